	.target	sm_103a

	.elftype	@"ET_EXEC"


//--------------------- .note.nv.tkinfo           --------------------------
	.section	.note.nv.tkinfo,"",@"SHT_NOTE"
	.sectionflags	@"SHF_NOTE_NV_TKINFO"
	.tkinfo
        /*0018*/ 	.word	0x00000002
        /*0030*/ 	.string	""
        /*0030*/ 	.string	"ptxas"
        /*0030*/ 	.string	"Cuda compilation tools, release 13.0, V13.0.88"
        /*0030*/ 	.string	"Build cuda_13.0.r13.0/compiler.36424714_0"
        /*0030*/ 	.string	"-arch sm_103a -m 64 "



//--------------------- .note.nv.cuinfo           --------------------------
	.section	.note.nv.cuinfo,"",@"SHT_NOTE"
	.sectionflags	@"SHF_NOTE_NV_CUINFO"
        /*0018*/ 	.short	0x0002
        /*001a*/ 	.short	0x0067
        /*001c*/ 	.short	0x0082
	.zero		2


//--------------------- .nv.info                  --------------------------
	.section	.nv.info,"",@"SHT_CUDA_INFO"
	.align	4


	//----- nvinfo : EIATTR_REGCOUNT
	.align		4
        /*0000*/ 	.byte	0x04, 0x2f
        /*0002*/ 	.short	(.L_41 - .L_40)
	.align		4
.L_40:
        /*0004*/ 	.word	index@(_Z35group_norm_nhwc_fwd_one_pass_kernelI11Fp32IOFp16WLi512ELi60ELi480EEv26Group_norm_nhwc_fwd_params)
        /*0008*/ 	.word	0x0000007e


	//----- nvinfo : EIATTR_FRAME_SIZE
	.align		4
.L_41:
        /*000c*/ 	.byte	0x04, 0x11
        /*000e*/ 	.short	(.L_43 - .L_42)
	.align		4
.L_42:
        /*0010*/ 	.word	index@(_Z35group_norm_nhwc_fwd_one_pass_kernelI11Fp32IOFp16WLi512ELi60ELi480EEv26Group_norm_nhwc_fwd_params)
        /*0014*/ 	.word	0x00000000


	//----- nvinfo : EIATTR_REGCOUNT
	.align		4
.L_43:
        /*0018*/ 	.byte	0x04, 0x2f
        /*001a*/ 	.short	(.L_45 - .L_44)
	.align		4
.L_44:
        /*001c*/ 	.word	index@(_Z35group_norm_nhwc_fwd_one_pass_kernelI11Fp32IOFp16WLi256ELi60ELi480EEv26Group_norm_nhwc_fwd_params)
        /*0020*/ 	.word	0x00000078


	//----- nvinfo : EIATTR_FRAME_SIZE
	.align		4
.L_45:
        /*0024*/ 	.byte	0x04, 0x11
        /*0026*/ 	.short	(.L_47 - .L_46)
	.align		4
.L_46:
        /*0028*/ 	.word	index@(_Z35group_norm_nhwc_fwd_one_pass_kernelI11Fp32IOFp16WLi256ELi60ELi480EEv26Group_norm_nhwc_fwd_params)
        /*002c*/ 	.word	0x00000000


	//----- nvinfo : EIATTR_REGCOUNT
	.align		4
.L_47:
        /*0030*/ 	.byte	0x04, 0x2f
        /*0032*/ 	.short	(.L_49 - .L_48)
	.align		4
.L_48:
        /*0034*/ 	.word	index@(_Z35group_norm_nhwc_fwd_one_pass_kernelI11Fp32IOFp16WLi128ELi60ELi480EEv26Group_norm_nhwc_fwd_params)
        /*0038*/ 	.word	0x00000028


	//----- nvinfo : EIATTR_FRAME_SIZE
	.align		4
.L_49:
        /*003c*/ 	.byte	0x04, 0x11
        /*003e*/ 	.short	(.L_51 - .L_50)
	.align		4
.L_50:
        /*0040*/ 	.word	index@(_Z35group_norm_nhwc_fwd_one_pass_kernelI11Fp32IOFp16WLi128ELi60ELi480EEv26Group_norm_nhwc_fwd_params)
        /*0044*/ 	.word	0x00000000


	//----- nvinfo : EIATTR_REGCOUNT
	.align		4
.L_51:
        /*0048*/ 	.byte	0x04, 0x2f
        /*004a*/ 	.short	(.L_53 - .L_52)
	.align		4
.L_52:
        /*004c*/ 	.word	index@(_Z35group_norm_nhwc_fwd_one_pass_kernelI11Fp32IOFp16WLi64ELi60ELi480EEv26Group_norm_nhwc_fwd_params)
        /*0050*/ 	.word	0x00000020


	//----- nvinfo : EIATTR_FRAME_SIZE
	.align		4
.L_53:
        /*0054*/ 	.byte	0x04, 0x11
        /*0056*/ 	.short	(.L_55 - .L_54)
	.align		4
.L_54:
        /*0058*/ 	.word	index@(_Z35group_norm_nhwc_fwd_one_pass_kernelI11Fp32IOFp16WLi64ELi60ELi480EEv26Group_norm_nhwc_fwd_params)
        /*005c*/ 	.word	0x00000000


	//----- nvinfo : EIATTR_REGCOUNT
	.align		4
.L_55:
        /*0060*/ 	.byte	0x04, 0x2f
        /*0062*/ 	.short	(.L_57 - .L_56)
	.align		4
.L_56:
        /*0064*/ 	.word	index@(_Z35group_norm_nhwc_fwd_one_pass_kernelI11Fp32IOBf16WLi512ELi60ELi480EEv26Group_norm_nhwc_fwd_params)
        /*0068*/ 	.word	0x0000007e


	//----- nvinfo : EIATTR_FRAME_SIZE
	.align		4
.L_57:
        /*006c*/ 	.byte	0x04, 0x11
        /*006e*/ 	.short	(.L_59 - .L_58)
	.align		4
.L_58:
        /*0070*/ 	.word	index@(_Z35group_norm_nhwc_fwd_one_pass_kernelI11Fp32IOBf16WLi512ELi60ELi480EEv26Group_norm_nhwc_fwd_params)
        /*0074*/ 	.word	0x00000000


	//----- nvinfo : EIATTR_REGCOUNT
	.align		4
.L_59:
        /*0078*/ 	.byte	0x04, 0x2f
        /*007a*/ 	.short	(.L_61 - .L_60)
	.align		4
.L_60:
        /*007c*/ 	.word	index@(_Z35group_norm_nhwc_fwd_one_pass_kernelI11Fp32IOBf16WLi256ELi60ELi480EEv26Group_norm_nhwc_fwd_params)
        /*0080*/ 	.word	0x00000078


	//----- nvinfo : EIATTR_FRAME_SIZE
	.align		4
.L_61:
        /*0084*/ 	.byte	0x04, 0x11
        /*0086*/ 	.short	(.L_63 - .L_62)
	.align		4
.L_62:
        /*0088*/ 	.word	index@(_Z35group_norm_nhwc_fwd_one_pass_kernelI11Fp32IOBf16WLi256ELi60ELi480EEv26Group_norm_nhwc_fwd_params)
        /*008c*/ 	.word	0x00000000


	//----- nvinfo : EIATTR_REGCOUNT
	.align		4
.L_63:
        /*0090*/ 	.byte	0x04, 0x2f
        /*0092*/ 	.short	(.L_65 - .L_64)
	.align		4
.L_64:
        /*0094*/ 	.word	index@(_Z35group_norm_nhwc_fwd_one_pass_kernelI11Fp32IOBf16WLi128ELi60ELi480EEv26Group_norm_nhwc_fwd_params)
        /*0098*/ 	.word	0x00000028


	//----- nvinfo : EIATTR_FRAME_SIZE
	.align		4
.L_65:
        /*009c*/ 	.byte	0x04, 0x11
        /*009e*/ 	.short	(.L_67 - .L_66)
	.align		4
.L_66:
        /*00a0*/ 	.word	index@(_Z35group_norm_nhwc_fwd_one_pass_kernelI11Fp32IOBf16WLi128ELi60ELi480EEv26Group_norm_nhwc_fwd_params)
        /*00a4*/ 	.word	0x00000000


	//----- nvinfo : EIATTR_REGCOUNT
	.align		4
.L_67:
        /*00a8*/ 	.byte	0x04, 0x2f
        /*00aa*/ 	.short	(.L_69 - .L_68)
	.align		4
.L_68:
        /*00ac*/ 	.word	index@(_Z35group_norm_nhwc_fwd_one_pass_kernelI11Fp32IOBf16WLi64ELi60ELi480EEv26Group_norm_nhwc_fwd_params)
        /*00b0*/ 	.word	0x00000020


	//----- nvinfo : EIATTR_FRAME_SIZE
	.align		4
.L_69:
        /*00b4*/ 	.byte	0x04, 0x11
        /*00b6*/ 	.short	(.L_71 - .L_70)
	.align		4
.L_70:
        /*00b8*/ 	.word	index@(_Z35group_norm_nhwc_fwd_one_pass_kernelI11Fp32IOBf16WLi64ELi60ELi480EEv26Group_norm_nhwc_fwd_params)
        /*00bc*/ 	.word	0x00000000


	//----- nvinfo : EIATTR_REGCOUNT
	.align		4
.L_71:
        /*00c0*/ 	.byte	0x04, 0x2f
        /*00c2*/ 	.short	(.L_73 - .L_72)
	.align		4
.L_72:
        /*00c4*/ 	.word	index@(_Z35group_norm_nhwc_fwd_one_pass_kernelI11Fp32IOFp32WLi512ELi60ELi480EEv26Group_norm_nhwc_fwd_params)
        /*00c8*/ 	.word	0x00000080


	//----- nvinfo : EIATTR_FRAME_SIZE
	.align		4
.L_73:
        /*00cc*/ 	.byte	0x04, 0x11
        /*00ce*/ 	.short	(.L_75 - .L_74)
	.align		4
.L_74:
        /*00d0*/ 	.word	index@(_Z35group_norm_nhwc_fwd_one_pass_kernelI11Fp32IOFp32WLi512ELi60ELi480EEv26Group_norm_nhwc_fwd_params)
        /*00d4*/ 	.word	0x00000000


	//----- nvinfo : EIATTR_REGCOUNT
	.align		4
.L_75:
        /*00d8*/ 	.byte	0x04, 0x2f
        /*00da*/ 	.short	(.L_77 - .L_76)
	.align		4
.L_76:
        /*00dc*/ 	.word	index@(_Z35group_norm_nhwc_fwd_one_pass_kernelI11Fp32IOFp32WLi256ELi60ELi480EEv26Group_norm_nhwc_fwd_params)
        /*00e0*/ 	.word	0x00000078


	//----- nvinfo : EIATTR_FRAME_SIZE
	.align		4
.L_77:
        /*00e4*/ 	.byte	0x04, 0x11
        /*00e6*/ 	.short	(.L_79 - .L_78)
	.align		4
.L_78:
        /*00e8*/ 	.word	index@(_Z35group_norm_nhwc_fwd_one_pass_kernelI11Fp32IOFp32WLi256ELi60ELi480EEv26Group_norm_nhwc_fwd_params)
        /*00ec*/ 	.word	0x00000000


	//----- nvinfo : EIATTR_REGCOUNT
	.align		4
.L_79:
        /*00f0*/ 	.byte	0x04, 0x2f
        /*00f2*/ 	.short	(.L_81 - .L_80)
	.align		4
.L_80:
        /*00f4*/ 	.word	index@(_Z35group_norm_nhwc_fwd_one_pass_kernelI11Fp32IOFp32WLi128ELi60ELi480EEv26Group_norm_nhwc_fwd_params)
        /*00f8*/ 	.word	0x00000028


	//----- nvinfo : EIATTR_FRAME_SIZE
	.align		4
.L_81:
        /*00fc*/ 	.byte	0x04, 0x11
        /*00fe*/ 	.short	(.L_83 - .L_82)
	.align		4
.L_82:
        /*0100*/ 	.word	index@(_Z35group_norm_nhwc_fwd_one_pass_kernelI11Fp32IOFp32WLi128ELi60ELi480EEv26Group_norm_nhwc_fwd_params)
        /*0104*/ 	.word	0x00000000


	//----- nvinfo : EIATTR_REGCOUNT
	.align		4
.L_83:
        /*0108*/ 	.byte	0x04, 0x2f
        /*010a*/ 	.short	(.L_85 - .L_84)
	.align		4
.L_84:
        /*010c*/ 	.word	index@(_Z35group_norm_nhwc_fwd_one_pass_kernelI11Fp32IOFp32WLi64ELi60ELi480EEv26Group_norm_nhwc_fwd_params)
        /*0110*/ 	.word	0x00000020


	//----- nvinfo : EIATTR_FRAME_SIZE
	.align		4
.L_85:
        /*0114*/ 	.byte	0x04, 0x11
        /*0116*/ 	.short	(.L_87 - .L_86)
	.align		4
.L_86:
        /*0118*/ 	.word	index@(_Z35group_norm_nhwc_fwd_one_pass_kernelI11Fp32IOFp32WLi64ELi60ELi480EEv26Group_norm_nhwc_fwd_params)
        /*011c*/ 	.word	0x00000000


	//----- nvinfo : EIATTR_REGCOUNT
	.align		4
.L_87:
        /*0120*/ 	.byte	0x04, 0x2f
        /*0122*/ 	.short	(.L_89 - .L_88)
	.align		4
.L_88:
        /*0124*/ 	.word	index@(_Z35group_norm_nhwc_fwd_one_pass_kernelI11Fp16IOFp16WLi512ELi60ELi480EEv26Group_norm_nhwc_fwd_params)
        /*0128*/ 	.word	0x0000007e


	//----- nvinfo : EIATTR_FRAME_SIZE
	.align		4
.L_89:
        /*012c*/ 	.byte	0x04, 0x11
        /*012e*/ 	.short	(.L_91 - .L_90)
	.align		4
.L_90:
        /*0130*/ 	.word	index@(_Z35group_norm_nhwc_fwd_one_pass_kernelI11Fp16IOFp16WLi512ELi60ELi480EEv26Group_norm_nhwc_fwd_params)
        /*0134*/ 	.word	0x00000000


	//----- nvinfo : EIATTR_REGCOUNT
	.align		4
.L_91:
        /*0138*/ 	.byte	0x04, 0x2f
        /*013a*/ 	.short	(.L_93 - .L_92)
	.align		4
.L_92:
        /*013c*/ 	.word	index@(_Z35group_norm_nhwc_fwd_one_pass_kernelI11Fp16IOFp16WLi256ELi60ELi480EEv26Group_norm_nhwc_fwd_params)
        /*0140*/ 	.word	0x0000006c


	//----- nvinfo : EIATTR_FRAME_SIZE
	.align		4
.L_93:
        /*0144*/ 	.byte	0x04, 0x11
        /*0146*/ 	.short	(.L_95 - .L_94)
	.align		4
.L_94:
        /*0148*/ 	.word	index@(_Z35group_norm_nhwc_fwd_one_pass_kernelI11Fp16IOFp16WLi256ELi60ELi480EEv26Group_norm_nhwc_fwd_params)
        /*014c*/ 	.word	0x00000000


	//----- nvinfo : EIATTR_REGCOUNT
	.align		4
.L_95:
        /*0150*/ 	.byte	0x04, 0x2f
        /*0152*/ 	.short	(.L_97 - .L_96)
	.align		4
.L_96:
        /*0154*/ 	.word	index@(_Z35group_norm_nhwc_fwd_one_pass_kernelI11Fp16IOFp16WLi128ELi60ELi480EEv26Group_norm_nhwc_fwd_params)
        /*0158*/ 	.word	0x00000028


	//----- nvinfo : EIATTR_FRAME_SIZE
	.align		4
.L_97:
        /*015c*/ 	.byte	0x04, 0x11
        /*015e*/ 	.short	(.L_99 - .L_98)
	.align		4
.L_98:
        /*0160*/ 	.word	index@(_Z35group_norm_nhwc_fwd_one_pass_kernelI11Fp16IOFp16WLi128ELi60ELi480EEv26Group_norm_nhwc_fwd_params)
        /*0164*/ 	.word	0x00000000


	//----- nvinfo : EIATTR_REGCOUNT
	.align		4
.L_99:
        /*0168*/ 	.byte	0x04, 0x2f
        /*016a*/ 	.short	(.L_101 - .L_100)
	.align		4
.L_100:
        /*016c*/ 	.word	index@(_Z35group_norm_nhwc_fwd_one_pass_kernelI11Fp16IOFp16WLi64ELi60ELi480EEv26Group_norm_nhwc_fwd_params)
        /*0170*/ 	.word	0x00000020


	//----- nvinfo : EIATTR_FRAME_SIZE
	.align		4
.L_101:
        /*0174*/ 	.byte	0x04, 0x11
        /*0176*/ 	.short	(.L_103 - .L_102)
	.align		4
.L_102:
        /*0178*/ 	.word	index@(_Z35group_norm_nhwc_fwd_one_pass_kernelI11Fp16IOFp16WLi64ELi60ELi480EEv26Group_norm_nhwc_fwd_params)
        /*017c*/ 	.word	0x00000000


	//----- nvinfo : EIATTR_REGCOUNT
	.align		4
.L_103:
        /*0180*/ 	.byte	0x04, 0x2f
        /*0182*/ 	.short	(.L_105 - .L_104)
	.align		4
.L_104:
        /*0184*/ 	.word	index@(_Z35group_norm_nhwc_fwd_one_pass_kernelI11Fp16IOBf16WLi512ELi60ELi480EEv26Group_norm_nhwc_fwd_params)
        /*0188*/ 	.word	0x0000007e


	//----- nvinfo : EIATTR_FRAME_SIZE
	.align		4
.L_105:
        /*018c*/ 	.byte	0x04, 0x11
        /*018e*/ 	.short	(.L_107 - .L_106)
	.align		4
.L_106:
        /*0190*/ 	.word	index@(_Z35group_norm_nhwc_fwd_one_pass_kernelI11Fp16IOBf16WLi512ELi60ELi480EEv26Group_norm_nhwc_fwd_params)
        /*0194*/ 	.word	0x00000000


	//----- nvinfo : EIATTR_REGCOUNT
	.align		4
.L_107:
        /*0198*/ 	.byte	0x04, 0x2f
        /*019a*/ 	.short	(.L_109 - .L_108)
	.align		4
.L_108:
        /*019c*/ 	.word	index@(_Z35group_norm_nhwc_fwd_one_pass_kernelI11Fp16IOBf16WLi256ELi60ELi480EEv26Group_norm_nhwc_fwd_params)
        /*01a0*/ 	.word	0x0000006c


	//----- nvinfo : EIATTR_FRAME_SIZE
	.align		4
.L_109:
        /*01a4*/ 	.byte	0x04, 0x11
        /*01a6*/ 	.short	(.L_111 - .L_110)
	.align		4
.L_110:
        /*01a8*/ 	.word	index@(_Z35group_norm_nhwc_fwd_one_pass_kernelI11Fp16IOBf16WLi256ELi60ELi480EEv26Group_norm_nhwc_fwd_params)
        /*01ac*/ 	.word	0x00000000


	//----- nvinfo : EIATTR_REGCOUNT
	.align		4
.L_111:
        /*01b0*/ 	.byte	0x04, 0x2f
        /*01b2*/ 	.short	(.L_113 - .L_112)
	.align		4
.L_112:
        /*01b4*/ 	.word	index@(_Z35group_norm_nhwc_fwd_one_pass_kernelI11Fp16IOBf16WLi128ELi60ELi480EEv26Group_norm_nhwc_fwd_params)
        /*01b8*/ 	.word	0x00000028


	//----- nvinfo : EIATTR_FRAME_SIZE
	.align		4
.L_113:
        /*01bc*/ 	.byte	0x04, 0x11
        /*01be*/ 	.short	(.L_115 - .L_114)
	.align		4
.L_114:
        /*01c0*/ 	.word	index@(_Z35group_norm_nhwc_fwd_one_pass_kernelI11Fp16IOBf16WLi128ELi60ELi480EEv26Group_norm_nhwc_fwd_params)
        /*01c4*/ 	.word	0x00000000


	//----- nvinfo : EIATTR_REGCOUNT
	.align		4
.L_115:
        /*01c8*/ 	.byte	0x04, 0x2f
        /*01ca*/ 	.short	(.L_117 - .L_116)
	.align		4
.L_116:
        /*01cc*/ 	.word	index@(_Z35group_norm_nhwc_fwd_one_pass_kernelI11Fp16IOBf16WLi64ELi60ELi480EEv26Group_norm_nhwc_fwd_params)
        /*01d0*/ 	.word	0x00000020


	//----- nvinfo : EIATTR_FRAME_SIZE
	.align		4
.L_117:
        /*01d4*/ 	.byte	0x04, 0x11
        /*01d6*/ 	.short	(.L_119 - .L_118)
	.align		4
.L_118:
        /*01d8*/ 	.word	index@(_Z35group_norm_nhwc_fwd_one_pass_kernelI11Fp16IOBf16WLi64ELi60ELi480EEv26Group_norm_nhwc_fwd_params)
        /*01dc*/ 	.word	0x00000000


	//----- nvinfo : EIATTR_REGCOUNT
	.align		4
.L_119:
        /*01e0*/ 	.byte	0x04, 0x2f
        /*01e2*/ 	.short	(.L_121 - .L_120)
	.align		4
.L_120:
        /*01e4*/ 	.word	index@(_Z35group_norm_nhwc_fwd_one_pass_kernelI11Fp16IOFp32WLi512ELi60ELi480EEv26Group_norm_nhwc_fwd_params)
        /*01e8*/ 	.word	0x0000007e


	//----- nvinfo : EIATTR_FRAME_SIZE
	.align		4
.L_121:
        /*01ec*/ 	.byte	0x04, 0x11
        /*01ee*/ 	.short	(.L_123 - .L_122)
	.align		4
.L_122:
        /*01f0*/ 	.word	index@(_Z35group_norm_nhwc_fwd_one_pass_kernelI11Fp16IOFp32WLi512ELi60ELi480EEv26Group_norm_nhwc_fwd_params)
        /*01f4*/ 	.word	0x00000000


	//----- nvinfo : EIATTR_REGCOUNT
	.align		4
.L_123:
        /*01f8*/ 	.byte	0x04, 0x2f
        /*01fa*/ 	.short	(.L_125 - .L_124)
	.align		4
.L_124:
        /*01fc*/ 	.word	index@(_Z35group_norm_nhwc_fwd_one_pass_kernelI11Fp16IOFp32WLi256ELi60ELi480EEv26Group_norm_nhwc_fwd_params)
        /*0200*/ 	.word	0x0000006b


	//----- nvinfo : EIATTR_FRAME_SIZE
	.align		4
.L_125:
        /*0204*/ 	.byte	0x04, 0x11
        /*0206*/ 	.short	(.L_127 - .L_126)
	.align		4
.L_126:
        /*0208*/ 	.word	index@(_Z35group_norm_nhwc_fwd_one_pass_kernelI11Fp16IOFp32WLi256ELi60ELi480EEv26Group_norm_nhwc_fwd_params)
        /*020c*/ 	.word	0x00000000


	//----- nvinfo : EIATTR_REGCOUNT
	.align		4
.L_127:
        /*0210*/ 	.byte	0x04, 0x2f
        /*0212*/ 	.short	(.L_129 - .L_128)
	.align		4
.L_128:
        /*0214*/ 	.word	index@(_Z35group_norm_nhwc_fwd_one_pass_kernelI11Fp16IOFp32WLi128ELi60ELi480EEv26Group_norm_nhwc_fwd_params)
        /*0218*/ 	.word	0x00000028


	//----- nvinfo : EIATTR_FRAME_SIZE
	.align		4
.L_129:
        /*021c*/ 	.byte	0x04, 0x11
        /*021e*/ 	.short	(.L_131 - .L_130)
	.align		4
.L_130:
        /*0220*/ 	.word	index@(_Z35group_norm_nhwc_fwd_one_pass_kernelI11Fp16IOFp32WLi128ELi60ELi480EEv26Group_norm_nhwc_fwd_params)
        /*0224*/ 	.word	0x00000000


	//----- nvinfo : EIATTR_REGCOUNT
	.align		4
.L_131:
        /*0228*/ 	.byte	0x04, 0x2f
        /*022a*/ 	.short	(.L_133 - .L_132)
	.align		4
.L_132:
        /*022c*/ 	.word	index@(_Z35group_norm_nhwc_fwd_one_pass_kernelI11Fp16IOFp32WLi64ELi60ELi480EEv26Group_norm_nhwc_fwd_params)
        /*0230*/ 	.word	0x00000020


	//----- nvinfo : EIATTR_FRAME_SIZE
	.align		4
.L_133:
        /*0234*/ 	.byte	0x04, 0x11
        /*0236*/ 	.short	(.L_135 - .L_134)
	.align		4
.L_134:
        /*0238*/ 	.word	index@(_Z35group_norm_nhwc_fwd_one_pass_kernelI11Fp16IOFp32WLi64ELi60ELi480EEv26Group_norm_nhwc_fwd_params)
        /*023c*/ 	.word	0x00000000


	//----- nvinfo : EIATTR_REGCOUNT
	.align		4
.L_135:
        /*0240*/ 	.byte	0x04, 0x2f
        /*0242*/ 	.short	(.L_137 - .L_136)
	.align		4
.L_136:
        /*0244*/ 	.word	index@(_Z35group_norm_nhwc_fwd_one_pass_kernelI11Bf16IOFp16WLi512ELi60ELi480EEv26Group_norm_nhwc_fwd_params)
        /*0248*/ 	.word	0x0000007e


	//----- nvinfo : EIATTR_FRAME_SIZE
	.align		4
.L_137:
        /*024c*/ 	.byte	0x04, 0x11
        /*024e*/ 	.short	(.L_139 - .L_138)
	.align		4
.L_138:
        /*0250*/ 	.word	index@(_Z35group_norm_nhwc_fwd_one_pass_kernelI11Bf16IOFp16WLi512ELi60ELi480EEv26Group_norm_nhwc_fwd_params)
        /*0254*/ 	.word	0x00000000


	//----- nvinfo : EIATTR_REGCOUNT
	.align		4
.L_139:
        /*0258*/ 	.byte	0x04, 0x2f
        /*025a*/ 	.short	(.L_141 - .L_140)
	.align		4
.L_140:
        /*025c*/ 	.word	index@(_Z35group_norm_nhwc_fwd_one_pass_kernelI11Bf16IOFp16WLi256ELi60ELi480EEv26Group_norm_nhwc_fwd_params)
        /*0260*/ 	.word	0x0000006c


	//----- nvinfo : EIATTR_FRAME_SIZE
	.align		4
.L_141:
        /*0264*/ 	.byte	0x04, 0x11
        /*0266*/ 	.short	(.L_143 - .L_142)
	.align		4
.L_142:
        /*0268*/ 	.word	index@(_Z35group_norm_nhwc_fwd_one_pass_kernelI11Bf16IOFp16WLi256ELi60ELi480EEv26Group_norm_nhwc_fwd_params)
        /*026c*/ 	.word	0x00000000


	//----- nvinfo : EIATTR_REGCOUNT
	.align		4
.L_143:
        /*0270*/ 	.byte	0x04, 0x2f
        /*0272*/ 	.short	(.L_145 - .L_144)
	.align		4
.L_144:
        /*0274*/ 	.word	index@(_Z35group_norm_nhwc_fwd_one_pass_kernelI11Bf16IOFp16WLi128ELi60ELi480EEv26Group_norm_nhwc_fwd_params)
        /*0278*/ 	.word	0x00000028


	//----- nvinfo : EIATTR_FRAME_SIZE
	.align		4
.L_145:
        /*027c*/ 	.byte	0x04, 0x11
        /*027e*/ 	.short	(.L_147 - .L_146)
	.align		4
.L_146:
        /*0280*/ 	.word	index@(_Z35group_norm_nhwc_fwd_one_pass_kernelI11Bf16IOFp16WLi128ELi60ELi480EEv26Group_norm_nhwc_fwd_params)
        /*0284*/ 	.word	0x00000000


	//----- nvinfo : EIATTR_REGCOUNT
	.align		4
.L_147:
        /*0288*/ 	.byte	0x04, 0x2f
        /*028a*/ 	.short	(.L_149 - .L_148)
	.align		4
.L_148:
        /*028c*/ 	.word	index@(_Z35group_norm_nhwc_fwd_one_pass_kernelI11Bf16IOFp16WLi64ELi60ELi480EEv26Group_norm_nhwc_fwd_params)
        /*0290*/ 	.word	0x00000020


	//----- nvinfo : EIATTR_FRAME_SIZE
	.align		4
.L_149:
        /*0294*/ 	.byte	0x04, 0x11
        /*0296*/ 	.short	(.L_151 - .L_150)
	.align		4
.L_150:
        /*0298*/ 	.word	index@(_Z35group_norm_nhwc_fwd_one_pass_kernelI11Bf16IOFp16WLi64ELi60ELi480EEv26Group_norm_nhwc_fwd_params)
        /*029c*/ 	.word	0x00000000


	//----- nvinfo : EIATTR_REGCOUNT
	.align		4
.L_151:
        /*02a0*/ 	.byte	0x04, 0x2f
        /*02a2*/ 	.short	(.L_153 - .L_152)
	.align		4
.L_152:
        /*02a4*/ 	.word	index@(_Z35group_norm_nhwc_fwd_one_pass_kernelI11Bf16IOBf16WLi512ELi60ELi480EEv26Group_norm_nhwc_fwd_params)
        /*02a8*/ 	.word	0x0000007e


	//----- nvinfo : EIATTR_FRAME_SIZE
	.align		4
.L_153:
        /*02ac*/ 	.byte	0x04, 0x11
        /*02ae*/ 	.short	(.L_155 - .L_154)
	.align		4
.L_154:
        /*02b0*/ 	.word	index@(_Z35group_norm_nhwc_fwd_one_pass_kernelI11Bf16IOBf16WLi512ELi60ELi480EEv26Group_norm_nhwc_fwd_params)
        /*02b4*/ 	.word	0x00000000


	//----- nvinfo : EIATTR_REGCOUNT
	.align		4
.L_155:
        /*02b8*/ 	.byte	0x04, 0x2f
        /*02ba*/ 	.short	(.L_157 - .L_156)
	.align		4
.L_156:
        /*02bc*/ 	.word	index@(_Z35group_norm_nhwc_fwd_one_pass_kernelI11Bf16IOBf16WLi256ELi60ELi480EEv26Group_norm_nhwc_fwd_params)
        /*02c0*/ 	.word	0x0000006c


	//----- nvinfo : EIATTR_FRAME_SIZE
	.align		4
.L_157:
        /*02c4*/ 	.byte	0x04, 0x11
        /*02c6*/ 	.short	(.L_159 - .L_158)
	.align		4
.L_158:
        /*02c8*/ 	.word	index@(_Z35group_norm_nhwc_fwd_one_pass_kernelI11Bf16IOBf16WLi256ELi60ELi480EEv26Group_norm_nhwc_fwd_params)
        /*02cc*/ 	.word	0x00000000


	//----- nvinfo : EIATTR_REGCOUNT
	.align		4
.L_159:
        /*02d0*/ 	.byte	0x04, 0x2f
        /*02d2*/ 	.short	(.L_161 - .L_160)
	.align		4
.L_160:
        /*02d4*/ 	.word	index@(_Z35group_norm_nhwc_fwd_one_pass_kernelI11Bf16IOBf16WLi128ELi60ELi480EEv26Group_norm_nhwc_fwd_params)
        /*02d8*/ 	.word	0x00000028


	//----- nvinfo : EIATTR_FRAME_SIZE
	.align		4
.L_161:
        /*02dc*/ 	.byte	0x04, 0x11
        /*02de*/ 	.short	(.L_163 - .L_162)
	.align		4
.L_162:
        /*02e0*/ 	.word	index@(_Z35group_norm_nhwc_fwd_one_pass_kernelI11Bf16IOBf16WLi128ELi60ELi480EEv26Group_norm_nhwc_fwd_params)
        /*02e4*/ 	.word	0x00000000


	//----- nvinfo : EIATTR_REGCOUNT
	.align		4
.L_163:
        /*02e8*/ 	.byte	0x04, 0x2f
        /*02ea*/ 	.short	(.L_165 - .L_164)
	.align		4
.L_164:
        /*02ec*/ 	.word	index@(_Z35group_norm_nhwc_fwd_one_pass_kernelI11Bf16IOBf16WLi64ELi60ELi480EEv26Group_norm_nhwc_fwd_params)
        /*02f0*/ 	.word	0x00000020


	//----- nvinfo : EIATTR_FRAME_SIZE
	.align		4
.L_165:
        /*02f4*/ 	.byte	0x04, 0x11
        /*02f6*/ 	.short	(.L_167 - .L_166)
	.align		4
.L_166:
        /*02f8*/ 	.word	index@(_Z35group_norm_nhwc_fwd_one_pass_kernelI11Bf16IOBf16WLi64ELi60ELi480EEv26Group_norm_nhwc_fwd_params)
        /*02fc*/ 	.word	0x00000000


	//----- nvinfo : EIATTR_REGCOUNT
	.align		4
.L_167:
        /*0300*/ 	.byte	0x04, 0x2f
        /*0302*/ 	.short	(.L_169 - .L_168)
	.align		4
.L_168:
        /*0304*/ 	.word	index@(_Z35group_norm_nhwc_fwd_one_pass_kernelI11Bf16IOFp32WLi512ELi60ELi480EEv26Group_norm_nhwc_fwd_params)
        /*0308*/ 	.word	0x0000007e


	//----- nvinfo : EIATTR_FRAME_SIZE
	.align		4
.L_169:
        /*030c*/ 	.byte	0x04, 0x11
        /*030e*/ 	.short	(.L_171 - .L_170)
	.align		4
.L_170:
        /*0310*/ 	.word	index@(_Z35group_norm_nhwc_fwd_one_pass_kernelI11Bf16IOFp32WLi512ELi60ELi480EEv26Group_norm_nhwc_fwd_params)
        /*0314*/ 	.word	0x00000000


	//----- nvinfo : EIATTR_REGCOUNT
	.align		4
.L_171:
        /*0318*/ 	.byte	0x04, 0x2f
        /*031a*/ 	.short	(.L_173 - .L_172)
	.align		4
.L_172:
        /*031c*/ 	.word	index@(_Z35group_norm_nhwc_fwd_one_pass_kernelI11Bf16IOFp32WLi256ELi60ELi480EEv26Group_norm_nhwc_fwd_params)
        /*0320*/ 	.word	0x0000006b


	//----- nvinfo : EIATTR_FRAME_SIZE
	.align		4
.L_173:
        /*0324*/ 	.byte	0x04, 0x11
        /*0326*/ 	.short	(.L_175 - .L_174)
	.align		4
.L_174:
        /*0328*/ 	.word	index@(_Z35group_norm_nhwc_fwd_one_pass_kernelI11Bf16IOFp32WLi256ELi60ELi480EEv26Group_norm_nhwc_fwd_params)
        /*032c*/ 	.word	0x00000000


	//----- nvinfo : EIATTR_REGCOUNT
	.align		4
.L_175:
        /*0330*/ 	.byte	0x04, 0x2f
        /*0332*/ 	.short	(.L_177 - .L_176)
	.align		4
.L_176:
        /*0334*/ 	.word	index@(_Z35group_norm_nhwc_fwd_one_pass_kernelI11Bf16IOFp32WLi128ELi60ELi480EEv26Group_norm_nhwc_fwd_params)
        /*0338*/ 	.word	0x00000028


	//----- nvinfo : EIATTR_FRAME_SIZE
	.align		4
.L_177:
        /*033c*/ 	.byte	0x04, 0x11
        /*033e*/ 	.short	(.L_179 - .L_178)
	.align		4
.L_178:
        /*0340*/ 	.word	index@(_Z35group_norm_nhwc_fwd_one_pass_kernelI11Bf16IOFp32WLi128ELi60ELi480EEv26Group_norm_nhwc_fwd_params)
        /*0344*/ 	.word	0x00000000


	//----- nvinfo : EIATTR_REGCOUNT
	.align		4
.L_179:
        /*0348*/ 	.byte	0x04, 0x2f
        /*034a*/ 	.short	(.L_181 - .L_180)
	.align		4
.L_180:
        /*034c*/ 	.word	index@(_Z35group_norm_nhwc_fwd_one_pass_kernelI11Bf16IOFp32WLi64ELi60ELi480EEv26Group_norm_nhwc_fwd_params)
        /*0350*/ 	.word	0x00000020


	//----- nvinfo : EIATTR_FRAME_SIZE
	.align		4
.L_181:
        /*0354*/ 	.byte	0x04, 0x11
        /*0356*/ 	.short	(.L_183 - .L_182)
	.align		4
.L_182:
        /*0358*/ 	.word	index@(_Z35group_norm_nhwc_fwd_one_pass_kernelI11Bf16IOFp32WLi64ELi60ELi480EEv26Group_norm_nhwc_fwd_params)
        /*035c*/ 	.word	0x00000000


	//----- nvinfo : EIATTR_REGCOUNT
	.align		4
.L_183:
        /*0360*/ 	.byte	0x04, 0x2f
        /*0362*/ 	.short	(.L_185 - .L_184)
	.align		4
.L_184:
        /*0364*/ 	.word	index@(_Z35group_norm_nhwc_bwd_one_pass_kernelI11Fp32IOFp16WLi512ELi60ELi480EEv26Group_norm_nhwc_bwd_params)
        /*0368*/ 	.word	0x00000080


	//----- nvinfo : EIATTR_FRAME_SIZE
	.align		4
.L_185:
        /*036c*/ 	.byte	0x04, 0x11
        /*036e*/ 	.short	(.L_187 - .L_186)
	.align		4
.L_186:
        /*0370*/ 	.word	index@(_Z35group_norm_nhwc_bwd_one_pass_kernelI11Fp32IOFp16WLi512ELi60ELi480EEv26Group_norm_nhwc_bwd_params)
        /*0374*/ 	.word	0x000002f0


	//----- nvinfo : EIATTR_REGCOUNT
	.align		4
.L_187:
        /*0378*/ 	.byte	0x04, 0x2f
        /*037a*/ 	.short	(.L_189 - .L_188)
	.align		4
.L_188:
        /*037c*/ 	.word	index@(_Z35group_norm_nhwc_bwd_one_pass_kernelI11Fp32IOFp16WLi256ELi60ELi480EEv26Group_norm_nhwc_bwd_params)
        /*0380*/ 	.word	0x00000080


	//----- nvinfo : EIATTR_FRAME_SIZE
	.align		4
.L_189:
        /*0384*/ 	.byte	0x04, 0x11
        /*0386*/ 	.short	(.L_191 - .L_190)
	.align		4
.L_190:
        /*0388*/ 	.word	index@(_Z35group_norm_nhwc_bwd_one_pass_kernelI11Fp32IOFp16WLi256ELi60ELi480EEv26Group_norm_nhwc_bwd_params)
        /*038c*/ 	.word	0x00000000


	//----- nvinfo : EIATTR_REGCOUNT
	.align		4
.L_191:
        /*0390*/ 	.byte	0x04, 0x2f
        /*0392*/ 	.short	(.L_193 - .L_192)
	.align		4
.L_192:
        /*0394*/ 	.word	index@(_Z35group_norm_nhwc_bwd_one_pass_kernelI11Fp32IOFp16WLi128ELi60ELi480EEv26Group_norm_nhwc_bwd_params)
        /*0398*/ 	.word	0x00000040


	//----- nvinfo : EIATTR_FRAME_SIZE
	.align		4
.L_193:
        /*039c*/ 	.byte	0x04, 0x11
        /*039e*/ 	.short	(.L_195 - .L_194)
	.align		4
.L_194:
        /*03a0*/ 	.word	index@(_Z35group_norm_nhwc_bwd_one_pass_kernelI11Fp32IOFp16WLi128ELi60ELi480EEv26Group_norm_nhwc_bwd_params)
        /*03a4*/ 	.word	0x00000000


	//----- nvinfo : EIATTR_REGCOUNT
	.align		4
.L_195:
        /*03a8*/ 	.byte	0x04, 0x2f
        /*03aa*/ 	.short	(.L_197 - .L_196)
	.align		4
.L_196:
        /*03ac*/ 	.word	index@(_Z35group_norm_nhwc_bwd_one_pass_kernelI11Fp32IOFp16WLi64ELi60ELi480EEv26Group_norm_nhwc_bwd_params)
        /*03b0*/ 	.word	0x00000040


	//----- nvinfo : EIATTR_FRAME_SIZE
	.align		4
.L_197:
        /*03b4*/ 	.byte	0x04, 0x11
        /*03b6*/ 	.short	(.L_199 - .L_198)
	.align		4
.L_198:
        /*03b8*/ 	.word	index@(_Z35group_norm_nhwc_bwd_one_pass_kernelI11Fp32IOFp16WLi64ELi60ELi480EEv26Group_norm_nhwc_bwd_params)
        /*03bc*/ 	.word	0x00000000


	//----- nvinfo : EIATTR_REGCOUNT
	.align		4
.L_199:
        /*03c0*/ 	.byte	0x04, 0x2f
        /*03c2*/ 	.short	(.L_201 - .L_200)
	.align		4
.L_200:
        /*03c4*/ 	.word	index@(_Z35group_norm_nhwc_bwd_one_pass_kernelI11Fp32IOBf16WLi512ELi60ELi480EEv26Group_norm_nhwc_bwd_params)
        /*03c8*/ 	.word	0x00000080


	//----- nvinfo : EIATTR_FRAME_SIZE
	.align		4
.L_201:
        /*03cc*/ 	.byte	0x04, 0x11
        /*03ce*/ 	.short	(.L_203 - .L_202)
	.align		4
.L_202:
        /*03d0*/ 	.word	index@(_Z35group_norm_nhwc_bwd_one_pass_kernelI11Fp32IOBf16WLi512ELi60ELi480EEv26Group_norm_nhwc_bwd_params)
        /*03d4*/ 	.word	0x000002f0


	//----- nvinfo : EIATTR_REGCOUNT
	.align		4
.L_203:
        /*03d8*/ 	.byte	0x04, 0x2f
        /*03da*/ 	.short	(.L_205 - .L_204)
	.align		4
.L_204:
        /*03dc*/ 	.word	index@(_Z35group_norm_nhwc_bwd_one_pass_kernelI11Fp32IOBf16WLi256ELi60ELi480EEv26Group_norm_nhwc_bwd_params)
        /*03e0*/ 	.word	0x00000080


	//----- nvinfo : EIATTR_FRAME_SIZE
	.align		4
.L_205:
        /*03e4*/ 	.byte	0x04, 0x11
        /*03e6*/ 	.short	(.L_207 - .L_206)
	.align		4
.L_206:
        /*03e8*/ 	.word	index@(_Z35group_norm_nhwc_bwd_one_pass_kernelI11Fp32IOBf16WLi256ELi60ELi480EEv26Group_norm_nhwc_bwd_params)
        /*03ec*/ 	.word	0x00000000


	//----- nvinfo : EIATTR_REGCOUNT
	.align		4
.L_207:
        /*03f0*/ 	.byte	0x04, 0x2f
        /*03f2*/ 	.short	(.L_209 - .L_208)
	.align		4
.L_208:
        /*03f4*/ 	.word	index@(_Z35group_norm_nhwc_bwd_one_pass_kernelI11Fp32IOBf16WLi128ELi60ELi480EEv26Group_norm_nhwc_bwd_params)
        /*03f8*/ 	.word	0x00000040


	//----- nvinfo : EIATTR_FRAME_SIZE
	.align		4
.L_209:
        /*03fc*/ 	.byte	0x04, 0x11
        /*03fe*/ 	.short	(.L_211 - .L_210)
	.align		4
.L_210:
        /*0400*/ 	.word	index@(_Z35group_norm_nhwc_bwd_one_pass_kernelI11Fp32IOBf16WLi128ELi60ELi480EEv26Group_norm_nhwc_bwd_params)
        /*0404*/ 	.word	0x00000000


	//----- nvinfo : EIATTR_REGCOUNT
	.align		4
.L_211:
        /*0408*/ 	.byte	0x04, 0x2f
        /*040a*/ 	.short	(.L_213 - .L_212)
	.align		4
.L_212:
        /*040c*/ 	.word	index@(_Z35group_norm_nhwc_bwd_one_pass_kernelI11Fp32IOBf16WLi64ELi60ELi480EEv26Group_norm_nhwc_bwd_params)
        /*0410*/ 	.word	0x00000040


	//----- nvinfo : EIATTR_FRAME_SIZE
	.align		4
.L_213:
        /*0414*/ 	.byte	0x04, 0x11
        /*0416*/ 	.short	(.L_215 - .L_214)
	.align		4
.L_214:
        /*0418*/ 	.word	index@(_Z35group_norm_nhwc_bwd_one_pass_kernelI11Fp32IOBf16WLi64ELi60ELi480EEv26Group_norm_nhwc_bwd_params)
        /*041c*/ 	.word	0x00000000


	//----- nvinfo : EIATTR_REGCOUNT
	.align		4
.L_215:
        /*0420*/ 	.byte	0x04, 0x2f
        /*0422*/ 	.short	(.L_217 - .L_216)
	.align		4
.L_216:
        /*0424*/ 	.word	index@(_Z35group_norm_nhwc_bwd_one_pass_kernelI11Fp32IOFp32WLi512ELi60ELi480EEv26Group_norm_nhwc_bwd_params)
        /*0428*/ 	.word	0x00000080


	//----- nvinfo : EIATTR_FRAME_SIZE
	.align		4
.L_217:
        /*042c*/ 	.byte	0x04, 0x11
        /*042e*/ 	.short	(.L_219 - .L_218)
	.align		4
.L_218:
        /*0430*/ 	.word	index@(_Z35group_norm_nhwc_bwd_one_pass_kernelI11Fp32IOFp32WLi512ELi60ELi480EEv26Group_norm_nhwc_bwd_params)
        /*0434*/ 	.word	0x000002f0


	//----- nvinfo : EIATTR_REGCOUNT
	.align		4
.L_219:
        /*0438*/ 	.byte	0x04, 0x2f
        /*043a*/ 	.short	(.L_221 - .L_220)
	.align		4
.L_220:
        /*043c*/ 	.word	index@(_Z35group_norm_nhwc_bwd_one_pass_kernelI11Fp32IOFp32WLi256ELi60ELi480EEv26Group_norm_nhwc_bwd_params)
        /*0440*/ 	.word	0x00000080


	//----- nvinfo : EIATTR_FRAME_SIZE
	.align		4
.L_221:
        /*0444*/ 	.byte	0x04, 0x11
        /*0446*/ 	.short	(.L_223 - .L_222)
	.align		4
.L_222:
        /*0448*/ 	.word	index@(_Z35group_norm_nhwc_bwd_one_pass_kernelI11Fp32IOFp32WLi256ELi60ELi480EEv26Group_norm_nhwc_bwd_params)
        /*044c*/ 	.word	0x00000000


	//----- nvinfo : EIATTR_REGCOUNT
	.align		4
.L_223:
        /*0450*/ 	.byte	0x04, 0x2f
        /*0452*/ 	.short	(.L_225 - .L_224)
	.align		4
.L_224:
        /*0454*/ 	.word	index@(_Z35group_norm_nhwc_bwd_one_pass_kernelI11Fp32IOFp32WLi128ELi60ELi480EEv26Group_norm_nhwc_bwd_params)
        /*0458*/ 	.word	0x00000040


	//----- nvinfo : EIATTR_FRAME_SIZE
	.align		4
.L_225:
        /*045c*/ 	.byte	0x04, 0x11
        /*045e*/ 	.short	(.L_227 - .L_226)
	.align		4
.L_226:
        /*0460*/ 	.word	index@(_Z35group_norm_nhwc_bwd_one_pass_kernelI11Fp32IOFp32WLi128ELi60ELi480EEv26Group_norm_nhwc_bwd_params)
        /*0464*/ 	.word	0x00000008


	//----- nvinfo : EIATTR_REGCOUNT
	.align		4
.L_227:
        /*0468*/ 	.byte	0x04, 0x2f
        /*046a*/ 	.short	(.L_229 - .L_228)
	.align		4
.L_228:
        /*046c*/ 	.word	index@(_Z35group_norm_nhwc_bwd_one_pass_kernelI11Fp32IOFp32WLi64ELi60ELi480EEv26Group_norm_nhwc_bwd_params)
        /*0470*/ 	.word	0x00000040


	//----- nvinfo : EIATTR_FRAME_SIZE
	.align		4
.L_229:
        /*0474*/ 	.byte	0x04, 0x11
        /*0476*/ 	.short	(.L_231 - .L_230)
	.align		4
.L_230:
        /*0478*/ 	.word	index@(_Z35group_norm_nhwc_bwd_one_pass_kernelI11Fp32IOFp32WLi64ELi60ELi480EEv26Group_norm_nhwc_bwd_params)
        /*047c*/ 	.word	0x00000000


	//----- nvinfo : EIATTR_REGCOUNT
	.align		4
.L_231:
        /*0480*/ 	.byte	0x04, 0x2f
        /*0482*/ 	.short	(.L_233 - .L_232)
	.align		4
.L_232:
        /*0484*/ 	.word	index@(_Z35group_norm_nhwc_bwd_one_pass_kernelI11Fp16IOFp16WLi512ELi60ELi480EEv26Group_norm_nhwc_bwd_params)
        /*0488*/ 	.word	0x00000077


	//----- nvinfo : EIATTR_FRAME_SIZE
	.align		4
.L_233:
        /*048c*/ 	.byte	0x04, 0x11
        /*048e*/ 	.short	(.L_235 - .L_234)
	.align		4
.L_234:
        /*0490*/ 	.word	index@(_Z35group_norm_nhwc_bwd_one_pass_kernelI11Fp16IOFp16WLi512ELi60ELi480EEv26Group_norm_nhwc_bwd_params)
        /*0494*/ 	.word	0x00000110


	//----- nvinfo : EIATTR_REGCOUNT
	.align		4
.L_235:
        /*0498*/ 	.byte	0x04, 0x2f
        /*049a*/ 	.short	(.L_237 - .L_236)
	.align		4
.L_236:
        /*049c*/ 	.word	index@(_Z35group_norm_nhwc_bwd_one_pass_kernelI11Fp16IOFp16WLi256ELi60ELi480EEv26Group_norm_nhwc_bwd_params)
        /*04a0*/ 	.word	0x00000040


	//----- nvinfo : EIATTR_FRAME_SIZE
	.align		4
.L_237:
        /*04a4*/ 	.byte	0x04, 0x11
        /*04a6*/ 	.short	(.L_239 - .L_238)
	.align		4
.L_238:
        /*04a8*/ 	.word	index@(_Z35group_norm_nhwc_bwd_one_pass_kernelI11Fp16IOFp16WLi256ELi60ELi480EEv26Group_norm_nhwc_bwd_params)
        /*04ac*/ 	.word	0x00000000


	//----- nvinfo : EIATTR_REGCOUNT
	.align		4
.L_239:
        /*04b0*/ 	.byte	0x04, 0x2f
        /*04b2*/ 	.short	(.L_241 - .L_240)
	.align		4
.L_240:
        /*04b4*/ 	.word	index@(_Z35group_norm_nhwc_bwd_one_pass_kernelI11Fp16IOFp16WLi128ELi60ELi480EEv26Group_norm_nhwc_bwd_params)
        /*04b8*/ 	.word	0x00000040


	//----- nvinfo : EIATTR_FRAME_SIZE
	.align		4
.L_241:
        /*04bc*/ 	.byte	0x04, 0x11
        /*04be*/ 	.short	(.L_243 - .L_242)
	.align		4
.L_242:
        /*04c0*/ 	.word	index@(_Z35group_norm_nhwc_bwd_one_pass_kernelI11Fp16IOFp16WLi128ELi60ELi480EEv26Group_norm_nhwc_bwd_params)
        /*04c4*/ 	.word	0x00000000


	//----- nvinfo : EIATTR_REGCOUNT
	.align		4
.L_243:
        /*04c8*/ 	.byte	0x04, 0x2f
        /*04ca*/ 	.short	(.L_245 - .L_244)
	.align		4
.L_244:
        /*04cc*/ 	.word	index@(_Z35group_norm_nhwc_bwd_one_pass_kernelI11Fp16IOFp16WLi64ELi60ELi480EEv26Group_norm_nhwc_bwd_params)
        /*04d0*/ 	.word	0x00000040


	//----- nvinfo : EIATTR_FRAME_SIZE
	.align		4
.L_245:
        /*04d4*/ 	.byte	0x04, 0x11
        /*04d6*/ 	.short	(.L_247 - .L_246)
	.align		4
.L_246:
        /*04d8*/ 	.word	index@(_Z35group_norm_nhwc_bwd_one_pass_kernelI11Fp16IOFp16WLi64ELi60ELi480EEv26Group_norm_nhwc_bwd_params)
        /*04dc*/ 	.word	0x00000000


	//----- nvinfo : EIATTR_REGCOUNT
	.align		4
.L_247:
        /*04e0*/ 	.byte	0x04, 0x2f
        /*04e2*/ 	.short	(.L_249 - .L_248)
	.align		4
.L_248:
        /*04e4*/ 	.word	index@(_Z35group_norm_nhwc_bwd_one_pass_kernelI11Fp16IOBf16WLi512ELi60ELi480EEv26Group_norm_nhwc_bwd_params)
        /*04e8*/ 	.word	0x00000076


	//----- nvinfo : EIATTR_FRAME_SIZE
	.align		4
.L_249:
        /*04ec*/ 	.byte	0x04, 0x11
        /*04ee*/ 	.short	(.L_251 - .L_250)
	.align		4
.L_250:
        /*04f0*/ 	.word	index@(_Z35group_norm_nhwc_bwd_one_pass_kernelI11Fp16IOBf16WLi512ELi60ELi480EEv26Group_norm_nhwc_bwd_params)
        /*04f4*/ 	.word	0x00000110


	//----- nvinfo : EIATTR_REGCOUNT
	.align		4
.L_251:
        /*04f8*/ 	.byte	0x04, 0x2f
        /*04fa*/ 	.short	(.L_253 - .L_252)
	.align		4
.L_252:
        /*04fc*/ 	.word	index@(_Z35group_norm_nhwc_bwd_one_pass_kernelI11Fp16IOBf16WLi256ELi60ELi480EEv26Group_norm_nhwc_bwd_params)
        /*0500*/ 	.word	0x00000040


	//----- nvinfo : EIATTR_FRAME_SIZE
	.align		4
.L_253:
        /*0504*/ 	.byte	0x04, 0x11
        /*0506*/ 	.short	(.L_255 - .L_254)
	.align		4
.L_254:
        /*0508*/ 	.word	index@(_Z35group_norm_nhwc_bwd_one_pass_kernelI11Fp16IOBf16WLi256ELi60ELi480EEv26Group_norm_nhwc_bwd_params)
        /*050c*/ 	.word	0x00000000


	//----- nvinfo : EIATTR_REGCOUNT
	.align		4
.L_255:
        /*0510*/ 	.byte	0x04, 0x2f
        /*0512*/ 	.short	(.L_257 - .L_256)
	.align		4
.L_256:
        /*0514*/ 	.word	index@(_Z35group_norm_nhwc_bwd_one_pass_kernelI11Fp16IOBf16WLi128ELi60ELi480EEv26Group_norm_nhwc_bwd_params)
        /*0518*/ 	.word	0x00000040


	//----- nvinfo : EIATTR_FRAME_SIZE
	.align		4
.L_257:
        /*051c*/ 	.byte	0x04, 0x11
        /*051e*/ 	.short	(.L_259 - .L_258)
	.align		4
.L_258:
        /*0520*/ 	.word	index@(_Z35group_norm_nhwc_bwd_one_pass_kernelI11Fp16IOBf16WLi128ELi60ELi480EEv26Group_norm_nhwc_bwd_params)
        /*0524*/ 	.word	0x00000000


	//----- nvinfo : EIATTR_REGCOUNT
	.align		4
.L_259:
        /*0528*/ 	.byte	0x04, 0x2f
        /*052a*/ 	.short	(.L_261 - .L_260)
	.align		4
.L_260:
        /*052c*/ 	.word	index@(_Z35group_norm_nhwc_bwd_one_pass_kernelI11Fp16IOBf16WLi64ELi60ELi480EEv26Group_norm_nhwc_bwd_params)
        /*0530*/ 	.word	0x00000040


	//----- nvinfo : EIATTR_FRAME_SIZE
	.align		4
.L_261:
        /*0534*/ 	.byte	0x04, 0x11
        /*0536*/ 	.short	(.L_263 - .L_262)
	.align		4
.L_262:
        /*0538*/ 	.word	index@(_Z35group_norm_nhwc_bwd_one_pass_kernelI11Fp16IOBf16WLi64ELi60ELi480EEv26Group_norm_nhwc_bwd_params)
        /*053c*/ 	.word	0x00000000


	//----- nvinfo : EIATTR_REGCOUNT
	.align		4
.L_263:
        /*0540*/ 	.byte	0x04, 0x2f
        /*0542*/ 	.short	(.L_265 - .L_264)
	.align		4
.L_264:
        /*0544*/ 	.word	index@(_Z35group_norm_nhwc_bwd_one_pass_kernelI11Fp16IOFp32WLi512ELi60ELi480EEv26Group_norm_nhwc_bwd_params)
        /*0548*/ 	.word	0x00000075


	//----- nvinfo : EIATTR_FRAME_SIZE
	.align		4
.L_265:
        /*054c*/ 	.byte	0x04, 0x11
        /*054e*/ 	.short	(.L_267 - .L_266)
	.align		4
.L_266:
        /*0550*/ 	.word	index@(_Z35group_norm_nhwc_bwd_one_pass_kernelI11Fp16IOFp32WLi512ELi60ELi480EEv26Group_norm_nhwc_bwd_params)
        /*0554*/ 	.word	0x00000110


	//----- nvinfo : EIATTR_REGCOUNT
	.align		4
.L_267:
        /*0558*/ 	.byte	0x04, 0x2f
        /*055a*/ 	.short	(.L_269 - .L_268)
	.align		4
.L_268:
        /*055c*/ 	.word	index@(_Z35group_norm_nhwc_bwd_one_pass_kernelI11Fp16IOFp32WLi256ELi60ELi480EEv26Group_norm_nhwc_bwd_params)
        /*0560*/ 	.word	0x00000040


	//----- nvinfo : EIATTR_FRAME_SIZE
	.align		4
.L_269:
        /*0564*/ 	.byte	0x04, 0x11
        /*0566*/ 	.short	(.L_271 - .L_270)
	.align		4
.L_270:
        /*0568*/ 	.word	index@(_Z35group_norm_nhwc_bwd_one_pass_kernelI11Fp16IOFp32WLi256ELi60ELi480EEv26Group_norm_nhwc_bwd_params)
        /*056c*/ 	.word	0x00000000


	//----- nvinfo : EIATTR_REGCOUNT
	.align		4
.L_271:
        /*0570*/ 	.byte	0x04, 0x2f
        /*0572*/ 	.short	(.L_273 - .L_272)
	.align		4
.L_272:
        /*0574*/ 	.word	index@(_Z35group_norm_nhwc_bwd_one_pass_kernelI11Fp16IOFp32WLi128ELi60ELi480EEv26Group_norm_nhwc_bwd_params)
        /*0578*/ 	.word	0x00000040


	//----- nvinfo : EIATTR_FRAME_SIZE
	.align		4
.L_273:
        /*057c*/ 	.byte	0x04, 0x11
        /*057e*/ 	.short	(.L_275 - .L_274)
	.align		4
.L_274:
        /*0580*/ 	.word	index@(_Z35group_norm_nhwc_bwd_one_pass_kernelI11Fp16IOFp32WLi128ELi60ELi480EEv26Group_norm_nhwc_bwd_params)
        /*0584*/ 	.word	0x00000000


	//----- nvinfo : EIATTR_REGCOUNT
	.align		4
.L_275:
        /*0588*/ 	.byte	0x04, 0x2f
        /*058a*/ 	.short	(.L_277 - .L_276)
	.align		4
.L_276:
        /*058c*/ 	.word	index@(_Z35group_norm_nhwc_bwd_one_pass_kernelI11Fp16IOFp32WLi64ELi60ELi480EEv26Group_norm_nhwc_bwd_params)
        /*0590*/ 	.word	0x00000040


	//----- nvinfo : EIATTR_FRAME_SIZE
	.align		4
.L_277:
        /*0594*/ 	.byte	0x04, 0x11
        /*0596*/ 	.short	(.L_279 - .L_278)
	.align		4
.L_278:
        /*0598*/ 	.word	index@(_Z35group_norm_nhwc_bwd_one_pass_kernelI11Fp16IOFp32WLi64ELi60ELi480EEv26Group_norm_nhwc_bwd_params)
        /*059c*/ 	.word	0x00000000


	//----- nvinfo : EIATTR_REGCOUNT
	.align		4
.L_279:
        /*05a0*/ 	.byte	0x04, 0x2f
        /*05a2*/ 	.short	(.L_281 - .L_280)
	.align		4
.L_280:
        /*05a4*/ 	.word	index@(_Z35group_norm_nhwc_bwd_one_pass_kernelI11Bf16IOFp16WLi512ELi60ELi480EEv26Group_norm_nhwc_bwd_params)
        /*05a8*/ 	.word	0x00000080


	//----- nvinfo : EIATTR_FRAME_SIZE
	.align		4
.L_281:
        /*05ac*/ 	.byte	0x04, 0x11
        /*05ae*/ 	.short	(.L_283 - .L_282)
	.align		4
.L_282:
        /*05b0*/ 	.word	index@(_Z35group_norm_nhwc_bwd_one_pass_kernelI11Bf16IOFp16WLi512ELi60ELi480EEv26Group_norm_nhwc_bwd_params)
        /*05b4*/ 	.word	0x00000250


	//----- nvinfo : EIATTR_REGCOUNT
	.align		4
.L_283:
        /*05b8*/ 	.byte	0x04, 0x2f
        /*05ba*/ 	.short	(.L_285 - .L_284)
	.align		4
.L_284:
        /*05bc*/ 	.word	index@(_Z35group_norm_nhwc_bwd_one_pass_kernelI11Bf16IOFp16WLi256ELi60ELi480EEv26Group_norm_nhwc_bwd_params)
        /*05c0*/ 	.word	0x00000080


	//----- nvinfo : EIATTR_FRAME_SIZE
	.align		4
.L_285:
        /*05c4*/ 	.byte	0x04, 0x11
        /*05c6*/ 	.short	(.L_287 - .L_286)
	.align		4
.L_286:
        /*05c8*/ 	.word	index@(_Z35group_norm_nhwc_bwd_one_pass_kernelI11Bf16IOFp16WLi256ELi60ELi480EEv26Group_norm_nhwc_bwd_params)
        /*05cc*/ 	.word	0x00000000


	//----- nvinfo : EIATTR_REGCOUNT
	.align		4
.L_287:
        /*05d0*/ 	.byte	0x04, 0x2f
        /*05d2*/ 	.short	(.L_289 - .L_288)
	.align		4
.L_288:
        /*05d4*/ 	.word	index@(_Z35group_norm_nhwc_bwd_one_pass_kernelI11Bf16IOFp16WLi128ELi60ELi480EEv26Group_norm_nhwc_bwd_params)
        /*05d8*/ 	.word	0x00000062


	//----- nvinfo : EIATTR_FRAME_SIZE
	.align		4
.L_289:
        /*05dc*/ 	.byte	0x04, 0x11
        /*05de*/ 	.short	(.L_291 - .L_290)
	.align		4
.L_290:
        /*05e0*/ 	.word	index@(_Z35group_norm_nhwc_bwd_one_pass_kernelI11Bf16IOFp16WLi128ELi60ELi480EEv26Group_norm_nhwc_bwd_params)
        /*05e4*/ 	.word	0x00000000


	//----- nvinfo : EIATTR_REGCOUNT
	.align		4
.L_291:
        /*05e8*/ 	.byte	0x04, 0x2f
        /*05ea*/ 	.short	(.L_293 - .L_292)
	.align		4
.L_292:
        /*05ec*/ 	.word	index@(_Z35group_norm_nhwc_bwd_one_pass_kernelI11Bf16IOFp16WLi64ELi60ELi480EEv26Group_norm_nhwc_bwd_params)
        /*05f0*/ 	.word	0x00000040


	//----- nvinfo : EIATTR_FRAME_SIZE
	.align		4
.L_293:
        /*05f4*/ 	.byte	0x04, 0x11
        /*05f6*/ 	.short	(.L_295 - .L_294)
	.align		4
.L_294:
        /*05f8*/ 	.word	index@(_Z35group_norm_nhwc_bwd_one_pass_kernelI11Bf16IOFp16WLi64ELi60ELi480EEv26Group_norm_nhwc_bwd_params)
        /*05fc*/ 	.word	0x00000000


	//----- nvinfo : EIATTR_REGCOUNT
	.align		4
.L_295:
        /*0600*/ 	.byte	0x04, 0x2f
        /*0602*/ 	.short	(.L_297 - .L_296)
	.align		4
.L_296:
        /*0604*/ 	.word	index@(_Z35group_norm_nhwc_bwd_one_pass_kernelI11Bf16IOBf16WLi512ELi60ELi480EEv26Group_norm_nhwc_bwd_params)
        /*0608*/ 	.word	0x00000080


	//----- nvinfo : EIATTR_FRAME_SIZE
	.align		4
.L_297:
        /*060c*/ 	.byte	0x04, 0x11
        /*060e*/ 	.short	(.L_299 - .L_298)
	.align		4
.L_298:
        /*0610*/ 	.word	index@(_Z35group_norm_nhwc_bwd_one_pass_kernelI11Bf16IOBf16WLi512ELi60ELi480EEv26Group_norm_nhwc_bwd_params)
        /*0614*/ 	.word	0x00000250


	//----- nvinfo : EIATTR_REGCOUNT
	.align		4
.L_299:
        /*0618*/ 	.byte	0x04, 0x2f
        /*061a*/ 	.short	(.L_301 - .L_300)
	.align		4
.L_300:
        /*061c*/ 	.word	index@(_Z35group_norm_nhwc_bwd_one_pass_kernelI11Bf16IOBf16WLi256ELi60ELi480EEv26Group_norm_nhwc_bwd_params)
        /*0620*/ 	.word	0x00000080


	//----- nvinfo : EIATTR_FRAME_SIZE
	.align		4
.L_301:
        /*0624*/ 	.byte	0x04, 0x11
        /*0626*/ 	.short	(.L_303 - .L_302)
	.align		4
.L_302:
        /*0628*/ 	.word	index@(_Z35group_norm_nhwc_bwd_one_pass_kernelI11Bf16IOBf16WLi256ELi60ELi480EEv26Group_norm_nhwc_bwd_params)
        /*062c*/ 	.word	0x00000000


	//----- nvinfo : EIATTR_REGCOUNT
	.align		4
.L_303:
        /*0630*/ 	.byte	0x04, 0x2f
        /*0632*/ 	.short	(.L_305 - .L_304)
	.align		4
.L_304:
        /*0634*/ 	.word	index@(_Z35group_norm_nhwc_bwd_one_pass_kernelI11Bf16IOBf16WLi128ELi60ELi480EEv26Group_norm_nhwc_bwd_params)
        /*0638*/ 	.word	0x00000062


	//----- nvinfo : EIATTR_FRAME_SIZE
	.align		4
.L_305:
        /*063c*/ 	.byte	0x04, 0x11
        /*063e*/ 	.short	(.L_307 - .L_306)
	.align		4
.L_306:
        /*0640*/ 	.word	index@(_Z35group_norm_nhwc_bwd_one_pass_kernelI11Bf16IOBf16WLi128ELi60ELi480EEv26Group_norm_nhwc_bwd_params)
        /*0644*/ 	.word	0x00000000


	//----- nvinfo : EIATTR_REGCOUNT
	.align		4
.L_307:
        /*0648*/ 	.byte	0x04, 0x2f
        /*064a*/ 	.short	(.L_309 - .L_308)
	.align		4
.L_308:
        /*064c*/ 	.word	index@(_Z35group_norm_nhwc_bwd_one_pass_kernelI11Bf16IOBf16WLi64ELi60ELi480EEv26Group_norm_nhwc_bwd_params)
        /*0650*/ 	.word	0x00000040


	//----- nvinfo : EIATTR_FRAME_SIZE
	.align		4
.L_309:
        /*0654*/ 	.byte	0x04, 0x11
        /*0656*/ 	.short	(.L_311 - .L_310)
	.align		4
.L_310:
        /*0658*/ 	.word	index@(_Z35group_norm_nhwc_bwd_one_pass_kernelI11Bf16IOBf16WLi64ELi60ELi480EEv26Group_norm_nhwc_bwd_params)
        /*065c*/ 	.word	0x00000000


	//----- nvinfo : EIATTR_REGCOUNT
	.align		4
.L_311:
        /*0660*/ 	.byte	0x04, 0x2f
        /*0662*/ 	.short	(.L_313 - .L_312)
	.align		4
.L_312:
        /*0664*/ 	.word	index@(_Z35group_norm_nhwc_bwd_one_pass_kernelI11Bf16IOFp32WLi512ELi60ELi480EEv26Group_norm_nhwc_bwd_params)
        /*0668*/ 	.word	0x00000080


	//----- nvinfo : EIATTR_FRAME_SIZE
	.align		4
.L_313:
        /*066c*/ 	.byte	0x04, 0x11
        /*066e*/ 	.short	(.L_315 - .L_314)
	.align		4
.L_314:
        /*0670*/ 	.word	index@(_Z35group_norm_nhwc_bwd_one_pass_kernelI11Bf16IOFp32WLi512ELi60ELi480EEv26Group_norm_nhwc_bwd_params)
        /*0674*/ 	.word	0x00000230


	//----- nvinfo : EIATTR_REGCOUNT
	.align		4
.L_315:
        /*0678*/ 	.byte	0x04, 0x2f
        /*067a*/ 	.short	(.L_317 - .L_316)
	.align		4
.L_316:
        /*067c*/ 	.word	index@(_Z35group_norm_nhwc_bwd_one_pass_kernelI11Bf16IOFp32WLi256ELi60ELi480EEv26Group_norm_nhwc_bwd_params)
        /*0680*/ 	.word	0x00000080


	//----- nvinfo : EIATTR_FRAME_SIZE
	.align		4
.L_317:
        /*0684*/ 	.byte	0x04, 0x11
        /*0686*/ 	.short	(.L_319 - .L_318)
	.align		4
.L_318:
        /*0688*/ 	.word	index@(_Z35group_norm_nhwc_bwd_one_pass_kernelI11Bf16IOFp32WLi256ELi60ELi480EEv26Group_norm_nhwc_bwd_params)
        /*068c*/ 	.word	0x00000000


	//----- nvinfo : EIATTR_REGCOUNT
	.align		4
.L_319:
        /*0690*/ 	.byte	0x04, 0x2f
        /*0692*/ 	.short	(.L_321 - .L_320)
	.align		4
.L_320:
        /*0694*/ 	.word	index@(_Z35group_norm_nhwc_bwd_one_pass_kernelI11Bf16IOFp32WLi128ELi60ELi480EEv26Group_norm_nhwc_bwd_params)
        /*0698*/ 	.word	0x0000006e


	//----- nvinfo : EIATTR_FRAME_SIZE
	.align		4
.L_321:
        /*069c*/ 	.byte	0x04, 0x11
        /*069e*/ 	.short	(.L_323 - .L_322)
	.align		4
.L_322:
        /*06a0*/ 	.word	index@(_Z35group_norm_nhwc_bwd_one_pass_kernelI11Bf16IOFp32WLi128ELi60ELi480EEv26Group_norm_nhwc_bwd_params)
        /*06a4*/ 	.word	0x00000000


	//----- nvinfo : EIATTR_REGCOUNT
	.align		4
.L_323:
        /*06a8*/ 	.byte	0x04, 0x2f
        /*06aa*/ 	.short	(.L_325 - .L_324)
	.align		4
.L_324:
        /*06ac*/ 	.word	index@(_Z35group_norm_nhwc_bwd_one_pass_kernelI11Bf16IOFp32WLi64ELi60ELi480EEv26Group_norm_nhwc_bwd_params)
        /*06b0*/ 	.word	0x00000040


	//----- nvinfo : EIATTR_FRAME_SIZE
	.align		4
.L_325:
        /*06b4*/ 	.byte	0x04, 0x11
        /*06b6*/ 	.short	(.L_327 - .L_326)
	.align		4
.L_326:
        /*06b8*/ 	.word	index@(_Z35group_norm_nhwc_bwd_one_pass_kernelI11Bf16IOFp32WLi64ELi60ELi480EEv26Group_norm_nhwc_bwd_params)
        /*06bc*/ 	.word	0x00000000


	//----- nvinfo : EIATTR_REGCOUNT
	.align		4
.L_327:
        /*06c0*/ 	.byte	0x04, 0x2f
        /*06c2*/ 	.short	(.L_329 - .L_328)
	.align		4
.L_328:
        /*06c4*/ 	.word	index@(_ZN3cub18CUB_300001_SM_10306detail11EmptyKernelIvEEvv)
        /*06c8*/ 	.word	0x00000004


	//----- nvinfo : EIATTR_FRAME_SIZE
	.align		4
.L_329:
        /*06cc*/ 	.byte	0x04, 0x11
        /*06ce*/ 	.short	(.L_331 - .L_330)
	.align		4
.L_330:
        /*06d0*/ 	.word	index@(_ZN3cub18CUB_300001_SM_10306detail11EmptyKernelIvEEvv)
        /*06d4*/ 	.word	0x00000000


	//----- nvinfo : EIATTR_MIN_STACK_SIZE
	.align		4
.L_331:
        /*06d8*/ 	.byte	0x04, 0x12
        /*06da*/ 	.short	(.L_333 - .L_332)
	.align		4
.L_332:
        /*06dc*/ 	.word	index@(_ZN3cub18CUB_300001_SM_10306detail11EmptyKernelIvEEvv)
        /*06e0*/ 	.word	0x00000000


	//----- nvinfo : EIATTR_MIN_STACK_SIZE
	.align		4
.L_333:
        /*06e4*/ 	.byte	0x04, 0x12
        /*06e6*/ 	.short	(.L_335 - .L_334)
	.align		4
.L_334:
        /*06e8*/ 	.word	index@(_Z35group_norm_nhwc_bwd_one_pass_kernelI11Bf16IOFp32WLi64ELi60ELi480EEv26Group_norm_nhwc_bwd_params)
        /*06ec*/ 	.word	0x00000000


	//----- nvinfo : EIATTR_MIN_STACK_SIZE
	.align		4
.L_335:
        /*06f0*/ 	.byte	0x04, 0x12
        /*06f2*/ 	.short	(.L_337 - .L_336)
	.align		4
.L_336:
        /*06f4*/ 	.word	index@(_Z35group_norm_nhwc_bwd_one_pass_kernelI11Bf16IOFp32WLi128ELi60ELi480EEv26Group_norm_nhwc_bwd_params)
        /*06f8*/ 	.word	0x00000000


	//----- nvinfo : EIATTR_MIN_STACK_SIZE
	.align		4
.L_337:
        /*06fc*/ 	.byte	0x04, 0x12
        /*06fe*/ 	.short	(.L_339 - .L_338)
	.align		4
.L_338:
        /*0700*/ 	.word	index@(_Z35group_norm_nhwc_bwd_one_pass_kernelI11Bf16IOFp32WLi256ELi60ELi480EEv26Group_norm_nhwc_bwd_params)
        /*0704*/ 	.word	0x00000000


	//----- nvinfo : EIATTR_MIN_STACK_SIZE
	.align		4
.L_339:
        /*0708*/ 	.byte	0x04, 0x12
        /*070a*/ 	.short	(.L_341 - .L_340)
	.align		4
.L_340:
        /*070c*/ 	.word	index@(_Z35group_norm_nhwc_bwd_one_pass_kernelI11Bf16IOFp32WLi512ELi60ELi480EEv26Group_norm_nhwc_bwd_params)
        /*0710*/ 	.word	0x00000230


	//----- nvinfo : EIATTR_MIN_STACK_SIZE
	.align		4
.L_341:
        /*0714*/ 	.byte	0x04, 0x12
        /*0716*/ 	.short	(.L_343 - .L_342)
	.align		4
.L_342:
        /*0718*/ 	.word	index@(_Z35group_norm_nhwc_bwd_one_pass_kernelI11Bf16IOBf16WLi64ELi60ELi480EEv26Group_norm_nhwc_bwd_params)
        /*071c*/ 	.word	0x00000000


	//----- nvinfo : EIATTR_MIN_STACK_SIZE
	.align		4
.L_343:
        /*0720*/ 	.byte	0x04, 0x12
        /*0722*/ 	.short	(.L_345 - .L_344)
	.align		4
.L_344:
        /*0724*/ 	.word	index@(_Z35group_norm_nhwc_bwd_one_pass_kernelI11Bf16IOBf16WLi128ELi60ELi480EEv26Group_norm_nhwc_bwd_params)
        /*0728*/ 	.word	0x00000000


	//----- nvinfo : EIATTR_MIN_STACK_SIZE
	.align		4
.L_345:
        /*072c*/ 	.byte	0x04, 0x12
        /*072e*/ 	.short	(.L_347 - .L_346)
	.align		4
.L_346:
        /*0730*/ 	.word	index@(_Z35group_norm_nhwc_bwd_one_pass_kernelI11Bf16IOBf16WLi256ELi60ELi480EEv26Group_norm_nhwc_bwd_params)
        /*0734*/ 	.word	0x00000000


	//----- nvinfo : EIATTR_MIN_STACK_SIZE
	.align		4
.L_347:
        /*0738*/ 	.byte	0x04, 0x12
        /*073a*/ 	.short	(.L_349 - .L_348)
	.align		4
.L_348:
        /*073c*/ 	.word	index@(_Z35group_norm_nhwc_bwd_one_pass_kernelI11Bf16IOBf16WLi512ELi60ELi480EEv26Group_norm_nhwc_bwd_params)
        /*0740*/ 	.word	0x00000250


	//----- nvinfo : EIATTR_MIN_STACK_SIZE
	.align		4
.L_349:
        /*0744*/ 	.byte	0x04, 0x12
        /*0746*/ 	.short	(.L_351 - .L_350)
	.align		4
.L_350:
        /*0748*/ 	.word	index@(_Z35group_norm_nhwc_bwd_one_pass_kernelI11Bf16IOFp16WLi64ELi60ELi480EEv26Group_norm_nhwc_bwd_params)
        /*074c*/ 	.word	0x00000000


	//----- nvinfo : EIATTR_MIN_STACK_SIZE
	.align		4
.L_351:
        /*0750*/ 	.byte	0x04, 0x12
        /*0752*/ 	.short	(.L_353 - .L_352)
	.align		4
.L_352:
        /*0754*/ 	.word	index@(_Z35group_norm_nhwc_bwd_one_pass_kernelI11Bf16IOFp16WLi128ELi60ELi480EEv26Group_norm_nhwc_bwd_params)
        /*0758*/ 	.word	0x00000000


	//----- nvinfo : EIATTR_MIN_STACK_SIZE
	.align		4
.L_353:
        /*075c*/ 	.byte	0x04, 0x12
        /*075e*/ 	.short	(.L_355 - .L_354)
	.align		4
.L_354:
        /*0760*/ 	.word	index@(_Z35group_norm_nhwc_bwd_one_pass_kernelI11Bf16IOFp16WLi256ELi60ELi480EEv26Group_norm_nhwc_bwd_params)
        /*0764*/ 	.word	0x00000000


	//----- nvinfo : EIATTR_MIN_STACK_SIZE
	.align		4
.L_355:
        /*0768*/ 	.byte	0x04, 0x12
        /*076a*/ 	.short	(.L_357 - .L_356)
	.align		4
.L_356:
        /*076c*/ 	.word	index@(_Z35group_norm_nhwc_bwd_one_pass_kernelI11Bf16IOFp16WLi512ELi60ELi480EEv26Group_norm_nhwc_bwd_params)
        /*0770*/ 	.word	0x00000250


	//----- nvinfo : EIATTR_MIN_STACK_SIZE
	.align		4
.L_357:
        /*0774*/ 	.byte	0x04, 0x12
        /*0776*/ 	.short	(.L_359 - .L_358)
	.align		4
.L_358:
        /*0778*/ 	.word	index@(_Z35group_norm_nhwc_bwd_one_pass_kernelI11Fp16IOFp32WLi64ELi60ELi480EEv26Group_norm_nhwc_bwd_params)
        /*077c*/ 	.word	0x00000000


	//----- nvinfo : EIATTR_MIN_STACK_SIZE
	.align		4
.L_359:
        /*0780*/ 	.byte	0x04, 0x12
        /*0782*/ 	.short	(.L_361 - .L_360)
	.align		4
.L_360:
        /*0784*/ 	.word	index@(_Z35group_norm_nhwc_bwd_one_pass_kernelI11Fp16IOFp32WLi128ELi60ELi480EEv26Group_norm_nhwc_bwd_params)
        /*0788*/ 	.word	0x00000000


	//----- nvinfo : EIATTR_MIN_STACK_SIZE
	.align		4
.L_361:
        /*078c*/ 	.byte	0x04, 0x12
        /*078e*/ 	.short	(.L_363 - .L_362)
	.align		4
.L_362:
        /*0790*/ 	.word	index@(_Z35group_norm_nhwc_bwd_one_pass_kernelI11Fp16IOFp32WLi256ELi60ELi480EEv26Group_norm_nhwc_bwd_params)
        /*0794*/ 	.word	0x00000000


	//----- nvinfo : EIATTR_MIN_STACK_SIZE
	.align		4
.L_363:
        /*0798*/ 	.byte	0x04, 0x12
        /*079a*/ 	.short	(.L_365 - .L_364)
	.align		4
.L_364:
        /*079c*/ 	.word	index@(_Z35group_norm_nhwc_bwd_one_pass_kernelI11Fp16IOFp32WLi512ELi60ELi480EEv26Group_norm_nhwc_bwd_params)
        /*07a0*/ 	.word	0x00000110


	//----- nvinfo : EIATTR_MIN_STACK_SIZE
	.align		4
.L_365:
        /*07a4*/ 	.byte	0x04, 0x12
        /*07a6*/ 	.short	(.L_367 - .L_366)
	.align		4
.L_366:
        /*07a8*/ 	.word	index@(_Z35group_norm_nhwc_bwd_one_pass_kernelI11Fp16IOBf16WLi64ELi60ELi480EEv26Group_norm_nhwc_bwd_params)
        /*07ac*/ 	.word	0x00000000


	//----- nvinfo : EIATTR_MIN_STACK_SIZE
	.align		4
.L_367:
        /*07b0*/ 	.byte	0x04, 0x12
        /*07b2*/ 	.short	(.L_369 - .L_368)
	.align		4
.L_368:
        /*07b4*/ 	.word	index@(_Z35group_norm_nhwc_bwd_one_pass_kernelI11Fp16IOBf16WLi128ELi60ELi480EEv26Group_norm_nhwc_bwd_params)
        /*07b8*/ 	.word	0x00000000


	//----- nvinfo : EIATTR_MIN_STACK_SIZE
	.align		4
.L_369:
        /*07bc*/ 	.byte	0x04, 0x12
        /*07be*/ 	.short	(.L_371 - .L_370)
	.align		4
.L_370:
        /*07c0*/ 	.word	index@(_Z35group_norm_nhwc_bwd_one_pass_kernelI11Fp16IOBf16WLi256ELi60ELi480EEv26Group_norm_nhwc_bwd_params)
        /*07c4*/ 	.word	0x00000000


	//----- nvinfo : EIATTR_MIN_STACK_SIZE
	.align		4
.L_371:
        /*07c8*/ 	.byte	0x04, 0x12
        /*07ca*/ 	.short	(.L_373 - .L_372)
	.align		4
.L_372:
        /*07cc*/ 	.word	index@(_Z35group_norm_nhwc_bwd_one_pass_kernelI11Fp16IOBf16WLi512ELi60ELi480EEv26Group_norm_nhwc_bwd_params)
        /*07d0*/ 	.word	0x00000110


	//----- nvinfo : EIATTR_MIN_STACK_SIZE
	.align		4
.L_373:
        /*07d4*/ 	.byte	0x04, 0x12
        /*07d6*/ 	.short	(.L_375 - .L_374)
	.align		4
.L_374:
        /*07d8*/ 	.word	index@(_Z35group_norm_nhwc_bwd_one_pass_kernelI11Fp16IOFp16WLi64ELi60ELi480EEv26Group_norm_nhwc_bwd_params)
        /*07dc*/ 	.word	0x00000000


	//----- nvinfo : EIATTR_MIN_STACK_SIZE
	.align		4
.L_375:
        /*07e0*/ 	.byte	0x04, 0x12
        /*07e2*/ 	.short	(.L_377 - .L_376)
	.align		4
.L_376:
        /*07e4*/ 	.word	index@(_Z35group_norm_nhwc_bwd_one_pass_kernelI11Fp16IOFp16WLi128ELi60ELi480EEv26Group_norm_nhwc_bwd_params)
        /*07e8*/ 	.word	0x00000000


	//----- nvinfo : EIATTR_MIN_STACK_SIZE
	.align		4
.L_377:
        /*07ec*/ 	.byte	0x04, 0x12
        /*07ee*/ 	.short	(.L_379 - .L_378)
	.align		4
.L_378:
        /*07f0*/ 	.word	index@(_Z35group_norm_nhwc_bwd_one_pass_kernelI11Fp16IOFp16WLi256ELi60ELi480EEv26Group_norm_nhwc_bwd_params)
        /*07f4*/ 	.word	0x00000000


	//----- nvinfo : EIATTR_MIN_STACK_SIZE
	.align		4
.L_379:
        /*07f8*/ 	.byte	0x04, 0x12
        /*07fa*/ 	.short	(.L_381 - .L_380)
	.align		4
.L_380:
        /*07fc*/ 	.word	index@(_Z35group_norm_nhwc_bwd_one_pass_kernelI11Fp16IOFp16WLi512ELi60ELi480EEv26Group_norm_nhwc_bwd_params)
        /*0800*/ 	.word	0x00000110


	//----- nvinfo : EIATTR_MIN_STACK_SIZE
	.align		4
.L_381:
        /*0804*/ 	.byte	0x04, 0x12
        /*0806*/ 	.short	(.L_383 - .L_382)
	.align		4
.L_382:
        /*0808*/ 	.word	index@(_Z35group_norm_nhwc_bwd_one_pass_kernelI11Fp32IOFp32WLi64ELi60ELi480EEv26Group_norm_nhwc_bwd_params)
        /*080c*/ 	.word	0x00000000


	//----- nvinfo : EIATTR_MIN_STACK_SIZE
	.align		4
.L_383:
        /*0810*/ 	.byte	0x04, 0x12
        /*0812*/ 	.short	(.L_385 - .L_384)
	.align		4
.L_384:
        /*0814*/ 	.word	index@(_Z35group_norm_nhwc_bwd_one_pass_kernelI11Fp32IOFp32WLi128ELi60ELi480EEv26Group_norm_nhwc_bwd_params)
        /*0818*/ 	.word	0x00000008


	//----- nvinfo : EIATTR_MIN_STACK_SIZE
	.align		4
.L_385:
        /*081c*/ 	.byte	0x04, 0x12
        /*081e*/ 	.short	(.L_387 - .L_386)
	.align		4
.L_386:
        /*0820*/ 	.word	index@(_Z35group_norm_nhwc_bwd_one_pass_kernelI11Fp32IOFp32WLi256ELi60ELi480EEv26Group_norm_nhwc_bwd_params)
        /*0824*/ 	.word	0x00000000


	//----- nvinfo : EIATTR_MIN_STACK_SIZE
	.align		4
.L_387:
        /*0828*/ 	.byte	0x04, 0x12
        /*082a*/ 	.short	(.L_389 - .L_388)
	.align		4
.L_388:
        /*082c*/ 	.word	index@(_Z35group_norm_nhwc_bwd_one_pass_kernelI11Fp32IOFp32WLi512ELi60ELi480EEv26Group_norm_nhwc_bwd_params)
        /*0830*/ 	.word	0x000002f0


	//----- nvinfo : EIATTR_MIN_STACK_SIZE
	.align		4
.L_389:
        /*0834*/ 	.byte	0x04, 0x12
        /*0836*/ 	.short	(.L_391 - .L_390)
	.align		4
.L_390:
        /*0838*/ 	.word	index@(_Z35group_norm_nhwc_bwd_one_pass_kernelI11Fp32IOBf16WLi64ELi60ELi480EEv26Group_norm_nhwc_bwd_params)
        /*083c*/ 	.word	0x00000000


	//----- nvinfo : EIATTR_MIN_STACK_SIZE
	.align		4
.L_391:
        /*0840*/ 	.byte	0x04, 0x12
        /*0842*/ 	.short	(.L_393 - .L_392)
	.align		4
.L_392:
        /*0844*/ 	.word	index@(_Z35group_norm_nhwc_bwd_one_pass_kernelI11Fp32IOBf16WLi128ELi60ELi480EEv26Group_norm_nhwc_bwd_params)
        /*0848*/ 	.word	0x00000000


	//----- nvinfo : EIATTR_MIN_STACK_SIZE
	.align		4
.L_393:
        /*084c*/ 	.byte	0x04, 0x12
        /*084e*/ 	.short	(.L_395 - .L_394)
	.align		4
.L_394:
        /*0850*/ 	.word	index@(_Z35group_norm_nhwc_bwd_one_pass_kernelI11Fp32IOBf16WLi256ELi60ELi480EEv26Group_norm_nhwc_bwd_params)
        /*0854*/ 	.word	0x00000000


	//----- nvinfo : EIATTR_MIN_STACK_SIZE
	.align		4
.L_395:
        /*0858*/ 	.byte	0x04, 0x12
        /*085a*/ 	.short	(.L_397 - .L_396)
	.align		4
.L_396:
        /*085c*/ 	.word	index@(_Z35group_norm_nhwc_bwd_one_pass_kernelI11Fp32IOBf16WLi512ELi60ELi480EEv26Group_norm_nhwc_bwd_params)
        /*0860*/ 	.word	0x000002f0


	//----- nvinfo : EIATTR_MIN_STACK_SIZE
	.align		4
.L_397:
        /*0864*/ 	.byte	0x04, 0x12
        /*0866*/ 	.short	(.L_399 - .L_398)
	.align		4
.L_398:
        /*0868*/ 	.word	index@(_Z35group_norm_nhwc_bwd_one_pass_kernelI11Fp32IOFp16WLi64ELi60ELi480EEv26Group_norm_nhwc_bwd_params)
        /*086c*/ 	.word	0x00000000


	//----- nvinfo : EIATTR_MIN_STACK_SIZE
	.align		4
.L_399:
        /*0870*/ 	.byte	0x04, 0x12
        /*0872*/ 	.short	(.L_401 - .L_400)
	.align		4
.L_400:
        /*0874*/ 	.word	index@(_Z35group_norm_nhwc_bwd_one_pass_kernelI11Fp32IOFp16WLi128ELi60ELi480EEv26Group_norm_nhwc_bwd_params)
        /*0878*/ 	.word	0x00000000


	//----- nvinfo : EIATTR_MIN_STACK_SIZE
	.align		4
.L_401:
        /*087c*/ 	.byte	0x04, 0x12
        /*087e*/ 	.short	(.L_403 - .L_402)
	.align		4
.L_402:
        /*0880*/ 	.word	index@(_Z35group_norm_nhwc_bwd_one_pass_kernelI11Fp32IOFp16WLi256ELi60ELi480EEv26Group_norm_nhwc_bwd_params)
        /*0884*/ 	.word	0x00000000


	//----- nvinfo : EIATTR_MIN_STACK_SIZE
	.align		4
.L_403:
        /*0888*/ 	.byte	0x04, 0x12
        /*088a*/ 	.short	(.L_405 - .L_404)
	.align		4
.L_404:
        /*088c*/ 	.word	index@(_Z35group_norm_nhwc_bwd_one_pass_kernelI11Fp32IOFp16WLi512ELi60ELi480EEv26Group_norm_nhwc_bwd_params)
        /*0890*/ 	.word	0x000002f0


	//----- nvinfo : EIATTR_MIN_STACK_SIZE
	.align		4
.L_405:
        /*0894*/ 	.byte	0x04, 0x12
        /*0896*/ 	.short	(.L_407 - .L_406)
	.align		4
.L_406:
        /*0898*/ 	.word	index@(_Z35group_norm_nhwc_fwd_one_pass_kernelI11Bf16IOFp32WLi64ELi60ELi480EEv26Group_norm_nhwc_fwd_params)
        /*089c*/ 	.word	0x00000000


	//----- nvinfo : EIATTR_MIN_STACK_SIZE
	.align		4
.L_407:
        /*08a0*/ 	.byte	0x04, 0x12
        /*08a2*/ 	.short	(.L_409 - .L_408)
	.align		4
.L_408:
        /*08a4*/ 	.word	index@(_Z35group_norm_nhwc_fwd_one_pass_kernelI11Bf16IOFp32WLi128ELi60ELi480EEv26Group_norm_nhwc_fwd_params)
        /*08a8*/ 	.word	0x00000000


	//----- nvinfo : EIATTR_MIN_STACK_SIZE
	.align		4
.L_409:
        /*08ac*/ 	.byte	0x04, 0x12
        /*08ae*/ 	.short	(.L_411 - .L_410)
	.align		4
.L_410:
        /*08b0*/ 	.word	index@(_Z35group_norm_nhwc_fwd_one_pass_kernelI11Bf16IOFp32WLi256ELi60ELi480EEv26Group_norm_nhwc_fwd_params)
        /*08b4*/ 	.word	0x00000000


	//----- nvinfo : EIATTR_MIN_STACK_SIZE
	.align		4
.L_411:
        /*08b8*/ 	.byte	0x04, 0x12
        /*08ba*/ 	.short	(.L_413 - .L_412)
	.align		4
.L_412:
        /*08bc*/ 	.word	index@(_Z35group_norm_nhwc_fwd_one_pass_kernelI11Bf16IOFp32WLi512ELi60ELi480EEv26Group_norm_nhwc_fwd_params)
        /*08c0*/ 	.word	0x00000000


	//----- nvinfo : EIATTR_MIN_STACK_SIZE
	.align		4
.L_413:
        /*08c4*/ 	.byte	0x04, 0x12
        /*08c6*/ 	.short	(.L_415 - .L_414)
	.align		4
.L_414:
        /*08c8*/ 	.word	index@(_Z35group_norm_nhwc_fwd_one_pass_kernelI11Bf16IOBf16WLi64ELi60ELi480EEv26Group_norm_nhwc_fwd_params)
        /*08cc*/ 	.word	0x00000000


	//----- nvinfo : EIATTR_MIN_STACK_SIZE
	.align		4
.L_415:
        /*08d0*/ 	.byte	0x04, 0x12
        /*08d2*/ 	.short	(.L_417 - .L_416)
	.align		4
.L_416:
        /*08d4*/ 	.word	index@(_Z35group_norm_nhwc_fwd_one_pass_kernelI11Bf16IOBf16WLi128ELi60ELi480EEv26Group_norm_nhwc_fwd_params)
        /*08d8*/ 	.word	0x00000000


	//----- nvinfo : EIATTR_MIN_STACK_SIZE
	.align		4
.L_417:
        /*08dc*/ 	.byte	0x04, 0x12
        /*08de*/ 	.short	(.L_419 - .L_418)
	.align		4
.L_418:
        /*08e0*/ 	.word	index@(_Z35group_norm_nhwc_fwd_one_pass_kernelI11Bf16IOBf16WLi256ELi60ELi480EEv26Group_norm_nhwc_fwd_params)
        /*08e4*/ 	.word	0x00000000


	//----- nvinfo : EIATTR_MIN_STACK_SIZE
	.align		4
.L_419:
        /*08e8*/ 	.byte	0x04, 0x12
        /*08ea*/ 	.short	(.L_421 - .L_420)
	.align		4
.L_420:
        /*08ec*/ 	.word	index@(_Z35group_norm_nhwc_fwd_one_pass_kernelI11Bf16IOBf16WLi512ELi60ELi480EEv26Group_norm_nhwc_fwd_params)
        /*08f0*/ 	.word	0x00000000


	//----- nvinfo : EIATTR_MIN_STACK_SIZE
	.align		4
.L_421:
        /*08f4*/ 	.byte	0x04, 0x12
        /*08f6*/ 	.short	(.L_423 - .L_422)
	.align		4
.L_422:
        /*08f8*/ 	.word	index@(_Z35group_norm_nhwc_fwd_one_pass_kernelI11Bf16IOFp16WLi64ELi60ELi480EEv26Group_norm_nhwc_fwd_params)
        /*08fc*/ 	.word	0x00000000


	//----- nvinfo : EIATTR_MIN_STACK_SIZE
	.align		4
.L_423:
        /*0900*/ 	.byte	0x04, 0x12
        /*0902*/ 	.short	(.L_425 - .L_424)
	.align		4
.L_424:
        /*0904*/ 	.word	index@(_Z35group_norm_nhwc_fwd_one_pass_kernelI11Bf16IOFp16WLi128ELi60ELi480EEv26Group_norm_nhwc_fwd_params)
        /*0908*/ 	.word	0x00000000


	//----- nvinfo : EIATTR_MIN_STACK_SIZE
	.align		4
.L_425:
        /*090c*/ 	.byte	0x04, 0x12
        /*090e*/ 	.short	(.L_427 - .L_426)
	.align		4
.L_426:
        /*0910*/ 	.word	index@(_Z35group_norm_nhwc_fwd_one_pass_kernelI11Bf16IOFp16WLi256ELi60ELi480EEv26Group_norm_nhwc_fwd_params)
        /*0914*/ 	.word	0x00000000


	//----- nvinfo : EIATTR_MIN_STACK_SIZE
	.align		4
.L_427:
        /*0918*/ 	.byte	0x04, 0x12
        /*091a*/ 	.short	(.L_429 - .L_428)
	.align		4
.L_428:
        /*091c*/ 	.word	index@(_Z35group_norm_nhwc_fwd_one_pass_kernelI11Bf16IOFp16WLi512ELi60ELi480EEv26Group_norm_nhwc_fwd_params)
        /*0920*/ 	.word	0x00000000


	//----- nvinfo : EIATTR_MIN_STACK_SIZE
	.align		4
.L_429:
        /*0924*/ 	.byte	0x04, 0x12
        /*0926*/ 	.short	(.L_431 - .L_430)
	.align		4
.L_430:
        /*0928*/ 	.word	index@(_Z35group_norm_nhwc_fwd_one_pass_kernelI11Fp16IOFp32WLi64ELi60ELi480EEv26Group_norm_nhwc_fwd_params)
        /*092c*/ 	.word	0x00000000


	//----- nvinfo : EIATTR_MIN_STACK_SIZE
	.align		4
.L_431:
        /*0930*/ 	.byte	0x04, 0x12
        /*0932*/ 	.short	(.L_433 - .L_432)
	.align		4
.L_432:
        /*0934*/ 	.word	index@(_Z35group_norm_nhwc_fwd_one_pass_kernelI11Fp16IOFp32WLi128ELi60ELi480EEv26Group_norm_nhwc_fwd_params)
        /*0938*/ 	.word	0x00000000


	//----- nvinfo : EIATTR_MIN_STACK_SIZE
	.align		4
.L_433:
        /*093c*/ 	.byte	0x04, 0x12
        /*093e*/ 	.short	(.L_435 - .L_434)
	.align		4
.L_434:
        /*0940*/ 	.word	index@(_Z35group_norm_nhwc_fwd_one_pass_kernelI11Fp16IOFp32WLi256ELi60ELi480EEv26Group_norm_nhwc_fwd_params)
        /*0944*/ 	.word	0x00000000


	//----- nvinfo : EIATTR_MIN_STACK_SIZE
	.align		4
.L_435:
        /*0948*/ 	.byte	0x04, 0x12
        /*094a*/ 	.short	(.L_437 - .L_436)
	.align		4
.L_436:
        /*094c*/ 	.word	index@(_Z35group_norm_nhwc_fwd_one_pass_kernelI11Fp16IOFp32WLi512ELi60ELi480EEv26Group_norm_nhwc_fwd_params)
        /*0950*/ 	.word	0x00000000


	//----- nvinfo : EIATTR_MIN_STACK_SIZE
	.align		4
.L_437:
        /*0954*/ 	.byte	0x04, 0x12
        /*0956*/ 	.short	(.L_439 - .L_438)
	.align		4
.L_438:
        /*0958*/ 	.word	index@(_Z35group_norm_nhwc_fwd_one_pass_kernelI11Fp16IOBf16WLi64ELi60ELi480EEv26Group_norm_nhwc_fwd_params)
        /*095c*/ 	.word	0x00000000


	//----- nvinfo : EIATTR_MIN_STACK_SIZE
	.align		4
.L_439:
        /*0960*/ 	.byte	0x04, 0x12
        /*0962*/ 	.short	(.L_441 - .L_440)
	.align		4
.L_440:
        /*0964*/ 	.word	index@(_Z35group_norm_nhwc_fwd_one_pass_kernelI11Fp16IOBf16WLi128ELi60ELi480EEv26Group_norm_nhwc_fwd_params)
        /*0968*/ 	.word	0x00000000


	//----- nvinfo : EIATTR_MIN_STACK_SIZE
	.align		4
.L_441:
        /*096c*/ 	.byte	0x04, 0x12
        /*096e*/ 	.short	(.L_443 - .L_442)
	.align		4
.L_442:
        /*0970*/ 	.word	index@(_Z35group_norm_nhwc_fwd_one_pass_kernelI11Fp16IOBf16WLi256ELi60ELi480EEv26Group_norm_nhwc_fwd_params)
        /*0974*/ 	.word	0x00000000


	//----- nvinfo : EIATTR_MIN_STACK_SIZE
	.align		4
.L_443:
        /*0978*/ 	.byte	0x04, 0x12
        /*097a*/ 	.short	(.L_445 - .L_444)
	.align		4
.L_444:
        /*097c*/ 	.word	index@(_Z35group_norm_nhwc_fwd_one_pass_kernelI11Fp16IOBf16WLi512ELi60ELi480EEv26Group_norm_nhwc_fwd_params)
        /*0980*/ 	.word	0x00000000


	//----- nvinfo : EIATTR_MIN_STACK_SIZE
	.align		4
.L_445:
        /*0984*/ 	.byte	0x04, 0x12
        /*0986*/ 	.short	(.L_447 - .L_446)
	.align		4
.L_446:
        /*0988*/ 	.word	index@(_Z35group_norm_nhwc_fwd_one_pass_kernelI11Fp16IOFp16WLi64ELi60ELi480EEv26Group_norm_nhwc_fwd_params)
        /*098c*/ 	.word	0x00000000


	//----- nvinfo : EIATTR_MIN_STACK_SIZE
	.align		4
.L_447:
        /*0990*/ 	.byte	0x04, 0x12
        /*0992*/ 	.short	(.L_449 - .L_448)
	.align		4
.L_448:
        /*0994*/ 	.word	index@(_Z35group_norm_nhwc_fwd_one_pass_kernelI11Fp16IOFp16WLi128ELi60ELi480EEv26Group_norm_nhwc_fwd_params)
        /*0998*/ 	.word	0x00000000


	//----- nvinfo : EIATTR_MIN_STACK_SIZE
	.align		4
.L_449:
        /*099c*/ 	.byte	0x04, 0x12
        /*099e*/ 	.short	(.L_451 - .L_450)
	.align		4
.L_450:
        /*09a0*/ 	.word	index@(_Z35group_norm_nhwc_fwd_one_pass_kernelI11Fp16IOFp16WLi256ELi60ELi480EEv26Group_norm_nhwc_fwd_params)
        /*09a4*/ 	.word	0x00000000


	//----- nvinfo : EIATTR_MIN_STACK_SIZE
	.align		4
.L_451:
        /*09a8*/ 	.byte	0x04, 0x12
        /*09aa*/ 	.short	(.L_453 - .L_452)
	.align		4
.L_452:
        /*09ac*/ 	.word	index@(_Z35group_norm_nhwc_fwd_one_pass_kernelI11Fp16IOFp16WLi512ELi60ELi480EEv26Group_norm_nhwc_fwd_params)
        /*09b0*/ 	.word	0x00000000


	//----- nvinfo : EIATTR_MIN_STACK_SIZE
	.align		4
.L_453:
        /*09b4*/ 	.byte	0x04, 0x12
        /*09b6*/ 	.short	(.L_455 - .L_454)
	.align		4
.L_454:
        /*09b8*/ 	.word	index@(_Z35group_norm_nhwc_fwd_one_pass_kernelI11Fp32IOFp32WLi64ELi60ELi480EEv26Group_norm_nhwc_fwd_params)
        /*09bc*/ 	.word	0x00000000


	//----- nvinfo : EIATTR_MIN_STACK_SIZE
	.align		4
.L_455:
        /*09c0*/ 	.byte	0x04, 0x12
        /*09c2*/ 	.short	(.L_457 - .L_456)
	.align		4
.L_456:
        /*09c4*/ 	.word	index@(_Z35group_norm_nhwc_fwd_one_pass_kernelI11Fp32IOFp32WLi128ELi60ELi480EEv26Group_norm_nhwc_fwd_params)
        /*09c8*/ 	.word	0x00000000


	//----- nvinfo : EIATTR_MIN_STACK_SIZE
	.align		4
.L_457:
        /*09cc*/ 	.byte	0x04, 0x12
        /*09ce*/ 	.short	(.L_459 - .L_458)
	.align		4
.L_458:
        /*09d0*/ 	.word	index@(_Z35group_norm_nhwc_fwd_one_pass_kernelI11Fp32IOFp32WLi256ELi60ELi480EEv26Group_norm_nhwc_fwd_params)
        /*09d4*/ 	.word	0x00000000


	//----- nvinfo : EIATTR_MIN_STACK_SIZE
	.align		4
.L_459:
        /*09d8*/ 	.byte	0x04, 0x12
        /*09da*/ 	.short	(.L_461 - .L_460)
	.align		4
.L_460:
        /*09dc*/ 	.word	index@(_Z35group_norm_nhwc_fwd_one_pass_kernelI11Fp32IOFp32WLi512ELi60ELi480EEv26Group_norm_nhwc_fwd_params)
        /*09e0*/ 	.word	0x00000000


	//----- nvinfo : EIATTR_MIN_STACK_SIZE
	.align		4
.L_461:
        /*09e4*/ 	.byte	0x04, 0x12
        /*09e6*/ 	.short	(.L_463 - .L_462)
	.align		4
.L_462:
        /*09e8*/ 	.word	index@(_Z35group_norm_nhwc_fwd_one_pass_kernelI11Fp32IOBf16WLi64ELi60ELi480EEv26Group_norm_nhwc_fwd_params)
        /*09ec*/ 	.word	0x00000000


	//----- nvinfo : EIATTR_MIN_STACK_SIZE
	.align		4
.L_463:
        /*09f0*/ 	.byte	0x04, 0x12
        /*09f2*/ 	.short	(.L_465 - .L_464)
	.align		4
.L_464:
        /*09f4*/ 	.word	index@(_Z35group_norm_nhwc_fwd_one_pass_kernelI11Fp32IOBf16WLi128ELi60ELi480EEv26Group_norm_nhwc_fwd_params)
        /*09f8*/ 	.word	0x00000000


	//----- nvinfo : EIATTR_MIN_STACK_SIZE
	.align		4
.L_465:
        /*09fc*/ 	.byte	0x04, 0x12
        /*09fe*/ 	.short	(.L_467 - .L_466)
	.align		4
.L_466:
        /*0a00*/ 	.word	index@(_Z35group_norm_nhwc_fwd_one_pass_kernelI11Fp32IOBf16WLi256ELi60ELi480EEv26Group_norm_nhwc_fwd_params)
        /*0a04*/ 	.word	0x00000000


	//----- nvinfo : EIATTR_MIN_STACK_SIZE
	.align		4
.L_467:
        /*0a08*/ 	.byte	0x04, 0x12
        /*0a0a*/ 	.short	(.L_469 - .L_468)
	.align		4
.L_468:
        /*0a0c*/ 	.word	index@(_Z35group_norm_nhwc_fwd_one_pass_kernelI11Fp32IOBf16WLi512ELi60ELi480EEv26Group_norm_nhwc_fwd_params)
        /*0a10*/ 	.word	0x00000000


	//----- nvinfo : EIATTR_MIN_STACK_SIZE
	.align		4
.L_469:
        /*0a14*/ 	.byte	0x04, 0x12
        /*0a16*/ 	.short	(.L_471 - .L_470)
	.align		4
.L_470:
        /*0a18*/ 	.word	index@(_Z35group_norm_nhwc_fwd_one_pass_kernelI11Fp32IOFp16WLi64ELi60ELi480EEv26Group_norm_nhwc_fwd_params)
        /*0a1c*/ 	.word	0x00000000


	//----- nvinfo : EIATTR_MIN_STACK_SIZE
	.align		4
.L_471:
        /*0a20*/ 	.byte	0x04, 0x12
        /*0a22*/ 	.short	(.L_473 - .L_472)
	.align		4
.L_472:
        /*0a24*/ 	.word	index@(_Z35group_norm_nhwc_fwd_one_pass_kernelI11Fp32IOFp16WLi128ELi60ELi480EEv26Group_norm_nhwc_fwd_params)
        /*0a28*/ 	.word	0x00000000


	//----- nvinfo : EIATTR_MIN_STACK_SIZE
	.align		4
.L_473:
        /*0a2c*/ 	.byte	0x04, 0x12
        /*0a2e*/ 	.short	(.L_475 - .L_474)
	.align		4
.L_474:
        /*0a30*/ 	.word	index@(_Z35group_norm_nhwc_fwd_one_pass_kernelI11Fp32IOFp16WLi256ELi60ELi480EEv26Group_norm_nhwc_fwd_params)
        /*0a34*/ 	.word	0x00000000


	//----- nvinfo : EIATTR_MIN_STACK_SIZE
	.align		4
.L_475:
        /*0a38*/ 	.byte	0x04, 0x12
        /*0a3a*/ 	.short	(.L_477 - .L_476)
	.align		4
.L_476:
        /*0a3c*/ 	.word	index@(_Z35group_norm_nhwc_fwd_one_pass_kernelI11Fp32IOFp16WLi512ELi60ELi480EEv26Group_norm_nhwc_fwd_params)
        /*0a40*/ 	.word	0x00000000
.L_477:


//--------------------- .nv.compat                --------------------------
	.section	.nv.compat,"",@"SHT_CUDA_COMPAT_INFO"
	.align	4
        /*0000*/ 	.byte	0x02, 0x09, 0x01, 0x00, 0x02, 0x02, 0x01, 0x00, 0x02, 0x05, 0x05, 0x00, 0x03, 0x07, 0x01, 0x01
        /*0010*/ 	.byte	0x02, 0x03, 0x00, 0x00, 0x02, 0x06, 0x01, 0x00, 0x04, 0x0b, 0x08, 0x00, 0x00, 0x00, 0x00, 0x00
        /*0020*/ 	.byte	0x00, 0x00, 0x00, 0x00


//--------------------- .nv.info._ZN3cub18CUB_300001_SM_10306detail11EmptyKernelIvEEvv --------------------------
	.section	.nv.info._ZN3cub18CUB_300001_SM_10306detail11EmptyKernelIvEEvv,"",@"SHT_CUDA_INFO"
	.sectionflags	@""
	.align	4


	//----- nvinfo : EIATTR_CUDA_API_VERSION
	.align		4
        /*0000*/ 	.byte	0x04, 0x37
        /*0002*/ 	.short	(.L_479 - .L_478)
.L_478:
        /*0004*/ 	.word	0x00000082


	//----- nvinfo : EIATTR_SPARSE_MMA_MASK
	.align		4
.L_479:
        /*0008*/ 	.byte	0x03, 0x50
        /*000a*/ 	.short	0x0000


	//----- nvinfo : EIATTR_MAXREG_COUNT
	.align		4
        /*000c*/ 	.byte	0x03, 0x1b
        /*000e*/ 	.short	0x00ff


	//----- nvinfo : EIATTR_MERCURY_ISA_VERSION
	.align		4
        /*0010*/ 	.byte	0x03, 0x5f
        /*0012*/ 	.short	0x0101


	//----- nvinfo : EIATTR_VRC_CTA_INIT_COUNT
	.align		4
        /*0014*/ 	.byte	0x02, 0x4a
	.zero		1
	.zero		1


	//----- nvinfo : EIATTR_EXIT_INSTR_OFFSETS
	.align		4
        /*0018*/ 	.byte	0x04, 0x1c
        /*001a*/ 	.short	(.L_481 - .L_480)


	//   ....[0]....
.L_480:
        /*001c*/ 	.word	0x00000010


	//----- nvinfo : EIATTR_SW_WAR
	.align		4
.L_481:
        /*0020*/ 	.byte	0x04, 0x36
        /*0022*/ 	.short	(.L_483 - .L_482)
.L_482:
        /*0024*/ 	.word	0x00000008
.L_483:


//--------------------- .nv.info._Z35group_norm_nhwc_bwd_one_pass_kernelI11Bf16IOFp32WLi64ELi60ELi480EEv26Group_norm_nhwc_bwd_params --------------------------
	.section	.nv.info._Z35group_norm_nhwc_bwd_one_pass_kernelI11Bf16IOFp32WLi64ELi60ELi480EEv26Group_norm_nhwc_bwd_params,"",@"SHT_CUDA_INFO"
	.sectionflags	@""
	.align	4


	//----- nvinfo : EIATTR_CUDA_API_VERSION
	.align		4
        /*0000*/ 	.byte	0x04, 0x37
        /*0002*/ 	.short	(.L_485 - .L_484)
.L_484:
        /*0004*/ 	.word	0x00000082


	//----- nvinfo : EIATTR_KPARAM_INFO
	.align		4
.L_485:
        /*0008*/ 	.byte	0x04, 0x17
        /*000a*/ 	.short	(.L_487 - .L_486)
.L_486:
        /*000c*/ 	.word	0x00000000
        /*0010*/ 	.short	0x0000
        /*0012*/ 	.short	0x0000
        /*0014*/ 	.byte	0x00, 0xf0, 0xe1, 0x02


	//----- nvinfo : EIATTR_SPARSE_MMA_MASK
	.align		4
.L_487:
        /*0018*/ 	.byte	0x03, 0x50
        /*001a*/ 	.short	0x0000


	//----- nvinfo : EIATTR_MAXREG_COUNT
	.align		4
        /*001c*/ 	.byte	0x03, 0x1b
        /*001e*/ 	.short	0x0080


	//----- nvinfo : EIATTR_NUM_BARRIERS
	.align		4
        /*0020*/ 	.byte	0x02, 0x4c
        /*0022*/ 	.byte	0x01
	.zero		1


	//----- nvinfo : EIATTR_MERCURY_ISA_VERSION
	.align		4
        /*0024*/ 	.byte	0x03, 0x5f
        /*0026*/ 	.short	0x0101


	//----- nvinfo : EIATTR_INT_WARP_WIDE_INSTR_OFFSETS
	.align		4
        /*0028*/ 	.byte	0x04, 0x31
        /*002a*/ 	.short	(.L_489 - .L_488)


	//   ....[0]....
.L_488:
        /*002c*/ 	.word	0x00001b60


	//----- nvinfo : EIATTR_COOP_GROUP_MASK_REGIDS
	.align		4
.L_489:
        /*0030*/ 	.byte	0x04, 0x29
        /*0032*/ 	.short	(.L_491 - .L_490)


	//   ....[0]....
.L_490:
        /*0034*/ 	.word	0xffffffff


	//   ....[1]....
        /*0038*/ 	.word	0xffffffff


	//   ....[2]....
        /*003c*/ 	.word	0xffffffff


	//   ....[3]....
        /*0040*/ 	.word	0xffffffff


	//   ....[4]....
        /*0044*/ 	.word	0xffffffff


	//   ....[5]....
        /*0048*/ 	.word	0xffffffff


	//   ....[6]....
        /*004c*/ 	.word	0xffffffff


	//   ....[7]....
        /*0050*/ 	.word	0xffffffff


	//   ....[8]....
        /*0054*/ 	.word	0xffffffff


	//   ....[9]....
        /*0058*/ 	.word	0xffffffff


	//----- nvinfo : EIATTR_COOP_GROUP_INSTR_OFFSETS
	.align		4
.L_491:
        /*005c*/ 	.byte	0x04, 0x28
        /*005e*/ 	.short	(.L_493 - .L_492)


	//   ....[0]....
.L_492:
        /*0060*/ 	.word	0x000018f0


	//   ....[1]....
        /*0064*/ 	.word	0x00001930


	//   ....[2]....
        /*0068*/ 	.word	0x000019b0


	//   ....[3]....
        /*006c*/ 	.word	0x000019d0


	//   ....[4]....
        /*0070*/ 	.word	0x00001a40


	//   ....[5]....
        /*0074*/ 	.word	0x00001a60


	//   ....[6]....
        /*0078*/ 	.word	0x00001a90


	//   ....[7]....
        /*007c*/ 	.word	0x00001ab0


	//   ....[8]....
        /*0080*/ 	.word	0x00001b00


	//   ....[9]....
        /*0084*/ 	.word	0x00001b10


	//----- nvinfo : EIATTR_VRC_CTA_INIT_COUNT
	.align		4
.L_493:
        /*0088*/ 	.byte	0x02, 0x4a
	.zero		1
	.zero		1


	//----- nvinfo : EIATTR_EXIT_INSTR_OFFSETS
	.align		4
        /*008c*/ 	.byte	0x04, 0x1c
        /*008e*/ 	.short	(.L_495 - .L_494)


	//   ....[0]....
.L_494:
        /*0090*/ 	.word	0x00003f70


	//   ....[1]....
        /*0094*/ 	.word	0x000040a0


	//   ....[2]....
        /*0098*/ 	.word	0x00004690


	//   ....[3]....
        /*009c*/ 	.word	0x00004c40


	//----- nvinfo : EIATTR_MAX_THREADS
	.align		4
.L_495:
        /*00a0*/ 	.byte	0x04, 0x05
        /*00a2*/ 	.short	(.L_497 - .L_496)
.L_496:
        /*00a4*/ 	.word	0x000001e0
        /*00a8*/ 	.word	0x00000001
        /*00ac*/ 	.word	0x00000001


	//----- nvinfo : EIATTR_CRS_STACK_SIZE
	.align		4
.L_497:
        /*00b0*/ 	.byte	0x04, 0x1e
        /*00b2*/ 	.short	(.L_499 - .L_498)
.L_498:
        /*00b4*/ 	.word	0x00000000


	//----- nvinfo : EIATTR_CBANK_PARAM_SIZE
	.align		4
.L_499:
        /*00b8*/ 	.byte	0x03, 0x19
        /*00ba*/ 	.short	0x00b8


	//----- nvinfo : EIATTR_PARAM_CBANK
	.align		4
        /*00bc*/ 	.byte	0x04, 0x0a
        /*00be*/ 	.short	(.L_501 - .L_500)
	.align		4
.L_500:
        /*00c0*/ 	.word	index@(.nv.constant0._Z35group_norm_nhwc_bwd_one_pass_kernelI11Bf16IOFp32WLi64ELi60ELi480EEv26Group_norm_nhwc_bwd_params)
        /*00c4*/ 	.short	0x0380
        /*00c6*/ 	.short	0x00b8


	//----- nvinfo : EIATTR_SW_WAR
	.align		4
.L_501:
        /*00c8*/ 	.byte	0x04, 0x36
        /*00ca*/ 	.short	(.L_503 - .L_502)
.L_502:
        /*00cc*/ 	.word	0x00000008
.L_503:


//--------------------- .nv.info._Z35group_norm_nhwc_bwd_one_pass_kernelI11Bf16IOFp32WLi128ELi60ELi480EEv26Group_norm_nhwc_bwd_params --------------------------
	.section	.nv.info._Z35group_norm_nhwc_bwd_one_pass_kernelI11Bf16IOFp32WLi128ELi60ELi480EEv26Group_norm_nhwc_bwd_params,"",@"SHT_CUDA_INFO"
	.sectionflags	@""
	.align	4


	//----- nvinfo : EIATTR_CUDA_API_VERSION
	.align		4
        /*0000*/ 	.byte	0x04, 0x37
        /*0002*/ 	.short	(.L_505 - .L_504)
.L_504:
        /*0004*/ 	.word	0x00000082


	//----- nvinfo : EIATTR_KPARAM_INFO
	.align		4
.L_505:
        /*0008*/ 	.byte	0x04, 0x17
        /*000a*/ 	.short	(.L_507 - .L_506)
.L_506:
        /*000c*/ 	.word	0x00000000
        /*0010*/ 	.short	0x0000
        /*0012*/ 	.short	0x0000
        /*0014*/ 	.byte	0x00, 0xf0, 0xe1, 0x02


	//----- nvinfo : EIATTR_SPARSE_MMA_MASK
	.align		4
.L_507:
        /*0018*/ 	.byte	0x03, 0x50
        /*001a*/ 	.short	0x0000


	//----- nvinfo : EIATTR_MAXREG_COUNT
	.align		4
        /*001c*/ 	.byte	0x03, 0x1b
        /*001e*/ 	.short	0x0080


	//----- nvinfo : EIATTR_NUM_BARRIERS
	.align		4
        /*0020*/ 	.byte	0x02, 0x4c
        /*0022*/ 	.byte	0x01
	.zero		1


	//----- nvinfo : EIATTR_MERCURY_ISA_VERSION
	.align		4
        /*0024*/ 	.byte	0x03, 0x5f
        /*0026*/ 	.short	0x0101


	//----- nvinfo : EIATTR_INT_WARP_WIDE_INSTR_OFFSETS
	.align		4
        /*0028*/ 	.byte	0x04, 0x31
        /*002a*/ 	.short	(.L_509 - .L_508)


	//   ....[0]....
.L_508:
        /*002c*/ 	.word	0x00002f50


	//----- nvinfo : EIATTR_COOP_GROUP_MASK_REGIDS
	.align		4
.L_509:
        /*0030*/ 	.byte	0x04, 0x29
        /*0032*/ 	.short	(.L_511 - .L_510)


	//   ....[0]....
.L_510:
        /*0034*/ 	.word	0xffffffff


	//   ....[1]....
        /*0038*/ 	.word	0xffffffff


	//   ....[2]....
        /*003c*/ 	.word	0xffffffff


	//   ....[3]....
        /*0040*/ 	.word	0xffffffff


	//   ....[4]....
        /*0044*/ 	.word	0xffffffff


	//   ....[5]....
        /*0048*/ 	.word	0xffffffff


	//   ....[6]....
        /*004c*/ 	.word	0xffffffff


	//   ....[7]....
        /*0050*/ 	.word	0xffffffff


	//   ....[8]....
        /*0054*/ 	.word	0xffffffff


	//   ....[9]....
        /*0058*/ 	.word	0xffffffff


	//----- nvinfo : EIATTR_COOP_GROUP_INSTR_OFFSETS
	.align		4
.L_511:
        /*005c*/ 	.byte	0x04, 0x28
        /*005e*/ 	.short	(.L_513 - .L_512)


	//   ....[0]....
.L_512:
        /*0060*/ 	.word	0x00002ce0


	//   ....[1]....
        /*0064*/ 	.word	0x00002d20


	//   ....[2]....
        /*0068*/ 	.word	0x00002dc0


	//   ....[3]....
        /*006c*/ 	.word	0x00002df0


	//   ....[4]....
        /*0070*/ 	.word	0x00002e30


	//   ....[5]....
        /*0074*/ 	.word	0x00002e50


	//   ....[6]....
        /*0078*/ 	.word	0x00002e80


	//   ....[7]....
        /*007c*/ 	.word	0x00002ea0


	//   ....[8]....
        /*0080*/ 	.word	0x00002ef0


	//   ....[9]....
        /*0084*/ 	.word	0x00002f00


	//----- nvinfo : EIATTR_VRC_CTA_INIT_COUNT
	.align		4
.L_513:
        /*0088*/ 	.byte	0x02, 0x4a
	.zero		1
	.zero		1


	//----- nvinfo : EIATTR_EXIT_INSTR_OFFSETS
	.align		4
        /*008c*/ 	.byte	0x04, 0x1c
        /*008e*/ 	.short	(.L_515 - .L_514)


	//   ....[0]....
.L_514:
        /*0090*/ 	.word	0x00005ec0


	//   ....[1]....
        /*0094*/ 	.word	0x00005ff0


	//   ....[2]....
        /*0098*/ 	.word	0x000065e0


	//   ....[3]....
        /*009c*/ 	.word	0x00006b90


	//----- nvinfo : EIATTR_MAX_THREADS
	.align		4
.L_515:
        /*00a0*/ 	.byte	0x04, 0x05
        /*00a2*/ 	.short	(.L_517 - .L_516)
.L_516:
        /*00a4*/ 	.word	0x000001e0
        /*00a8*/ 	.word	0x00000001
        /*00ac*/ 	.word	0x00000001


	//----- nvinfo : EIATTR_CRS_STACK_SIZE
	.align		4
.L_517:
        /*00b0*/ 	.byte	0x04, 0x1e
        /*00b2*/ 	.short	(.L_519 - .L_518)
.L_518:
        /*00b4*/ 	.word	0x00000000


	//----- nvinfo : EIATTR_CBANK_PARAM_SIZE
	.align		4
.L_519:
        /*00b8*/ 	.byte	0x03, 0x19
        /*00ba*/ 	.short	0x00b8


	//----- nvinfo : EIATTR_PARAM_CBANK
	.align		4
        /*00bc*/ 	.byte	0x04, 0x0a
        /*00be*/ 	.short	(.L_521 - .L_520)
	.align		4
.L_520:
        /*00c0*/ 	.word	index@(.nv.constant0._Z35group_norm_nhwc_bwd_one_pass_kernelI11Bf16IOFp32WLi128ELi60ELi480EEv26Group_norm_nhwc_bwd_params)
        /*00c4*/ 	.short	0x0380
        /*00c6*/ 	.short	0x00b8


	//----- nvinfo : EIATTR_SW_WAR
	.align		4
.L_521:
        /*00c8*/ 	.byte	0x04, 0x36
        /*00ca*/ 	.short	(.L_523 - .L_522)
.L_522:
        /*00cc*/ 	.word	0x00000008
.L_523:


//--------------------- .nv.info._Z35group_norm_nhwc_bwd_one_pass_kernelI11Bf16IOFp32WLi256ELi60ELi480EEv26Group_norm_nhwc_bwd_params --------------------------
	.section	.nv.info._Z35group_norm_nhwc_bwd_one_pass_kernelI11Bf16IOFp32WLi256ELi60ELi480EEv26Group_norm_nhwc_bwd_params,"",@"SHT_CUDA_INFO"
	.sectionflags	@""
	.align	4


	//----- nvinfo : EIATTR_CUDA_API_VERSION
	.align		4
        /*0000*/ 	.byte	0x04, 0x37
        /*0002*/ 	.short	(.L_525 - .L_524)
.L_524:
        /*0004*/ 	.word	0x00000082


	//----- nvinfo : EIATTR_KPARAM_INFO
	.align		4
.L_525:
        /*0008*/ 	.byte	0x04, 0x17
        /*000a*/ 	.short	(.L_527 - .L_526)
.L_526:
        /*000c*/ 	.word	0x00000000
        /*0010*/ 	.short	0x0000
        /*0012*/ 	.short	0x0000
        /*0014*/ 	.byte	0x00, 0xf0, 0xe1, 0x02


	//----- nvinfo : EIATTR_SPARSE_MMA_MASK
	.align		4
.L_527:
        /*0018*/ 	.byte	0x03, 0x50
        /*001a*/ 	.short	0x0000


	//----- nvinfo : EIATTR_MAXREG_COUNT
	.align		4
        /*001c*/ 	.byte	0x03, 0x1b
        /*001e*/ 	.short	0x0080


	//----- nvinfo : EIATTR_NUM_BARRIERS
	.align		4
        /*0020*/ 	.byte	0x02, 0x4c
        /*0022*/ 	.byte	0x01
	.zero		1


	//----- nvinfo : EIATTR_MERCURY_ISA_VERSION
	.align		4
        /*0024*/ 	.byte	0x03, 0x5f
        /*0026*/ 	.short	0x0101


	//----- nvinfo : EIATTR_INT_WARP_WIDE_INSTR_OFFSETS
	.align		4
        /*0028*/ 	.byte	0x04, 0x31
        /*002a*/ 	.short	(.L_529 - .L_528)


	//   ....[0]....
.L_528:
        /*002c*/ 	.word	0x00005630


	//----- nvinfo : EIATTR_COOP_GROUP_MASK_REGIDS
	.align		4
.L_529:
        /*0030*/ 	.byte	0x04, 0x29
        /*0032*/ 	.short	(.L_531 - .L_530)


	//   ....[0]....
.L_530:
        /*0034*/ 	.word	0xffffffff


	//   ....[1]....
        /*0038*/ 	.word	0xffffffff


	//   ....[2]....
        /*003c*/ 	.word	0xffffffff


	//   ....[3]....
        /*0040*/ 	.word	0xffffffff


	//   ....[4]....
        /*0044*/ 	.word	0xffffffff


	//   ....[5]....
        /*0048*/ 	.word	0xffffffff


	//   ....[6]....
        /*004c*/ 	.word	0xffffffff


	//   ....[7]....
        /*0050*/ 	.word	0xffffffff


	//   ....[8]....
        /*0054*/ 	.word	0xffffffff


	//   ....[9]....
        /*0058*/ 	.word	0xffffffff


	//----- nvinfo : EIATTR_COOP_GROUP_INSTR_OFFSETS
	.align		4
.L_531:
        /*005c*/ 	.byte	0x04, 0x28
        /*005e*/ 	.short	(.L_533 - .L_532)


	//   ....[0]....
.L_532:
        /*0060*/ 	.word	0x000053a0


	//   ....[1]....
        /*0064*/ 	.word	0x000053e0


	//   ....[2]....
        /*0068*/ 	.word	0x00005460


	//   ....[3]....
        /*006c*/ 	.word	0x00005480


	//   ....[4]....
        /*0070*/ 	.word	0x00005500


	//   ....[5]....
        /*0074*/ 	.word	0x00005520


	//   ....[6]....
        /*0078*/ 	.word	0x00005570


	//   ....[7]....
        /*007c*/ 	.word	0x00005580


	//   ....[8]....
        /*0080*/ 	.word	0x000055d0


	//   ....[9]....
        /*0084*/ 	.word	0x000055e0


	//----- nvinfo : EIATTR_VRC_CTA_INIT_COUNT
	.align		4
.L_533:
        /*0088*/ 	.byte	0x02, 0x4a
	.zero		1
	.zero		1


	//----- nvinfo : EIATTR_EXIT_INSTR_OFFSETS
	.align		4
        /*008c*/ 	.byte	0x04, 0x1c
        /*008e*/ 	.short	(.L_535 - .L_534)


	//   ....[0]....
.L_534:
        /*0090*/ 	.word	0x0000a170


	//   ....[1]....
        /*0094*/ 	.word	0x0000a2a0


	//   ....[2]....
        /*0098*/ 	.word	0x0000a8a0


	//   ....[3]....
        /*009c*/ 	.word	0x0000ae50


	//----- nvinfo : EIATTR_MAX_THREADS
	.align		4
.L_535:
        /*00a0*/ 	.byte	0x04, 0x05
        /*00a2*/ 	.short	(.L_537 - .L_536)
.L_536:
        /*00a4*/ 	.word	0x000001e0
        /*00a8*/ 	.word	0x00000001
        /*00ac*/ 	.word	0x00000001


	//----- nvinfo : EIATTR_CRS_STACK_SIZE
	.align		4
.L_537:
        /*00b0*/ 	.byte	0x04, 0x1e
        /*00b2*/ 	.short	(.L_539 - .L_538)
.L_538:
        /*00b4*/ 	.word	0x00000000


	//----- nvinfo : EIATTR_CBANK_PARAM_SIZE
	.align		4
.L_539:
        /*00b8*/ 	.byte	0x03, 0x19
        /*00ba*/ 	.short	0x00b8


	//----- nvinfo : EIATTR_PARAM_CBANK
	.align		4
        /*00bc*/ 	.byte	0x04, 0x0a
        /*00be*/ 	.short	(.L_541 - .L_540)
	.align		4
.L_540:
        /*00c0*/ 	.word	index@(.nv.constant0._Z35group_norm_nhwc_bwd_one_pass_kernelI11Bf16IOFp32WLi256ELi60ELi480EEv26Group_norm_nhwc_bwd_params)
        /*00c4*/ 	.short	0x0380
        /*00c6*/ 	.short	0x00b8


	//----- nvinfo : EIATTR_SW_WAR
	.align		4
.L_541:
        /*00c8*/ 	.byte	0x04, 0x36
        /*00ca*/ 	.short	(.L_543 - .L_542)
.L_542:
        /*00cc*/ 	.word	0x00000008
.L_543:


//--------------------- .nv.info._Z35group_norm_nhwc_bwd_one_pass_kernelI11Bf16IOFp32WLi512ELi60ELi480EEv26Group_norm_nhwc_bwd_params --------------------------
	.section	.nv.info._Z35group_norm_nhwc_bwd_one_pass_kernelI11Bf16IOFp32WLi512ELi60ELi480EEv26Group_norm_nhwc_bwd_params,"",@"SHT_CUDA_INFO"
	.sectionflags	@""
	.align	4


	//----- nvinfo : EIATTR_CUDA_API_VERSION
	.align		4
        /*0000*/ 	.byte	0x04, 0x37
        /*0002*/ 	.short	(.L_545 - .L_544)
.L_544:
        /*0004*/ 	.word	0x00000082


	//----- nvinfo : EIATTR_KPARAM_INFO
	.align		4
.L_545:
        /*0008*/ 	.byte	0x04, 0x17
        /*000a*/ 	.short	(.L_547 - .L_546)
.L_546:
        /*000c*/ 	.word	0x00000000
        /*0010*/ 	.short	0x0000
        /*0012*/ 	.short	0x0000
        /*0014*/ 	.byte	0x00, 0xf0, 0xe1, 0x02


	//----- nvinfo : EIATTR_SPARSE_MMA_MASK
	.align		4
.L_547:
        /*0018*/ 	.byte	0x03, 0x50
        /*001a*/ 	.short	0x0000


	//----- nvinfo : EIATTR_MAXREG_COUNT
	.align		4
        /*001c*/ 	.byte	0x03, 0x1b
        /*001e*/ 	.short	0x0080


	//----- nvinfo : EIATTR_NUM_BARRIERS
	.align		4
        /*0020*/ 	.byte	0x02, 0x4c
        /*0022*/ 	.byte	0x01
	.zero		1


	//----- nvinfo : EIATTR_ANNOTATIONS
	.align		4
        /*0024*/ 	.byte	0x04, 0x55
        /*0026*/ 	.short	(.L_549 - .L_548)


	//   ....[0]....
.L_548:
        /*0028*/ 	.word	0x00000001
        /*002c*/ 	.byte	0x90, 0x01, 0x00, 0x00, 0x01, 0x00, 0x00, 0x00, 0xa0, 0x01, 0x00, 0x00, 0x01, 0x00, 0x00, 0x00
        /* <DEDUP_REMOVED lines=81> */
        /*054c*/ 	.byte	0xb0, 0xb6, 0x00, 0x00


	//----- nvinfo : EIATTR_MERCURY_ISA_VERSION
	.align		4
.L_549:
        /*0550*/ 	.byte	0x03, 0x5f
        /*0552*/ 	.short	0x0101


	//----- nvinfo : EIATTR_INT_WARP_WIDE_INSTR_OFFSETS
	.align		4
        /*0554*/ 	.byte	0x04, 0x31
        /*0556*/ 	.short	(.L_551 - .L_550)


	//   ....[0]....
.L_550:
        /*0558*/ 	.word	0x0000c940


	//   ....[1]....
        /*055c*/ 	.word	0x0000dc80


	//   ....[2]....
        /*0560*/ 	.word	0x0000dcc0


	//   ....[3]....
        /*0564*/ 	.word	0x0000dd00


	//   ....[4]....
        /*0568*/ 	.word	0x0000dd40


	//   ....[5]....
        /*056c*/ 	.word	0x0000df60


	//----- nvinfo : EIATTR_COOP_GROUP_MASK_REGIDS
	.align		4
.L_551:
        /*0570*/ 	.byte	0x04, 0x29
        /*0572*/ 	.short	(.L_553 - .L_552)


	//   ....[0]....
.L_552:
        /*0574*/ 	.word	0xffffffff


	//   ....[1]....
        /*0578*/ 	.word	0xffffffff


	//   ....[2]....
        /*057c*/ 	.word	0xffffffff


	//   ....[3]....
        /*0580*/ 	.word	0xffffffff


	//   ....[4]....
        /*0584*/ 	.word	0xffffffff


	//   ....[5]....
        /*0588*/ 	.word	0xffffffff


	//   ....[6]....
        /*058c*/ 	.word	0xffffffff


	//   ....[7]....
        /*0590*/ 	.word	0xffffffff


	//   ....[8]....
        /*0594*/ 	.word	0xffffffff


	//   ....[9]....
        /*0598*/ 	.word	0xffffffff


	//----- nvinfo : EIATTR_COOP_GROUP_INSTR_OFFSETS
	.align		4
.L_553:
        /*059c*/ 	.byte	0x04, 0x28
        /*059e*/ 	.short	(.L_555 - .L_554)


	//   ....[0]....
.L_554:
        /*05a0*/ 	.word	0x0000c6e0


	//   ....[1]....
        /*05a4*/ 	.word	0x0000c710


	//   ....[2]....
        /*05a8*/ 	.word	0x0000c7c0


	//   ....[3]....
        /*05ac*/ 	.word	0x0000c7d0


	//   ....[4]....
        /*05b0*/ 	.word	0x0000c800


	//   ....[5]....
        /*05b4*/ 	.word	0x0000c820


	//   ....[6]....
        /*05b8*/ 	.word	0x0000c850


	//   ....[7]....
        /*05bc*/ 	.word	0x0000c870


	//   ....[8]....
        /*05c0*/ 	.word	0x0000c8e0


	//   ....[9]....
        /*05c4*/ 	.word	0x0000c8f0


	//----- nvinfo : EIATTR_VRC_CTA_INIT_COUNT
	.align		4
.L_555:
        /*05c8*/ 	.byte	0x02, 0x4a
	.zero		1
	.zero		1


	//----- nvinfo : EIATTR_EXIT_INSTR_OFFSETS
	.align		4
        /*05cc*/ 	.byte	0x04, 0x1c
        /*05ce*/ 	.short	(.L_557 - .L_556)


	//   ....[0]....
.L_556:
        /*05d0*/ 	.word	0x0000eae0


	//   ....[1]....
        /*05d4*/ 	.word	0x0000ec10


	//   ....[2]....
        /*05d8*/ 	.word	0x0000f210


	//   ....[3]....
        /*05dc*/ 	.word	0x0000f7c0


	//----- nvinfo : EIATTR_MAX_THREADS
	.align		4
.L_557:
        /*05e0*/ 	.byte	0x04, 0x05
        /*05e2*/ 	.short	(.L_559 - .L_558)
.L_558:
        /*05e4*/ 	.word	0x000001e0
        /*05e8*/ 	.word	0x00000001
        /*05ec*/ 	.word	0x00000001


	//----- nvinfo : EIATTR_CRS_STACK_SIZE
	.align		4
.L_559:
        /*05f0*/ 	.byte	0x04, 0x1e
        /*05f2*/ 	.short	(.L_561 - .L_560)
.L_560:
        /*05f4*/ 	.word	0x00000000


	//----- nvinfo : EIATTR_CBANK_PARAM_SIZE
	.align		4
.L_561:
        /*05f8*/ 	.byte	0x03, 0x19
        /*05fa*/ 	.short	0x00b8


	//----- nvinfo : EIATTR_PARAM_CBANK
	.align		4
        /*05fc*/ 	.byte	0x04, 0x0a
        /*05fe*/ 	.short	(.L_563 - .L_562)
	.align		4
.L_562:
        /*0600*/ 	.word	index@(.nv.constant0._Z35group_norm_nhwc_bwd_one_pass_kernelI11Bf16IOFp32WLi512ELi60ELi480EEv26Group_norm_nhwc_bwd_params)
        /*0604*/ 	.short	0x0380
        /*0606*/ 	.short	0x00b8


	//----- nvinfo : EIATTR_SW_WAR
	.align		4
.L_563:
        /*0608*/ 	.byte	0x04, 0x36
        /*060a*/ 	.short	(.L_565 - .L_564)
.L_564:
        /*060c*/ 	.word	0x00000008
.L_565:


//--------------------- .nv.info._Z35group_norm_nhwc_bwd_one_pass_kernelI11Bf16IOBf16WLi64ELi60ELi480EEv26Group_norm_nhwc_bwd_params --------------------------
	.section	.nv.info._Z35group_norm_nhwc_bwd_one_pass_kernelI11Bf16IOBf16WLi64ELi60ELi480EEv26Group_norm_nhwc_bwd_params,"",@"SHT_CUDA_INFO"
	.sectionflags	@""
	.align	4


	//----- nvinfo : EIATTR_CUDA_API_VERSION
	.align		4
        /*0000*/ 	.byte	0x04, 0x37
        /*0002*/ 	.short	(.L_567 - .L_566)
.L_566:
        /*0004*/ 	.word	0x00000082


	//----- nvinfo : EIATTR_KPARAM_INFO
	.align		4
.L_567:
        /*0008*/ 	.byte	0x04, 0x17
        /*000a*/ 	.short	(.L_569 - .L_568)
.L_568:
        /*000c*/ 	.word	0x00000000
        /*0010*/ 	.short	0x0000
        /*0012*/ 	.short	0x0000
        /*0014*/ 	.byte	0x00, 0xf0, 0xe1, 0x02


	//----- nvinfo : EIATTR_SPARSE_MMA_MASK
	.align		4
.L_569:
        /*0018*/ 	.byte	0x03, 0x50
        /*001a*/ 	.short	0x0000


	//----- nvinfo : EIATTR_MAXREG_COUNT
	.align		4
        /*001c*/ 	.byte	0x03, 0x1b
        /*001e*/ 	.short	0x0080


	//----- nvinfo : EIATTR_NUM_BARRIERS
	.align		4
        /*0020*/ 	.byte	0x02, 0x4c
        /*0022*/ 	.byte	0x01
	.zero		1


	//----- nvinfo : EIATTR_MERCURY_ISA_VERSION
	.align		4
        /*0024*/ 	.byte	0x03, 0x5f
        /*0026*/ 	.short	0x0101


	//----- nvinfo : EIATTR_INT_WARP_WIDE_INSTR_OFFSETS
	.align		4
        /*0028*/ 	.byte	0x04, 0x31
        /*002a*/ 	.short	(.L_571 - .L_570)


	//   ....[0]....
.L_570:
        /*002c*/ 	.word	0x00001bf0


	//----- nvinfo : EIATTR_COOP_GROUP_MASK_REGIDS
	.align		4
.L_571:
        /*0030*/ 	.byte	0x04, 0x29
        /*0032*/ 	.short	(.L_573 - .L_572)


	//   ....[0]....
.L_572:
        /*0034*/ 	.word	0xffffffff


	//   ....[1]....
        /*0038*/ 	.word	0xffffffff


	//   ....[2]....
        /*003c*/ 	.word	0xffffffff


	//   ....[3]....
        /*0040*/ 	.word	0xffffffff


	//   ....[4]....
        /*0044*/ 	.word	0xffffffff


	//   ....[5]....
        /*0048*/ 	.word	0xffffffff


	//   ....[6]....
        /*004c*/ 	.word	0xffffffff


	//   ....[7]....
        /*0050*/ 	.word	0xffffffff


	//   ....[8]....
        /*0054*/ 	.word	0xffffffff


	//   ....[9]....
        /*0058*/ 	.word	0xffffffff


	//----- nvinfo : EIATTR_COOP_GROUP_INSTR_OFFSETS
	.align		4
.L_573:
        /*005c*/ 	.byte	0x04, 0x28
        /*005e*/ 	.short	(.L_575 - .L_574)


	//   ....[0]....
.L_574:
        /*0060*/ 	.word	0x00001980


	//   ....[1]....
        /*0064*/ 	.word	0x000019c0


	//   ....[2]....
        /*0068*/ 	.word	0x00001a40


	//   ....[3]....
        /*006c*/ 	.word	0x00001a60


	//   ....[4]....
        /*0070*/ 	.word	0x00001ad0


	//   ....[5]....
        /*0074*/ 	.word	0x00001af0


	//   ....[6]....
        /*0078*/ 	.word	0x00001b20


	//   ....[7]....
        /*007c*/ 	.word	0x00001b40


	//   ....[8]....
        /*0080*/ 	.word	0x00001b90


	//   ....[9]....
        /*0084*/ 	.word	0x00001ba0


	//----- nvinfo : EIATTR_VRC_CTA_INIT_COUNT
	.align		4
.L_575:
        /*0088*/ 	.byte	0x02, 0x4a
	.zero		1
	.zero		1


	//----- nvinfo : EIATTR_EXIT_INSTR_OFFSETS
	.align		4
        /*008c*/ 	.byte	0x04, 0x1c
        /*008e*/ 	.short	(.L_577 - .L_576)


	//   ....[0]....
.L_576:
        /*0090*/ 	.word	0x00004000


	//   ....[1]....
        /*0094*/ 	.word	0x00004130


	//   ....[2]....
        /*0098*/ 	.word	0x00004740


	//   ....[3]....
        /*009c*/ 	.word	0x00004d40


	//----- nvinfo : EIATTR_MAX_THREADS
	.align		4
.L_577:
        /*00a0*/ 	.byte	0x04, 0x05
        /*00a2*/ 	.short	(.L_579 - .L_578)
.L_578:
        /*00a4*/ 	.word	0x000001e0
        /*00a8*/ 	.word	0x00000001
        /*00ac*/ 	.word	0x00000001


	//----- nvinfo : EIATTR_CRS_STACK_SIZE
	.align		4
.L_579:
        /*00b0*/ 	.byte	0x04, 0x1e
        /*00b2*/ 	.short	(.L_581 - .L_580)
.L_580:
        /*00b4*/ 	.word	0x00000000


	//----- nvinfo : EIATTR_CBANK_PARAM_SIZE
	.align		4
.L_581:
        /*00b8*/ 	.byte	0x03, 0x19
        /*00ba*/ 	.short	0x00b8


	//----- nvinfo : EIATTR_PARAM_CBANK
	.align		4
        /*00bc*/ 	.byte	0x04, 0x0a
        /*00be*/ 	.short	(.L_583 - .L_582)
	.align		4
.L_582:
        /*00c0*/ 	.word	index@(.nv.constant0._Z35group_norm_nhwc_bwd_one_pass_kernelI11Bf16IOBf16WLi64ELi60ELi480EEv26Group_norm_nhwc_bwd_params)
        /*00c4*/ 	.short	0x0380
        /*00c6*/ 	.short	0x00b8


	//----- nvinfo : EIATTR_SW_WAR
	.align		4
.L_583:
        /*00c8*/ 	.byte	0x04, 0x36
        /*00ca*/ 	.short	(.L_585 - .L_584)
.L_584:
        /*00cc*/ 	.word	0x00000008
.L_585:


//--------------------- .nv.info._Z35group_norm_nhwc_bwd_one_pass_kernelI11Bf16IOBf16WLi128ELi60ELi480EEv26Group_norm_nhwc_bwd_params --------------------------
	.section	.nv.info._Z35group_norm_nhwc_bwd_one_pass_kernelI11Bf16IOBf16WLi128ELi60ELi480EEv26Group_norm_nhwc_bwd_params,"",@"SHT_CUDA_INFO"
	.sectionflags	@""
	.align	4


	//----- nvinfo : EIATTR_CUDA_API_VERSION
	.align		4
        /*0000*/ 	.byte	0x04, 0x37
        /*0002*/ 	.short	(.L_587 - .L_586)
.L_586:
        /*0004*/ 	.word	0x00000082


	//----- nvinfo : EIATTR_KPARAM_INFO
	.align		4
.L_587:
        /*0008*/ 	.byte	0x04, 0x17
        /*000a*/ 	.short	(.L_589 - .L_588)
.L_588:
        /*000c*/ 	.word	0x00000000
        /*0010*/ 	.short	0x0000
        /*0012*/ 	.short	0x0000
        /*0014*/ 	.byte	0x00, 0xf0, 0xe1, 0x02


	//----- nvinfo : EIATTR_SPARSE_MMA_MASK
	.align		4
.L_589:
        /*0018*/ 	.byte	0x03, 0x50
        /*001a*/ 	.short	0x0000


	//----- nvinfo : EIATTR_MAXREG_COUNT
	.align		4
        /*001c*/ 	.byte	0x03, 0x1b
        /*001e*/ 	.short	0x0080


	//----- nvinfo : EIATTR_NUM_BARRIERS
	.align		4
        /*0020*/ 	.byte	0x02, 0x4c
        /*0022*/ 	.byte	0x01
	.zero		1


	//----- nvinfo : EIATTR_MERCURY_ISA_VERSION
	.align		4
        /*0024*/ 	.byte	0x03, 0x5f
        /*0026*/ 	.short	0x0101


	//----- nvinfo : EIATTR_INT_WARP_WIDE_INSTR_OFFSETS
	.align		4
        /*0028*/ 	.byte	0x04, 0x31
        /*002a*/ 	.short	(.L_591 - .L_590)


	//   ....[0]....
.L_590:
        /*002c*/ 	.word	0x00002fa0


	//----- nvinfo : EIATTR_COOP_GROUP_MASK_REGIDS
	.align		4
.L_591:
        /*0030*/ 	.byte	0x04, 0x29
        /*0032*/ 	.short	(.L_593 - .L_592)


	//   ....[0]....
.L_592:
        /*0034*/ 	.word	0xffffffff


	//   ....[1]....
        /*0038*/ 	.word	0xffffffff


	//   ....[2]....
        /*003c*/ 	.word	0xffffffff


	//   ....[3]....
        /*0040*/ 	.word	0xffffffff


	//   ....[4]....
        /*0044*/ 	.word	0xffffffff


	//   ....[5]....
        /*0048*/ 	.word	0xffffffff


	//   ....[6]....
        /*004c*/ 	.word	0xffffffff


	//   ....[7]....
        /*0050*/ 	.word	0xffffffff


	//   ....[8]....
        /*0054*/ 	.word	0xffffffff


	//   ....[9]....
        /*0058*/ 	.word	0xffffffff


	//----- nvinfo : EIATTR_COOP_GROUP_INSTR_OFFSETS
	.align		4
.L_593:
        /*005c*/ 	.byte	0x04, 0x28
        /*005e*/ 	.short	(.L_595 - .L_594)


	//   ....[0]....
.L_594:
        /*0060*/ 	.word	0x00002d40


	//   ....[1]....
        /*0064*/ 	.word	0x00002d80


	//   ....[2]....
        /*0068*/ 	.word	0x00002e10


	//   ....[3]....
        /*006c*/ 	.word	0x00002e40


	//   ....[4]....
        /*0070*/ 	.word	0x00002e80


	//   ....[5]....
        /*0074*/ 	.word	0x00002ea0


	//   ....[6]....
        /*0078*/ 	.word	0x00002ed0


	//   ....[7]....
        /*007c*/ 	.word	0x00002ef0


	//   ....[8]....
        /*0080*/ 	.word	0x00002f40


	//   ....[9]....
        /*0084*/ 	.word	0x00002f50


	//----- nvinfo : EIATTR_VRC_CTA_INIT_COUNT
	.align		4
.L_595:
        /*0088*/ 	.byte	0x02, 0x4a
	.zero		1
	.zero		1


	//----- nvinfo : EIATTR_EXIT_INSTR_OFFSETS
	.align		4
        /*008c*/ 	.byte	0x04, 0x1c
        /*008e*/ 	.short	(.L_597 - .L_596)


	//   ....[0]....
.L_596:
        /*0090*/ 	.word	0x00005f10


	//   ....[1]....
        /*0094*/ 	.word	0x00006040


	//   ....[2]....
        /*0098*/ 	.word	0x00006640


	//   ....[3]....
        /*009c*/ 	.word	0x00006c40


	//----- nvinfo : EIATTR_MAX_THREADS
	.align		4
.L_597:
        /*00a0*/ 	.byte	0x04, 0x05
        /*00a2*/ 	.short	(.L_599 - .L_598)
.L_598:
        /*00a4*/ 	.word	0x000001e0
        /*00a8*/ 	.word	0x00000001
        /*00ac*/ 	.word	0x00000001


	//----- nvinfo : EIATTR_CRS_STACK_SIZE
	.align		4
.L_599:
        /*00b0*/ 	.byte	0x04, 0x1e
        /*00b2*/ 	.short	(.L_601 - .L_600)
.L_600:
        /*00b4*/ 	.word	0x00000000


	//----- nvinfo : EIATTR_CBANK_PARAM_SIZE
	.align		4
.L_601:
        /*00b8*/ 	.byte	0x03, 0x19
        /*00ba*/ 	.short	0x00b8


	//----- nvinfo : EIATTR_PARAM_CBANK
	.align		4
        /*00bc*/ 	.byte	0x04, 0x0a
        /*00be*/ 	.short	(.L_603 - .L_602)
	.align		4
.L_602:
        /*00c0*/ 	.word	index@(.nv.constant0._Z35group_norm_nhwc_bwd_one_pass_kernelI11Bf16IOBf16WLi128ELi60ELi480EEv26Group_norm_nhwc_bwd_params)
        /*00c4*/ 	.short	0x0380
        /*00c6*/ 	.short	0x00b8


	//----- nvinfo : EIATTR_SW_WAR
	.align		4
.L_603:
        /*00c8*/ 	.byte	0x04, 0x36
        /*00ca*/ 	.short	(.L_605 - .L_604)
.L_604:
        /*00cc*/ 	.word	0x00000008
.L_605:


//--------------------- .nv.info._Z35group_norm_nhwc_bwd_one_pass_kernelI11Bf16IOBf16WLi256ELi60ELi480EEv26Group_norm_nhwc_bwd_params --------------------------
	.section	.nv.info._Z35group_norm_nhwc_bwd_one_pass_kernelI11Bf16IOBf16WLi256ELi60ELi480EEv26Group_norm_nhwc_bwd_params,"",@"SHT_CUDA_INFO"
	.sectionflags	@""
	.align	4


	//----- nvinfo : EIATTR_CUDA_API_VERSION
	.align		4
        /*0000*/ 	.byte	0x04, 0x37
        /*0002*/ 	.short	(.L_607 - .L_606)
.L_606:
        /*0004*/ 	.word	0x00000082


	//----- nvinfo : EIATTR_KPARAM_INFO
	.align		4
.L_607:
        /*0008*/ 	.byte	0x04, 0x17
        /*000a*/ 	.short	(.L_609 - .L_608)
.L_608:
        /*000c*/ 	.word	0x00000000
        /*0010*/ 	.short	0x0000
        /*0012*/ 	.short	0x0000
        /*0014*/ 	.byte	0x00, 0xf0, 0xe1, 0x02


	//----- nvinfo : EIATTR_SPARSE_MMA_MASK
	.align		4
.L_609:
        /*0018*/ 	.byte	0x03, 0x50
        /*001a*/ 	.short	0x0000


	//----- nvinfo : EIATTR_MAXREG_COUNT
	.align		4
        /*001c*/ 	.byte	0x03, 0x1b
        /*001e*/ 	.short	0x0080


	//----- nvinfo : EIATTR_NUM_BARRIERS
	.align		4
        /*0020*/ 	.byte	0x02, 0x4c
        /*0022*/ 	.byte	0x01
	.zero		1


	//----- nvinfo : EIATTR_MERCURY_ISA_VERSION
	.align		4
        /*0024*/ 	.byte	0x03, 0x5f
        /*0026*/ 	.short	0x0101


	//----- nvinfo : EIATTR_INT_WARP_WIDE_INSTR_OFFSETS
	.align		4
        /*0028*/ 	.byte	0x04, 0x31
        /*002a*/ 	.short	(.L_611 - .L_610)


	//   ....[0]....
.L_610:
        /*002c*/ 	.word	0x000056c0


	//----- nvinfo : EIATTR_COOP_GROUP_MASK_REGIDS
	.align		4
.L_611:
        /*0030*/ 	.byte	0x04, 0x29
        /*0032*/ 	.short	(.L_613 - .L_612)


	//   ....[0]....
.L_612:
        /*0034*/ 	.word	0xffffffff


	//   ....[1]....
        /*0038*/ 	.word	0xffffffff


	//   ....[2]....
        /*003c*/ 	.word	0xffffffff


	//   ....[3]....
        /*0040*/ 	.word	0xffffffff


	//   ....[4]....
        /*0044*/ 	.word	0xffffffff


	//   ....[5]....
        /*0048*/ 	.word	0xffffffff


	//   ....[6]....
        /*004c*/ 	.word	0xffffffff


	//   ....[7]....
        /*0050*/ 	.word	0xffffffff


	//   ....[8]....
        /*0054*/ 	.word	0xffffffff


	//   ....[9]....
        /*0058*/ 	.word	0xffffffff


	//----- nvinfo : EIATTR_COOP_GROUP_INSTR_OFFSETS
	.align		4
.L_613:
        /*005c*/ 	.byte	0x04, 0x28
        /*005e*/ 	.short	(.L_615 - .L_614)


	//   ....[0]....
.L_614:
        /*0060*/ 	.word	0x00005430


	//   ....[1]....
        /*0064*/ 	.word	0x00005470


	//   ....[2]....
        /*0068*/ 	.word	0x00005500


	//   ....[3]....
        /*006c*/ 	.word	0x00005520


	//   ....[4]....
        /*0070*/ 	.word	0x000055a0


	//   ....[5]....
        /*0074*/ 	.word	0x000055c0


	//   ....[6]....
        /*0078*/ 	.word	0x000055f0


	//   ....[7]....
        /*007c*/ 	.word	0x00005610


	//   ....[8]....
        /*0080*/ 	.word	0x00005660


	//   ....[9]....
        /*0084*/ 	.word	0x00005670


	//----- nvinfo : EIATTR_VRC_CTA_INIT_COUNT
	.align		4
.L_615:
        /*0088*/ 	.byte	0x02, 0x4a
	.zero		1
	.zero		1


	//----- nvinfo : EIATTR_EXIT_INSTR_OFFSETS
	.align		4
        /*008c*/ 	.byte	0x04, 0x1c
        /*008e*/ 	.short	(.L_617 - .L_616)


	//   ....[0]....
.L_616:
        /*0090*/ 	.word	0x0000a200


	//   ....[1]....
        /*0094*/ 	.word	0x0000a330


	//   ....[2]....
        /*0098*/ 	.word	0x0000a950


	//   ....[3]....
        /*009c*/ 	.word	0x0000af50


	//----- nvinfo : EIATTR_MAX_THREADS
	.align		4
.L_617:
        /*00a0*/ 	.byte	0x04, 0x05
        /*00a2*/ 	.short	(.L_619 - .L_618)
.L_618:
        /*00a4*/ 	.word	0x000001e0
        /*00a8*/ 	.word	0x00000001
        /*00ac*/ 	.word	0x00000001


	//----- nvinfo : EIATTR_CRS_STACK_SIZE
	.align		4
.L_619:
        /*00b0*/ 	.byte	0x04, 0x1e
        /*00b2*/ 	.short	(.L_621 - .L_620)
.L_620:
        /*00b4*/ 	.word	0x00000000


	//----- nvinfo : EIATTR_CBANK_PARAM_SIZE
	.align		4
.L_621:
        /*00b8*/ 	.byte	0x03, 0x19
        /*00ba*/ 	.short	0x00b8


	//----- nvinfo : EIATTR_PARAM_CBANK
	.align		4
        /*00bc*/ 	.byte	0x04, 0x0a
        /*00be*/ 	.short	(.L_623 - .L_622)
	.align		4
.L_622:
        /*00c0*/ 	.word	index@(.nv.constant0._Z35group_norm_nhwc_bwd_one_pass_kernelI11Bf16IOBf16WLi256ELi60ELi480EEv26Group_norm_nhwc_bwd_params)
        /*00c4*/ 	.short	0x0380
        /*00c6*/ 	.short	0x00b8


	//----- nvinfo : EIATTR_SW_WAR
	.align		4
.L_623:
        /*00c8*/ 	.byte	0x04, 0x36
        /*00ca*/ 	.short	(.L_625 - .L_624)
.L_624:
        /*00cc*/ 	.word	0x00000008
.L_625:


//--------------------- .nv.info._Z35group_norm_nhwc_bwd_one_pass_kernelI11Bf16IOBf16WLi512ELi60ELi480EEv26Group_norm_nhwc_bwd_params --------------------------
	.section	.nv.info._Z35group_norm_nhwc_bwd_one_pass_kernelI11Bf16IOBf16WLi512ELi60ELi480EEv26Group_norm_nhwc_bwd_params,"",@"SHT_CUDA_INFO"
	.sectionflags	@""
	.align	4


	//----- nvinfo : EIATTR_CUDA_API_VERSION
	.align		4
        /*0000*/ 	.byte	0x04, 0x37
        /*0002*/ 	.short	(.L_627 - .L_626)
.L_626:
        /*0004*/ 	.word	0x00000082


	//----- nvinfo : EIATTR_KPARAM_INFO
	.align		4
.L_627:
        /*0008*/ 	.byte	0x04, 0x17
        /*000a*/ 	.short	(.L_629 - .L_628)
.L_628:
        /*000c*/ 	.word	0x00000000
        /*0010*/ 	.short	0x0000
        /*0012*/ 	.short	0x0000
        /*0014*/ 	.byte	0x00, 0xf0, 0xe1, 0x02


	//----- nvinfo : EIATTR_SPARSE_MMA_MASK
	.align		4
.L_629:
        /*0018*/ 	.byte	0x03, 0x50
        /*001a*/ 	.short	0x0000


	//----- nvinfo : EIATTR_MAXREG_COUNT
	.align		4
        /*001c*/ 	.byte	0x03, 0x1b
        /*001e*/ 	.short	0x0080


	//----- nvinfo : EIATTR_NUM_BARRIERS
	.align		4
        /*0020*/ 	.byte	0x02, 0x4c
        /*0022*/ 	.byte	0x01
	.zero		1


	//----- nvinfo : EIATTR_ANNOTATIONS
	.align		4
        /*0024*/ 	.byte	0x04, 0x55
        /*0026*/ 	.short	(.L_631 - .L_630)


	//   ....[0]....
.L_630:
        /* <DEDUP_REMOVED lines=84> */


	//----- nvinfo : EIATTR_MERCURY_ISA_VERSION
	.align		4
.L_631:
        /*0550*/ 	.byte	0x03, 0x5f
        /*0552*/ 	.short	0x0101


	//----- nvinfo : EIATTR_INT_WARP_WIDE_INSTR_OFFSETS
	.align		4
        /*0554*/ 	.byte	0x04, 0x31
        /*0556*/ 	.short	(.L_633 - .L_632)


	//   ....[0]....
.L_632:
        /*0558*/ 	.word	0x0000ca40


	//   ....[1]....
        /*055c*/ 	.word	0x0000dd80


	//   ....[2]....
        /*0560*/ 	.word	0x0000ddc0


	//   ....[3]....
        /*0564*/ 	.word	0x0000de00


	//   ....[4]....
        /*0568*/ 	.word	0x0000de40


	//   ....[5]....
        /*056c*/ 	.word	0x0000e060


	//----- nvinfo : EIATTR_COOP_GROUP_MASK_REGIDS
	.align		4
.L_633:
        /*0570*/ 	.byte	0x04, 0x29
        /*0572*/ 	.short	(.L_635 - .L_634)


	//   ....[0]....
.L_634:
        /*0574*/ 	.word	0xffffffff


	//   ....[1]....
        /*0578*/ 	.word	0xffffffff


	//   ....[2]....
        /*057c*/ 	.word	0xffffffff


	//   ....[3]....
        /*0580*/ 	.word	0xffffffff


	//   ....[4]....
        /*0584*/ 	.word	0xffffffff


	//   ....[5]....
        /*0588*/ 	.word	0xffffffff


	//   ....[6]....
        /*058c*/ 	.word	0xffffffff


	//   ....[7]....
        /*0590*/ 	.word	0xffffffff


	//   ....[8]....
        /*0594*/ 	.word	0xffffffff


	//   ....[9]....
        /*0598*/ 	.word	0xffffffff


	//----- nvinfo : EIATTR_COOP_GROUP_INSTR_OFFSETS
	.align		4
.L_635:
        /*059c*/ 	.byte	0x04, 0x28
        /*059e*/ 	.short	(.L_637 - .L_636)


	//   ....[0]....
.L_636:
        /*05a0*/ 	.word	0x0000c7d0


	//   ....[1]....
        /*05a4*/ 	.word	0x0000c810


	//   ....[2]....
        /*05a8*/ 	.word	0x0000c8c0


	//   ....[3]....
        /*05ac*/ 	.word	0x0000c8d0


	//   ....[4]....
        /*05b0*/ 	.word	0x0000c900


	//   ....[5]....
        /*05b4*/ 	.word	0x0000c920


	//   ....[6]....
        /*05b8*/ 	.word	0x0000c950


	//   ....[7]....
        /*05bc*/ 	.word	0x0000c970


	//   ....[8]....
        /*05c0*/ 	.word	0x0000c9e0


	//   ....[9]....
        /*05c4*/ 	.word	0x0000c9f0


	//----- nvinfo : EIATTR_VRC_CTA_INIT_COUNT
	.align		4
.L_637:
        /*05c8*/ 	.byte	0x02, 0x4a
	.zero		1
	.zero		1


	//----- nvinfo : EIATTR_EXIT_INSTR_OFFSETS
	.align		4
        /*05cc*/ 	.byte	0x04, 0x1c
        /*05ce*/ 	.short	(.L_639 - .L_638)


	//   ....[0]....
.L_638:
        /*05d0*/ 	.word	0x0000ebe0


	//   ....[1]....
        /*05d4*/ 	.word	0x0000ed10


	//   ....[2]....
        /*05d8*/ 	.word	0x0000f330


	//   ....[3]....
        /*05dc*/ 	.word	0x0000f930


	//----- nvinfo : EIATTR_MAX_THREADS
	.align		4
.L_639:
        /*05e0*/ 	.byte	0x04, 0x05
        /*05e2*/ 	.short	(.L_641 - .L_640)
.L_640:
        /*05e4*/ 	.word	0x000001e0
        /*05e8*/ 	.word	0x00000001
        /*05ec*/ 	.word	0x00000001


	//----- nvinfo : EIATTR_CRS_STACK_SIZE
	.align		4
.L_641:
        /*05f0*/ 	.byte	0x04, 0x1e
        /*05f2*/ 	.short	(.L_643 - .L_642)
.L_642:
        /*05f4*/ 	.word	0x00000000


	//----- nvinfo : EIATTR_CBANK_PARAM_SIZE
	.align		4
.L_643:
        /*05f8*/ 	.byte	0x03, 0x19
        /*05fa*/ 	.short	0x00b8


	//----- nvinfo : EIATTR_PARAM_CBANK
	.align		4
        /*05fc*/ 	.byte	0x04, 0x0a
        /*05fe*/ 	.short	(.L_645 - .L_644)
	.align		4
.L_644:
        /*0600*/ 	.word	index@(.nv.constant0._Z35group_norm_nhwc_bwd_one_pass_kernelI11Bf16IOBf16WLi512ELi60ELi480EEv26Group_norm_nhwc_bwd_params)
        /*0604*/ 	.short	0x0380
        /*0606*/ 	.short	0x00b8


	//----- nvinfo : EIATTR_SW_WAR
	.align		4
.L_645:
        /*0608*/ 	.byte	0x04, 0x36
        /*060a*/ 	.short	(.L_647 - .L_646)
.L_646:
        /*060c*/ 	.word	0x00000008
.L_647:


//--------------------- .nv.info._Z35group_norm_nhwc_bwd_one_pass_kernelI11Bf16IOFp16WLi64ELi60ELi480EEv26Group_norm_nhwc_bwd_params --------------------------
	.section	.nv.info._Z35group_norm_nhwc_bwd_one_pass_kernelI11Bf16IOFp16WLi64ELi60ELi480EEv26Group_norm_nhwc_bwd_params,"",@"SHT_CUDA_INFO"
	.sectionflags	@""
	.align	4


	//----- nvinfo : EIATTR_CUDA_API_VERSION
	.align		4
        /*0000*/ 	.byte	0x04, 0x37
        /*0002*/ 	.short	(.L_649 - .L_648)
.L_648:
        /*0004*/ 	.word	0x00000082


	//----- nvinfo : EIATTR_KPARAM_INFO
	.align		4
.L_649:
        /*0008*/ 	.byte	0x04, 0x17
        /*000a*/ 	.short	(.L_651 - .L_650)
.L_650:
        /*000c*/ 	.word	0x00000000
        /*0010*/ 	.short	0x0000
        /*0012*/ 	.short	0x0000
        /*0014*/ 	.byte	0x00, 0xf0, 0xe1, 0x02


	//----- nvinfo : EIATTR_SPARSE_MMA_MASK
	.align		4
.L_651:
        /*0018*/ 	.byte	0x03, 0x50
        /*001a*/ 	.short	0x0000


	//----- nvinfo : EIATTR_MAXREG_COUNT
	.align		4
        /*001c*/ 	.byte	0x03, 0x1b
        /*001e*/ 	.short	0x0080


	//----- nvinfo : EIATTR_NUM_BARRIERS
	.align		4
        /*0020*/ 	.byte	0x02, 0x4c
        /*0022*/ 	.byte	0x01
	.zero		1


	//----- nvinfo : EIATTR_MERCURY_ISA_VERSION
	.align		4
        /*0024*/ 	.byte	0x03, 0x5f
        /*0026*/ 	.short	0x0101


	//----- nvinfo : EIATTR_INT_WARP_WIDE_INSTR_OFFSETS
	.align		4
        /*0028*/ 	.byte	0x04, 0x31
        /*002a*/ 	.short	(.L_653 - .L_652)


	//   ....[0]....
.L_652:
        /*002c*/ 	.word	0x00001c00


	//----- nvinfo : EIATTR_COOP_GROUP_MASK_REGIDS
	.align		4
.L_653:
        /*0030*/ 	.byte	0x04, 0x29
        /*0032*/ 	.short	(.L_655 - .L_654)


	//   ....[0]....
.L_654:
        /*0034*/ 	.word	0xffffffff


	//   ....[1]....
        /*0038*/ 	.word	0xffffffff


	//   ....[2]....
        /*003c*/ 	.word	0xffffffff


	//   ....[3]....
        /*0040*/ 	.word	0xffffffff


	//   ....[4]....
        /*0044*/ 	.word	0xffffffff


	//   ....[5]....
        /*0048*/ 	.word	0xffffffff


	//   ....[6]....
        /*004c*/ 	.word	0xffffffff


	//   ....[7]....
        /*0050*/ 	.word	0xffffffff


	//   ....[8]....
        /*0054*/ 	.word	0xffffffff


	//   ....[9]....
        /*0058*/ 	.word	0xffffffff


	//----- nvinfo : EIATTR_COOP_GROUP_INSTR_OFFSETS
	.align		4
.L_655:
        /*005c*/ 	.byte	0x04, 0x28
        /*005e*/ 	.short	(.L_657 - .L_656)


	//   ....[0]....
.L_656:
        /*0060*/ 	.word	0x00001990


	//   ....[1]....
        /*0064*/ 	.word	0x000019d0


	//   ....[2]....
        /*0068*/ 	.word	0x00001a50


	//   ....[3]....
        /*006c*/ 	.word	0x00001a70


	//   ....[4]....
        /*0070*/ 	.word	0x00001ae0


	//   ....[5]....
        /*0074*/ 	.word	0x00001b00


	//   ....[6]....
        /*0078*/ 	.word	0x00001b30


	//   ....[7]....
        /*007c*/ 	.word	0x00001b50


	//   ....[8]....
        /*0080*/ 	.word	0x00001ba0


	//   ....[9]....
        /*0084*/ 	.word	0x00001bb0


	//----- nvinfo : EIATTR_VRC_CTA_INIT_COUNT
	.align		4
.L_657:
        /*0088*/ 	.byte	0x02, 0x4a
	.zero		1
	.zero		1


	//----- nvinfo : EIATTR_EXIT_INSTR_OFFSETS
	.align		4
        /*008c*/ 	.byte	0x04, 0x1c
        /*008e*/ 	.short	(.L_659 - .L_658)


	//   ....[0]....
.L_658:
        /*0090*/ 	.word	0x00004010


	//   ....[1]....
        /*0094*/ 	.word	0x00004140


	//   ....[2]....
        /*0098*/ 	.word	0x00004750


	//   ....[3]....
        /*009c*/ 	.word	0x00004d50


	//----- nvinfo : EIATTR_MAX_THREADS
	.align		4
.L_659:
        /*00a0*/ 	.byte	0x04, 0x05
        /*00a2*/ 	.short	(.L_661 - .L_660)
.L_660:
        /*00a4*/ 	.word	0x000001e0
        /*00a8*/ 	.word	0x00000001
        /*00ac*/ 	.word	0x00000001


	//----- nvinfo : EIATTR_CRS_STACK_SIZE
	.align		4
.L_661:
        /*00b0*/ 	.byte	0x04, 0x1e
        /*00b2*/ 	.short	(.L_663 - .L_662)
.L_662:
        /*00b4*/ 	.word	0x00000000


	//----- nvinfo : EIATTR_CBANK_PARAM_SIZE
	.align		4
.L_663:
        /*00b8*/ 	.byte	0x03, 0x19
        /*00ba*/ 	.short	0x00b8


	//----- nvinfo : EIATTR_PARAM_CBANK
	.align		4
        /*00bc*/ 	.byte	0x04, 0x0a
        /*00be*/ 	.short	(.L_665 - .L_664)
	.align		4
.L_664:
        /*00c0*/ 	.word	index@(.nv.constant0._Z35group_norm_nhwc_bwd_one_pass_kernelI11Bf16IOFp16WLi64ELi60ELi480EEv26Group_norm_nhwc_bwd_params)
        /*00c4*/ 	.short	0x0380
        /*00c6*/ 	.short	0x00b8


	//----- nvinfo : EIATTR_SW_WAR
	.align		4
.L_665:
        /*00c8*/ 	.byte	0x04, 0x36
        /*00ca*/ 	.short	(.L_667 - .L_666)
.L_666:
        /*00cc*/ 	.word	0x00000008
.L_667:


//--------------------- .nv.info._Z35group_norm_nhwc_bwd_one_pass_kernelI11Bf16IOFp16WLi128ELi60ELi480EEv26Group_norm_nhwc_bwd_params --------------------------
	.section	.nv.info._Z35group_norm_nhwc_bwd_one_pass_kernelI11Bf16IOFp16WLi128ELi60ELi480EEv26Group_norm_nhwc_bwd_params,"",@"SHT_CUDA_INFO"
	.sectionflags	@""
	.align	4


	//----- nvinfo : EIATTR_CUDA_API_VERSION
	.align		4
        /*0000*/ 	.byte	0x04, 0x37
        /*0002*/ 	.short	(.L_669 - .L_668)
.L_668:
        /*0004*/ 	.word	0x00000082


	//----- nvinfo : EIATTR_KPARAM_INFO
	.align		4
.L_669:
        /*0008*/ 	.byte	0x04, 0x17
        /*000a*/ 	.short	(.L_671 - .L_670)
.L_670:
        /*000c*/ 	.word	0x00000000
        /*0010*/ 	.short	0x0000
        /*0012*/ 	.short	0x0000
        /*0014*/ 	.byte	0x00, 0xf0, 0xe1, 0x02


	//----- nvinfo : EIATTR_SPARSE_MMA_MASK
	.align		4
.L_671:
        /*0018*/ 	.byte	0x03, 0x50
        /*001a*/ 	.short	0x0000


	//----- nvinfo : EIATTR_MAXREG_COUNT
	.align		4
        /*001c*/ 	.byte	0x03, 0x1b
        /*001e*/ 	.short	0x0080


	//----- nvinfo : EIATTR_NUM_BARRIERS
	.align		4
        /*0020*/ 	.byte	0x02, 0x4c
        /*0022*/ 	.byte	0x01
	.zero		1


	//----- nvinfo : EIATTR_MERCURY_ISA_VERSION
	.align		4
        /*0024*/ 	.byte	0x03, 0x5f
        /*0026*/ 	.short	0x0101


	//----- nvinfo : EIATTR_INT_WARP_WIDE_INSTR_OFFSETS
	.align		4
        /*0028*/ 	.byte	0x04, 0x31
        /*002a*/ 	.short	(.L_673 - .L_672)


	//   ....[0]....
.L_672:
        /*002c*/ 	.word	0x00002fa0


	//----- nvinfo : EIATTR_COOP_GROUP_MASK_REGIDS
	.align		4
.L_673:
        /*0030*/ 	.byte	0x04, 0x29
        /*0032*/ 	.short	(.L_675 - .L_674)


	//   ....[0]....
.L_674:
        /*0034*/ 	.word	0xffffffff


	//   ....[1]....
        /*0038*/ 	.word	0xffffffff


	//   ....[2]....
        /*003c*/ 	.word	0xffffffff


	//   ....[3]....
        /*0040*/ 	.word	0xffffffff


	//   ....[4]....
        /*0044*/ 	.word	0xffffffff


	//   ....[5]....
        /*0048*/ 	.word	0xffffffff


	//   ....[6]....
        /*004c*/ 	.word	0xffffffff


	//   ....[7]....
        /*0050*/ 	.word	0xffffffff


	//   ....[8]....
        /*0054*/ 	.word	0xffffffff


	//   ....[9]....
        /*0058*/ 	.word	0xffffffff


	//----- nvinfo : EIATTR_COOP_GROUP_INSTR_OFFSETS
	.align		4
.L_675:
        /*005c*/ 	.byte	0x04, 0x28
        /*005e*/ 	.short	(.L_677 - .L_676)


	//   ....[0]....
.L_676:
        /*0060*/ 	.word	0x00002d40


	//   ....[1]....
        /*0064*/ 	.word	0x00002d80


	//   ....[2]....
        /*0068*/ 	.word	0x00002e10


	//   ....[3]....
        /*006c*/ 	.word	0x00002e40


	//   ....[4]....
        /*0070*/ 	.word	0x00002e80


	//   ....[5]....
        /*0074*/ 	.word	0x00002ea0


	//   ....[6]....
        /*0078*/ 	.word	0x00002ed0


	//   ....[7]....
        /*007c*/ 	.word	0x00002ef0


	//   ....[8]....
        /*0080*/ 	.word	0x00002f40


	//   ....[9]....
        /*0084*/ 	.word	0x00002f50


	//----- nvinfo : EIATTR_VRC_CTA_INIT_COUNT
	.align		4
.L_677:
        /*0088*/ 	.byte	0x02, 0x4a
	.zero		1
	.zero		1


	//----- nvinfo : EIATTR_EXIT_INSTR_OFFSETS
	.align		4
        /*008c*/ 	.byte	0x04, 0x1c
        /*008e*/ 	.short	(.L_679 - .L_678)


	//   ....[0]....
.L_678:
        /*0090*/ 	.word	0x00005f10


	//   ....[1]....
        /*0094*/ 	.word	0x00006040


	//   ....[2]....
        /*0098*/ 	.word	0x00006640


	//   ....[3]....
        /*009c*/ 	.word	0x00006c40


	//----- nvinfo : EIATTR_MAX_THREADS
	.align		4
.L_679:
        /*00a0*/ 	.byte	0x04, 0x05
        /*00a2*/ 	.short	(.L_681 - .L_680)
.L_680:
        /*00a4*/ 	.word	0x000001e0
        /*00a8*/ 	.word	0x00000001
        /*00ac*/ 	.word	0x00000001


	//----- nvinfo : EIATTR_CRS_STACK_SIZE
	.align		4
.L_681:
        /*00b0*/ 	.byte	0x04, 0x1e
        /*00b2*/ 	.short	(.L_683 - .L_682)
.L_682:
        /*00b4*/ 	.word	0x00000000


	//----- nvinfo : EIATTR_CBANK_PARAM_SIZE
	.align		4
.L_683:
        /*00b8*/ 	.byte	0x03, 0x19
        /*00ba*/ 	.short	0x00b8


	//----- nvinfo : EIATTR_PARAM_CBANK
	.align		4
        /*00bc*/ 	.byte	0x04, 0x0a
        /*00be*/ 	.short	(.L_685 - .L_684)
	.align		4
.L_684:
        /*00c0*/ 	.word	index@(.nv.constant0._Z35group_norm_nhwc_bwd_one_pass_kernelI11Bf16IOFp16WLi128ELi60ELi480EEv26Group_norm_nhwc_bwd_params)
        /*00c4*/ 	.short	0x0380
        /*00c6*/ 	.short	0x00b8


	//----- nvinfo : EIATTR_SW_WAR
	.align		4
.L_685:
        /*00c8*/ 	.byte	0x04, 0x36
        /*00ca*/ 	.short	(.L_687 - .L_686)
.L_686:
        /*00cc*/ 	.word	0x00000008
.L_687:


//--------------------- .nv.info._Z35group_norm_nhwc_bwd_one_pass_kernelI11Bf16IOFp16WLi256ELi60ELi480EEv26Group_norm_nhwc_bwd_params --------------------------
	.section	.nv.info._Z35group_norm_nhwc_bwd_one_pass_kernelI11Bf16IOFp16WLi256ELi60ELi480EEv26Group_norm_nhwc_bwd_params,"",@"SHT_CUDA_INFO"
	.sectionflags	@""
	.align	4


	//----- nvinfo : EIATTR_CUDA_API_VERSION
	.align		4
        /*0000*/ 	.byte	0x04, 0x37
        /*0002*/ 	.short	(.L_689 - .L_688)
.L_688:
        /*0004*/ 	.word	0x00000082


	//----- nvinfo : EIATTR_KPARAM_INFO
	.align		4
.L_689:
        /*0008*/ 	.byte	0x04, 0x17
        /*000a*/ 	.short	(.L_691 - .L_690)
.L_690:
        /*000c*/ 	.word	0x00000000
        /*0010*/ 	.short	0x0000
        /*0012*/ 	.short	0x0000
        /*0014*/ 	.byte	0x00, 0xf0, 0xe1, 0x02


	//----- nvinfo : EIATTR_SPARSE_MMA_MASK
	.align		4
.L_691:
        /*0018*/ 	.byte	0x03, 0x50
        /*001a*/ 	.short	0x0000


	//----- nvinfo : EIATTR_MAXREG_COUNT
	.align		4
        /*001c*/ 	.byte	0x03, 0x1b
        /*001e*/ 	.short	0x0080


	//----- nvinfo : EIATTR_NUM_BARRIERS
	.align		4
        /*0020*/ 	.byte	0x02, 0x4c
        /*0022*/ 	.byte	0x01
	.zero		1


	//----- nvinfo : EIATTR_MERCURY_ISA_VERSION
	.align		4
        /*0024*/ 	.byte	0x03, 0x5f
        /*0026*/ 	.short	0x0101


	//----- nvinfo : EIATTR_INT_WARP_WIDE_INSTR_OFFSETS
	.align		4
        /*0028*/ 	.byte	0x04, 0x31
        /*002a*/ 	.short	(.L_693 - .L_692)


	//   ....[0]....
.L_692:
        /*002c*/ 	.word	0x000056b0


	//----- nvinfo : EIATTR_COOP_GROUP_MASK_REGIDS
	.align		4
.L_693:
        /*0030*/ 	.byte	0x04, 0x29
        /*0032*/ 	.short	(.L_695 - .L_694)


	//   ....[0]....
.L_694:
        /*0034*/ 	.word	0xffffffff


	//   ....[1]....
        /*0038*/ 	.word	0xffffffff


	//   ....[2]....
        /*003c*/ 	.word	0xffffffff


	//   ....[3]....
        /*0040*/ 	.word	0xffffffff


	//   ....[4]....
        /*0044*/ 	.word	0xffffffff


	//   ....[5]....
        /*0048*/ 	.word	0xffffffff


	//   ....[6]....
        /*004c*/ 	.word	0xffffffff


	//   ....[7]....
        /*0050*/ 	.word	0xffffffff


	//   ....[8]....
        /*0054*/ 	.word	0xffffffff


	//   ....[9]....
        /*0058*/ 	.word	0xffffffff


	//----- nvinfo : EIATTR_COOP_GROUP_INSTR_OFFSETS
	.align		4
.L_695:
        /*005c*/ 	.byte	0x04, 0x28
        /*005e*/ 	.short	(.L_697 - .L_696)


	//   ....[0]....
.L_696:
        /*0060*/ 	.word	0x00005420


	//   ....[1]....
        /*0064*/ 	.word	0x00005460


	//   ....[2]....
        /*0068*/ 	.word	0x000054f0


	//   ....[3]....
        /*006c*/ 	.word	0x00005510


	//   ....[4]....
        /*0070*/ 	.word	0x00005590


	//   ....[5]....
        /*0074*/ 	.word	0x000055b0


	//   ....[6]....
        /*0078*/ 	.word	0x000055e0


	//   ....[7]....
        /*007c*/ 	.word	0x00005600


	//   ....[8]....
        /*0080*/ 	.word	0x00005650


	//   ....[9]....
        /*0084*/ 	.word	0x00005660


	//----- nvinfo : EIATTR_VRC_CTA_INIT_COUNT
	.align		4
.L_697:
        /*0088*/ 	.byte	0x02, 0x4a
	.zero		1
	.zero		1


	//----- nvinfo : EIATTR_EXIT_INSTR_OFFSETS
	.align		4
        /*008c*/ 	.byte	0x04, 0x1c
        /*008e*/ 	.short	(.L_699 - .L_698)


	//   ....[0]....
.L_698:
        /*0090*/ 	.word	0x0000a1f0


	//   ....[1]....
        /*0094*/ 	.word	0x0000a320


	//   ....[2]....
        /*0098*/ 	.word	0x0000a940


	//   ....[3]....
        /*009c*/ 	.word	0x0000af40


	//----- nvinfo : EIATTR_MAX_THREADS
	.align		4
.L_699:
        /*00a0*/ 	.byte	0x04, 0x05
        /*00a2*/ 	.short	(.L_701 - .L_700)
.L_700:
        /*00a4*/ 	.word	0x000001e0
        /*00a8*/ 	.word	0x00000001
        /*00ac*/ 	.word	0x00000001


	//----- nvinfo : EIATTR_CRS_STACK_SIZE
	.align		4
.L_701:
        /*00b0*/ 	.byte	0x04, 0x1e
        /*00b2*/ 	.short	(.L_703 - .L_702)
.L_702:
        /*00b4*/ 	.word	0x00000000


	//----- nvinfo : EIATTR_CBANK_PARAM_SIZE
	.align		4
.L_703:
        /*00b8*/ 	.byte	0x03, 0x19
        /*00ba*/ 	.short	0x00b8


	//----- nvinfo : EIATTR_PARAM_CBANK
	.align		4
        /*00bc*/ 	.byte	0x04, 0x0a
        /*00be*/ 	.short	(.L_705 - .L_704)
	.align		4
.L_704:
        /*00c0*/ 	.word	index@(.nv.constant0._Z35group_norm_nhwc_bwd_one_pass_kernelI11Bf16IOFp16WLi256ELi60ELi480EEv26Group_norm_nhwc_bwd_params)
        /*00c4*/ 	.short	0x0380
        /*00c6*/ 	.short	0x00b8


	//----- nvinfo : EIATTR_SW_WAR
	.align		4
.L_705:
        /*00c8*/ 	.byte	0x04, 0x36
        /*00ca*/ 	.short	(.L_707 - .L_706)
.L_706:
        /*00cc*/ 	.word	0x00000008
.L_707:


//--------------------- .nv.info._Z35group_norm_nhwc_bwd_one_pass_kernelI11Bf16IOFp16WLi512ELi60ELi480EEv26Group_norm_nhwc_bwd_params --------------------------
	.section	.nv.info._Z35group_norm_nhwc_bwd_one_pass_kernelI11Bf16IOFp16WLi512ELi60ELi480EEv26Group_norm_nhwc_bwd_params,"",@"SHT_CUDA_INFO"
	.sectionflags	@""
	.align	4


	//----- nvinfo : EIATTR_CUDA_API_VERSION
	.align		4
        /*0000*/ 	.byte	0x04, 0x37
        /*0002*/ 	.short	(.L_709 - .L_708)
.L_708:
        /*0004*/ 	.word	0x00000082


	//----- nvinfo : EIATTR_KPARAM_INFO
	.align		4
.L_709:
        /*0008*/ 	.byte	0x04, 0x17
        /*000a*/ 	.short	(.L_711 - .L_710)
.L_710:
        /*000c*/ 	.word	0x00000000
        /*0010*/ 	.short	0x0000
        /*0012*/ 	.short	0x0000
        /*0014*/ 	.byte	0x00, 0xf0, 0xe1, 0x02


	//----- nvinfo : EIATTR_SPARSE_MMA_MASK
	.align		4
.L_711:
        /*0018*/ 	.byte	0x03, 0x50
        /*001a*/ 	.short	0x0000


	//----- nvinfo : EIATTR_MAXREG_COUNT
	.align		4
        /*001c*/ 	.byte	0x03, 0x1b
        /*001e*/ 	.short	0x0080


	//----- nvinfo : EIATTR_NUM_BARRIERS
	.align		4
        /*0020*/ 	.byte	0x02, 0x4c
        /*0022*/ 	.byte	0x01
	.zero		1


	//----- nvinfo : EIATTR_ANNOTATIONS
	.align		4
        /*0024*/ 	.byte	0x04, 0x55
        /*0026*/ 	.short	(.L_713 - .L_712)


	//   ....[0]....
.L_712:
        /* <DEDUP_REMOVED lines=84> */


	//----- nvinfo : EIATTR_MERCURY_ISA_VERSION
	.align		4
.L_713:
        /*0550*/ 	.byte	0x03, 0x5f
        /*0552*/ 	.short	0x0101


	//----- nvinfo : EIATTR_INT_WARP_WIDE_INSTR_OFFSETS
	.align		4
        /*0554*/ 	.byte	0x04, 0x31
        /*0556*/ 	.short	(.L_715 - .L_714)


	//   ....[0]....
.L_714:
        /*0558*/ 	.word	0x0000ca40


	//   ....[1]....
        /*055c*/ 	.word	0x0000dd80


	//   ....[2]....
        /*0560*/ 	.word	0x0000ddc0


	//   ....[3]....
        /*0564*/ 	.word	0x0000de00


	//   ....[4]....
        /*0568*/ 	.word	0x0000de40


	//   ....[5]....
        /*056c*/ 	.word	0x0000e060


	//----- nvinfo : EIATTR_COOP_GROUP_MASK_REGIDS
	.align		4
.L_715:
        /*0570*/ 	.byte	0x04, 0x29
        /*0572*/ 	.short	(.L_717 - .L_716)


	//   ....[0]....
.L_716:
        /*0574*/ 	.word	0xffffffff


	//   ....[1]....
        /*0578*/ 	.word	0xffffffff


	//   ....[2]....
        /*057c*/ 	.word	0xffffffff


	//   ....[3]....
        /*0580*/ 	.word	0xffffffff


	//   ....[4]....
        /*0584*/ 	.word	0xffffffff


	//   ....[5]....
        /*0588*/ 	.word	0xffffffff


	//   ....[6]....
        /*058c*/ 	.word	0xffffffff


	//   ....[7]....
        /*0590*/ 	.word	0xffffffff


	//   ....[8]....
        /*0594*/ 	.word	0xffffffff


	//   ....[9]....
        /*0598*/ 	.word	0xffffffff


	//----- nvinfo : EIATTR_COOP_GROUP_INSTR_OFFSETS
	.align		4
.L_717:
        /*059c*/ 	.byte	0x04, 0x28
        /*059e*/ 	.short	(.L_719 - .L_718)


	//   ....[0]....
.L_718:
        /*05a0*/ 	.word	0x0000c7d0


	//   ....[1]....
        /*05a4*/ 	.word	0x0000c810


	//   ....[2]....
        /*05a8*/ 	.word	0x0000c8c0


	//   ....[3]....
        /*05ac*/ 	.word	0x0000c8d0


	//   ....[4]....
        /*05b0*/ 	.word	0x0000c900


	//   ....[5]....
        /*05b4*/ 	.word	0x0000c920


	//   ....[6]....
        /*05b8*/ 	.word	0x0000c950


	//   ....[7]....
        /*05bc*/ 	.word	0x0000c970


	//   ....[8]....
        /*05c0*/ 	.word	0x0000c9e0


	//   ....[9]....
        /*05c4*/ 	.word	0x0000c9f0


	//----- nvinfo : EIATTR_VRC_CTA_INIT_COUNT
	.align		4
.L_719:
        /*05c8*/ 	.byte	0x02, 0x4a
	.zero		1
	.zero		1


	//----- nvinfo : EIATTR_EXIT_INSTR_OFFSETS
	.align		4
        /*05cc*/ 	.byte	0x04, 0x1c
        /*05ce*/ 	.short	(.L_721 - .L_720)


	//   ....[0]....
.L_720:
        /*05d0*/ 	.word	0x0000ebe0


	//   ....[1]....
        /*05d4*/ 	.word	0x0000ed10


	//   ....[2]....
        /*05d8*/ 	.word	0x0000f330


	//   ....[3]....
        /*05dc*/ 	.word	0x0000f930


	//----- nvinfo : EIATTR_MAX_THREADS
	.align		4
.L_721:
        /*05e0*/ 	.byte	0x04, 0x05
        /*05e2*/ 	.short	(.L_723 - .L_722)
.L_722:
        /*05e4*/ 	.word	0x000001e0
        /*05e8*/ 	.word	0x00000001
        /*05ec*/ 	.word	0x00000001


	//----- nvinfo : EIATTR_CRS_STACK_SIZE
	.align		4
.L_723:
        /*05f0*/ 	.byte	0x04, 0x1e
        /*05f2*/ 	.short	(.L_725 - .L_724)
.L_724:
        /*05f4*/ 	.word	0x00000000


	//----- nvinfo : EIATTR_CBANK_PARAM_SIZE
	.align		4
.L_725:
        /*05f8*/ 	.byte	0x03, 0x19
        /*05fa*/ 	.short	0x00b8


	//----- nvinfo : EIATTR_PARAM_CBANK
	.align		4
        /*05fc*/ 	.byte	0x04, 0x0a
        /*05fe*/ 	.short	(.L_727 - .L_726)
	.align		4
.L_726:
        /*0600*/ 	.word	index@(.nv.constant0._Z35group_norm_nhwc_bwd_one_pass_kernelI11Bf16IOFp16WLi512ELi60ELi480EEv26Group_norm_nhwc_bwd_params)
        /*0604*/ 	.short	0x0380
        /*0606*/ 	.short	0x00b8


	//----- nvinfo : EIATTR_SW_WAR
	.align		4
.L_727:
        /*0608*/ 	.byte	0x04, 0x36
        /*060a*/ 	.short	(.L_729 - .L_728)
.L_728:
        /*060c*/ 	.word	0x00000008
.L_729:


//--------------------- .nv.info._Z35group_norm_nhwc_bwd_one_pass_kernelI11Fp16IOFp32WLi64ELi60ELi480EEv26Group_norm_nhwc_bwd_params --------------------------
	.section	.nv.info._Z35group_norm_nhwc_bwd_one_pass_kernelI11Fp16IOFp32WLi64ELi60ELi480EEv26Group_norm_nhwc_bwd_params,"",@"SHT_CUDA_INFO"
	.sectionflags	@""
	.align	4


	//----- nvinfo : EIATTR_CUDA_API_VERSION
	.align		4
        /*0000*/ 	.byte	0x04, 0x37
        /*0002*/ 	.short	(.L_731 - .L_730)
.L_730:
        /*0004*/ 	.word	0x00000082


	//----- nvinfo : EIATTR_KPARAM_INFO
	.align		4
.L_731:
        /*0008*/ 	.byte	0x04, 0x17
        /*000a*/ 	.short	(.L_733 - .L_732)
.L_732:
        /*000c*/ 	.word	0x00000000
        /*0010*/ 	.short	0x0000
        /*0012*/ 	.short	0x0000
        /*0014*/ 	.byte	0x00, 0xf0, 0xe1, 0x02


	//----- nvinfo : EIATTR_SPARSE_MMA_MASK
	.align		4
.L_733:
        /*0018*/ 	.byte	0x03, 0x50
        /*001a*/ 	.short	0x0000


	//----- nvinfo : EIATTR_MAXREG_COUNT
	.align		4
        /*001c*/ 	.byte	0x03, 0x1b
        /*001e*/ 	.short	0x0080


	//----- nvinfo : EIATTR_NUM_BARRIERS
	.align		4
        /*0020*/ 	.byte	0x02, 0x4c
        /*0022*/ 	.byte	0x01
	.zero		1


	//----- nvinfo : EIATTR_MERCURY_ISA_VERSION
	.align		4
        /*0024*/ 	.byte	0x03, 0x5f
        /*0026*/ 	.short	0x0101


	//----- nvinfo : EIATTR_INT_WARP_WIDE_INSTR_OFFSETS
	.align		4
        /*0028*/ 	.byte	0x04, 0x31
        /*002a*/ 	.short	(.L_735 - .L_734)


	//   ....[0]....
.L_734:
        /*002c*/ 	.word	0x00001b90


	//----- nvinfo : EIATTR_COOP_GROUP_MASK_REGIDS
	.align		4
.L_735:
        /*0030*/ 	.byte	0x04, 0x29
        /*0032*/ 	.short	(.L_737 - .L_736)


	//   ....[0]....
.L_736:
        /*0034*/ 	.word	0xffffffff


	//   ....[1]....
        /*0038*/ 	.word	0xffffffff


	//   ....[2]....
        /*003c*/ 	.word	0xffffffff


	//   ....[3]....
        /*0040*/ 	.word	0xffffffff


	//   ....[4]....
        /*0044*/ 	.word	0xffffffff


	//   ....[5]....
        /*0048*/ 	.word	0xffffffff


	//   ....[6]....
        /*004c*/ 	.word	0xffffffff


	//   ....[7]....
        /*0050*/ 	.word	0xffffffff


	//   ....[8]....
        /*0054*/ 	.word	0xffffffff


	//   ....[9]....
        /*0058*/ 	.word	0xffffffff


	//----- nvinfo : EIATTR_COOP_GROUP_INSTR_OFFSETS
	.align		4
.L_737:
        /*005c*/ 	.byte	0x04, 0x28
        /*005e*/ 	.short	(.L_739 - .L_738)


	//   ....[0]....
.L_738:
        /*0060*/ 	.word	0x00001920


	//   ....[1]....
        /*0064*/ 	.word	0x00001950


	//   ....[2]....
        /*0068*/ 	.word	0x00001a10


	//   ....[3]....
        /*006c*/ 	.word	0x00001a20


	//   ....[4]....
        /*0070*/ 	.word	0x00001a50


	//   ....[5]....
        /*0074*/ 	.word	0x00001a70


	//   ....[6]....
        /*0078*/ 	.word	0x00001aa0


	//   ....[7]....
        /*007c*/ 	.word	0x00001ac0


	//   ....[8]....
        /*0080*/ 	.word	0x00001b30


	//   ....[9]....
        /*0084*/ 	.word	0x00001b40


	//----- nvinfo : EIATTR_VRC_CTA_INIT_COUNT
	.align		4
.L_739:
        /*0088*/ 	.byte	0x02, 0x4a
	.zero		1
	.zero		1


	//----- nvinfo : EIATTR_EXIT_INSTR_OFFSETS
	.align		4
        /*008c*/ 	.byte	0x04, 0x1c
        /*008e*/ 	.short	(.L_741 - .L_740)


	//   ....[0]....
.L_740:
        /*0090*/ 	.word	0x000040a0


	//   ....[1]....
        /*0094*/ 	.word	0x000041e0


	//   ....[2]....
        /*0098*/ 	.word	0x00004850


	//   ....[3]....
        /*009c*/ 	.word	0x00004e30


	//----- nvinfo : EIATTR_MAX_THREADS
	.align		4
.L_741:
        /*00a0*/ 	.byte	0x04, 0x05
        /*00a2*/ 	.short	(.L_743 - .L_742)
.L_742:
        /*00a4*/ 	.word	0x000001e0
        /*00a8*/ 	.word	0x00000001
        /*00ac*/ 	.word	0x00000001


	//----- nvinfo : EIATTR_CRS_STACK_SIZE
	.align		4
.L_743:
        /*00b0*/ 	.byte	0x04, 0x1e
        /*00b2*/ 	.short	(.L_745 - .L_744)
.L_744:
        /*00b4*/ 	.word	0x00000000


	//----- nvinfo : EIATTR_CBANK_PARAM_SIZE
	.align		4
.L_745:
        /*00b8*/ 	.byte	0x03, 0x19
        /*00ba*/ 	.short	0x00b8


	//----- nvinfo : EIATTR_PARAM_CBANK
	.align		4
        /*00bc*/ 	.byte	0x04, 0x0a
        /*00be*/ 	.short	(.L_747 - .L_746)
	.align		4
.L_746:
        /*00c0*/ 	.word	index@(.nv.constant0._Z35group_norm_nhwc_bwd_one_pass_kernelI11Fp16IOFp32WLi64ELi60ELi480EEv26Group_norm_nhwc_bwd_params)
        /*00c4*/ 	.short	0x0380
        /*00c6*/ 	.short	0x00b8


	//----- nvinfo : EIATTR_SW_WAR
	.align		4
.L_747:
        /*00c8*/ 	.byte	0x04, 0x36
        /*00ca*/ 	.short	(.L_749 - .L_748)
.L_748:
        /*00cc*/ 	.word	0x00000008
.L_749:


//--------------------- .nv.info._Z35group_norm_nhwc_bwd_one_pass_kernelI11Fp16IOFp32WLi128ELi60ELi480EEv26Group_norm_nhwc_bwd_params --------------------------
	.section	.nv.info._Z35group_norm_nhwc_bwd_one_pass_kernelI11Fp16IOFp32WLi128ELi60ELi480EEv26Group_norm_nhwc_bwd_params,"",@"SHT_CUDA_INFO"
	.sectionflags	@""
	.align	4


	//----- nvinfo : EIATTR_CUDA_API_VERSION
	.align		4
        /*0000*/ 	.byte	0x04, 0x37
        /*0002*/ 	.short	(.L_751 - .L_750)
.L_750:
        /*0004*/ 	.word	0x00000082


	//----- nvinfo : EIATTR_KPARAM_INFO
	.align		4
.L_751:
        /*0008*/ 	.byte	0x04, 0x17
        /*000a*/ 	.short	(.L_753 - .L_752)
.L_752:
        /*000c*/ 	.word	0x00000000
        /*0010*/ 	.short	0x0000
        /*0012*/ 	.short	0x0000
        /*0014*/ 	.byte	0x00, 0xf0, 0xe1, 0x02


	//----- nvinfo : EIATTR_SPARSE_MMA_MASK
	.align		4
.L_753:
        /*0018*/ 	.byte	0x03, 0x50
        /*001a*/ 	.short	0x0000


	//----- nvinfo : EIATTR_MAXREG_COUNT
	.align		4
        /*001c*/ 	.byte	0x03, 0x1b
        /*001e*/ 	.short	0x0080


	//----- nvinfo : EIATTR_NUM_BARRIERS
	.align		4
        /*0020*/ 	.byte	0x02, 0x4c
        /*0022*/ 	.byte	0x01
	.zero		1


	//----- nvinfo : EIATTR_MERCURY_ISA_VERSION
	.align		4
        /*0024*/ 	.byte	0x03, 0x5f
        /*0026*/ 	.short	0x0101


	//----- nvinfo : EIATTR_INT_WARP_WIDE_INSTR_OFFSETS
	.align		4
        /*0028*/ 	.byte	0x04, 0x31
        /*002a*/ 	.short	(.L_755 - .L_754)


	//   ....[0]....
.L_754:
        /*002c*/ 	.word	0x00002e40


	//----- nvinfo : EIATTR_COOP_GROUP_MASK_REGIDS
	.align		4
.L_755:
        /*0030*/ 	.byte	0x04, 0x29
        /*0032*/ 	.short	(.L_757 - .L_756)


	//   ....[0]....
.L_756:
        /*0034*/ 	.word	0xffffffff


	//   ....[1]....
        /*0038*/ 	.word	0xffffffff


	//   ....[2]....
        /*003c*/ 	.word	0xffffffff


	//   ....[3]....
        /*0040*/ 	.word	0xffffffff


	//   ....[4]....
        /*0044*/ 	.word	0xffffffff


	//   ....[5]....
        /*0048*/ 	.word	0xffffffff


	//   ....[6]....
        /*004c*/ 	.word	0xffffffff


	//   ....[7]....
        /*0050*/ 	.word	0xffffffff


	//   ....[8]....
        /*0054*/ 	.word	0xffffffff


	//   ....[9]....
        /*0058*/ 	.word	0xffffffff


	//----- nvinfo : EIATTR_COOP_GROUP_INSTR_OFFSETS
	.align		4
.L_757:
        /*005c*/ 	.byte	0x04, 0x28
        /*005e*/ 	.short	(.L_759 - .L_758)


	//   ....[0]....
.L_758:
        /*0060*/ 	.word	0x00002c00


	//   ....[1]....
        /*0064*/ 	.word	0x00002c40


	//   ....[2]....
        /*0068*/ 	.word	0x00002cc0


	//   ....[3]....
        /*006c*/ 	.word	0x00002ce0


	//   ....[4]....
        /*0070*/ 	.word	0x00002d20


	//   ....[5]....
        /*0074*/ 	.word	0x00002d40


	//   ....[6]....
        /*0078*/ 	.word	0x00002d70


	//   ....[7]....
        /*007c*/ 	.word	0x00002d90


	//   ....[8]....
        /*0080*/ 	.word	0x00002de0


	//   ....[9]....
        /*0084*/ 	.word	0x00002df0


	//----- nvinfo : EIATTR_VRC_CTA_INIT_COUNT
	.align		4
.L_759:
        /*0088*/ 	.byte	0x02, 0x4a
	.zero		1
	.zero		1


	//----- nvinfo : EIATTR_EXIT_INSTR_OFFSETS
	.align		4
        /*008c*/ 	.byte	0x04, 0x1c
        /*008e*/ 	.short	(.L_761 - .L_760)


	//   ....[0]....
.L_760:
        /*0090*/ 	.word	0x00005e00


	//   ....[1]....
        /*0094*/ 	.word	0x00005f30


	//   ....[2]....
        /*0098*/ 	.word	0x00006510


	//   ....[3]....
        /*009c*/ 	.word	0x00006ac0


	//----- nvinfo : EIATTR_MAX_THREADS
	.align		4
.L_761:
        /*00a0*/ 	.byte	0x04, 0x05
        /*00a2*/ 	.short	(.L_763 - .L_762)
.L_762:
        /*00a4*/ 	.word	0x000001e0
        /*00a8*/ 	.word	0x00000001
        /*00ac*/ 	.word	0x00000001


	//----- nvinfo : EIATTR_CRS_STACK_SIZE
	.align		4
.L_763:
        /*00b0*/ 	.byte	0x04, 0x1e
        /*00b2*/ 	.short	(.L_765 - .L_764)
.L_764:
        /*00b4*/ 	.word	0x00000000


	//----- nvinfo : EIATTR_CBANK_PARAM_SIZE
	.align		4
.L_765:
        /*00b8*/ 	.byte	0x03, 0x19
        /*00ba*/ 	.short	0x00b8


	//----- nvinfo : EIATTR_PARAM_CBANK
	.align		4
        /*00bc*/ 	.byte	0x04, 0x0a
        /*00be*/ 	.short	(.L_767 - .L_766)
	.align		4
.L_766:
        /*00c0*/ 	.word	index@(.nv.constant0._Z35group_norm_nhwc_bwd_one_pass_kernelI11Fp16IOFp32WLi128ELi60ELi480EEv26Group_norm_nhwc_bwd_params)
        /*00c4*/ 	.short	0x0380
        /*00c6*/ 	.short	0x00b8


	//----- nvinfo : EIATTR_SW_WAR
	.align		4
.L_767:
        /*00c8*/ 	.byte	0x04, 0x36
        /*00ca*/ 	.short	(.L_769 - .L_768)
.L_768:
        /*00cc*/ 	.word	0x00000008
.L_769:


//--------------------- .nv.info._Z35group_norm_nhwc_bwd_one_pass_kernelI11Fp16IOFp32WLi256ELi60ELi480EEv26Group_norm_nhwc_bwd_params --------------------------
	.section	.nv.info._Z35group_norm_nhwc_bwd_one_pass_kernelI11Fp16IOFp32WLi256ELi60ELi480EEv26Group_norm_nhwc_bwd_params,"",@"SHT_CUDA_INFO"
	.sectionflags	@""
	.align	4


	//----- nvinfo : EIATTR_CUDA_API_VERSION
	.align		4
        /*0000*/ 	.byte	0x04, 0x37
        /*0002*/ 	.short	(.L_771 - .L_770)
.L_770:
        /*0004*/ 	.word	0x00000082


	//----- nvinfo : EIATTR_KPARAM_INFO
	.align		4
.L_771:
        /*0008*/ 	.byte	0x04, 0x17
        /*000a*/ 	.short	(.L_773 - .L_772)
.L_772:
        /*000c*/ 	.word	0x00000000
        /*0010*/ 	.short	0x0000
        /*0012*/ 	.short	0x0000
        /*0014*/ 	.byte	0x00, 0xf0, 0xe1, 0x02


	//----- nvinfo : EIATTR_SPARSE_MMA_MASK
	.align		4
.L_773:
        /*0018*/ 	.byte	0x03, 0x50
        /*001a*/ 	.short	0x0000


	//----- nvinfo : EIATTR_MAXREG_COUNT
	.align		4
        /*001c*/ 	.byte	0x03, 0x1b
        /*001e*/ 	.short	0x0080


	//----- nvinfo : EIATTR_NUM_BARRIERS
	.align		4
        /*0020*/ 	.byte	0x02, 0x4c
        /*0022*/ 	.byte	0x01
	.zero		1


	//----- nvinfo : EIATTR_MERCURY_ISA_VERSION
	.align		4
        /*0024*/ 	.byte	0x03, 0x5f
        /*0026*/ 	.short	0x0101


	//----- nvinfo : EIATTR_INT_WARP_WIDE_INSTR_OFFSETS
	.align		4
        /*0028*/ 	.byte	0x04, 0x31
        /*002a*/ 	.short	(.L_775 - .L_774)


	//   ....[0]....
.L_774:
        /*002c*/ 	.word	0x00005470


	//----- nvinfo : EIATTR_COOP_GROUP_MASK_REGIDS
	.align		4
.L_775:
        /*0030*/ 	.byte	0x04, 0x29
        /*0032*/ 	.short	(.L_777 - .L_776)


	//   ....[0]....
.L_776:
        /*0034*/ 	.word	0xffffffff


	//   ....[1]....
        /*0038*/ 	.word	0xffffffff


	//   ....[2]....
        /*003c*/ 	.word	0xffffffff


	//   ....[3]....
        /*0040*/ 	.word	0xffffffff


	//   ....[4]....
        /*0044*/ 	.word	0xffffffff


	//   ....[5]....
        /*0048*/ 	.word	0xffffffff


	//   ....[6]....
        /*004c*/ 	.word	0xffffffff


	//   ....[7]....
        /*0050*/ 	.word	0xffffffff


	//   ....[8]....
        /*0054*/ 	.word	0xffffffff


	//   ....[9]....
        /*0058*/ 	.word	0xffffffff


	//----- nvinfo : EIATTR_COOP_GROUP_INSTR_OFFSETS
	.align		4
.L_777:
        /*005c*/ 	.byte	0x04, 0x28
        /*005e*/ 	.short	(.L_779 - .L_778)


	//   ....[0]....
.L_778:
        /*0060*/ 	.word	0x00005220


	//   ....[1]....
        /*0064*/ 	.word	0x00005260


	//   ....[2]....
        /*0068*/ 	.word	0x000052e0


	//   ....[3]....
        /*006c*/ 	.word	0x00005300


	//   ....[4]....
        /*0070*/ 	.word	0x00005350


	//   ....[5]....
        /*0074*/ 	.word	0x00005370


	//   ....[6]....
        /*0078*/ 	.word	0x000053a0


	//   ....[7]....
        /*007c*/ 	.word	0x000053c0


	//   ....[8]....
        /*0080*/ 	.word	0x00005410


	//   ....[9]....
        /*0084*/ 	.word	0x00005420


	//----- nvinfo : EIATTR_VRC_CTA_INIT_COUNT
	.align		4
.L_779:
        /*0088*/ 	.byte	0x02, 0x4a
	.zero		1
	.zero		1


	//----- nvinfo : EIATTR_EXIT_INSTR_OFFSETS
	.align		4
        /*008c*/ 	.byte	0x04, 0x1c
        /*008e*/ 	.short	(.L_781 - .L_780)


	//   ....[0]....
.L_780:
        /*0090*/ 	.word	0x0000a0b0


	//   ....[1]....
        /*0094*/ 	.word	0x0000a1e0


	//   ....[2]....
        /*0098*/ 	.word	0x0000a7d0


	//   ....[3]....
        /*009c*/ 	.word	0x0000ad80


	//----- nvinfo : EIATTR_MAX_THREADS
	.align		4
.L_781:
        /*00a0*/ 	.byte	0x04, 0x05
        /*00a2*/ 	.short	(.L_783 - .L_782)
.L_782:
        /*00a4*/ 	.word	0x000001e0
        /*00a8*/ 	.word	0x00000001
        /*00ac*/ 	.word	0x00000001


	//----- nvinfo : EIATTR_CRS_STACK_SIZE
	.align		4
.L_783:
        /*00b0*/ 	.byte	0x04, 0x1e
        /*00b2*/ 	.short	(.L_785 - .L_784)
.L_784:
        /*00b4*/ 	.word	0x00000000


	//----- nvinfo : EIATTR_CBANK_PARAM_SIZE
	.align		4
.L_785:
        /*00b8*/ 	.byte	0x03, 0x19
        /*00ba*/ 	.short	0x00b8


	//----- nvinfo : EIATTR_PARAM_CBANK
	.align		4
        /*00bc*/ 	.byte	0x04, 0x0a
        /*00be*/ 	.short	(.L_787 - .L_786)
	.align		4
.L_786:
        /*00c0*/ 	.word	index@(.nv.constant0._Z35group_norm_nhwc_bwd_one_pass_kernelI11Fp16IOFp32WLi256ELi60ELi480EEv26Group_norm_nhwc_bwd_params)
        /*00c4*/ 	.short	0x0380
        /*00c6*/ 	.short	0x00b8


	//----- nvinfo : EIATTR_SW_WAR
	.align		4
.L_787:
        /*00c8*/ 	.byte	0x04, 0x36
        /*00ca*/ 	.short	(.L_789 - .L_788)
.L_788:
        /*00cc*/ 	.word	0x00000008
.L_789:


//--------------------- .nv.info._Z35group_norm_nhwc_bwd_one_pass_kernelI11Fp16IOFp32WLi512ELi60ELi480EEv26Group_norm_nhwc_bwd_params --------------------------
	.section	.nv.info._Z35group_norm_nhwc_bwd_one_pass_kernelI11Fp16IOFp32WLi512ELi60ELi480EEv26Group_norm_nhwc_bwd_params,"",@"SHT_CUDA_INFO"
	.sectionflags	@""
	.align	4


	//----- nvinfo : EIATTR_CUDA_API_VERSION
	.align		4
        /*0000*/ 	.byte	0x04, 0x37
        /*0002*/ 	.short	(.L_791 - .L_790)
.L_790:
        /*0004*/ 	.word	0x00000082


	//----- nvinfo : EIATTR_KPARAM_INFO
	.align		4
.L_791:
        /*0008*/ 	.byte	0x04, 0x17
        /*000a*/ 	.short	(.L_793 - .L_792)
.L_792:
        /*000c*/ 	.word	0x00000000
        /*0010*/ 	.short	0x0000
        /*0012*/ 	.short	0x0000
        /*0014*/ 	.byte	0x00, 0xf0, 0xe1, 0x02


	//----- nvinfo : EIATTR_SPARSE_MMA_MASK
	.align		4
.L_793:
        /*0018*/ 	.byte	0x03, 0x50
        /*001a*/ 	.short	0x0000


	//----- nvinfo : EIATTR_MAXREG_COUNT
	.align		4
        /*001c*/ 	.byte	0x03, 0x1b
        /*001e*/ 	.short	0x0080


	//----- nvinfo : EIATTR_NUM_BARRIERS
	.align		4
        /*0020*/ 	.byte	0x02, 0x4c
        /*0022*/ 	.byte	0x01
	.zero		1


	//----- nvinfo : EIATTR_MERCURY_ISA_VERSION
	.align		4
        /*0024*/ 	.byte	0x03, 0x5f
        /*0026*/ 	.short	0x0101


	//----- nvinfo : EIATTR_INT_WARP_WIDE_INSTR_OFFSETS
	.align		4
        /*0028*/ 	.byte	0x04, 0x31
        /*002a*/ 	.short	(.L_795 - .L_794)


	//   ....[0]....
.L_794:
        /*002c*/ 	.word	0x0000bc50


	//   ....[1]....
        /*0030*/ 	.word	0x0000cf90


	//   ....[2]....
        /*0034*/ 	.word	0x0000cfd0


	//   ....[3]....
        /*0038*/ 	.word	0x0000d010


	//   ....[4]....
        /*003c*/ 	.word	0x0000d050


	//   ....[5]....
        /*0040*/ 	.word	0x0000d270


	//----- nvinfo : EIATTR_COOP_GROUP_MASK_REGIDS
	.align		4
.L_795:
        /*0044*/ 	.byte	0x04, 0x29
        /*0046*/ 	.short	(.L_797 - .L_796)


	//   ....[0]....
.L_796:
        /*0048*/ 	.word	0xffffffff


	//   ....[1]....
        /*004c*/ 	.word	0xffffffff


	//   ....[2]....
        /*0050*/ 	.word	0xffffffff


	//   ....[3]....
        /*0054*/ 	.word	0xffffffff


	//   ....[4]....
        /*0058*/ 	.word	0xffffffff


	//   ....[5]....
        /*005c*/ 	.word	0xffffffff


	//   ....[6]....
        /*0060*/ 	.word	0xffffffff


	//   ....[7]....
        /*0064*/ 	.word	0xffffffff


	//   ....[8]....
        /*0068*/ 	.word	0xffffffff


	//   ....[9]....
        /*006c*/ 	.word	0xffffffff


	//----- nvinfo : EIATTR_COOP_GROUP_INSTR_OFFSETS
	.align		4
.L_797:
        /*0070*/ 	.byte	0x04, 0x28
        /*0072*/ 	.short	(.L_799 - .L_798)


	//   ....[0]....
.L_798:
        /*0074*/ 	.word	0x0000b9e0


	//   ....[1]....
        /*0078*/ 	.word	0x0000ba20


	//   ....[2]....
        /*007c*/ 	.word	0x0000bab0


	//   ....[3]....
        /*0080*/ 	.word	0x0000bac0


	//   ....[4]....
        /*0084*/ 	.word	0x0000baf0


	//   ....[5]....
        /*0088*/ 	.word	0x0000bb10


	//   ....[6]....
        /*008c*/ 	.word	0x0000bb50


	//   ....[7]....
        /*0090*/ 	.word	0x0000bb60


	//   ....[8]....
        /*0094*/ 	.word	0x0000bbf0


	//   ....[9]....
        /*0098*/ 	.word	0x0000bc00


	//----- nvinfo : EIATTR_VRC_CTA_INIT_COUNT
	.align		4
.L_799:
        /*009c*/ 	.byte	0x02, 0x4a
	.zero		1
	.zero		1


	//----- nvinfo : EIATTR_EXIT_INSTR_OFFSETS
	.align		4
        /*00a0*/ 	.byte	0x04, 0x1c
        /*00a2*/ 	.short	(.L_801 - .L_800)


	//   ....[0]....
.L_800:
        /*00a4*/ 	.word	0x0000ddb0


	//   ....[1]....
        /*00a8*/ 	.word	0x0000dee0


	//   ....[2]....
        /*00ac*/ 	.word	0x0000e4e0


	//   ....[3]....
        /*00b0*/ 	.word	0x0000ea90


	//----- nvinfo : EIATTR_MAX_THREADS
	.align		4
.L_801:
        /*00b4*/ 	.byte	0x04, 0x05
        /*00b6*/ 	.short	(.L_803 - .L_802)
.L_802:
        /*00b8*/ 	.word	0x000001e0
        /*00bc*/ 	.word	0x00000001
        /*00c0*/ 	.word	0x00000001


	//----- nvinfo : EIATTR_CRS_STACK_SIZE
	.align		4
.L_803:
        /*00c4*/ 	.byte	0x04, 0x1e
        /*00c6*/ 	.short	(.L_805 - .L_804)
.L_804:
        /*00c8*/ 	.word	0x00000000


	//----- nvinfo : EIATTR_CBANK_PARAM_SIZE
	.align		4
.L_805:
        /*00cc*/ 	.byte	0x03, 0x19
        /*00ce*/ 	.short	0x00b8


	//----- nvinfo : EIATTR_PARAM_CBANK
	.align		4
        /*00d0*/ 	.byte	0x04, 0x0a
        /*00d2*/ 	.short	(.L_807 - .L_806)
	.align		4
.L_806:
        /*00d4*/ 	.word	index@(.nv.constant0._Z35group_norm_nhwc_bwd_one_pass_kernelI11Fp16IOFp32WLi512ELi60ELi480EEv26Group_norm_nhwc_bwd_params)
        /*00d8*/ 	.short	0x0380
        /*00da*/ 	.short	0x00b8


	//----- nvinfo : EIATTR_SW_WAR
	.align		4
.L_807:
        /*00dc*/ 	.byte	0x04, 0x36
        /*00de*/ 	.short	(.L_809 - .L_808)
.L_808:
        /*00e0*/ 	.word	0x00000008
.L_809:


//--------------------- .nv.info._Z35group_norm_nhwc_bwd_one_pass_kernelI11Fp16IOBf16WLi64ELi60ELi480EEv26Group_norm_nhwc_bwd_params --------------------------
	.section	.nv.info._Z35group_norm_nhwc_bwd_one_pass_kernelI11Fp16IOBf16WLi64ELi60ELi480EEv26Group_norm_nhwc_bwd_params,"",@"SHT_CUDA_INFO"
	.sectionflags	@""
	.align	4


	//----- nvinfo : EIATTR_CUDA_API_VERSION
	.align		4
        /*0000*/ 	.byte	0x04, 0x37
        /*0002*/ 	.short	(.L_811 - .L_810)
.L_810:
        /*0004*/ 	.word	0x00000082


	//----- nvinfo : EIATTR_KPARAM_INFO
	.align		4
.L_811:
        /*0008*/ 	.byte	0x04, 0x17
        /*000a*/ 	.short	(.L_813 - .L_812)
.L_812:
        /*000c*/ 	.word	0x00000000
        /*0010*/ 	.short	0x0000
        /*0012*/ 	.short	0x0000
        /*0014*/ 	.byte	0x00, 0xf0, 0xe1, 0x02


	//----- nvinfo : EIATTR_SPARSE_MMA_MASK
	.align		4
.L_813:
        /*0018*/ 	.byte	0x03, 0x50
        /*001a*/ 	.short	0x0000


	//----- nvinfo : EIATTR_MAXREG_COUNT
	.align		4
        /*001c*/ 	.byte	0x03, 0x1b
        /*001e*/ 	.short	0x0080


	//----- nvinfo : EIATTR_NUM_BARRIERS
	.align		4
        /*0020*/ 	.byte	0x02, 0x4c
        /*0022*/ 	.byte	0x01
	.zero		1


	//----- nvinfo : EIATTR_MERCURY_ISA_VERSION
	.align		4
        /*0024*/ 	.byte	0x03, 0x5f
        /*0026*/ 	.short	0x0101


	//----- nvinfo : EIATTR_INT_WARP_WIDE_INSTR_OFFSETS
	.align		4
        /*0028*/ 	.byte	0x04, 0x31
        /*002a*/ 	.short	(.L_815 - .L_814)


	//   ....[0]....
.L_814:
        /*002c*/ 	.word	0x00001be0


	//----- nvinfo : EIATTR_COOP_GROUP_MASK_REGIDS
	.align		4
.L_815:
        /*0030*/ 	.byte	0x04, 0x29
        /*0032*/ 	.short	(.L_817 - .L_816)


	//   ....[0]....
.L_816:
        /*0034*/ 	.word	0xffffffff


	//   ....[1]....
        /*0038*/ 	.word	0xffffffff


	//   ....[2]....
        /*003c*/ 	.word	0xffffffff


	//   ....[3]....
        /*0040*/ 	.word	0xffffffff


	//   ....[4]....
        /*0044*/ 	.word	0xffffffff


	//   ....[5]....
        /*0048*/ 	.word	0xffffffff


	//   ....[6]....
        /*004c*/ 	.word	0xffffffff


	//   ....[7]....
        /*0050*/ 	.word	0xffffffff


	//   ....[8]....
        /*0054*/ 	.word	0xffffffff


	//   ....[9]....
        /*0058*/ 	.word	0xffffffff


	//----- nvinfo : EIATTR_COOP_GROUP_INSTR_OFFSETS
	.align		4
.L_817:
        /*005c*/ 	.byte	0x04, 0x28
        /*005e*/ 	.short	(.L_819 - .L_818)


	//   ....[0]....
.L_818:
        /*0060*/ 	.word	0x00001970


	//   ....[1]....
        /*0064*/ 	.word	0x000019a0


	//   ....[2]....
        /*0068*/ 	.word	0x00001a60


	//   ....[3]....
        /*006c*/ 	.word	0x00001a70


	//   ....[4]....
        /*0070*/ 	.word	0x00001aa0


	//   ....[5]....
        /*0074*/ 	.word	0x00001ac0


	//   ....[6]....
        /*0078*/ 	.word	0x00001af0


	//   ....[7]....
        /*007c*/ 	.word	0x00001b10


	//   ....[8]....
        /*0080*/ 	.word	0x00001b80


	//   ....[9]....
        /*0084*/ 	.word	0x00001b90


	//----- nvinfo : EIATTR_VRC_CTA_INIT_COUNT
	.align		4
.L_819:
        /*0088*/ 	.byte	0x02, 0x4a
	.zero		1
	.zero		1


	//----- nvinfo : EIATTR_EXIT_INSTR_OFFSETS
	.align		4
        /*008c*/ 	.byte	0x04, 0x1c
        /*008e*/ 	.short	(.L_821 - .L_820)


	//   ....[0]....
.L_820:
        /*0090*/ 	.word	0x000040f0


	//   ....[1]....
        /*0094*/ 	.word	0x00004230


	//   ....[2]....
        /*0098*/ 	.word	0x000048c0


	//   ....[3]....
        /*009c*/ 	.word	0x00004ef0


	//----- nvinfo : EIATTR_MAX_THREADS
	.align		4
.L_821:
        /*00a0*/ 	.byte	0x04, 0x05
        /*00a2*/ 	.short	(.L_823 - .L_822)
.L_822:
        /*00a4*/ 	.word	0x000001e0
        /*00a8*/ 	.word	0x00000001
        /*00ac*/ 	.word	0x00000001


	//----- nvinfo : EIATTR_CRS_STACK_SIZE
	.align		4
.L_823:
        /*00b0*/ 	.byte	0x04, 0x1e
        /*00b2*/ 	.short	(.L_825 - .L_824)
.L_824:
        /*00b4*/ 	.word	0x00000000


	//----- nvinfo : EIATTR_CBANK_PARAM_SIZE
	.align		4
.L_825:
        /*00b8*/ 	.byte	0x03, 0x19
        /*00ba*/ 	.short	0x00b8


	//----- nvinfo : EIATTR_PARAM_CBANK
	.align		4
        /*00bc*/ 	.byte	0x04, 0x0a
        /*00be*/ 	.short	(.L_827 - .L_826)
	.align		4
.L_826:
        /*00c0*/ 	.word	index@(.nv.constant0._Z35group_norm_nhwc_bwd_one_pass_kernelI11Fp16IOBf16WLi64ELi60ELi480EEv26Group_norm_nhwc_bwd_params)
        /*00c4*/ 	.short	0x0380
        /*00c6*/ 	.short	0x00b8


	//----- nvinfo : EIATTR_SW_WAR
	.align		4
.L_827:
        /*00c8*/ 	.byte	0x04, 0x36
        /*00ca*/ 	.short	(.L_829 - .L_828)
.L_828:
        /*00cc*/ 	.word	0x00000008
.L_829:


//--------------------- .nv.info._Z35group_norm_nhwc_bwd_one_pass_kernelI11Fp16IOBf16WLi128ELi60ELi480EEv26Group_norm_nhwc_bwd_params --------------------------
	.section	.nv.info._Z35group_norm_nhwc_bwd_one_pass_kernelI11Fp16IOBf16WLi128ELi60ELi480EEv26Group_norm_nhwc_bwd_params,"",@"SHT_CUDA_INFO"
	.sectionflags	@""
	.align	4


	//----- nvinfo : EIATTR_CUDA_API_VERSION
	.align		4
        /*0000*/ 	.byte	0x04, 0x37
        /*0002*/ 	.short	(.L_831 - .L_830)
.L_830:
        /*0004*/ 	.word	0x00000082


	//----- nvinfo : EIATTR_KPARAM_INFO
	.align		4
.L_831:
        /*0008*/ 	.byte	0x04, 0x17
        /*000a*/ 	.short	(.L_833 - .L_832)
.L_832:
        /*000c*/ 	.word	0x00000000
        /*0010*/ 	.short	0x0000
        /*0012*/ 	.short	0x0000
        /*0014*/ 	.byte	0x00, 0xf0, 0xe1, 0x02


	//----- nvinfo : EIATTR_SPARSE_MMA_MASK
	.align		4
.L_833:
        /*0018*/ 	.byte	0x03, 0x50
        /*001a*/ 	.short	0x0000


	//----- nvinfo : EIATTR_MAXREG_COUNT
	.align		4
        /*001c*/ 	.byte	0x03, 0x1b
        /*001e*/ 	.short	0x0080


	//----- nvinfo : EIATTR_NUM_BARRIERS
	.align		4
        /*0020*/ 	.byte	0x02, 0x4c
        /*0022*/ 	.byte	0x01
	.zero		1


	//----- nvinfo : EIATTR_MERCURY_ISA_VERSION
	.align		4
        /*0024*/ 	.byte	0x03, 0x5f
        /*0026*/ 	.short	0x0101


	//----- nvinfo : EIATTR_INT_WARP_WIDE_INSTR_OFFSETS
	.align		4
        /*0028*/ 	.byte	0x04, 0x31
        /*002a*/ 	.short	(.L_835 - .L_834)


	//   ....[0]....
.L_834:
        /*002c*/ 	.word	0x00002e80


	//----- nvinfo : EIATTR_COOP_GROUP_MASK_REGIDS
	.align		4
.L_835:
        /*0030*/ 	.byte	0x04, 0x29
        /*0032*/ 	.short	(.L_837 - .L_836)


	//   ....[0]....
.L_836:
        /*0034*/ 	.word	0xffffffff


	//   ....[1]....
        /*0038*/ 	.word	0xffffffff


	//   ....[2]....
        /*003c*/ 	.word	0xffffffff


	//   ....[3]....
        /*0040*/ 	.word	0xffffffff


	//   ....[4]....
        /*0044*/ 	.word	0xffffffff


	//   ....[5]....
        /*0048*/ 	.word	0xffffffff


	//   ....[6]....
        /*004c*/ 	.word	0xffffffff


	//   ....[7]....
        /*0050*/ 	.word	0xffffffff


	//   ....[8]....
        /*0054*/ 	.word	0xffffffff


	//   ....[9]....
        /*0058*/ 	.word	0xffffffff


	//----- nvinfo : EIATTR_COOP_GROUP_INSTR_OFFSETS
	.align		4
.L_837:
        /*005c*/ 	.byte	0x04, 0x28
        /*005e*/ 	.short	(.L_839 - .L_838)


	//   ....[0]....
.L_838:
        /*0060*/ 	.word	0x00002c10


	//   ....[1]....
        /*0064*/ 	.word	0x00002c50


	//   ....[2]....
        /*0068*/ 	.word	0x00002cf0


	//   ....[3]....
        /*006c*/ 	.word	0x00002d20


	//   ....[4]....
        /*0070*/ 	.word	0x00002d60


	//   ....[5]....
        /*0074*/ 	.word	0x00002d80


	//   ....[6]....
        /*0078*/ 	.word	0x00002db0


	//   ....[7]....
        /*007c*/ 	.word	0x00002dd0


	//   ....[8]....
        /*0080*/ 	.word	0x00002e20


	//   ....[9]....
        /*0084*/ 	.word	0x00002e30


	//----- nvinfo : EIATTR_VRC_CTA_INIT_COUNT
	.align		4
.L_839:
        /*0088*/ 	.byte	0x02, 0x4a
	.zero		1
	.zero		1


	//----- nvinfo : EIATTR_EXIT_INSTR_OFFSETS
	.align		4
        /*008c*/ 	.byte	0x04, 0x1c
        /*008e*/ 	.short	(.L_841 - .L_840)


	//   ....[0]....
.L_840:
        /*0090*/ 	.word	0x00005e40


	//   ....[1]....
        /*0094*/ 	.word	0x00005f70


	//   ....[2]....
        /*0098*/ 	.word	0x00006570


	//   ....[3]....
        /*009c*/ 	.word	0x00006b70


	//----- nvinfo : EIATTR_MAX_THREADS
	.align		4
.L_841:
        /*00a0*/ 	.byte	0x04, 0x05
        /*00a2*/ 	.short	(.L_843 - .L_842)
.L_842:
        /*00a4*/ 	.word	0x000001e0
        /*00a8*/ 	.word	0x00000001
        /*00ac*/ 	.word	0x00000001


	//----- nvinfo : EIATTR_CRS_STACK_SIZE
	.align		4
.L_843:
        /*00b0*/ 	.byte	0x04, 0x1e
        /*00b2*/ 	.short	(.L_845 - .L_844)
.L_844:
        /*00b4*/ 	.word	0x00000000


	//----- nvinfo : EIATTR_CBANK_PARAM_SIZE
	.align		4
.L_845:
        /*00b8*/ 	.byte	0x03, 0x19
        /*00ba*/ 	.short	0x00b8


	//----- nvinfo : EIATTR_PARAM_CBANK
	.align		4
        /*00bc*/ 	.byte	0x04, 0x0a
        /*00be*/ 	.short	(.L_847 - .L_846)
	.align		4
.L_846:
        /*00c0*/ 	.word	index@(.nv.constant0._Z35group_norm_nhwc_bwd_one_pass_kernelI11Fp16IOBf16WLi128ELi60ELi480EEv26Group_norm_nhwc_bwd_params)
        /*00c4*/ 	.short	0x0380
        /*00c6*/ 	.short	0x00b8


	//----- nvinfo : EIATTR_SW_WAR
	.align		4
.L_847:
        /*00c8*/ 	.byte	0x04, 0x36
        /*00ca*/ 	.short	(.L_849 - .L_848)
.L_848:
        /*00cc*/ 	.word	0x00000008
.L_849:


//--------------------- .nv.info._Z35group_norm_nhwc_bwd_one_pass_kernelI11Fp16IOBf16WLi256ELi60ELi480EEv26Group_norm_nhwc_bwd_params --------------------------
	.section	.nv.info._Z35group_norm_nhwc_bwd_one_pass_kernelI11Fp16IOBf16WLi256ELi60ELi480EEv26Group_norm_nhwc_bwd_params,"",@"SHT_CUDA_INFO"
	.sectionflags	@""
	.align	4


	//----- nvinfo : EIATTR_CUDA_API_VERSION
	.align		4
        /*0000*/ 	.byte	0x04, 0x37
        /*0002*/ 	.short	(.L_851 - .L_850)
.L_850:
        /*0004*/ 	.word	0x00000082


	//----- nvinfo : EIATTR_KPARAM_INFO
	.align		4
.L_851:
        /*0008*/ 	.byte	0x04, 0x17
        /*000a*/ 	.short	(.L_853 - .L_852)
.L_852:
        /*000c*/ 	.word	0x00000000
        /*0010*/ 	.short	0x0000
        /*0012*/ 	.short	0x0000
        /*0014*/ 	.byte	0x00, 0xf0, 0xe1, 0x02


	//----- nvinfo : EIATTR_SPARSE_MMA_MASK
	.align		4
.L_853:
        /*0018*/ 	.byte	0x03, 0x50
        /*001a*/ 	.short	0x0000


	//----- nvinfo : EIATTR_MAXREG_COUNT
	.align		4
        /*001c*/ 	.byte	0x03, 0x1b
        /*001e*/ 	.short	0x0080


	//----- nvinfo : EIATTR_NUM_BARRIERS
	.align		4
        /*0020*/ 	.byte	0x02, 0x4c
        /*0022*/ 	.byte	0x01
	.zero		1


	//----- nvinfo : EIATTR_MERCURY_ISA_VERSION
	.align		4
        /*0024*/ 	.byte	0x03, 0x5f
        /*0026*/ 	.short	0x0101


	//----- nvinfo : EIATTR_INT_WARP_WIDE_INSTR_OFFSETS
	.align		4
        /*0028*/ 	.byte	0x04, 0x31
        /*002a*/ 	.short	(.L_855 - .L_854)


	//   ....[0]....
.L_854:
        /*002c*/ 	.word	0x000054e0


	//----- nvinfo : EIATTR_COOP_GROUP_MASK_REGIDS
	.align		4
.L_855:
        /*0030*/ 	.byte	0x04, 0x29
        /*0032*/ 	.short	(.L_857 - .L_856)


	//   ....[0]....
.L_856:
        /*0034*/ 	.word	0xffffffff


	//   ....[1]....
        /*0038*/ 	.word	0xffffffff


	//   ....[2]....
        /*003c*/ 	.word	0xffffffff


	//   ....[3]....
        /*0040*/ 	.word	0xffffffff


	//   ....[4]....
        /*0044*/ 	.word	0xffffffff


	//   ....[5]....
        /*0048*/ 	.word	0xffffffff


	//   ....[6]....
        /*004c*/ 	.word	0xffffffff


	//   ....[7]....
        /*0050*/ 	.word	0xffffffff


	//   ....[8]....
        /*0054*/ 	.word	0xffffffff


	//   ....[9]....
        /*0058*/ 	.word	0xffffffff


	//----- nvinfo : EIATTR_COOP_GROUP_INSTR_OFFSETS
	.align		4
.L_857:
        /*005c*/ 	.byte	0x04, 0x28
        /*005e*/ 	.short	(.L_859 - .L_858)


	//   ....[0]....
.L_858:
        /*0060*/ 	.word	0x00005290


	//   ....[1]....
        /*0064*/ 	.word	0x000052d0


	//   ....[2]....
        /*0068*/ 	.word	0x00005340


	//   ....[3]....
        /*006c*/ 	.word	0x00005360


	//   ....[4]....
        /*0070*/ 	.word	0x00005390


	//   ....[5]....
        /*0074*/ 	.word	0x000053b0


	//   ....[6]....
        /*0078*/ 	.word	0x000053f0


	//   ....[7]....
        /*007c*/ 	.word	0x00005410


	//   ....[8]....
        /*0080*/ 	.word	0x00005480


	//   ....[9]....
        /*0084*/ 	.word	0x00005490


	//----- nvinfo : EIATTR_VRC_CTA_INIT_COUNT
	.align		4
.L_859:
        /*0088*/ 	.byte	0x02, 0x4a
	.zero		1
	.zero		1


	//----- nvinfo : EIATTR_EXIT_INSTR_OFFSETS
	.align		4
        /*008c*/ 	.byte	0x04, 0x1c
        /*008e*/ 	.short	(.L_861 - .L_860)


	//   ....[0]....
.L_860:
        /*0090*/ 	.word	0x0000a120


	//   ....[1]....
        /*0094*/ 	.word	0x0000a250


	//   ....[2]....
        /*0098*/ 	.word	0x0000a860


	//   ....[3]....
        /*009c*/ 	.word	0x0000ae60


	//----- nvinfo : EIATTR_MAX_THREADS
	.align		4
.L_861:
        /*00a0*/ 	.byte	0x04, 0x05
        /*00a2*/ 	.short	(.L_863 - .L_862)
.L_862:
        /*00a4*/ 	.word	0x000001e0
        /*00a8*/ 	.word	0x00000001
        /*00ac*/ 	.word	0x00000001


	//----- nvinfo : EIATTR_CRS_STACK_SIZE
	.align		4
.L_863:
        /*00b0*/ 	.byte	0x04, 0x1e
        /*00b2*/ 	.short	(.L_865 - .L_864)
.L_864:
        /*00b4*/ 	.word	0x00000000


	//----- nvinfo : EIATTR_CBANK_PARAM_SIZE
	.align		4
.L_865:
        /*00b8*/ 	.byte	0x03, 0x19
        /*00ba*/ 	.short	0x00b8


	//----- nvinfo : EIATTR_PARAM_CBANK
	.align		4
        /*00bc*/ 	.byte	0x04, 0x0a
        /*00be*/ 	.short	(.L_867 - .L_866)
	.align		4
.L_866:
        /*00c0*/ 	.word	index@(.nv.constant0._Z35group_norm_nhwc_bwd_one_pass_kernelI11Fp16IOBf16WLi256ELi60ELi480EEv26Group_norm_nhwc_bwd_params)
        /*00c4*/ 	.short	0x0380
        /*00c6*/ 	.short	0x00b8


	//----- nvinfo : EIATTR_SW_WAR
	.align		4
.L_867:
        /*00c8*/ 	.byte	0x04, 0x36
        /*00ca*/ 	.short	(.L_869 - .L_868)
.L_868:
        /*00cc*/ 	.word	0x00000008
.L_869:


//--------------------- .nv.info._Z35group_norm_nhwc_bwd_one_pass_kernelI11Fp16IOBf16WLi512ELi60ELi480EEv26Group_norm_nhwc_bwd_params --------------------------
	.section	.nv.info._Z35group_norm_nhwc_bwd_one_pass_kernelI11Fp16IOBf16WLi512ELi60ELi480EEv26Group_norm_nhwc_bwd_params,"",@"SHT_CUDA_INFO"
	.sectionflags	@""
	.align	4


	//----- nvinfo : EIATTR_CUDA_API_VERSION
	.align		4
        /*0000*/ 	.byte	0x04, 0x37
        /*0002*/ 	.short	(.L_871 - .L_870)
.L_870:
        /*0004*/ 	.word	0x00000082


	//----- nvinfo : EIATTR_KPARAM_INFO
	.align		4
.L_871:
        /*0008*/ 	.byte	0x04, 0x17
        /*000a*/ 	.short	(.L_873 - .L_872)
.L_872:
        /*000c*/ 	.word	0x00000000
        /*0010*/ 	.short	0x0000
        /*0012*/ 	.short	0x0000
        /*0014*/ 	.byte	0x00, 0xf0, 0xe1, 0x02


	//----- nvinfo : EIATTR_SPARSE_MMA_MASK
	.align		4
.L_873:
        /*0018*/ 	.byte	0x03, 0x50
        /*001a*/ 	.short	0x0000


	//----- nvinfo : EIATTR_MAXREG_COUNT
	.align		4
        /*001c*/ 	.byte	0x03, 0x1b
        /*001e*/ 	.short	0x0080


	//----- nvinfo : EIATTR_NUM_BARRIERS
	.align		4
        /*0020*/ 	.byte	0x02, 0x4c
        /*0022*/ 	.byte	0x01
	.zero		1


	//----- nvinfo : EIATTR_MERCURY_ISA_VERSION
	.align		4
        /*0024*/ 	.byte	0x03, 0x5f
        /*0026*/ 	.short	0x0101


	//----- nvinfo : EIATTR_INT_WARP_WIDE_INSTR_OFFSETS
	.align		4
        /*0028*/ 	.byte	0x04, 0x31
        /*002a*/ 	.short	(.L_875 - .L_874)


	//   ....[0]....
.L_874:
        /*002c*/ 	.word	0x0000bce0


	//   ....[1]....
        /*0030*/ 	.word	0x0000d020


	//   ....[2]....
        /*0034*/ 	.word	0x0000d060


	//   ....[3]....
        /*0038*/ 	.word	0x0000d0a0


	//   ....[4]....
        /*003c*/ 	.word	0x0000d0e0


	//   ....[5]....
        /*0040*/ 	.word	0x0000d300


	//----- nvinfo : EIATTR_COOP_GROUP_MASK_REGIDS
	.align		4
.L_875:
        /*0044*/ 	.byte	0x04, 0x29
        /*0046*/ 	.short	(.L_877 - .L_876)


	//   ....[0]....
.L_876:
        /*0048*/ 	.word	0xffffffff


	//   ....[1]....
        /*004c*/ 	.word	0xffffffff


	//   ....[2]....
        /*0050*/ 	.word	0xffffffff


	//   ....[3]....
        /*0054*/ 	.word	0xffffffff


	//   ....[4]....
        /*0058*/ 	.word	0xffffffff


	//   ....[5]....
        /*005c*/ 	.word	0xffffffff


	//   ....[6]....
        /*0060*/ 	.word	0xffffffff


	//   ....[7]....
        /*0064*/ 	.word	0xffffffff


	//   ....[8]....
        /*0068*/ 	.word	0xffffffff


	//   ....[9]....
        /*006c*/ 	.word	0xffffffff


	//----- nvinfo : EIATTR_COOP_GROUP_INSTR_OFFSETS
	.align		4
.L_877:
        /*0070*/ 	.byte	0x04, 0x28
        /*0072*/ 	.short	(.L_879 - .L_878)


	//   ....[0]....
.L_878:
        /*0074*/ 	.word	0x0000ba70


	//   ....[1]....
        /*0078*/ 	.word	0x0000bab0


	//   ....[2]....
        /*007c*/ 	.word	0x0000bb40


	//   ....[3]....
        /*0080*/ 	.word	0x0000bb50


	//   ....[4]....
        /*0084*/ 	.word	0x0000bb80


	//   ....[5]....
        /*0088*/ 	.word	0x0000bba0


	//   ....[6]....
        /*008c*/ 	.word	0x0000bbe0


	//   ....[7]....
        /*0090*/ 	.word	0x0000bbf0


	//   ....[8]....
        /*0094*/ 	.word	0x0000bc80


	//   ....[9]....
        /*0098*/ 	.word	0x0000bc90


	//----- nvinfo : EIATTR_VRC_CTA_INIT_COUNT
	.align		4
.L_879:
        /*009c*/ 	.byte	0x02, 0x4a
	.zero		1
	.zero		1


	//----- nvinfo : EIATTR_EXIT_INSTR_OFFSETS
	.align		4
        /*00a0*/ 	.byte	0x04, 0x1c
        /*00a2*/ 	.short	(.L_881 - .L_880)


	//   ....[0]....
.L_880:
        /*00a4*/ 	.word	0x0000de40


	//   ....[1]....
        /*00a8*/ 	.word	0x0000df70


	//   ....[2]....
        /*00ac*/ 	.word	0x0000e590


	//   ....[3]....
        /*00b0*/ 	.word	0x0000eb90


	//----- nvinfo : EIATTR_MAX_THREADS
	.align		4
.L_881:
        /*00b4*/ 	.byte	0x04, 0x05
        /*00b6*/ 	.short	(.L_883 - .L_882)
.L_882:
        /*00b8*/ 	.word	0x000001e0
        /*00bc*/ 	.word	0x00000001
        /*00c0*/ 	.word	0x00000001


	//----- nvinfo : EIATTR_CRS_STACK_SIZE
	.align		4
.L_883:
        /*00c4*/ 	.byte	0x04, 0x1e
        /*00c6*/ 	.short	(.L_885 - .L_884)
.L_884:
        /*00c8*/ 	.word	0x00000000


	//----- nvinfo : EIATTR_CBANK_PARAM_SIZE
	.align		4
.L_885:
        /*00cc*/ 	.byte	0x03, 0x19
        /*00ce*/ 	.short	0x00b8


	//----- nvinfo : EIATTR_PARAM_CBANK
	.align		4
        /*00d0*/ 	.byte	0x04, 0x0a
        /*00d2*/ 	.short	(.L_887 - .L_886)
	.align		4
.L_886:
        /*00d4*/ 	.word	index@(.nv.constant0._Z35group_norm_nhwc_bwd_one_pass_kernelI11Fp16IOBf16WLi512ELi60ELi480EEv26Group_norm_nhwc_bwd_params)
        /*00d8*/ 	.short	0x0380
        /*00da*/ 	.short	0x00b8


	//----- nvinfo : EIATTR_SW_WAR
	.align		4
.L_887:
        /*00dc*/ 	.byte	0x04, 0x36
        /*00de*/ 	.short	(.L_889 - .L_888)
.L_888:
        /*00e0*/ 	.word	0x00000008
.L_889:


//--------------------- .nv.info._Z35group_norm_nhwc_bwd_one_pass_kernelI11Fp16IOFp16WLi64ELi60ELi480EEv26Group_norm_nhwc_bwd_params --------------------------
	.section	.nv.info._Z35group_norm_nhwc_bwd_one_pass_kernelI11Fp16IOFp16WLi64ELi60ELi480EEv26Group_norm_nhwc_bwd_params,"",@"SHT_CUDA_INFO"
	.sectionflags	@""
	.align	4


	//----- nvinfo : EIATTR_CUDA_API_VERSION
	.align		4
        /*0000*/ 	.byte	0x04, 0x37
        /*0002*/ 	.short	(.L_891 - .L_890)
.L_890:
        /*0004*/ 	.word	0x00000082


	//----- nvinfo : EIATTR_KPARAM_INFO
	.align		4
.L_891:
        /*0008*/ 	.byte	0x04, 0x17
        /*000a*/ 	.short	(.L_893 - .L_892)
.L_892:
        /*000c*/ 	.word	0x00000000
        /*0010*/ 	.short	0x0000
        /*0012*/ 	.short	0x0000
        /*0014*/ 	.byte	0x00, 0xf0, 0xe1, 0x02


	//----- nvinfo : EIATTR_SPARSE_MMA_MASK
	.align		4
.L_893:
        /*0018*/ 	.byte	0x03, 0x50
        /*001a*/ 	.short	0x0000


	//----- nvinfo : EIATTR_MAXREG_COUNT
	.align		4
        /*001c*/ 	.byte	0x03, 0x1b
        /*001e*/ 	.short	0x0080


	//----- nvinfo : EIATTR_NUM_BARRIERS
	.align		4
        /*0020*/ 	.byte	0x02, 0x4c
        /*0022*/ 	.byte	0x01
	.zero		1


	//----- nvinfo : EIATTR_MERCURY_ISA_VERSION
	.align		4
        /*0024*/ 	.byte	0x03, 0x5f
        /*0026*/ 	.short	0x0101


	//----- nvinfo : EIATTR_INT_WARP_WIDE_INSTR_OFFSETS
	.align		4
        /*0028*/ 	.byte	0x04, 0x31
        /*002a*/ 	.short	(.L_895 - .L_894)


	//   ....[0]....
.L_894:
        /*002c*/ 	.word	0x00001be0


	//----- nvinfo : EIATTR_COOP_GROUP_MASK_REGIDS
	.align		4
.L_895:
        /*0030*/ 	.byte	0x04, 0x29
        /*0032*/ 	.short	(.L_897 - .L_896)


	//   ....[0]....
.L_896:
        /*0034*/ 	.word	0xffffffff


	//   ....[1]....
        /*0038*/ 	.word	0xffffffff


	//   ....[2]....
        /*003c*/ 	.word	0xffffffff


	//   ....[3]....
        /*0040*/ 	.word	0xffffffff


	//   ....[4]....
        /*0044*/ 	.word	0xffffffff


	//   ....[5]....
        /*0048*/ 	.word	0xffffffff


	//   ....[6]....
        /*004c*/ 	.word	0xffffffff


	//   ....[7]....
        /*0050*/ 	.word	0xffffffff


	//   ....[8]....
        /*0054*/ 	.word	0xffffffff


	//   ....[9]....
        /*0058*/ 	.word	0xffffffff


	//----- nvinfo : EIATTR_COOP_GROUP_INSTR_OFFSETS
	.align		4
.L_897:
        /*005c*/ 	.byte	0x04, 0x28
        /*005e*/ 	.short	(.L_899 - .L_898)


	//   ....[0]....
.L_898:
        /*0060*/ 	.word	0x00001970


	//   ....[1]....
        /*0064*/ 	.word	0x000019a0


	//   ....[2]....
        /*0068*/ 	.word	0x00001a60


	//   ....[3]....
        /*006c*/ 	.word	0x00001a70


	//   ....[4]....
        /*0070*/ 	.word	0x00001aa0


	//   ....[5]....
        /*0074*/ 	.word	0x00001ac0


	//   ....[6]....
        /*0078*/ 	.word	0x00001af0


	//   ....[7]....
        /*007c*/ 	.word	0x00001b10


	//   ....[8]....
        /*0080*/ 	.word	0x00001b80


	//   ....[9]....
        /*0084*/ 	.word	0x00001b90


	//----- nvinfo : EIATTR_VRC_CTA_INIT_COUNT
	.align		4
.L_899:
        /*0088*/ 	.byte	0x02, 0x4a
	.zero		1
	.zero		1


	//----- nvinfo : EIATTR_EXIT_INSTR_OFFSETS
	.align		4
        /*008c*/ 	.byte	0x04, 0x1c
        /*008e*/ 	.short	(.L_901 - .L_900)


	//   ....[0]....
.L_900:
        /*0090*/ 	.word	0x000040f0


	//   ....[1]....
        /*0094*/ 	.word	0x00004230


	//   ....[2]....
        /*0098*/ 	.word	0x000048c0


	//   ....[3]....
        /*009c*/ 	.word	0x00004ef0


	//----- nvinfo : EIATTR_MAX_THREADS
	.align		4
.L_901:
        /*00a0*/ 	.byte	0x04, 0x05
        /*00a2*/ 	.short	(.L_903 - .L_902)
.L_902:
        /*00a4*/ 	.word	0x000001e0
        /*00a8*/ 	.word	0x00000001
        /*00ac*/ 	.word	0x00000001


	//----- nvinfo : EIATTR_CRS_STACK_SIZE
	.align		4
.L_903:
        /*00b0*/ 	.byte	0x04, 0x1e
        /*00b2*/ 	.short	(.L_905 - .L_904)
.L_904:
        /*00b4*/ 	.word	0x00000000


	//----- nvinfo : EIATTR_CBANK_PARAM_SIZE
	.align		4
.L_905:
        /*00b8*/ 	.byte	0x03, 0x19
        /*00ba*/ 	.short	0x00b8


	//----- nvinfo : EIATTR_PARAM_CBANK
	.align		4
        /*00bc*/ 	.byte	0x04, 0x0a
        /*00be*/ 	.short	(.L_907 - .L_906)
	.align		4
.L_906:
        /*00c0*/ 	.word	index@(.nv.constant0._Z35group_norm_nhwc_bwd_one_pass_kernelI11Fp16IOFp16WLi64ELi60ELi480EEv26Group_norm_nhwc_bwd_params)
        /*00c4*/ 	.short	0x0380
        /*00c6*/ 	.short	0x00b8


	//----- nvinfo : EIATTR_SW_WAR
	.align		4
.L_907:
        /*00c8*/ 	.byte	0x04, 0x36
        /*00ca*/ 	.short	(.L_909 - .L_908)
.L_908:
        /*00cc*/ 	.word	0x00000008
.L_909:


//--------------------- .nv.info._Z35group_norm_nhwc_bwd_one_pass_kernelI11Fp16IOFp16WLi128ELi60ELi480EEv26Group_norm_nhwc_bwd_params --------------------------
	.section	.nv.info._Z35group_norm_nhwc_bwd_one_pass_kernelI11Fp16IOFp16WLi128ELi60ELi480EEv26Group_norm_nhwc_bwd_params,"",@"SHT_CUDA_INFO"
	.sectionflags	@""
	.align	4


	//----- nvinfo : EIATTR_CUDA_API_VERSION
	.align		4
        /*0000*/ 	.byte	0x04, 0x37
        /*0002*/ 	.short	(.L_911 - .L_910)
.L_910:
        /*0004*/ 	.word	0x00000082


	//----- nvinfo : EIATTR_KPARAM_INFO
	.align		4
.L_911:
        /*0008*/ 	.byte	0x04, 0x17
        /*000a*/ 	.short	(.L_913 - .L_912)
.L_912:
        /*000c*/ 	.word	0x00000000
        /*0010*/ 	.short	0x0000
        /*0012*/ 	.short	0x0000
        /*0014*/ 	.byte	0x00, 0xf0, 0xe1, 0x02


	//----- nvinfo : EIATTR_SPARSE_MMA_MASK
	.align		4
.L_913:
        /*0018*/ 	.byte	0x03, 0x50
        /*001a*/ 	.short	0x0000


	//----- nvinfo : EIATTR_MAXREG_COUNT
	.align		4
        /*001c*/ 	.byte	0x03, 0x1b
        /*001e*/ 	.short	0x0080


	//----- nvinfo : EIATTR_NUM_BARRIERS
	.align		4
        /*0020*/ 	.byte	0x02, 0x4c
        /*0022*/ 	.byte	0x01
	.zero		1


	//----- nvinfo : EIATTR_MERCURY_ISA_VERSION
	.align		4
        /*0024*/ 	.byte	0x03, 0x5f
        /*0026*/ 	.short	0x0101


	//----- nvinfo : EIATTR_INT_WARP_WIDE_INSTR_OFFSETS
	.align		4
        /*0028*/ 	.byte	0x04, 0x31
        /*002a*/ 	.short	(.L_915 - .L_914)


	//   ....[0]....
.L_914:
        /*002c*/ 	.word	0x00002e80


	//----- nvinfo : EIATTR_COOP_GROUP_MASK_REGIDS
	.align		4
.L_915:
        /*0030*/ 	.byte	0x04, 0x29
        /*0032*/ 	.short	(.L_917 - .L_916)


	//   ....[0]....
.L_916:
        /*0034*/ 	.word	0xffffffff


	//   ....[1]....
        /*0038*/ 	.word	0xffffffff


	//   ....[2]....
        /*003c*/ 	.word	0xffffffff


	//   ....[3]....
        /*0040*/ 	.word	0xffffffff


	//   ....[4]....
        /*0044*/ 	.word	0xffffffff


	//   ....[5]....
        /*0048*/ 	.word	0xffffffff


	//   ....[6]....
        /*004c*/ 	.word	0xffffffff


	//   ....[7]....
        /*0050*/ 	.word	0xffffffff


	//   ....[8]....
        /*0054*/ 	.word	0xffffffff


	//   ....[9]....
        /*0058*/ 	.word	0xffffffff


	//----- nvinfo : EIATTR_COOP_GROUP_INSTR_OFFSETS
	.align		4
.L_917:
        /*005c*/ 	.byte	0x04, 0x28
        /*005e*/ 	.short	(.L_919 - .L_918)


	//   ....[0]....
.L_918:
        /*0060*/ 	.word	0x00002c10


	//   ....[1]....
        /*0064*/ 	.word	0x00002c50


	//   ....[2]....
        /*0068*/ 	.word	0x00002cf0


	//   ....[3]....
        /*006c*/ 	.word	0x00002d20


	//   ....[4]....
        /*0070*/ 	.word	0x00002d60


	//   ....[5]....
        /*0074*/ 	.word	0x00002d80


	//   ....[6]....
        /*0078*/ 	.word	0x00002db0


	//   ....[7]....
        /*007c*/ 	.word	0x00002dd0


	//   ....[8]....
        /*0080*/ 	.word	0x00002e20


	//   ....[9]....
        /*0084*/ 	.word	0x00002e30


	//----- nvinfo : EIATTR_VRC_CTA_INIT_COUNT
	.align		4
.L_919:
        /*0088*/ 	.byte	0x02, 0x4a
	.zero		1
	.zero		1


	//----- nvinfo : EIATTR_EXIT_INSTR_OFFSETS
	.align		4
        /*008c*/ 	.byte	0x04, 0x1c
        /*008e*/ 	.short	(.L_921 - .L_920)


	//   ....[0]....
.L_920:
        /*0090*/ 	.word	0x00005e40


	//   ....[1]....
        /*0094*/ 	.word	0x00005f70


	//   ....[2]....
        /*0098*/ 	.word	0x00006570


	//   ....[3]....
        /*009c*/ 	.word	0x00006b70


	//----- nvinfo : EIATTR_MAX_THREADS
	.align		4
.L_921:
        /*00a0*/ 	.byte	0x04, 0x05
        /*00a2*/ 	.short	(.L_923 - .L_922)
.L_922:
        /*00a4*/ 	.word	0x000001e0
        /*00a8*/ 	.word	0x00000001
        /*00ac*/ 	.word	0x00000001


	//----- nvinfo : EIATTR_CRS_STACK_SIZE
	.align		4
.L_923:
        /*00b0*/ 	.byte	0x04, 0x1e
        /*00b2*/ 	.short	(.L_925 - .L_924)
.L_924:
        /*00b4*/ 	.word	0x00000000


	//----- nvinfo : EIATTR_CBANK_PARAM_SIZE
	.align		4
.L_925:
        /*00b8*/ 	.byte	0x03, 0x19
        /*00ba*/ 	.short	0x00b8


	//----- nvinfo : EIATTR_PARAM_CBANK
	.align		4
        /*00bc*/ 	.byte	0x04, 0x0a
        /*00be*/ 	.short	(.L_927 - .L_926)
	.align		4
.L_926:
        /*00c0*/ 	.word	index@(.nv.constant0._Z35group_norm_nhwc_bwd_one_pass_kernelI11Fp16IOFp16WLi128ELi60ELi480EEv26Group_norm_nhwc_bwd_params)
        /*00c4*/ 	.short	0x0380
        /*00c6*/ 	.short	0x00b8


	//----- nvinfo : EIATTR_SW_WAR
	.align		4
.L_927:
        /*00c8*/ 	.byte	0x04, 0x36
        /*00ca*/ 	.short	(.L_929 - .L_928)
.L_928:
        /*00cc*/ 	.word	0x00000008
.L_929:


//--------------------- .nv.info._Z35group_norm_nhwc_bwd_one_pass_kernelI11Fp16IOFp16WLi256ELi60ELi480EEv26Group_norm_nhwc_bwd_params --------------------------
	.section	.nv.info._Z35group_norm_nhwc_bwd_one_pass_kernelI11Fp16IOFp16WLi256ELi60ELi480EEv26Group_norm_nhwc_bwd_params,"",@"SHT_CUDA_INFO"
	.sectionflags	@""
	.align	4


	//----- nvinfo : EIATTR_CUDA_API_VERSION
	.align		4
        /*0000*/ 	.byte	0x04, 0x37
        /*0002*/ 	.short	(.L_931 - .L_930)
.L_930:
        /*0004*/ 	.word	0x00000082


	//----- nvinfo : EIATTR_KPARAM_INFO
	.align		4
.L_931:
        /*0008*/ 	.byte	0x04, 0x17
        /*000a*/ 	.short	(.L_933 - .L_932)
.L_932:
        /*000c*/ 	.word	0x00000000
        /*0010*/ 	.short	0x0000
        /*0012*/ 	.short	0x0000
        /*0014*/ 	.byte	0x00, 0xf0, 0xe1, 0x02


	//----- nvinfo : EIATTR_SPARSE_MMA_MASK
	.align		4
.L_933:
        /*0018*/ 	.byte	0x03, 0x50
        /*001a*/ 	.short	0x0000


	//----- nvinfo : EIATTR_MAXREG_COUNT
	.align		4
        /*001c*/ 	.byte	0x03, 0x1b
        /*001e*/ 	.short	0x0080


	//----- nvinfo : EIATTR_NUM_BARRIERS
	.align		4
        /*0020*/ 	.byte	0x02, 0x4c
        /*0022*/ 	.byte	0x01
	.zero		1


	//----- nvinfo : EIATTR_MERCURY_ISA_VERSION
	.align		4
        /*0024*/ 	.byte	0x03, 0x5f
        /*0026*/ 	.short	0x0101


	//----- nvinfo : EIATTR_INT_WARP_WIDE_INSTR_OFFSETS
	.align		4
        /*0028*/ 	.byte	0x04, 0x31
        /*002a*/ 	.short	(.L_935 - .L_934)


	//   ....[0]....
.L_934:
        /*002c*/ 	.word	0x000054e0


	//----- nvinfo : EIATTR_COOP_GROUP_MASK_REGIDS
	.align		4
.L_935:
        /*0030*/ 	.byte	0x04, 0x29
        /*0032*/ 	.short	(.L_937 - .L_936)


	//   ....[0]....
.L_936:
        /*0034*/ 	.word	0xffffffff


	//   ....[1]....
        /*0038*/ 	.word	0xffffffff


	//   ....[2]....
        /*003c*/ 	.word	0xffffffff


	//   ....[3]....
        /*0040*/ 	.word	0xffffffff


	//   ....[4]....
        /*0044*/ 	.word	0xffffffff


	//   ....[5]....
        /*0048*/ 	.word	0xffffffff


	//   ....[6]....
        /*004c*/ 	.word	0xffffffff


	//   ....[7]....
        /*0050*/ 	.word	0xffffffff


	//   ....[8]....
        /*0054*/ 	.word	0xffffffff


	//   ....[9]....
        /*0058*/ 	.word	0xffffffff


	//----- nvinfo : EIATTR_COOP_GROUP_INSTR_OFFSETS
	.align		4
.L_937:
        /*005c*/ 	.byte	0x04, 0x28
        /*005e*/ 	.short	(.L_939 - .L_938)


	//   ....[0]....
.L_938:
        /*0060*/ 	.word	0x00005290


	//   ....[1]....
        /*0064*/ 	.word	0x000052d0


	//   ....[2]....
        /*0068*/ 	.word	0x00005340


	//   ....[3]....
        /*006c*/ 	.word	0x00005360


	//   ....[4]....
        /*0070*/ 	.word	0x00005390


	//   ....[5]....
        /*0074*/ 	.word	0x000053b0


	//   ....[6]....
        /*0078*/ 	.word	0x000053f0


	//   ....[7]....
        /*007c*/ 	.word	0x00005410


	//   ....[8]....
        /*0080*/ 	.word	0x00005480


	//   ....[9]....
        /*0084*/ 	.word	0x00005490


	//----- nvinfo : EIATTR_VRC_CTA_INIT_COUNT
	.align		4
.L_939:
        /*0088*/ 	.byte	0x02, 0x4a
	.zero		1
	.zero		1


	//----- nvinfo : EIATTR_EXIT_INSTR_OFFSETS
	.align		4
        /*008c*/ 	.byte	0x04, 0x1c
        /*008e*/ 	.short	(.L_941 - .L_940)


	//   ....[0]....
.L_940:
        /*0090*/ 	.word	0x0000a120


	//   ....[1]....
        /*0094*/ 	.word	0x0000a250


	//   ....[2]....
        /*0098*/ 	.word	0x0000a860


	//   ....[3]....
        /*009c*/ 	.word	0x0000ae60


	//----- nvinfo : EIATTR_MAX_THREADS
	.align		4
.L_941:
        /*00a0*/ 	.byte	0x04, 0x05
        /*00a2*/ 	.short	(.L_943 - .L_942)
.L_942:
        /*00a4*/ 	.word	0x000001e0
        /*00a8*/ 	.word	0x00000001
        /*00ac*/ 	.word	0x00000001


	//----- nvinfo : EIATTR_CRS_STACK_SIZE
	.align		4
.L_943:
        /*00b0*/ 	.byte	0x04, 0x1e
        /*00b2*/ 	.short	(.L_945 - .L_944)
.L_944:
        /*00b4*/ 	.word	0x00000000


	//----- nvinfo : EIATTR_CBANK_PARAM_SIZE
	.align		4
.L_945:
        /*00b8*/ 	.byte	0x03, 0x19
        /*00ba*/ 	.short	0x00b8


	//----- nvinfo : EIATTR_PARAM_CBANK
	.align		4
        /*00bc*/ 	.byte	0x04, 0x0a
        /*00be*/ 	.short	(.L_947 - .L_946)
	.align		4
.L_946:
        /*00c0*/ 	.word	index@(.nv.constant0._Z35group_norm_nhwc_bwd_one_pass_kernelI11Fp16IOFp16WLi256ELi60ELi480EEv26Group_norm_nhwc_bwd_params)
        /*00c4*/ 	.short	0x0380
        /*00c6*/ 	.short	0x00b8


	//----- nvinfo : EIATTR_SW_WAR
	.align		4
.L_947:
        /*00c8*/ 	.byte	0x04, 0x36
        /*00ca*/ 	.short	(.L_949 - .L_948)
.L_948:
        /*00cc*/ 	.word	0x00000008
.L_949:


//--------------------- .nv.info._Z35group_norm_nhwc_bwd_one_pass_kernelI11Fp16IOFp16WLi512ELi60ELi480EEv26Group_norm_nhwc_bwd_params --------------------------
	.section	.nv.info._Z35group_norm_nhwc_bwd_one_pass_kernelI11Fp16IOFp16WLi512ELi60ELi480EEv26Group_norm_nhwc_bwd_params,"",@"SHT_CUDA_INFO"
	.sectionflags	@""
	.align	4


	//----- nvinfo : EIATTR_CUDA_API_VERSION
	.align		4
        /*0000*/ 	.byte	0x04, 0x37
        /*0002*/ 	.short	(.L_951 - .L_950)
.L_950:
        /*0004*/ 	.word	0x00000082


	//----- nvinfo : EIATTR_KPARAM_INFO
	.align		4
.L_951:
        /*0008*/ 	.byte	0x04, 0x17
        /*000a*/ 	.short	(.L_953 - .L_952)
.L_952:
        /*000c*/ 	.word	0x00000000
        /*0010*/ 	.short	0x0000
        /*0012*/ 	.short	0x0000
        /*0014*/ 	.byte	0x00, 0xf0, 0xe1, 0x02


	//----- nvinfo : EIATTR_SPARSE_MMA_MASK
	.align		4
.L_953:
        /*0018*/ 	.byte	0x03, 0x50
        /*001a*/ 	.short	0x0000


	//----- nvinfo : EIATTR_MAXREG_COUNT
	.align		4
        /*001c*/ 	.byte	0x03, 0x1b
        /*001e*/ 	.short	0x0080


	//----- nvinfo : EIATTR_NUM_BARRIERS
	.align		4
        /*0020*/ 	.byte	0x02, 0x4c
        /*0022*/ 	.byte	0x01
	.zero		1


	//----- nvinfo : EIATTR_MERCURY_ISA_VERSION
	.align		4
        /*0024*/ 	.byte	0x03, 0x5f
        /*0026*/ 	.short	0x0101


	//----- nvinfo : EIATTR_INT_WARP_WIDE_INSTR_OFFSETS
	.align		4
        /*0028*/ 	.byte	0x04, 0x31
        /*002a*/ 	.short	(.L_955 - .L_954)


	//   ....[0]....
.L_954:
        /*002c*/ 	.word	0x0000bcd0


	//   ....[1]....
        /*0030*/ 	.word	0x0000d010


	//   ....[2]....
        /*0034*/ 	.word	0x0000d050


	//   ....[3]....
        /*0038*/ 	.word	0x0000d090


	//   ....[4]....
        /*003c*/ 	.word	0x0000d0d0


	//   ....[5]....
        /*0040*/ 	.word	0x0000d2f0


	//----- nvinfo : EIATTR_COOP_GROUP_MASK_REGIDS
	.align		4
.L_955:
        /*0044*/ 	.byte	0x04, 0x29
        /*0046*/ 	.short	(.L_957 - .L_956)


	//   ....[0]....
.L_956:
        /*0048*/ 	.word	0xffffffff


	//   ....[1]....
        /*004c*/ 	.word	0xffffffff


	//   ....[2]....
        /*0050*/ 	.word	0xffffffff


	//   ....[3]....
        /*0054*/ 	.word	0xffffffff


	//   ....[4]....
        /*0058*/ 	.word	0xffffffff


	//   ....[5]....
        /*005c*/ 	.word	0xffffffff


	//   ....[6]....
        /*0060*/ 	.word	0xffffffff


	//   ....[7]....
        /*0064*/ 	.word	0xffffffff


	//   ....[8]....
        /*0068*/ 	.word	0xffffffff


	//   ....[9]....
        /*006c*/ 	.word	0xffffffff


	//----- nvinfo : EIATTR_COOP_GROUP_INSTR_OFFSETS
	.align		4
.L_957:
        /*0070*/ 	.byte	0x04, 0x28
        /*0072*/ 	.short	(.L_959 - .L_958)


	//   ....[0]....
.L_958:
        /*0074*/ 	.word	0x0000ba60


	//   ....[1]....
        /*0078*/ 	.word	0x0000baa0


	//   ....[2]....
        /*007c*/ 	.word	0x0000bb30


	//   ....[3]....
        /*0080*/ 	.word	0x0000bb40


	//   ....[4]....
        /*0084*/ 	.word	0x0000bb70


	//   ....[5]....
        /*0088*/ 	.word	0x0000bb90


	//   ....[6]....
        /*008c*/ 	.word	0x0000bbd0


	//   ....[7]....
        /*0090*/ 	.word	0x0000bbe0


	//   ....[8]....
        /*0094*/ 	.word	0x0000bc70


	//   ....[9]....
        /*0098*/ 	.word	0x0000bc80


	//----- nvinfo : EIATTR_VRC_CTA_INIT_COUNT
	.align		4
.L_959:
        /*009c*/ 	.byte	0x02, 0x4a
	.zero		1
	.zero		1


	//----- nvinfo : EIATTR_EXIT_INSTR_OFFSETS
	.align		4
        /*00a0*/ 	.byte	0x04, 0x1c
        /*00a2*/ 	.short	(.L_961 - .L_960)


	//   ....[0]....
.L_960:
        /*00a4*/ 	.word	0x0000de30


	//   ....[1]....
        /*00a8*/ 	.word	0x0000df60


	//   ....[2]....
        /*00ac*/ 	.word	0x0000e580


	//   ....[3]....
        /*00b0*/ 	.word	0x0000eb80


	//----- nvinfo : EIATTR_MAX_THREADS
	.align		4
.L_961:
        /*00b4*/ 	.byte	0x04, 0x05
        /*00b6*/ 	.short	(.L_963 - .L_962)
.L_962:
        /*00b8*/ 	.word	0x000001e0
        /*00bc*/ 	.word	0x00000001
        /*00c0*/ 	.word	0x00000001


	//----- nvinfo : EIATTR_CRS_STACK_SIZE
	.align		4
.L_963:
        /*00c4*/ 	.byte	0x04, 0x1e
        /*00c6*/ 	.short	(.L_965 - .L_964)
.L_964:
        /*00c8*/ 	.word	0x00000000


	//----- nvinfo : EIATTR_CBANK_PARAM_SIZE
	.align		4
.L_965:
        /*00cc*/ 	.byte	0x03, 0x19
        /*00ce*/ 	.short	0x00b8


	//----- nvinfo : EIATTR_PARAM_CBANK
	.align		4
        /*00d0*/ 	.byte	0x04, 0x0a
        /*00d2*/ 	.short	(.L_967 - .L_966)
	.align		4
.L_966:
        /*00d4*/ 	.word	index@(.nv.constant0._Z35group_norm_nhwc_bwd_one_pass_kernelI11Fp16IOFp16WLi512ELi60ELi480EEv26Group_norm_nhwc_bwd_params)
        /*00d8*/ 	.short	0x0380
        /*00da*/ 	.short	0x00b8


	//----- nvinfo : EIATTR_SW_WAR
	.align		4
.L_967:
        /*00dc*/ 	.byte	0x04, 0x36
        /*00de*/ 	.short	(.L_969 - .L_968)
.L_968:
        /*00e0*/ 	.word	0x00000008
.L_969:


//--------------------- .nv.info._Z35group_norm_nhwc_bwd_one_pass_kernelI11Fp32IOFp32WLi64ELi60ELi480EEv26Group_norm_nhwc_bwd_params --------------------------
	.section	.nv.info._Z35group_norm_nhwc_bwd_one_pass_kernelI11Fp32IOFp32WLi64ELi60ELi480EEv26Group_norm_nhwc_bwd_params,"",@"SHT_CUDA_INFO"
	.sectionflags	@""
	.align	4


	//----- nvinfo : EIATTR_CUDA_API_VERSION
	.align		4
        /*0000*/ 	.byte	0x04, 0x37
        /*0002*/ 	.short	(.L_971 - .L_970)
.L_970:
        /*0004*/ 	.word	0x00000082


	//----- nvinfo : EIATTR_KPARAM_INFO
	.align		4
.L_971:
        /*0008*/ 	.byte	0x04, 0x17
        /*000a*/ 	.short	(.L_973 - .L_972)
.L_972:
        /*000c*/ 	.word	0x00000000
        /*0010*/ 	.short	0x0000
        /*0012*/ 	.short	0x0000
        /*0014*/ 	.byte	0x00, 0xf0, 0xe1, 0x02


	//----- nvinfo : EIATTR_SPARSE_MMA_MASK
	.align		4
.L_973:
        /*0018*/ 	.byte	0x03, 0x50
        /*001a*/ 	.short	0x0000


	//----- nvinfo : EIATTR_MAXREG_COUNT
	.align		4
        /*001c*/ 	.byte	0x03, 0x1b
        /*001e*/ 	.short	0x0080


	//----- nvinfo : EIATTR_NUM_BARRIERS
	.align		4
        /*0020*/ 	.byte	0x02, 0x4c
        /*0022*/ 	.byte	0x01
	.zero		1


	//----- nvinfo : EIATTR_MERCURY_ISA_VERSION
	.align		4
        /*0024*/ 	.byte	0x03, 0x5f
        /*0026*/ 	.short	0x0101


	//----- nvinfo : EIATTR_INT_WARP_WIDE_INSTR_OFFSETS
	.align		4
        /*0028*/ 	.byte	0x04, 0x31
        /*002a*/ 	.short	(.L_975 - .L_974)


	//   ....[0]....
.L_974:
        /*002c*/ 	.word	0x00001950


	//----- nvinfo : EIATTR_COOP_GROUP_MASK_REGIDS
	.align		4
.L_975:
        /*0030*/ 	.byte	0x04, 0x29
        /*0032*/ 	.short	(.L_977 - .L_976)


	//   ....[0]....
.L_976:
        /*0034*/ 	.word	0xffffffff


	//   ....[1]....
        /*0038*/ 	.word	0xffffffff


	//   ....[2]....
        /*003c*/ 	.word	0xffffffff


	//   ....[3]....
        /*0040*/ 	.word	0xffffffff


	//   ....[4]....
        /*0044*/ 	.word	0xffffffff


	//   ....[5]....
        /*0048*/ 	.word	0xffffffff


	//   ....[6]....
        /*004c*/ 	.word	0xffffffff


	//   ....[7]....
        /*0050*/ 	.word	0xffffffff


	//   ....[8]....
        /*0054*/ 	.word	0xffffffff


	//   ....[9]....
        /*0058*/ 	.word	0xffffffff


	//----- nvinfo : EIATTR_COOP_GROUP_INSTR_OFFSETS
	.align		4
.L_977:
        /*005c*/ 	.byte	0x04, 0x28
        /*005e*/ 	.short	(.L_979 - .L_978)


	//   ....[0]....
.L_978:
        /*0060*/ 	.word	0x000016d0


	//   ....[1]....
        /*0064*/ 	.word	0x00001710


	//   ....[2]....
        /*0068*/ 	.word	0x000017c0


	//   ....[3]....
        /*006c*/ 	.word	0x000017f0


	//   ....[4]....
        /*0070*/ 	.word	0x00001830


	//   ....[5]....
        /*0074*/ 	.word	0x00001850


	//   ....[6]....
        /*0078*/ 	.word	0x00001880


	//   ....[7]....
        /*007c*/ 	.word	0x000018a0


	//   ....[8]....
        /*0080*/ 	.word	0x000018f0


	//   ....[9]....
        /*0084*/ 	.word	0x00001900


	//----- nvinfo : EIATTR_VRC_CTA_INIT_COUNT
	.align		4
.L_979:
        /*0088*/ 	.byte	0x02, 0x4a
	.zero		1
	.zero		1


	//----- nvinfo : EIATTR_EXIT_INSTR_OFFSETS
	.align		4
        /*008c*/ 	.byte	0x04, 0x1c
        /*008e*/ 	.short	(.L_981 - .L_980)


	//   ....[0]....
.L_980:
        /*0090*/ 	.word	0x00003ad0


	//   ....[1]....
        /*0094*/ 	.word	0x00003c00


	//   ....[2]....
        /*0098*/ 	.word	0x000041d0


	//   ....[3]....
        /*009c*/ 	.word	0x00004780


	//----- nvinfo : EIATTR_MAX_THREADS
	.align		4
.L_981:
        /*00a0*/ 	.byte	0x04, 0x05
        /*00a2*/ 	.short	(.L_983 - .L_982)
.L_982:
        /*00a4*/ 	.word	0x000001e0
        /*00a8*/ 	.word	0x00000001
        /*00ac*/ 	.word	0x00000001


	//----- nvinfo : EIATTR_CRS_STACK_SIZE
	.align		4
.L_983:
        /*00b0*/ 	.byte	0x04, 0x1e
        /*00b2*/ 	.short	(.L_985 - .L_984)
.L_984:
        /*00b4*/ 	.word	0x00000000


	//----- nvinfo : EIATTR_CBANK_PARAM_SIZE
	.align		4
.L_985:
        /*00b8*/ 	.byte	0x03, 0x19
        /*00ba*/ 	.short	0x00b8


	//----- nvinfo : EIATTR_PARAM_CBANK
	.align		4
        /*00bc*/ 	.byte	0x04, 0x0a
        /*00be*/ 	.short	(.L_987 - .L_986)
	.align		4
.L_986:
        /*00c0*/ 	.word	index@(.nv.constant0._Z35group_norm_nhwc_bwd_one_pass_kernelI11Fp32IOFp32WLi64ELi60ELi480EEv26Group_norm_nhwc_bwd_params)
        /*00c4*/ 	.short	0x0380
        /*00c6*/ 	.short	0x00b8


	//----- nvinfo : EIATTR_SW_WAR
	.align		4
.L_987:
        /*00c8*/ 	.byte	0x04, 0x36
        /*00ca*/ 	.short	(.L_989 - .L_988)
.L_988:
        /*00cc*/ 	.word	0x00000008
.L_989:


//--------------------- .nv.info._Z35group_norm_nhwc_bwd_one_pass_kernelI11Fp32IOFp32WLi128ELi60ELi480EEv26Group_norm_nhwc_bwd_params --------------------------
	.section	.nv.info._Z35group_norm_nhwc_bwd_one_pass_kernelI11Fp32IOFp32WLi128ELi60ELi480EEv26Group_norm_nhwc_bwd_params,"",@"SHT_CUDA_INFO"
	.sectionflags	@""
	.align	4


	//----- nvinfo : EIATTR_CUDA_API_VERSION
	.align		4
        /*0000*/ 	.byte	0x04, 0x37
        /*0002*/ 	.short	(.L_991 - .L_990)
.L_990:
        /*0004*/ 	.word	0x00000082


	//----- nvinfo : EIATTR_KPARAM_INFO
	.align		4
.L_991:
        /*0008*/ 	.byte	0x04, 0x17
        /*000a*/ 	.short	(.L_993 - .L_992)
.L_992:
        /*000c*/ 	.word	0x00000000
        /*0010*/ 	.short	0x0000
        /*0012*/ 	.short	0x0000
        /*0014*/ 	.byte	0x00, 0xf0, 0xe1, 0x02


	//----- nvinfo : EIATTR_SPARSE_MMA_MASK
	.align		4
.L_993:
        /*0018*/ 	.byte	0x03, 0x50
        /*001a*/ 	.short	0x0000


	//----- nvinfo : EIATTR_MAXREG_COUNT
	.align		4
        /*001c*/ 	.byte	0x03, 0x1b
        /*001e*/ 	.short	0x0080


	//----- nvinfo : EIATTR_NUM_BARRIERS
	.align		4
        /*0020*/ 	.byte	0x02, 0x4c
        /*0022*/ 	.byte	0x01
	.zero		1


	//----- nvinfo : EIATTR_ANNOTATIONS
	.align		4
        /*0024*/ 	.byte	0x04, 0x55
        /*0026*/ 	.short	(.L_995 - .L_994)


	//   ....[0]....
.L_994:
        /*0028*/ 	.word	0x00000001
        /*002c*/ 	.byte	0x50, 0x01, 0x00, 0x00, 0x01, 0x00, 0x00, 0x00, 0x60, 0x01, 0x00, 0x00


	//----- nvinfo : EIATTR_MERCURY_ISA_VERSION
	.align		4
.L_995:
        /*0038*/ 	.byte	0x03, 0x5f
        /*003a*/ 	.short	0x0101


	//----- nvinfo : EIATTR_INT_WARP_WIDE_INSTR_OFFSETS
	.align		4
        /*003c*/ 	.byte	0x04, 0x31
        /*003e*/ 	.short	(.L_997 - .L_996)


	//   ....[0]....
.L_996:
        /*0040*/ 	.word	0x00002b20


	//----- nvinfo : EIATTR_COOP_GROUP_MASK_REGIDS
	.align		4
.L_997:
        /*0044*/ 	.byte	0x04, 0x29
        /*0046*/ 	.short	(.L_999 - .L_998)


	//   ....[0]....
.L_998:
        /*0048*/ 	.word	0xffffffff


	//   ....[1]....
        /*004c*/ 	.word	0xffffffff


	//   ....[2]....
        /*0050*/ 	.word	0xffffffff


	//   ....[3]....
        /*0054*/ 	.word	0xffffffff


	//   ....[4]....
        /*0058*/ 	.word	0xffffffff


	//   ....[5]....
        /*005c*/ 	.word	0xffffffff


	//   ....[6]....
        /*0060*/ 	.word	0xffffffff


	//   ....[7]....
        /*0064*/ 	.word	0xffffffff


	//   ....[8]....
        /*0068*/ 	.word	0xffffffff


	//   ....[9]....
        /*006c*/ 	.word	0xffffffff


	//----- nvinfo : EIATTR_COOP_GROUP_INSTR_OFFSETS
	.align		4
.L_999:
        /*0070*/ 	.byte	0x04, 0x28
        /*0072*/ 	.short	(.L_1001 - .L_1000)


	//   ....[0]....
.L_1000:
        /*0074*/ 	.word	0x000028c0


	//   ....[1]....
        /*0078*/ 	.word	0x00002900


	//   ....[2]....
        /*007c*/ 	.word	0x00002980


	//   ....[3]....
        /*0080*/ 	.word	0x00002990


	//   ....[4]....
        /*0084*/ 	.word	0x000029e0


	//   ....[5]....
        /*0088*/ 	.word	0x000029f0


	//   ....[6]....
        /*008c*/ 	.word	0x00002a20


	//   ....[7]....
        /*0090*/ 	.word	0x00002a50


	//   ....[8]....
        /*0094*/ 	.word	0x00002ac0


	//   ....[9]....
        /*0098*/ 	.word	0x00002ad0


	//----- nvinfo : EIATTR_VRC_CTA_INIT_COUNT
	.align		4
.L_1001:
        /*009c*/ 	.byte	0x02, 0x4a
	.zero		1
	.zero		1


	//----- nvinfo : EIATTR_EXIT_INSTR_OFFSETS
	.align		4
        /*00a0*/ 	.byte	0x04, 0x1c
        /*00a2*/ 	.short	(.L_1003 - .L_1002)


	//   ....[0]....
.L_1002:
        /*00a4*/ 	.word	0x00006150


	//   ....[1]....
        /*00a8*/ 	.word	0x00006280


	//   ....[2]....
        /*00ac*/ 	.word	0x00006860


	//   ....[3]....
        /*00b0*/ 	.word	0x00006e10


	//----- nvinfo : EIATTR_MAX_THREADS
	.align		4
.L_1003:
        /*00b4*/ 	.byte	0x04, 0x05
        /*00b6*/ 	.short	(.L_1005 - .L_1004)
.L_1004:
        /*00b8*/ 	.word	0x000001e0
        /*00bc*/ 	.word	0x00000001
        /*00c0*/ 	.word	0x00000001


	//----- nvinfo : EIATTR_CRS_STACK_SIZE
	.align		4
.L_1005:
        /*00c4*/ 	.byte	0x04, 0x1e
        /*00c6*/ 	.short	(.L_1007 - .L_1006)
.L_1006:
        /*00c8*/ 	.word	0x00000000


	//----- nvinfo : EIATTR_CBANK_PARAM_SIZE
	.align		4
.L_1007:
        /*00cc*/ 	.byte	0x03, 0x19
        /*00ce*/ 	.short	0x00b8


	//----- nvinfo : EIATTR_PARAM_CBANK
	.align		4
        /*00d0*/ 	.byte	0x04, 0x0a
        /*00d2*/ 	.short	(.L_1009 - .L_1008)
	.align		4
.L_1008:
        /*00d4*/ 	.word	index@(.nv.constant0._Z35group_norm_nhwc_bwd_one_pass_kernelI11Fp32IOFp32WLi128ELi60ELi480EEv26Group_norm_nhwc_bwd_params)
        /*00d8*/ 	.short	0x0380
        /*00da*/ 	.short	0x00b8


	//----- nvinfo : EIATTR_SW_WAR
	.align		4
.L_1009:
        /*00dc*/ 	.byte	0x04, 0x36
        /*00de*/ 	.short	(.L_1011 - .L_1010)
.L_1010:
        /*00e0*/ 	.word	0x00000008
.L_1011:


//--------------------- .nv.info._Z35group_norm_nhwc_bwd_one_pass_kernelI11Fp32IOFp32WLi256ELi60ELi480EEv26Group_norm_nhwc_bwd_params --------------------------
	.section	.nv.info._Z35group_norm_nhwc_bwd_one_pass_kernelI11Fp32IOFp32WLi256ELi60ELi480EEv26Group_norm_nhwc_bwd_params,"",@"SHT_CUDA_INFO"
	.sectionflags	@""
	.align	4


	//----- nvinfo : EIATTR_CUDA_API_VERSION
	.align		4
        /*0000*/ 	.byte	0x04, 0x37
        /*0002*/ 	.short	(.L_1013 - .L_1012)
.L_1012:
        /*0004*/ 	.word	0x00000082


	//----- nvinfo : EIATTR_KPARAM_INFO
	.align		4
.L_1013:
        /*0008*/ 	.byte	0x04, 0x17
        /*000a*/ 	.short	(.L_1015 - .L_1014)
.L_1014:
        /*000c*/ 	.word	0x00000000
        /*0010*/ 	.short	0x0000
        /*0012*/ 	.short	0x0000
        /*0014*/ 	.byte	0x00, 0xf0, 0xe1, 0x02


	//----- nvinfo : EIATTR_SPARSE_MMA_MASK
	.align		4
.L_1015:
        /*0018*/ 	.byte	0x03, 0x50
        /*001a*/ 	.short	0x0000


	//----- nvinfo : EIATTR_MAXREG_COUNT
	.align		4
        /*001c*/ 	.byte	0x03, 0x1b
        /*001e*/ 	.short	0x0080


	//----- nvinfo : EIATTR_NUM_BARRIERS
	.align		4
        /*0020*/ 	.byte	0x02, 0x4c
        /*0022*/ 	.byte	0x01
	.zero		1


	//----- nvinfo : EIATTR_MERCURY_ISA_VERSION
	.align		4
        /*0024*/ 	.byte	0x03, 0x5f
        /*0026*/ 	.short	0x0101


	//----- nvinfo : EIATTR_INT_WARP_WIDE_INSTR_OFFSETS
	.align		4
        /*0028*/ 	.byte	0x04, 0x31
        /*002a*/ 	.short	(.L_1017 - .L_1016)


	//   ....[0]....
.L_1016:
        /*002c*/ 	.word	0x00004d10


	//----- nvinfo : EIATTR_COOP_GROUP_MASK_REGIDS
	.align		4
.L_1017:
        /*0030*/ 	.byte	0x04, 0x29
        /*0032*/ 	.short	(.L_1019 - .L_1018)


	//   ....[0]....
.L_1018:
        /*0034*/ 	.word	0xffffffff


	//   ....[1]....
        /*0038*/ 	.word	0xffffffff


	//   ....[2]....
        /*003c*/ 	.word	0xffffffff


	//   ....[3]....
        /*0040*/ 	.word	0xffffffff


	//   ....[4]....
        /*0044*/ 	.word	0xffffffff


	//   ....[5]....
        /*0048*/ 	.word	0xffffffff


	//   ....[6]....
        /*004c*/ 	.word	0xffffffff


	//   ....[7]....
        /*0050*/ 	.word	0xffffffff


	//   ....[8]....
        /*0054*/ 	.word	0xffffffff


	//   ....[9]....
        /*0058*/ 	.word	0xffffffff


	//----- nvinfo : EIATTR_COOP_GROUP_INSTR_OFFSETS
	.align		4
.L_1019:
        /*005c*/ 	.byte	0x04, 0x28
        /*005e*/ 	.short	(.L_1021 - .L_1020)


	//   ....[0]....
.L_1020:
        /*0060*/ 	.word	0x00004ab0


	//   ....[1]....
        /*0064*/ 	.word	0x00004af0


	//   ....[2]....
        /*0068*/ 	.word	0x00004b80


	//   ....[3]....
        /*006c*/ 	.word	0x00004bb0


	//   ....[4]....
        /*0070*/ 	.word	0x00004bf0


	//   ....[5]....
        /*0074*/ 	.word	0x00004c10


	//   ....[6]....
        /*0078*/ 	.word	0x00004c40


	//   ....[7]....
        /*007c*/ 	.word	0x00004c60


	//   ....[8]....
        /*0080*/ 	.word	0x00004cb0


	//   ....[9]....
        /*0084*/ 	.word	0x00004cc0


	//----- nvinfo : EIATTR_VRC_CTA_INIT_COUNT
	.align		4
.L_1021:
        /*0088*/ 	.byte	0x02, 0x4a
	.zero		1
	.zero		1


	//----- nvinfo : EIATTR_EXIT_INSTR_OFFSETS
	.align		4
        /*008c*/ 	.byte	0x04, 0x1c
        /*008e*/ 	.short	(.L_1023 - .L_1022)


	//   ....[0]....
.L_1022:
        /*0090*/ 	.word	0x000090d0


	//   ....[1]....
        /*0094*/ 	.word	0x00009200


	//   ....[2]....
        /*0098*/ 	.word	0x000097f0


	//   ....[3]....
        /*009c*/ 	.word	0x00009da0


	//----- nvinfo : EIATTR_MAX_THREADS
	.align		4
.L_1023:
        /*00a0*/ 	.byte	0x04, 0x05
        /*00a2*/ 	.short	(.L_1025 - .L_1024)
.L_1024:
        /*00a4*/ 	.word	0x000001e0
        /*00a8*/ 	.word	0x00000001
        /*00ac*/ 	.word	0x00000001


	//----- nvinfo : EIATTR_CRS_STACK_SIZE
	.align		4
.L_1025:
        /*00b0*/ 	.byte	0x04, 0x1e
        /*00b2*/ 	.short	(.L_1027 - .L_1026)
.L_1026:
        /*00b4*/ 	.word	0x00000000


	//----- nvinfo : EIATTR_CBANK_PARAM_SIZE
	.align		4
.L_1027:
        /*00b8*/ 	.byte	0x03, 0x19
        /*00ba*/ 	.short	0x00b8


	//----- nvinfo : EIATTR_PARAM_CBANK
	.align		4
        /*00bc*/ 	.byte	0x04, 0x0a
        /*00be*/ 	.short	(.L_1029 - .L_1028)
	.align		4
.L_1028:
        /*00c0*/ 	.word	index@(.nv.constant0._Z35group_norm_nhwc_bwd_one_pass_kernelI11Fp32IOFp32WLi256ELi60ELi480EEv26Group_norm_nhwc_bwd_params)
        /*00c4*/ 	.short	0x0380
        /*00c6*/ 	.short	0x00b8


	//----- nvinfo : EIATTR_SW_WAR
	.align		4
.L_1029:
        /*00c8*/ 	.byte	0x04, 0x36
        /*00ca*/ 	.short	(.L_1031 - .L_1030)
.L_1030:
        /*00cc*/ 	.word	0x00000008
.L_1031:


//--------------------- .nv.info._Z35group_norm_nhwc_bwd_one_pass_kernelI11Fp32IOFp32WLi512ELi60ELi480EEv26Group_norm_nhwc_bwd_params --------------------------
	.section	.nv.info._Z35group_norm_nhwc_bwd_one_pass_kernelI11Fp32IOFp32WLi512ELi60ELi480EEv26Group_norm_nhwc_bwd_params,"",@"SHT_CUDA_INFO"
	.sectionflags	@""
	.align	4


	//----- nvinfo : EIATTR_CUDA_API_VERSION
	.align		4
        /*0000*/ 	.byte	0x04, 0x37
        /*0002*/ 	.short	(.L_1033 - .L_1032)
.L_1032:
        /*0004*/ 	.word	0x00000082


	//----- nvinfo : EIATTR_KPARAM_INFO
	.align		4
.L_1033:
        /*0008*/ 	.byte	0x04, 0x17
        /*000a*/ 	.short	(.L_1035 - .L_1034)
.L_1034:
        /*000c*/ 	.word	0x00000000
        /*0010*/ 	.short	0x0000
        /*0012*/ 	.short	0x0000
        /*0014*/ 	.byte	0x00, 0xf0, 0xe1, 0x02


	//----- nvinfo : EIATTR_SPARSE_MMA_MASK
	.align		4
.L_1035:
        /*0018*/ 	.byte	0x03, 0x50
        /*001a*/ 	.short	0x0000


	//----- nvinfo : EIATTR_MAXREG_COUNT
	.align		4
        /*001c*/ 	.byte	0x03, 0x1b
        /*001e*/ 	.short	0x0080


	//----- nvinfo : EIATTR_NUM_BARRIERS
	.align		4
        /*0020*/ 	.byte	0x02, 0x4c
        /*0022*/ 	.byte	0x01
	.zero		1


	//----- nvinfo : EIATTR_ANNOTATIONS
	.align		4
        /*0024*/ 	.byte	0x04, 0x55
        /*0026*/ 	.short	(.L_1037 - .L_1036)


	//   ....[0]....
.L_1036:
        /* <DEDUP_REMOVED lines=63> */
        /*040c*/ 	.byte	0x90, 0xa3, 0x00, 0x00, 0x01, 0x00, 0x00, 0x00, 0xa0, 0xa3, 0x00, 0x00


	//----- nvinfo : EIATTR_MERCURY_ISA_VERSION
	.align		4
.L_1037:
        /*0418*/ 	.byte	0x03, 0x5f
        /*041a*/ 	.short	0x0101


	//----- nvinfo : EIATTR_INT_WARP_WIDE_INSTR_OFFSETS
	.align		4
        /*041c*/ 	.byte	0x04, 0x31
        /*041e*/ 	.short	(.L_1039 - .L_1038)


	//   ....[0]....
.L_1038:
        /*0420*/ 	.word	0x0000b630


	//   ....[1]....
        /*0424*/ 	.word	0x0000c970


	//   ....[2]....
        /*0428*/ 	.word	0x0000c9b0


	//   ....[3]....
        /*042c*/ 	.word	0x0000c9f0


	//   ....[4]....
        /*0430*/ 	.word	0x0000ca30


	//   ....[5]....
        /*0434*/ 	.word	0x0000cc50


	//----- nvinfo : EIATTR_COOP_GROUP_MASK_REGIDS
	.align		4
.L_1039:
        /*0438*/ 	.byte	0x04, 0x29
        /*043a*/ 	.short	(.L_1041 - .L_1040)


	//   ....[0]....
.L_1040:
        /*043c*/ 	.word	0xffffffff


	//   ....[1]....
        /*0440*/ 	.word	0xffffffff


	//   ....[2]....
        /*0444*/ 	.word	0xffffffff


	//   ....[3]....
        /*0448*/ 	.word	0xffffffff


	//   ....[4]....
        /*044c*/ 	.word	0xffffffff


	//   ....[5]....
        /*0450*/ 	.word	0xffffffff


	//   ....[6]....
        /*0454*/ 	.word	0xffffffff


	//   ....[7]....
        /*0458*/ 	.word	0xffffffff


	//   ....[8]....
        /*045c*/ 	.word	0xffffffff


	//   ....[9]....
        /*0460*/ 	.word	0xffffffff


	//----- nvinfo : EIATTR_COOP_GROUP_INSTR_OFFSETS
	.align		4
.L_1041:
        /*0464*/ 	.byte	0x04, 0x28
        /*0466*/ 	.short	(.L_1043 - .L_1042)


	//   ....[0]....
.L_1042:
        /*0468*/ 	.word	0x0000b3c0


	//   ....[1]....
        /*046c*/ 	.word	0x0000b400


	//   ....[2]....
        /*0470*/ 	.word	0x0000b4b0


	//   ....[3]....
        /*0474*/ 	.word	0x0000b4c0


	//   ....[4]....
        /*0478*/ 	.word	0x0000b4f0


	//   ....[5]....
        /*047c*/ 	.word	0x0000b510


	//   ....[6]....
        /*0480*/ 	.word	0x0000b540


	//   ....[7]....
        /*0484*/ 	.word	0x0000b560


	//   ....[8]....
        /*0488*/ 	.word	0x0000b5d0


	//   ....[9]....
        /*048c*/ 	.word	0x0000b5e0


	//----- nvinfo : EIATTR_VRC_CTA_INIT_COUNT
	.align		4
.L_1043:
        /*0490*/ 	.byte	0x02, 0x4a
	.zero		1
	.zero		1


	//----- nvinfo : EIATTR_EXIT_INSTR_OFFSETS
	.align		4
        /*0494*/ 	.byte	0x04, 0x1c
        /*0496*/ 	.short	(.L_1045 - .L_1044)


	//   ....[0]....
.L_1044:
        /*0498*/ 	.word	0x0000d6f0


	//   ....[1]....
        /*049c*/ 	.word	0x0000d820


	//   ....[2]....
        /*04a0*/ 	.word	0x0000de20


	//   ....[3]....
        /*04a4*/ 	.word	0x0000e3d0


	//----- nvinfo : EIATTR_MAX_THREADS
	.align		4
.L_1045:
        /*04a8*/ 	.byte	0x04, 0x05
        /*04aa*/ 	.short	(.L_1047 - .L_1046)
.L_1046:
        /*04ac*/ 	.word	0x000001e0
        /*04b0*/ 	.word	0x00000001
        /*04b4*/ 	.word	0x00000001


	//----- nvinfo : EIATTR_CRS_STACK_SIZE
	.align		4
.L_1047:
        /*04b8*/ 	.byte	0x04, 0x1e
        /*04ba*/ 	.short	(.L_1049 - .L_1048)
.L_1048:
        /*04bc*/ 	.word	0x00000000


	//----- nvinfo : EIATTR_CBANK_PARAM_SIZE
	.align		4
.L_1049:
        /*04c0*/ 	.byte	0x03, 0x19
        /*04c2*/ 	.short	0x00b8


	//----- nvinfo : EIATTR_PARAM_CBANK
	.align		4
        /*04c4*/ 	.byte	0x04, 0x0a
        /*04c6*/ 	.short	(.L_1051 - .L_1050)
	.align		4
.L_1050:
        /*04c8*/ 	.word	index@(.nv.constant0._Z35group_norm_nhwc_bwd_one_pass_kernelI11Fp32IOFp32WLi512ELi60ELi480EEv26Group_norm_nhwc_bwd_params)
        /*04cc*/ 	.short	0x0380
        /*04ce*/ 	.short	0x00b8


	//----- nvinfo : EIATTR_SW_WAR
	.align		4
.L_1051:
        /*04d0*/ 	.byte	0x04, 0x36
        /*04d2*/ 	.short	(.L_1053 - .L_1052)
.L_1052:
        /*04d4*/ 	.word	0x00000008
.L_1053:


//--------------------- .nv.info._Z35group_norm_nhwc_bwd_one_pass_kernelI11Fp32IOBf16WLi64ELi60ELi480EEv26Group_norm_nhwc_bwd_params --------------------------
	.section	.nv.info._Z35group_norm_nhwc_bwd_one_pass_kernelI11Fp32IOBf16WLi64ELi60ELi480EEv26Group_norm_nhwc_bwd_params,"",@"SHT_CUDA_INFO"
	.sectionflags	@""
	.align	4


	//----- nvinfo : EIATTR_CUDA_API_VERSION
	.align		4
        /*0000*/ 	.byte	0x04, 0x37
        /*0002*/ 	.short	(.L_1055 - .L_1054)
.L_1054:
        /*0004*/ 	.word	0x00000082


	//----- nvinfo : EIATTR_KPARAM_INFO
	.align		4
.L_1055:
        /*0008*/ 	.byte	0x04, 0x17
        /*000a*/ 	.short	(.L_1057 - .L_1056)
.L_1056:
        /*000c*/ 	.word	0x00000000
        /*0010*/ 	.short	0x0000
        /*0012*/ 	.short	0x0000
        /*0014*/ 	.byte	0x00, 0xf0, 0xe1, 0x02


	//----- nvinfo : EIATTR_SPARSE_MMA_MASK
	.align		4
.L_1057:
        /*0018*/ 	.byte	0x03, 0x50
        /*001a*/ 	.short	0x0000


	//----- nvinfo : EIATTR_MAXREG_COUNT
	.align		4
        /*001c*/ 	.byte	0x03, 0x1b
        /*001e*/ 	.short	0x0080


	//----- nvinfo : EIATTR_NUM_BARRIERS
	.align		4
        /*0020*/ 	.byte	0x02, 0x4c
        /*0022*/ 	.byte	0x01
	.zero		1


	//----- nvinfo : EIATTR_MERCURY_ISA_VERSION
	.align		4
        /*0024*/ 	.byte	0x03, 0x5f
        /*0026*/ 	.short	0x0101


	//----- nvinfo : EIATTR_INT_WARP_WIDE_INSTR_OFFSETS
	.align		4
        /*0028*/ 	.byte	0x04, 0x31
        /*002a*/ 	.short	(.L_1059 - .L_1058)


	//   ....[0]....
.L_1058:
        /*002c*/ 	.word	0x000019c0


	//----- nvinfo : EIATTR_COOP_GROUP_MASK_REGIDS
	.align		4
.L_1059:
        /*0030*/ 	.byte	0x04, 0x29
        /*0032*/ 	.short	(.L_1061 - .L_1060)


	//   ....[0]....
.L_1060:
        /*0034*/ 	.word	0xffffffff


	//   ....[1]....
        /*0038*/ 	.word	0xffffffff


	//   ....[2]....
        /*003c*/ 	.word	0xffffffff


	//   ....[3]....
        /*0040*/ 	.word	0xffffffff


	//   ....[4]....
        /*0044*/ 	.word	0xffffffff


	//   ....[5]....
        /*0048*/ 	.word	0xffffffff


	//   ....[6]....
        /*004c*/ 	.word	0xffffffff


	//   ....[7]....
        /*0050*/ 	.word	0xffffffff


	//   ....[8]....
        /*0054*/ 	.word	0xffffffff


	//   ....[9]....
        /*0058*/ 	.word	0xffffffff


	//----- nvinfo : EIATTR_COOP_GROUP_INSTR_OFFSETS
	.align		4
.L_1061:
        /*005c*/ 	.byte	0x04, 0x28
        /*005e*/ 	.short	(.L_1063 - .L_1062)


	//   ....[0]....
.L_1062:
        /*0060*/ 	.word	0x00001770


	//   ....[1]....
        /*0064*/ 	.word	0x000017b0


	//   ....[2]....
        /*0068*/ 	.word	0x00001840


	//   ....[3]....
        /*006c*/ 	.word	0x00001860


	//   ....[4]....
        /*0070*/ 	.word	0x000018a0


	//   ....[5]....
        /*0074*/ 	.word	0x000018c0


	//   ....[6]....
        /*0078*/ 	.word	0x000018f0


	//   ....[7]....
        /*007c*/ 	.word	0x00001910


	//   ....[8]....
        /*0080*/ 	.word	0x00001960


	//   ....[9]....
        /*0084*/ 	.word	0x00001970


	//----- nvinfo : EIATTR_VRC_CTA_INIT_COUNT
	.align		4
.L_1063:
        /*0088*/ 	.byte	0x02, 0x4a
	.zero		1
	.zero		1


	//----- nvinfo : EIATTR_EXIT_INSTR_OFFSETS
	.align		4
        /*008c*/ 	.byte	0x04, 0x1c
        /*008e*/ 	.short	(.L_1065 - .L_1064)


	//   ....[0]....
.L_1064:
        /*0090*/ 	.word	0x00003b40


	//   ....[1]....
        /*0094*/ 	.word	0x00003c70


	//   ....[2]....
        /*0098*/ 	.word	0x00004280


	//   ....[3]....
        /*009c*/ 	.word	0x00004880


	//----- nvinfo : EIATTR_MAX_THREADS
	.align		4
.L_1065:
        /*00a0*/ 	.byte	0x04, 0x05
        /*00a2*/ 	.short	(.L_1067 - .L_1066)
.L_1066:
        /*00a4*/ 	.word	0x000001e0
        /*00a8*/ 	.word	0x00000001
        /*00ac*/ 	.word	0x00000001


	//----- nvinfo : EIATTR_CRS_STACK_SIZE
	.align		4
.L_1067:
        /*00b0*/ 	.byte	0x04, 0x1e
        /*00b2*/ 	.short	(.L_1069 - .L_1068)
.L_1068:
        /*00b4*/ 	.word	0x00000000


	//----- nvinfo : EIATTR_CBANK_PARAM_SIZE
	.align		4
.L_1069:
        /*00b8*/ 	.byte	0x03, 0x19
        /*00ba*/ 	.short	0x00b8


	//----- nvinfo : EIATTR_PARAM_CBANK
	.align		4
        /*00bc*/ 	.byte	0x04, 0x0a
        /*00be*/ 	.short	(.L_1071 - .L_1070)
	.align		4
.L_1070:
        /*00c0*/ 	.word	index@(.nv.constant0._Z35group_norm_nhwc_bwd_one_pass_kernelI11Fp32IOBf16WLi64ELi60ELi480EEv26Group_norm_nhwc_bwd_params)
        /*00c4*/ 	.short	0x0380
        /*00c6*/ 	.short	0x00b8


	//----- nvinfo : EIATTR_SW_WAR
	.align		4
.L_1071:
        /*00c8*/ 	.byte	0x04, 0x36
        /*00ca*/ 	.short	(.L_1073 - .L_1072)
.L_1072:
        /*00cc*/ 	.word	0x00000008
.L_1073:


//--------------------- .nv.info._Z35group_norm_nhwc_bwd_one_pass_kernelI11Fp32IOBf16WLi128ELi60ELi480EEv26Group_norm_nhwc_bwd_params --------------------------
	.section	.nv.info._Z35group_norm_nhwc_bwd_one_pass_kernelI11Fp32IOBf16WLi128ELi60ELi480EEv26Group_norm_nhwc_bwd_params,"",@"SHT_CUDA_INFO"
	.sectionflags	@""
	.align	4


	//----- nvinfo : EIATTR_CUDA_API_VERSION
	.align		4
        /*0000*/ 	.byte	0x04, 0x37
        /*0002*/ 	.short	(.L_1075 - .L_1074)
.L_1074:
        /*0004*/ 	.word	0x00000082


	//----- nvinfo : EIATTR_KPARAM_INFO
	.align		4
.L_1075:
        /*0008*/ 	.byte	0x04, 0x17
        /*000a*/ 	.short	(.L_1077 - .L_1076)
.L_1076:
        /*000c*/ 	.word	0x00000000
        /*0010*/ 	.short	0x0000
        /*0012*/ 	.short	0x0000
        /*0014*/ 	.byte	0x00, 0xf0, 0xe1, 0x02


	//----- nvinfo : EIATTR_SPARSE_MMA_MASK
	.align		4
.L_1077:
        /*0018*/ 	.byte	0x03, 0x50
        /*001a*/ 	.short	0x0000


	//----- nvinfo : EIATTR_MAXREG_COUNT
	.align		4
        /*001c*/ 	.byte	0x03, 0x1b
        /*001e*/ 	.short	0x0080


	//----- nvinfo : EIATTR_NUM_BARRIERS
	.align		4
        /*0020*/ 	.byte	0x02, 0x4c
        /*0022*/ 	.byte	0x01
	.zero		1


	//----- nvinfo : EIATTR_MERCURY_ISA_VERSION
	.align		4
        /*0024*/ 	.byte	0x03, 0x5f
        /*0026*/ 	.short	0x0101


	//----- nvinfo : EIATTR_INT_WARP_WIDE_INSTR_OFFSETS
	.align		4
        /*0028*/ 	.byte	0x04, 0x31
        /*002a*/ 	.short	(.L_1079 - .L_1078)


	//   ....[0]....
.L_1078:
        /*002c*/ 	.word	0x00002b40


	//----- nvinfo : EIATTR_COOP_GROUP_MASK_REGIDS
	.align		4
.L_1079:
        /*0030*/ 	.byte	0x04, 0x29
        /*0032*/ 	.short	(.L_1081 - .L_1080)


	//   ....[0]....
.L_1080:
        /*0034*/ 	.word	0xffffffff


	//   ....[1]....
        /*0038*/ 	.word	0xffffffff


	//   ....[2]....
        /*003c*/ 	.word	0xffffffff


	//   ....[3]....
        /*0040*/ 	.word	0xffffffff


	//   ....[4]....
        /*0044*/ 	.word	0xffffffff


	//   ....[5]....
        /*0048*/ 	.word	0xffffffff


	//   ....[6]....
        /*004c*/ 	.word	0xffffffff


	//   ....[7]....
        /*0050*/ 	.word	0xffffffff


	//   ....[8]....
        /*0054*/ 	.word	0xffffffff


	//   ....[9]....
        /*0058*/ 	.word	0xffffffff


	//----- nvinfo : EIATTR_COOP_GROUP_INSTR_OFFSETS
	.align		4
.L_1081:
        /*005c*/ 	.byte	0x04, 0x28
        /*005e*/ 	.short	(.L_1083 - .L_1082)


	//   ....[0]....
.L_1082:
        /*0060*/ 	.word	0x000028c0


	//   ....[1]....
        /*0064*/ 	.word	0x00002900


	//   ....[2]....
        /*0068*/ 	.word	0x000029a0


	//   ....[3]....
        /*006c*/ 	.word	0x000029c0


	//   ....[4]....
        /*0070*/ 	.word	0x00002a20


	//   ....[5]....
        /*0074*/ 	.word	0x00002a40


	//   ....[6]....
        /*0078*/ 	.word	0x00002a70


	//   ....[7]....
        /*007c*/ 	.word	0x00002a90


	//   ....[8]....
        /*0080*/ 	.word	0x00002ae0


	//   ....[9]....
        /*0084*/ 	.word	0x00002af0


	//----- nvinfo : EIATTR_VRC_CTA_INIT_COUNT
	.align		4
.L_1083:
        /*0088*/ 	.byte	0x02, 0x4a
	.zero		1
	.zero		1


	//----- nvinfo : EIATTR_EXIT_INSTR_OFFSETS
	.align		4
        /*008c*/ 	.byte	0x04, 0x1c
        /*008e*/ 	.short	(.L_1085 - .L_1084)


	//   ....[0]....
.L_1084:
        /*0090*/ 	.word	0x00006170


	//   ....[1]....
        /*0094*/ 	.word	0x000062a0


	//   ....[2]....
        /*0098*/ 	.word	0x000068b0


	//   ....[3]....
        /*009c*/ 	.word	0x00006eb0


	//----- nvinfo : EIATTR_MAX_THREADS
	.align		4
.L_1085:
        /*00a0*/ 	.byte	0x04, 0x05
        /*00a2*/ 	.short	(.L_1087 - .L_1086)
.L_1086:
        /*00a4*/ 	.word	0x000001e0
        /*00a8*/ 	.word	0x00000001
        /*00ac*/ 	.word	0x00000001


	//----- nvinfo : EIATTR_CRS_STACK_SIZE
	.align		4
.L_1087:
        /*00b0*/ 	.byte	0x04, 0x1e
        /*00b2*/ 	.short	(.L_1089 - .L_1088)
.L_1088:
        /*00b4*/ 	.word	0x00000000


	//----- nvinfo : EIATTR_CBANK_PARAM_SIZE
	.align		4
.L_1089:
        /*00b8*/ 	.byte	0x03, 0x19
        /*00ba*/ 	.short	0x00b8


	//----- nvinfo : EIATTR_PARAM_CBANK
	.align		4
        /*00bc*/ 	.byte	0x04, 0x0a
        /*00be*/ 	.short	(.L_1091 - .L_1090)
	.align		4
.L_1090:
        /*00c0*/ 	.word	index@(.nv.constant0._Z35group_norm_nhwc_bwd_one_pass_kernelI11Fp32IOBf16WLi128ELi60ELi480EEv26Group_norm_nhwc_bwd_params)
        /*00c4*/ 	.short	0x0380
        /*00c6*/ 	.short	0x00b8


	//----- nvinfo : EIATTR_SW_WAR
	.align		4
.L_1091:
        /*00c8*/ 	.byte	0x04, 0x36
        /*00ca*/ 	.short	(.L_1093 - .L_1092)
.L_1092:
        /*00cc*/ 	.word	0x00000008
.L_1093:


//--------------------- .nv.info._Z35group_norm_nhwc_bwd_one_pass_kernelI11Fp32IOBf16WLi256ELi60ELi480EEv26Group_norm_nhwc_bwd_params --------------------------
	.section	.nv.info._Z35group_norm_nhwc_bwd_one_pass_kernelI11Fp32IOBf16WLi256ELi60ELi480EEv26Group_norm_nhwc_bwd_params,"",@"SHT_CUDA_INFO"
	.sectionflags	@""
	.align	4


	//----- nvinfo : EIATTR_CUDA_API_VERSION
	.align		4
        /*0000*/ 	.byte	0x04, 0x37
        /*0002*/ 	.short	(.L_1095 - .L_1094)
.L_1094:
        /*0004*/ 	.word	0x00000082


	//----- nvinfo : EIATTR_KPARAM_INFO
	.align		4
.L_1095:
        /*0008*/ 	.byte	0x04, 0x17
        /*000a*/ 	.short	(.L_1097 - .L_1096)
.L_1096:
        /*000c*/ 	.word	0x00000000
        /*0010*/ 	.short	0x0000
        /*0012*/ 	.short	0x0000
        /*0014*/ 	.byte	0x00, 0xf0, 0xe1, 0x02


	//----- nvinfo : EIATTR_SPARSE_MMA_MASK
	.align		4
.L_1097:
        /*0018*/ 	.byte	0x03, 0x50
        /*001a*/ 	.short	0x0000


	//----- nvinfo : EIATTR_MAXREG_COUNT
	.align		4
        /*001c*/ 	.byte	0x03, 0x1b
        /*001e*/ 	.short	0x0080


	//----- nvinfo : EIATTR_NUM_BARRIERS
	.align		4
        /*0020*/ 	.byte	0x02, 0x4c
        /*0022*/ 	.byte	0x01
	.zero		1


	//----- nvinfo : EIATTR_MERCURY_ISA_VERSION
	.align		4
        /*0024*/ 	.byte	0x03, 0x5f
        /*0026*/ 	.short	0x0101


	//----- nvinfo : EIATTR_INT_WARP_WIDE_INSTR_OFFSETS
	.align		4
        /*0028*/ 	.byte	0x04, 0x31
        /*002a*/ 	.short	(.L_1099 - .L_1098)


	//   ....[0]....
.L_1098:
        /*002c*/ 	.word	0x00004d70


	//----- nvinfo : EIATTR_COOP_GROUP_MASK_REGIDS
	.align		4
.L_1099:
        /*0030*/ 	.byte	0x04, 0x29
        /*0032*/ 	.short	(.L_1101 - .L_1100)


	//   ....[0]....
.L_1100:
        /*0034*/ 	.word	0xffffffff


	//   ....[1]....
        /*0038*/ 	.word	0xffffffff


	//   ....[2]....
        /*003c*/ 	.word	0xffffffff


	//   ....[3]....
        /*0040*/ 	.word	0xffffffff


	//   ....[4]....
        /*0044*/ 	.word	0xffffffff


	//   ....[5]....
        /*0048*/ 	.word	0xffffffff


	//   ....[6]....
        /*004c*/ 	.word	0xffffffff


	//   ....[7]....
        /*0050*/ 	.word	0xffffffff


	//   ....[8]....
        /*0054*/ 	.word	0xffffffff


	//   ....[9]....
        /*0058*/ 	.word	0xffffffff


	//----- nvinfo : EIATTR_COOP_GROUP_INSTR_OFFSETS
	.align		4
.L_1101:
        /*005c*/ 	.byte	0x04, 0x28
        /*005e*/ 	.short	(.L_1103 - .L_1102)


	//   ....[0]....
.L_1102:
        /*0060*/ 	.word	0x00004b10


	//   ....[1]....
        /*0064*/ 	.word	0x00004b50


	//   ....[2]....
        /*0068*/ 	.word	0x00004be0


	//   ....[3]....
        /*006c*/ 	.word	0x00004c10


	//   ....[4]....
        /*0070*/ 	.word	0x00004c50


	//   ....[5]....
        /*0074*/ 	.word	0x00004c70


	//   ....[6]....
        /*0078*/ 	.word	0x00004ca0


	//   ....[7]....
        /*007c*/ 	.word	0x00004cc0


	//   ....[8]....
        /*0080*/ 	.word	0x00004d10


	//   ....[9]....
        /*0084*/ 	.word	0x00004d20


	//----- nvinfo : EIATTR_VRC_CTA_INIT_COUNT
	.align		4
.L_1103:
        /*0088*/ 	.byte	0x02, 0x4a
	.zero		1
	.zero		1


	//----- nvinfo : EIATTR_EXIT_INSTR_OFFSETS
	.align		4
        /*008c*/ 	.byte	0x04, 0x1c
        /*008e*/ 	.short	(.L_1105 - .L_1104)


	//   ....[0]....
.L_1104:
        /*0090*/ 	.word	0x00009130


	//   ....[1]....
        /*0094*/ 	.word	0x00009260


	//   ....[2]....
        /*0098*/ 	.word	0x00009870


	//   ....[3]....
        /*009c*/ 	.word	0x00009e70


	//----- nvinfo : EIATTR_MAX_THREADS
	.align		4
.L_1105:
        /*00a0*/ 	.byte	0x04, 0x05
        /*00a2*/ 	.short	(.L_1107 - .L_1106)
.L_1106:
        /*00a4*/ 	.word	0x000001e0
        /*00a8*/ 	.word	0x00000001
        /*00ac*/ 	.word	0x00000001


	//----- nvinfo : EIATTR_CRS_STACK_SIZE
	.align		4
.L_1107:
        /*00b0*/ 	.byte	0x04, 0x1e
        /*00b2*/ 	.short	(.L_1109 - .L_1108)
.L_1108:
        /*00b4*/ 	.word	0x00000000


	//----- nvinfo : EIATTR_CBANK_PARAM_SIZE
	.align		4
.L_1109:
        /*00b8*/ 	.byte	0x03, 0x19
        /*00ba*/ 	.short	0x00b8


	//----- nvinfo : EIATTR_PARAM_CBANK
	.align		4
        /*00bc*/ 	.byte	0x04, 0x0a
        /*00be*/ 	.short	(.L_1111 - .L_1110)
	.align		4
.L_1110:
        /*00c0*/ 	.word	index@(.nv.constant0._Z35group_norm_nhwc_bwd_one_pass_kernelI11Fp32IOBf16WLi256ELi60ELi480EEv26Group_norm_nhwc_bwd_params)
        /*00c4*/ 	.short	0x0380
        /*00c6*/ 	.short	0x00b8


	//----- nvinfo : EIATTR_SW_WAR
	.align		4
.L_1111:
        /*00c8*/ 	.byte	0x04, 0x36
        /*00ca*/ 	.short	(.L_1113 - .L_1112)
.L_1112:
        /*00cc*/ 	.word	0x00000008
.L_1113:


//--------------------- .nv.info._Z35group_norm_nhwc_bwd_one_pass_kernelI11Fp32IOBf16WLi512ELi60ELi480EEv26Group_norm_nhwc_bwd_params --------------------------
	.section	.nv.info._Z35group_norm_nhwc_bwd_one_pass_kernelI11Fp32IOBf16WLi512ELi60ELi480EEv26Group_norm_nhwc_bwd_params,"",@"SHT_CUDA_INFO"
	.sectionflags	@""
	.align	4


	//----- nvinfo : EIATTR_CUDA_API_VERSION
	.align		4
        /*0000*/ 	.byte	0x04, 0x37
        /*0002*/ 	.short	(.L_1115 - .L_1114)
.L_1114:
        /*0004*/ 	.word	0x00000082


	//----- nvinfo : EIATTR_KPARAM_INFO
	.align		4
.L_1115:
        /*0008*/ 	.byte	0x04, 0x17
        /*000a*/ 	.short	(.L_1117 - .L_1116)
.L_1116:
        /*000c*/ 	.word	0x00000000
        /*0010*/ 	.short	0x0000
        /*0012*/ 	.short	0x0000
        /*0014*/ 	.byte	0x00, 0xf0, 0xe1, 0x02


	//----- nvinfo : EIATTR_SPARSE_MMA_MASK
	.align		4
.L_1117:
        /*0018*/ 	.byte	0x03, 0x50
        /*001a*/ 	.short	0x0000


	//----- nvinfo : EIATTR_MAXREG_COUNT
	.align		4
        /*001c*/ 	.byte	0x03, 0x1b
        /*001e*/ 	.short	0x0080


	//----- nvinfo : EIATTR_NUM_BARRIERS
	.align		4
        /*0020*/ 	.byte	0x02, 0x4c
        /*0022*/ 	.byte	0x01
	.zero		1


	//----- nvinfo : EIATTR_ANNOTATIONS
	.align		4
        /*0024*/ 	.byte	0x04, 0x55
        /*0026*/ 	.short	(.L_1119 - .L_1118)


	//   ....[0]....
.L_1118:
        /* <DEDUP_REMOVED lines=62> */


	//----- nvinfo : EIATTR_MERCURY_ISA_VERSION
	.align		4
.L_1119:
        /*03f8*/ 	.byte	0x03, 0x5f
        /*03fa*/ 	.short	0x0101


	//----- nvinfo : EIATTR_INT_WARP_WIDE_INSTR_OFFSETS
	.align		4
        /*03fc*/ 	.byte	0x04, 0x31
        /*03fe*/ 	.short	(.L_1121 - .L_1120)


	//   ....[0]....
.L_1120:
        /*0400*/ 	.word	0x0000b5a0


	//   ....[1]....
        /*0404*/ 	.word	0x0000c8e0


	//   ....[2]....
        /*0408*/ 	.word	0x0000c920


	//   ....[3]....
        /*040c*/ 	.word	0x0000c960


	//   ....[4]....
        /*0410*/ 	.word	0x0000c9a0


	//   ....[5]....
        /*0414*/ 	.word	0x0000cbc0


	//----- nvinfo : EIATTR_COOP_GROUP_MASK_REGIDS
	.align		4
.L_1121:
        /*0418*/ 	.byte	0x04, 0x29
        /*041a*/ 	.short	(.L_1123 - .L_1122)


	//   ....[0]....
.L_1122:
        /*041c*/ 	.word	0xffffffff


	//   ....[1]....
        /*0420*/ 	.word	0xffffffff


	//   ....[2]....
        /*0424*/ 	.word	0xffffffff


	//   ....[3]....
        /*0428*/ 	.word	0xffffffff


	//   ....[4]....
        /*042c*/ 	.word	0xffffffff


	//   ....[5]....
        /*0430*/ 	.word	0xffffffff


	//   ....[6]....
        /*0434*/ 	.word	0xffffffff


	//   ....[7]....
        /*0438*/ 	.word	0xffffffff


	//   ....[8]....
        /*043c*/ 	.word	0xffffffff


	//   ....[9]....
        /*0440*/ 	.word	0xffffffff


	//----- nvinfo : EIATTR_COOP_GROUP_INSTR_OFFSETS
	.align		4
.L_1123:
        /*0444*/ 	.byte	0x04, 0x28
        /*0446*/ 	.short	(.L_1125 - .L_1124)


	//   ....[0]....
.L_1124:
        /*0448*/ 	.word	0x0000b330


	//   ....[1]....
        /*044c*/ 	.word	0x0000b370


	//   ....[2]....
        /*0450*/ 	.word	0x0000b420


	//   ....[3]....
        /*0454*/ 	.word	0x0000b430


	//   ....[4]....
        /*0458*/ 	.word	0x0000b460


	//   ....[5]....
        /*045c*/ 	.word	0x0000b480


	//   ....[6]....
        /*0460*/ 	.word	0x0000b4b0


	//   ....[7]....
        /*0464*/ 	.word	0x0000b4d0


	//   ....[8]....
        /*0468*/ 	.word	0x0000b540


	//   ....[9]....
        /*046c*/ 	.word	0x0000b550


	//----- nvinfo : EIATTR_VRC_CTA_INIT_COUNT
	.align		4
.L_1125:
        /*0470*/ 	.byte	0x02, 0x4a
	.zero		1
	.zero		1


	//----- nvinfo : EIATTR_EXIT_INSTR_OFFSETS
	.align		4
        /*0474*/ 	.byte	0x04, 0x1c
        /*0476*/ 	.short	(.L_1127 - .L_1126)


	//   ....[0]....
.L_1126:
        /*0478*/ 	.word	0x0000d660


	//   ....[1]....
        /*047c*/ 	.word	0x0000d790


	//   ....[2]....
        /*0480*/ 	.word	0x0000ddb0


	//   ....[3]....
        /*0484*/ 	.word	0x0000e3b0


	//----- nvinfo : EIATTR_MAX_THREADS
	.align		4
.L_1127:
        /*0488*/ 	.byte	0x04, 0x05
        /*048a*/ 	.short	(.L_1129 - .L_1128)
.L_1128:
        /*048c*/ 	.word	0x000001e0
        /*0490*/ 	.word	0x00000001
        /*0494*/ 	.word	0x00000001


	//----- nvinfo : EIATTR_CRS_STACK_SIZE
	.align		4
.L_1129:
        /*0498*/ 	.byte	0x04, 0x1e
        /*049a*/ 	.short	(.L_1131 - .L_1130)
.L_1130:
        /*049c*/ 	.word	0x00000000


	//----- nvinfo : EIATTR_CBANK_PARAM_SIZE
	.align		4
.L_1131:
        /*04a0*/ 	.byte	0x03, 0x19
        /*04a2*/ 	.short	0x00b8


	//----- nvinfo : EIATTR_PARAM_CBANK
	.align		4
        /*04a4*/ 	.byte	0x04, 0x0a
        /*04a6*/ 	.short	(.L_1133 - .L_1132)
	.align		4
.L_1132:
        /*04a8*/ 	.word	index@(.nv.constant0._Z35group_norm_nhwc_bwd_one_pass_kernelI11Fp32IOBf16WLi512ELi60ELi480EEv26Group_norm_nhwc_bwd_params)
        /*04ac*/ 	.short	0x0380
        /*04ae*/ 	.short	0x00b8


	//----- nvinfo : EIATTR_SW_WAR
	.align		4
.L_1133:
        /*04b0*/ 	.byte	0x04, 0x36
        /*04b2*/ 	.short	(.L_1135 - .L_1134)
.L_1134:
        /*04b4*/ 	.word	0x00000008
.L_1135:


//--------------------- .nv.info._Z35group_norm_nhwc_bwd_one_pass_kernelI11Fp32IOFp16WLi64ELi60ELi480EEv26Group_norm_nhwc_bwd_params --------------------------
	.section	.nv.info._Z35group_norm_nhwc_bwd_one_pass_kernelI11Fp32IOFp16WLi64ELi60ELi480EEv26Group_norm_nhwc_bwd_params,"",@"SHT_CUDA_INFO"
	.sectionflags	@""
	.align	4


	//----- nvinfo : EIATTR_CUDA_API_VERSION
	.align		4
        /*0000*/ 	.byte	0x04, 0x37
        /*0002*/ 	.short	(.L_1137 - .L_1136)
.L_1136:
        /*0004*/ 	.word	0x00000082


	//----- nvinfo : EIATTR_KPARAM_INFO
	.align		4
.L_1137:
        /*0008*/ 	.byte	0x04, 0x17
        /*000a*/ 	.short	(.L_1139 - .L_1138)
.L_1138:
        /*000c*/ 	.word	0x00000000
        /*0010*/ 	.short	0x0000
        /*0012*/ 	.short	0x0000
        /*0014*/ 	.byte	0x00, 0xf0, 0xe1, 0x02


	//----- nvinfo : EIATTR_SPARSE_MMA_MASK
	.align		4
.L_1139:
        /*0018*/ 	.byte	0x03, 0x50
        /*001a*/ 	.short	0x0000


	//----- nvinfo : EIATTR_MAXREG_COUNT
	.align		4
        /*001c*/ 	.byte	0x03, 0x1b
        /*001e*/ 	.short	0x0080


	//----- nvinfo : EIATTR_NUM_BARRIERS
	.align		4
        /*0020*/ 	.byte	0x02, 0x4c
        /*0022*/ 	.byte	0x01
	.zero		1


	//----- nvinfo : EIATTR_MERCURY_ISA_VERSION
	.align		4
        /*0024*/ 	.byte	0x03, 0x5f
        /*0026*/ 	.short	0x0101


	//----- nvinfo : EIATTR_INT_WARP_WIDE_INSTR_OFFSETS
	.align		4
        /*0028*/ 	.byte	0x04, 0x31
        /*002a*/ 	.short	(.L_1141 - .L_1140)


	//   ....[0]....
.L_1140:
        /*002c*/ 	.word	0x000019c0


	//----- nvinfo : EIATTR_COOP_GROUP_MASK_REGIDS
	.align		4
.L_1141:
        /*0030*/ 	.byte	0x04, 0x29
        /*0032*/ 	.short	(.L_1143 - .L_1142)


	//   ....[0]....
.L_1142:
        /*0034*/ 	.word	0xffffffff


	//   ....[1]....
        /*0038*/ 	.word	0xffffffff


	//   ....[2]....
        /*003c*/ 	.word	0xffffffff


	//   ....[3]....
        /*0040*/ 	.word	0xffffffff


	//   ....[4]....
        /*0044*/ 	.word	0xffffffff


	//   ....[5]....
        /*0048*/ 	.word	0xffffffff


	//   ....[6]....
        /*004c*/ 	.word	0xffffffff


	//   ....[7]....
        /*0050*/ 	.word	0xffffffff


	//   ....[8]....
        /*0054*/ 	.word	0xffffffff


	//   ....[9]....
        /*0058*/ 	.word	0xffffffff


	//----- nvinfo : EIATTR_COOP_GROUP_INSTR_OFFSETS
	.align		4
.L_1143:
        /*005c*/ 	.byte	0x04, 0x28
        /*005e*/ 	.short	(.L_1145 - .L_1144)


	//   ....[0]....
.L_1144:
        /*0060*/ 	.word	0x00001770


	//   ....[1]....
        /*0064*/ 	.word	0x000017b0


	//   ....[2]....
        /*0068*/ 	.word	0x00001840


	//   ....[3]....
        /*006c*/ 	.word	0x00001860


	//   ....[4]....
        /*0070*/ 	.word	0x000018a0


	//   ....[5]....
        /*0074*/ 	.word	0x000018c0


	//   ....[6]....
        /*0078*/ 	.word	0x000018f0


	//   ....[7]....
        /*007c*/ 	.word	0x00001910


	//   ....[8]....
        /*0080*/ 	.word	0x00001960


	//   ....[9]....
        /*0084*/ 	.word	0x00001970


	//----- nvinfo : EIATTR_VRC_CTA_INIT_COUNT
	.align		4
.L_1145:
        /*0088*/ 	.byte	0x02, 0x4a
	.zero		1
	.zero		1


	//----- nvinfo : EIATTR_EXIT_INSTR_OFFSETS
	.align		4
        /*008c*/ 	.byte	0x04, 0x1c
        /*008e*/ 	.short	(.L_1147 - .L_1146)


	//   ....[0]....
.L_1146:
        /*0090*/ 	.word	0x00003b40


	//   ....[1]....
        /*0094*/ 	.word	0x00003c70


	//   ....[2]....
        /*0098*/ 	.word	0x00004280


	//   ....[3]....
        /*009c*/ 	.word	0x00004880


	//----- nvinfo : EIATTR_MAX_THREADS
	.align		4
.L_1147:
        /*00a0*/ 	.byte	0x04, 0x05
        /*00a2*/ 	.short	(.L_1149 - .L_1148)
.L_1148:
        /*00a4*/ 	.word	0x000001e0
        /*00a8*/ 	.word	0x00000001
        /*00ac*/ 	.word	0x00000001


	//----- nvinfo : EIATTR_CRS_STACK_SIZE
	.align		4
.L_1149:
        /*00b0*/ 	.byte	0x04, 0x1e
        /*00b2*/ 	.short	(.L_1151 - .L_1150)
.L_1150:
        /*00b4*/ 	.word	0x00000000


	//----- nvinfo : EIATTR_CBANK_PARAM_SIZE
	.align		4
.L_1151:
        /*00b8*/ 	.byte	0x03, 0x19
        /*00ba*/ 	.short	0x00b8


	//----- nvinfo : EIATTR_PARAM_CBANK
	.align		4
        /*00bc*/ 	.byte	0x04, 0x0a
        /*00be*/ 	.short	(.L_1153 - .L_1152)
	.align		4
.L_1152:
        /*00c0*/ 	.word	index@(.nv.constant0._Z35group_norm_nhwc_bwd_one_pass_kernelI11Fp32IOFp16WLi64ELi60ELi480EEv26Group_norm_nhwc_bwd_params)
        /*00c4*/ 	.short	0x0380
        /*00c6*/ 	.short	0x00b8


	//----- nvinfo : EIATTR_SW_WAR
	.align		4
.L_1153:
        /*00c8*/ 	.byte	0x04, 0x36
        /*00ca*/ 	.short	(.L_1155 - .L_1154)
.L_1154:
        /*00cc*/ 	.word	0x00000008
.L_1155:


//--------------------- .nv.info._Z35group_norm_nhwc_bwd_one_pass_kernelI11Fp32IOFp16WLi128ELi60ELi480EEv26Group_norm_nhwc_bwd_params --------------------------
	.section	.nv.info._Z35group_norm_nhwc_bwd_one_pass_kernelI11Fp32IOFp16WLi128ELi60ELi480EEv26Group_norm_nhwc_bwd_params,"",@"SHT_CUDA_INFO"
	.sectionflags	@""
	.align	4


	//----- nvinfo : EIATTR_CUDA_API_VERSION
	.align		4
        /*0000*/ 	.byte	0x04, 0x37
        /*0002*/ 	.short	(.L_1157 - .L_1156)
.L_1156:
        /*0004*/ 	.word	0x00000082


	//----- nvinfo : EIATTR_KPARAM_INFO
	.align		4
.L_1157:
        /*0008*/ 	.byte	0x04, 0x17
        /*000a*/ 	.short	(.L_1159 - .L_1158)
.L_1158:
        /*000c*/ 	.word	0x00000000
        /*0010*/ 	.short	0x0000
        /*0012*/ 	.short	0x0000
        /*0014*/ 	.byte	0x00, 0xf0, 0xe1, 0x02


	//----- nvinfo : EIATTR_SPARSE_MMA_MASK
	.align		4
.L_1159:
        /*0018*/ 	.byte	0x03, 0x50
        /*001a*/ 	.short	0x0000


	//----- nvinfo : EIATTR_MAXREG_COUNT
	.align		4
        /*001c*/ 	.byte	0x03, 0x1b
        /*001e*/ 	.short	0x0080


	//----- nvinfo : EIATTR_NUM_BARRIERS
	.align		4
        /*0020*/ 	.byte	0x02, 0x4c
        /*0022*/ 	.byte	0x01
	.zero		1


	//----- nvinfo : EIATTR_MERCURY_ISA_VERSION
	.align		4
        /*0024*/ 	.byte	0x03, 0x5f
        /*0026*/ 	.short	0x0101


	//----- nvinfo : EIATTR_INT_WARP_WIDE_INSTR_OFFSETS
	.align		4
        /*0028*/ 	.byte	0x04, 0x31
        /*002a*/ 	.short	(.L_1161 - .L_1160)


	//   ....[0]....
.L_1160:
        /*002c*/ 	.word	0x00002b40


	//----- nvinfo : EIATTR_COOP_GROUP_MASK_REGIDS
	.align		4
.L_1161:
        /*0030*/ 	.byte	0x04, 0x29
        /*0032*/ 	.short	(.L_1163 - .L_1162)


	//   ....[0]....
.L_1162:
        /*0034*/ 	.word	0xffffffff


	//   ....[1]....
        /*0038*/ 	.word	0xffffffff


	//   ....[2]....
        /*003c*/ 	.word	0xffffffff


	//   ....[3]....
        /*0040*/ 	.word	0xffffffff


	//   ....[4]....
        /*0044*/ 	.word	0xffffffff


	//   ....[5]....
        /*0048*/ 	.word	0xffffffff


	//   ....[6]....
        /*004c*/ 	.word	0xffffffff


	//   ....[7]....
        /*0050*/ 	.word	0xffffffff


	//   ....[8]....
        /*0054*/ 	.word	0xffffffff


	//   ....[9]....
        /*0058*/ 	.word	0xffffffff


	//----- nvinfo : EIATTR_COOP_GROUP_INSTR_OFFSETS
	.align		4
.L_1163:
        /*005c*/ 	.byte	0x04, 0x28
        /*005e*/ 	.short	(.L_1165 - .L_1164)


	//   ....[0]....
.L_1164:
        /*0060*/ 	.word	0x000028c0


	//   ....[1]....
        /*0064*/ 	.word	0x00002900


	//   ....[2]....
        /*0068*/ 	.word	0x000029a0


	//   ....[3]....
        /*006c*/ 	.word	0x000029c0


	//   ....[4]....
        /*0070*/ 	.word	0x00002a20


	//   ....[5]....
        /*0074*/ 	.word	0x00002a40


	//   ....[6]....
        /*0078*/ 	.word	0x00002a70


	//   ....[7]....
        /*007c*/ 	.word	0x00002a90


	//   ....[8]....
        /*0080*/ 	.word	0x00002ae0


	//   ....[9]....
        /*0084*/ 	.word	0x00002af0


	//----- nvinfo : EIATTR_VRC_CTA_INIT_COUNT
	.align		4
.L_1165:
        /*0088*/ 	.byte	0x02, 0x4a
	.zero		1
	.zero		1


	//----- nvinfo : EIATTR_EXIT_INSTR_OFFSETS
	.align		4
        /*008c*/ 	.byte	0x04, 0x1c
        /*008e*/ 	.short	(.L_1167 - .L_1166)


	//   ....[0]....
.L_1166:
        /*0090*/ 	.word	0x00006170


	//   ....[1]....
        /*0094*/ 	.word	0x000062a0


	//   ....[2]....
        /*0098*/ 	.word	0x000068b0


	//   ....[3]....
        /*009c*/ 	.word	0x00006eb0


	//----- nvinfo : EIATTR_MAX_THREADS
	.align		4
.L_1167:
        /*00a0*/ 	.byte	0x04, 0x05
        /*00a2*/ 	.short	(.L_1169 - .L_1168)
.L_1168:
        /*00a4*/ 	.word	0x000001e0
        /*00a8*/ 	.word	0x00000001
        /*00ac*/ 	.word	0x00000001


	//----- nvinfo : EIATTR_CRS_STACK_SIZE
	.align		4
.L_1169:
        /*00b0*/ 	.byte	0x04, 0x1e
        /*00b2*/ 	.short	(.L_1171 - .L_1170)
.L_1170:
        /*00b4*/ 	.word	0x00000000


	//----- nvinfo : EIATTR_CBANK_PARAM_SIZE
	.align		4
.L_1171:
        /*00b8*/ 	.byte	0x03, 0x19
        /*00ba*/ 	.short	0x00b8


	//----- nvinfo : EIATTR_PARAM_CBANK
	.align		4
        /*00bc*/ 	.byte	0x04, 0x0a
        /*00be*/ 	.short	(.L_1173 - .L_1172)
	.align		4
.L_1172:
        /*00c0*/ 	.word	index@(.nv.constant0._Z35group_norm_nhwc_bwd_one_pass_kernelI11Fp32IOFp16WLi128ELi60ELi480EEv26Group_norm_nhwc_bwd_params)
        /*00c4*/ 	.short	0x0380
        /*00c6*/ 	.short	0x00b8


	//----- nvinfo : EIATTR_SW_WAR
	.align		4
.L_1173:
        /*00c8*/ 	.byte	0x04, 0x36
        /*00ca*/ 	.short	(.L_1175 - .L_1174)
.L_1174:
        /*00cc*/ 	.word	0x00000008
.L_1175:


//--------------------- .nv.info._Z35group_norm_nhwc_bwd_one_pass_kernelI11Fp32IOFp16WLi256ELi60ELi480EEv26Group_norm_nhwc_bwd_params --------------------------
	.section	.nv.info._Z35group_norm_nhwc_bwd_one_pass_kernelI11Fp32IOFp16WLi256ELi60ELi480EEv26Group_norm_nhwc_bwd_params,"",@"SHT_CUDA_INFO"
	.sectionflags	@""
	.align	4


	//----- nvinfo : EIATTR_CUDA_API_VERSION
	.align		4
        /*0000*/ 	.byte	0x04, 0x37
        /*0002*/ 	.short	(.L_1177 - .L_1176)
.L_1176:
        /*0004*/ 	.word	0x00000082


	//----- nvinfo : EIATTR_KPARAM_INFO
	.align		4
.L_1177:
        /*0008*/ 	.byte	0x04, 0x17
        /*000a*/ 	.short	(.L_1179 - .L_1178)
.L_1178:
        /*000c*/ 	.word	0x00000000
        /*0010*/ 	.short	0x0000
        /*0012*/ 	.short	0x0000
        /*0014*/ 	.byte	0x00, 0xf0, 0xe1, 0x02


	//----- nvinfo : EIATTR_SPARSE_MMA_MASK
	.align		4
.L_1179:
        /*0018*/ 	.byte	0x03, 0x50
        /*001a*/ 	.short	0x0000


	//----- nvinfo : EIATTR_MAXREG_COUNT
	.align		4
        /*001c*/ 	.byte	0x03, 0x1b
        /*001e*/ 	.short	0x0080


	//----- nvinfo : EIATTR_NUM_BARRIERS
	.align		4
        /*0020*/ 	.byte	0x02, 0x4c
        /*0022*/ 	.byte	0x01
	.zero		1


	//----- nvinfo : EIATTR_MERCURY_ISA_VERSION
	.align		4
        /*0024*/ 	.byte	0x03, 0x5f
        /*0026*/ 	.short	0x0101


	//----- nvinfo : EIATTR_INT_WARP_WIDE_INSTR_OFFSETS
	.align		4
        /*0028*/ 	.byte	0x04, 0x31
        /*002a*/ 	.short	(.L_1181 - .L_1180)


	//   ....[0]....
.L_1180:
        /*002c*/ 	.word	0x00004d70


	//----- nvinfo : EIATTR_COOP_GROUP_MASK_REGIDS
	.align		4
.L_1181:
        /*0030*/ 	.byte	0x04, 0x29
        /*0032*/ 	.short	(.L_1183 - .L_1182)


	//   ....[0]....
.L_1182:
        /*0034*/ 	.word	0xffffffff


	//   ....[1]....
        /*0038*/ 	.word	0xffffffff


	//   ....[2]....
        /*003c*/ 	.word	0xffffffff


	//   ....[3]....
        /*0040*/ 	.word	0xffffffff


	//   ....[4]....
        /*0044*/ 	.word	0xffffffff


	//   ....[5]....
        /*0048*/ 	.word	0xffffffff


	//   ....[6]....
        /*004c*/ 	.word	0xffffffff


	//   ....[7]....
        /*0050*/ 	.word	0xffffffff


	//   ....[8]....
        /*0054*/ 	.word	0xffffffff


	//   ....[9]....
        /*0058*/ 	.word	0xffffffff


	//----- nvinfo : EIATTR_COOP_GROUP_INSTR_OFFSETS
	.align		4
.L_1183:
        /*005c*/ 	.byte	0x04, 0x28
        /*005e*/ 	.short	(.L_1185 - .L_1184)


	//   ....[0]....
.L_1184:
        /*0060*/ 	.word	0x00004b10


	//   ....[1]....
        /*0064*/ 	.word	0x00004b50


	//   ....[2]....
        /*0068*/ 	.word	0x00004be0


	//   ....[3]....
        /*006c*/ 	.word	0x00004c10


	//   ....[4]....
        /*0070*/ 	.word	0x00004c50


	//   ....[5]....
        /*0074*/ 	.word	0x00004c70


	//   ....[6]....
        /*0078*/ 	.word	0x00004ca0


	//   ....[7]....
        /*007c*/ 	.word	0x00004cc0


	//   ....[8]....
        /*0080*/ 	.word	0x00004d10


	//   ....[9]....
        /*0084*/ 	.word	0x00004d20


	//----- nvinfo : EIATTR_VRC_CTA_INIT_COUNT
	.align		4
.L_1185:
        /*0088*/ 	.byte	0x02, 0x4a
	.zero		1
	.zero		1


	//----- nvinfo : EIATTR_EXIT_INSTR_OFFSETS
	.align		4
        /*008c*/ 	.byte	0x04, 0x1c
        /*008e*/ 	.short	(.L_1187 - .L_1186)


	//   ....[0]....
.L_1186:
        /*0090*/ 	.word	0x00009130


	//   ....[1]....
        /*0094*/ 	.word	0x00009260


	//   ....[2]....
        /*0098*/ 	.word	0x00009870


	//   ....[3]....
        /*009c*/ 	.word	0x00009e70


	//----- nvinfo : EIATTR_MAX_THREADS
	.align		4
.L_1187:
        /*00a0*/ 	.byte	0x04, 0x05
        /*00a2*/ 	.short	(.L_1189 - .L_1188)
.L_1188:
        /*00a4*/ 	.word	0x000001e0
        /*00a8*/ 	.word	0x00000001
        /*00ac*/ 	.word	0x00000001


	//----- nvinfo : EIATTR_CRS_STACK_SIZE
	.align		4
.L_1189:
        /*00b0*/ 	.byte	0x04, 0x1e
        /*00b2*/ 	.short	(.L_1191 - .L_1190)
.L_1190:
        /*00b4*/ 	.word	0x00000000


	//----- nvinfo : EIATTR_CBANK_PARAM_SIZE
	.align		4
.L_1191:
        /*00b8*/ 	.byte	0x03, 0x19
        /*00ba*/ 	.short	0x00b8


	//----- nvinfo : EIATTR_PARAM_CBANK
	.align		4
        /*00bc*/ 	.byte	0x04, 0x0a
        /*00be*/ 	.short	(.L_1193 - .L_1192)
	.align		4
.L_1192:
        /*00c0*/ 	.word	index@(.nv.constant0._Z35group_norm_nhwc_bwd_one_pass_kernelI11Fp32IOFp16WLi256ELi60ELi480EEv26Group_norm_nhwc_bwd_params)
        /*00c4*/ 	.short	0x0380
        /*00c6*/ 	.short	0x00b8


	//----- nvinfo : EIATTR_SW_WAR
	.align		4
.L_1193:
        /*00c8*/ 	.byte	0x04, 0x36
        /*00ca*/ 	.short	(.L_1195 - .L_1194)
.L_1194:
        /*00cc*/ 	.word	0x00000008
.L_1195:


//--------------------- .nv.info._Z35group_norm_nhwc_bwd_one_pass_kernelI11Fp32IOFp16WLi512ELi60ELi480EEv26Group_norm_nhwc_bwd_params --------------------------
	.section	.nv.info._Z35group_norm_nhwc_bwd_one_pass_kernelI11Fp32IOFp16WLi512ELi60ELi480EEv26Group_norm_nhwc_bwd_params,"",@"SHT_CUDA_INFO"
	.sectionflags	@""
	.align	4


	//----- nvinfo : EIATTR_CUDA_API_VERSION
	.align		4
        /*0000*/ 	.byte	0x04, 0x37
        /*0002*/ 	.short	(.L_1197 - .L_1196)
.L_1196:
        /*0004*/ 	.word	0x00000082


	//----- nvinfo : EIATTR_KPARAM_INFO
	.align		4
.L_1197:
        /*0008*/ 	.byte	0x04, 0x17
        /*000a*/ 	.short	(.L_1199 - .L_1198)
.L_1198:
        /*000c*/ 	.word	0x00000000
        /*0010*/ 	.short	0x0000
        /*0012*/ 	.short	0x0000
        /*0014*/ 	.byte	0x00, 0xf0, 0xe1, 0x02


	//----- nvinfo : EIATTR_SPARSE_MMA_MASK
	.align		4
.L_1199:
        /*0018*/ 	.byte	0x03, 0x50
        /*001a*/ 	.short	0x0000


	//----- nvinfo : EIATTR_MAXREG_COUNT
	.align		4
        /*001c*/ 	.byte	0x03, 0x1b
        /*001e*/ 	.short	0x0080


	//----- nvinfo : EIATTR_NUM_BARRIERS
	.align		4
        /*0020*/ 	.byte	0x02, 0x4c
        /*0022*/ 	.byte	0x01
	.zero		1


	//----- nvinfo : EIATTR_ANNOTATIONS
	.align		4
        /*0024*/ 	.byte	0x04, 0x55
        /*0026*/ 	.short	(.L_1201 - .L_1200)


	//   ....[0]....
.L_1200:
        /* <DEDUP_REMOVED lines=62> */


	//----- nvinfo : EIATTR_MERCURY_ISA_VERSION
	.align		4
.L_1201:
        /*03f8*/ 	.byte	0x03, 0x5f
        /*03fa*/ 	.short	0x0101


	//----- nvinfo : EIATTR_INT_WARP_WIDE_INSTR_OFFSETS
	.align		4
        /*03fc*/ 	.byte	0x04, 0x31
        /*03fe*/ 	.short	(.L_1203 - .L_1202)


	//   ....[0]....
.L_1202:
        /*0400*/ 	.word	0x0000b5d0


	//   ....[1]....
        /*0404*/ 	.word	0x0000c910


	//   ....[2]....
        /*0408*/ 	.word	0x0000c950


	//   ....[3]....
        /*040c*/ 	.word	0x0000c990


	//   ....[4]....
        /*0410*/ 	.word	0x0000c9d0


	//   ....[5]....
        /*0414*/ 	.word	0x0000cbf0


	//----- nvinfo : EIATTR_COOP_GROUP_MASK_REGIDS
	.align		4
.L_1203:
        /*0418*/ 	.byte	0x04, 0x29
        /*041a*/ 	.short	(.L_1205 - .L_1204)


	//   ....[0]....
.L_1204:
        /*041c*/ 	.word	0xffffffff


	//   ....[1]....
        /*0420*/ 	.word	0xffffffff


	//   ....[2]....
        /*0424*/ 	.word	0xffffffff


	//   ....[3]....
        /*0428*/ 	.word	0xffffffff


	//   ....[4]....
        /*042c*/ 	.word	0xffffffff


	//   ....[5]....
        /*0430*/ 	.word	0xffffffff


	//   ....[6]....
        /*0434*/ 	.word	0xffffffff


	//   ....[7]....
        /*0438*/ 	.word	0xffffffff


	//   ....[8]....
        /*043c*/ 	.word	0xffffffff


	//   ....[9]....
        /*0440*/ 	.word	0xffffffff


	//----- nvinfo : EIATTR_COOP_GROUP_INSTR_OFFSETS
	.align		4
.L_1205:
        /*0444*/ 	.byte	0x04, 0x28
        /*0446*/ 	.short	(.L_1207 - .L_1206)


	//   ....[0]....
.L_1206:
        /*0448*/ 	.word	0x0000b360


	//   ....[1]....
        /*044c*/ 	.word	0x0000b3a0


	//   ....[2]....
        /*0450*/ 	.word	0x0000b450


	//   ....[3]....
        /*0454*/ 	.word	0x0000b460


	//   ....[4]....
        /*0458*/ 	.word	0x0000b490


	//   ....[5]....
        /*045c*/ 	.word	0x0000b4b0


	//   ....[6]....
        /*0460*/ 	.word	0x0000b4e0


	//   ....[7]....
        /*0464*/ 	.word	0x0000b500


	//   ....[8]....
        /*0468*/ 	.word	0x0000b570


	//   ....[9]....
        /*046c*/ 	.word	0x0000b580


	//----- nvinfo : EIATTR_VRC_CTA_INIT_COUNT
	.align		4
.L_1207:
        /*0470*/ 	.byte	0x02, 0x4a
	.zero		1
	.zero		1


	//----- nvinfo : EIATTR_EXIT_INSTR_OFFSETS
	.align		4
        /*0474*/ 	.byte	0x04, 0x1c
        /*0476*/ 	.short	(.L_1209 - .L_1208)


	//   ....[0]....
.L_1208:
        /*0478*/ 	.word	0x0000d690


	//   ....[1]....
        /*047c*/ 	.word	0x0000d7c0


	//   ....[2]....
        /*0480*/ 	.word	0x0000dde0


	//   ....[3]....
        /*0484*/ 	.word	0x0000e3e0


	//----- nvinfo : EIATTR_MAX_THREADS
	.align		4
.L_1209:
        /*0488*/ 	.byte	0x04, 0x05
        /*048a*/ 	.short	(.L_1211 - .L_1210)
.L_1210:
        /*048c*/ 	.word	0x000001e0
        /*0490*/ 	.word	0x00000001
        /*0494*/ 	.word	0x00000001


	//----- nvinfo : EIATTR_CRS_STACK_SIZE
	.align		4
.L_1211:
        /*0498*/ 	.byte	0x04, 0x1e
        /*049a*/ 	.short	(.L_1213 - .L_1212)
.L_1212:
        /*049c*/ 	.word	0x00000000


	//----- nvinfo : EIATTR_CBANK_PARAM_SIZE
	.align		4
.L_1213:
        /*04a0*/ 	.byte	0x03, 0x19
        /*04a2*/ 	.short	0x00b8


	//----- nvinfo : EIATTR_PARAM_CBANK
	.align		4
        /*04a4*/ 	.byte	0x04, 0x0a
        /*04a6*/ 	.short	(.L_1215 - .L_1214)
	.align		4
.L_1214:
        /*04a8*/ 	.word	index@(.nv.constant0._Z35group_norm_nhwc_bwd_one_pass_kernelI11Fp32IOFp16WLi512ELi60ELi480EEv26Group_norm_nhwc_bwd_params)
        /*04ac*/ 	.short	0x0380
        /*04ae*/ 	.short	0x00b8


	//----- nvinfo : EIATTR_SW_WAR
	.align		4
.L_1215:
        /*04b0*/ 	.byte	0x04, 0x36
        /*04b2*/ 	.short	(.L_1217 - .L_1216)
.L_1216:
        /*04b4*/ 	.word	0x00000008
.L_1217:


//--------------------- .nv.info._Z35group_norm_nhwc_fwd_one_pass_kernelI11Bf16IOFp32WLi64ELi60ELi480EEv26Group_norm_nhwc_fwd_params --------------------------
	.section	.nv.info._Z35group_norm_nhwc_fwd_one_pass_kernelI11Bf16IOFp32WLi64ELi60ELi480EEv26Group_norm_nhwc_fwd_params,"",@"SHT_CUDA_INFO"
	.sectionflags	@""
	.align	4


	//----- nvinfo : EIATTR_CUDA_API_VERSION
	.align		4
        /*0000*/ 	.byte	0x04, 0x37
        /*0002*/ 	.short	(.L_1219 - .L_1218)
.L_1218:
        /*0004*/ 	.word	0x00000082


	//----- nvinfo : EIATTR_KPARAM_INFO
	.align		4
.L_1219:
        /*0008*/ 	.byte	0x04, 0x17
        /*000a*/ 	.short	(.L_1221 - .L_1220)
.L_1220:
        /*000c*/ 	.word	0x00000000
        /*0010*/ 	.short	0x0000
        /*0012*/ 	.short	0x0000
        /*0014*/ 	.byte	0x00, 0xf0, 0x81, 0x02


	//----- nvinfo : EIATTR_SPARSE_MMA_MASK
	.align		4
.L_1221:
        /*0018*/ 	.byte	0x03, 0x50
        /*001a*/ 	.short	0x0000


	//----- nvinfo : EIATTR_MAXREG_COUNT
	.align		4
        /*001c*/ 	.byte	0x03, 0x1b
        /*001e*/ 	.short	0x0080


	//----- nvinfo : EIATTR_NUM_BARRIERS
	.align		4
        /*0020*/ 	.byte	0x02, 0x4c
        /*0022*/ 	.byte	0x01
	.zero		1


	//----- nvinfo : EIATTR_MERCURY_ISA_VERSION
	.align		4
        /*0024*/ 	.byte	0x03, 0x5f
        /*0026*/ 	.short	0x0101


	//----- nvinfo : EIATTR_INT_WARP_WIDE_INSTR_OFFSETS
	.align		4
        /*0028*/ 	.byte	0x04, 0x31
        /*002a*/ 	.short	(.L_1223 - .L_1222)


	//   ....[0]....
.L_1222:
        /*002c*/ 	.word	0x00001340


	//   ....[1]....
        /*0030*/ 	.word	0x000013b0


	//   ....[2]....
        /*0034*/ 	.word	0x000013c0


	//   ....[3]....
        /*0038*/ 	.word	0x000013f0


	//   ....[4]....
        /*003c*/ 	.word	0x000015b0


	//   ....[5]....
        /*0040*/ 	.word	0x00001610


	//   ....[6]....
        /*0044*/ 	.word	0x00001630


	//   ....[7]....
        /*0048*/ 	.word	0x00001660


	//   ....[8]....
        /*004c*/ 	.word	0x00001990


	//   ....[9]....
        /*0050*/ 	.word	0x000019b0


	//   ....[10]....
        /*0054*/ 	.word	0x000019d0


	//   ....[11]....
        /*0058*/ 	.word	0x000019f0


	//   ....[12]....
        /*005c*/ 	.word	0x00001c50


	//   ....[13]....
        /*0060*/ 	.word	0x00001c70


	//----- nvinfo : EIATTR_COOP_GROUP_MASK_REGIDS
	.align		4
.L_1223:
        /*0064*/ 	.byte	0x04, 0x29
        /*0066*/ 	.short	(.L_1225 - .L_1224)


	//   ....[0]....
.L_1224:
        /*0068*/ 	.word	0xffffffff


	//   ....[1]....
        /*006c*/ 	.word	0xffffffff


	//   ....[2]....
        /*0070*/ 	.word	0xffffffff


	//   ....[3]....
        /*0074*/ 	.word	0xffffffff


	//   ....[4]....
        /*0078*/ 	.word	0xffffffff


	//   ....[5]....
        /*007c*/ 	.word	0xffffffff


	//   ....[6]....
        /*0080*/ 	.word	0xffffffff


	//   ....[7]....
        /*0084*/ 	.word	0xffffffff


	//   ....[8]....
        /*0088*/ 	.word	0xffffffff


	//   ....[9]....
        /*008c*/ 	.word	0xffffffff


	//----- nvinfo : EIATTR_COOP_GROUP_INSTR_OFFSETS
	.align		4
.L_1225:
        /*0090*/ 	.byte	0x04, 0x28
        /*0092*/ 	.short	(.L_1227 - .L_1226)


	//   ....[0]....
.L_1226:
        /*0094*/ 	.word	0x00000aa0


	//   ....[1]....
        /*0098*/ 	.word	0x00000ab0


	//   ....[2]....
        /*009c*/ 	.word	0x00000ae0


	//   ....[3]....
        /*00a0*/ 	.word	0x00000af0


	//   ....[4]....
        /*00a4*/ 	.word	0x00000b30


	//   ....[5]....
        /*00a8*/ 	.word	0x00000b40


	//   ....[6]....
        /*00ac*/ 	.word	0x00000b80


	//   ....[7]....
        /*00b0*/ 	.word	0x00000b90


	//   ....[8]....
        /*00b4*/ 	.word	0x00000bf0


	//   ....[9]....
        /*00b8*/ 	.word	0x00000c00


	//----- nvinfo : EIATTR_VRC_CTA_INIT_COUNT
	.align		4
.L_1227:
        /*00bc*/ 	.byte	0x02, 0x4a
	.zero		1
	.zero		1


	//----- nvinfo : EIATTR_EXIT_INSTR_OFFSETS
	.align		4
        /*00c0*/ 	.byte	0x04, 0x1c
        /*00c2*/ 	.short	(.L_1229 - .L_1228)


	//   ....[0]....
.L_1228:
        /*00c4*/ 	.word	0x00000070


	//   ....[1]....
        /*00c8*/ 	.word	0x00003020


	//----- nvinfo : EIATTR_MAX_THREADS
	.align		4
.L_1229:
        /*00cc*/ 	.byte	0x04, 0x05
        /*00ce*/ 	.short	(.L_1231 - .L_1230)
.L_1230:
        /*00d0*/ 	.word	0x000001e0
        /*00d4*/ 	.word	0x00000001
        /*00d8*/ 	.word	0x00000001


	//----- nvinfo : EIATTR_CRS_STACK_SIZE
	.align		4
.L_1231:
        /*00dc*/ 	.byte	0x04, 0x1e
        /*00de*/ 	.short	(.L_1233 - .L_1232)
.L_1232:
        /*00e0*/ 	.word	0x00000000


	//----- nvinfo : EIATTR_CBANK_PARAM_SIZE
	.align		4
.L_1233:
        /*00e4*/ 	.byte	0x03, 0x19
        /*00e6*/ 	.short	0x00a0


	//----- nvinfo : EIATTR_PARAM_CBANK
	.align		4
        /*00e8*/ 	.byte	0x04, 0x0a
        /*00ea*/ 	.short	(.L_1235 - .L_1234)
	.align		4
.L_1234:
        /*00ec*/ 	.word	index@(.nv.constant0._Z35group_norm_nhwc_fwd_one_pass_kernelI11Bf16IOFp32WLi64ELi60ELi480EEv26Group_norm_nhwc_fwd_params)
        /*00f0*/ 	.short	0x0380
        /*00f2*/ 	.short	0x00a0


	//----- nvinfo : EIATTR_SW_WAR
	.align		4
.L_1235:
        /*00f4*/ 	.byte	0x04, 0x36
        /*00f6*/ 	.short	(.L_1237 - .L_1236)
.L_1236:
        /*00f8*/ 	.word	0x00000008
.L_1237:


//--------------------- .nv.info._Z35group_norm_nhwc_fwd_one_pass_kernelI11Bf16IOFp32WLi128ELi60ELi480EEv26Group_norm_nhwc_fwd_params --------------------------
	.section	.nv.info._Z35group_norm_nhwc_fwd_one_pass_kernelI11Bf16IOFp32WLi128ELi60ELi480EEv26Group_norm_nhwc_fwd_params,"",@"SHT_CUDA_INFO"
	.sectionflags	@""
	.align	4


	//----- nvinfo : EIATTR_CUDA_API_VERSION
	.align		4
        /*0000*/ 	.byte	0x04, 0x37
        /*0002*/ 	.short	(.L_1239 - .L_1238)
.L_1238:
        /*0004*/ 	.word	0x00000082


	//----- nvinfo : EIATTR_KPARAM_INFO
	.align		4
.L_1239:
        /*0008*/ 	.byte	0x04, 0x17
        /*000a*/ 	.short	(.L_1241 - .L_1240)
.L_1240:
        /*000c*/ 	.word	0x00000000
        /*0010*/ 	.short	0x0000
        /*0012*/ 	.short	0x0000
        /*0014*/ 	.byte	0x00, 0xf0, 0x81, 0x02


	//----- nvinfo : EIATTR_SPARSE_MMA_MASK
	.align		4
.L_1241:
        /*0018*/ 	.byte	0x03, 0x50
        /*001a*/ 	.short	0x0000


	//----- nvinfo : EIATTR_MAXREG_COUNT
	.align		4
        /*001c*/ 	.byte	0x03, 0x1b
        /*001e*/ 	.short	0x0080


	//----- nvinfo : EIATTR_NUM_BARRIERS
	.align		4
        /*0020*/ 	.byte	0x02, 0x4c
        /*0022*/ 	.byte	0x01
	.zero		1


	//----- nvinfo : EIATTR_MERCURY_ISA_VERSION
	.align		4
        /*0024*/ 	.byte	0x03, 0x5f
        /*0026*/ 	.short	0x0101


	//----- nvinfo : EIATTR_INT_WARP_WIDE_INSTR_OFFSETS
	.align		4
        /*0028*/ 	.byte	0x04, 0x31
        /*002a*/ 	.short	(.L_1243 - .L_1242)


	//   ....[0]....
.L_1242:
        /*002c*/ 	.word	0x000019d0


	//   ....[1]....
        /*0030*/ 	.word	0x00001a50


	//   ....[2]....
        /*0034*/ 	.word	0x00001af0


	//   ....[3]....
        /*0038*/ 	.word	0x00001b90


	//   ....[4]....
        /*003c*/ 	.word	0x00001c30


	//   ....[5]....
        /*0040*/ 	.word	0x00001cd0


	//   ....[6]....
        /*0044*/ 	.word	0x00001d70


	//   ....[7]....
        /*0048*/ 	.word	0x00001e10


	//   ....[8]....
        /*004c*/ 	.word	0x00001fe0


	//   ....[9]....
        /*0050*/ 	.word	0x00002070


	//   ....[10]....
        /*0054*/ 	.word	0x00002120


	//   ....[11]....
        /*0058*/ 	.word	0x000021d0


	//   ....[12]....
        /*005c*/ 	.word	0x00002300


	//   ....[13]....
        /*0060*/ 	.word	0x00002390


	//----- nvinfo : EIATTR_COOP_GROUP_MASK_REGIDS
	.align		4
.L_1243:
        /*0064*/ 	.byte	0x04, 0x29
        /*0066*/ 	.short	(.L_1245 - .L_1244)


	//   ....[0]....
.L_1244:
        /*0068*/ 	.word	0xffffffff


	//   ....[1]....
        /*006c*/ 	.word	0xffffffff


	//   ....[2]....
        /*0070*/ 	.word	0xffffffff


	//   ....[3]....
        /*0074*/ 	.word	0xffffffff


	//   ....[4]....
        /*0078*/ 	.word	0xffffffff


	//   ....[5]....
        /*007c*/ 	.word	0xffffffff


	//   ....[6]....
        /*0080*/ 	.word	0xffffffff


	//   ....[7]....
        /*0084*/ 	.word	0xffffffff


	//   ....[8]....
        /*0088*/ 	.word	0xffffffff


	//   ....[9]....
        /*008c*/ 	.word	0xffffffff


	//----- nvinfo : EIATTR_COOP_GROUP_INSTR_OFFSETS
	.align		4
.L_1245:
        /*0090*/ 	.byte	0x04, 0x28
        /*0092*/ 	.short	(.L_1247 - .L_1246)


	//   ....[0]....
.L_1246:
        /*0094*/ 	.word	0x000011c0


	//   ....[1]....
        /*0098*/ 	.word	0x000011d0


	//   ....[2]....
        /*009c*/ 	.word	0x00001200


	//   ....[3]....
        /*00a0*/ 	.word	0x00001210


	//   ....[4]....
        /*00a4*/ 	.word	0x00001250


	//   ....[5]....
        /*00a8*/ 	.word	0x00001260


	//   ....[6]....
        /*00ac*/ 	.word	0x000012a0


	//   ....[7]....
        /*00b0*/ 	.word	0x000012b0


	//   ....[8]....
        /*00b4*/ 	.word	0x00001330


	//   ....[9]....
        /*00b8*/ 	.word	0x00001340


	//----- nvinfo : EIATTR_VRC_CTA_INIT_COUNT
	.align		4
.L_1247:
        /*00bc*/ 	.byte	0x02, 0x4a
	.zero		1
	.zero		1


	//----- nvinfo : EIATTR_EXIT_INSTR_OFFSETS
	.align		4
        /*00c0*/ 	.byte	0x04, 0x1c
        /*00c2*/ 	.short	(.L_1249 - .L_1248)


	//   ....[0]....
.L_1248:
        /*00c4*/ 	.word	0x00000070


	//   ....[1]....
        /*00c8*/ 	.word	0x00004500


	//----- nvinfo : EIATTR_MAX_THREADS
	.align		4
.L_1249:
        /*00cc*/ 	.byte	0x04, 0x05
        /*00ce*/ 	.short	(.L_1251 - .L_1250)
.L_1250:
        /*00d0*/ 	.word	0x000001e0
        /*00d4*/ 	.word	0x00000001
        /*00d8*/ 	.word	0x00000001


	//----- nvinfo : EIATTR_CRS_STACK_SIZE
	.align		4
.L_1251:
        /*00dc*/ 	.byte	0x04, 0x1e
        /*00de*/ 	.short	(.L_1253 - .L_1252)
.L_1252:
        /*00e0*/ 	.word	0x00000000


	//----- nvinfo : EIATTR_CBANK_PARAM_SIZE
	.align		4
.L_1253:
        /*00e4*/ 	.byte	0x03, 0x19
        /*00e6*/ 	.short	0x00a0


	//----- nvinfo : EIATTR_PARAM_CBANK
	.align		4
        /*00e8*/ 	.byte	0x04, 0x0a
        /*00ea*/ 	.short	(.L_1255 - .L_1254)
	.align		4
.L_1254:
        /*00ec*/ 	.word	index@(.nv.constant0._Z35group_norm_nhwc_fwd_one_pass_kernelI11Bf16IOFp32WLi128ELi60ELi480EEv26Group_norm_nhwc_fwd_params)
        /*00f0*/ 	.short	0x0380
        /*00f2*/ 	.short	0x00a0


	//----- nvinfo : EIATTR_SW_WAR
	.align		4
.L_1255:
        /*00f4*/ 	.byte	0x04, 0x36
        /*00f6*/ 	.short	(.L_1257 - .L_1256)
.L_1256:
        /*00f8*/ 	.word	0x00000008
.L_1257:


//--------------------- .nv.info._Z35group_norm_nhwc_fwd_one_pass_kernelI11Bf16IOFp32WLi256ELi60ELi480EEv26Group_norm_nhwc_fwd_params --------------------------
	.section	.nv.info._Z35group_norm_nhwc_fwd_one_pass_kernelI11Bf16IOFp32WLi256ELi60ELi480EEv26Group_norm_nhwc_fwd_params,"",@"SHT_CUDA_INFO"
	.sectionflags	@""
	.align	4


	//----- nvinfo : EIATTR_CUDA_API_VERSION
	.align		4
        /*0000*/ 	.byte	0x04, 0x37
        /*0002*/ 	.short	(.L_1259 - .L_1258)
.L_1258:
        /*0004*/ 	.word	0x00000082


	//----- nvinfo : EIATTR_KPARAM_INFO
	.align		4
.L_1259:
        /*0008*/ 	.byte	0x04, 0x17
        /*000a*/ 	.short	(.L_1261 - .L_1260)
.L_1260:
        /*000c*/ 	.word	0x00000000
        /*0010*/ 	.short	0x0000
        /*0012*/ 	.short	0x0000
        /*0014*/ 	.byte	0x00, 0xf0, 0x81, 0x02


	//----- nvinfo : EIATTR_SPARSE_MMA_MASK
	.align		4
.L_1261:
        /*0018*/ 	.byte	0x03, 0x50
        /*001a*/ 	.short	0x0000


	//----- nvinfo : EIATTR_MAXREG_COUNT
	.align		4
        /*001c*/ 	.byte	0x03, 0x1b
        /*001e*/ 	.short	0x0080


	//----- nvinfo : EIATTR_NUM_BARRIERS
	.align		4
        /*0020*/ 	.byte	0x02, 0x4c
        /*0022*/ 	.byte	0x01
	.zero		1


	//----- nvinfo : EIATTR_MERCURY_ISA_VERSION
	.align		4
        /*0024*/ 	.byte	0x03, 0x5f
        /*0026*/ 	.short	0x0101


	//----- nvinfo : EIATTR_COOP_GROUP_MASK_REGIDS
	.align		4
        /*0028*/ 	.byte	0x04, 0x29
        /*002a*/ 	.short	(.L_1263 - .L_1262)


	//   ....[0]....
.L_1262:
        /*002c*/ 	.word	0xffffffff


	//   ....[1]....
        /*0030*/ 	.word	0xffffffff


	//   ....[2]....
        /*0034*/ 	.word	0xffffffff


	//   ....[3]....
        /*0038*/ 	.word	0xffffffff


	//   ....[4]....
        /*003c*/ 	.word	0xffffffff


	//   ....[5]....
        /*0040*/ 	.word	0xffffffff


	//   ....[6]....
        /*0044*/ 	.word	0xffffffff


	//   ....[7]....
        /*0048*/ 	.word	0xffffffff


	//   ....[8]....
        /*004c*/ 	.word	0xffffffff


	//   ....[9]....
        /*0050*/ 	.word	0xffffffff


	//----- nvinfo : EIATTR_COOP_GROUP_INSTR_OFFSETS
	.align		4
.L_1263:
        /*0054*/ 	.byte	0x04, 0x28
        /*0056*/ 	.short	(.L_1265 - .L_1264)


	//   ....[0]....
.L_1264:
        /*0058*/ 	.word	0x00001c20


	//   ....[1]....
        /*005c*/ 	.word	0x00001c30


	//   ....[2]....
        /*0060*/ 	.word	0x00001c70


	//   ....[3]....
        /*0064*/ 	.word	0x00001c80


	//   ....[4]....
        /*0068*/ 	.word	0x00001cc0


	//   ....[5]....
        /*006c*/ 	.word	0x00001cd0


	//   ....[6]....
        /*0070*/ 	.word	0x00001d10


	//   ....[7]....
        /*0074*/ 	.word	0x00001d20


	//   ....[8]....
        /*0078*/ 	.word	0x00001da0


	//   ....[9]....
        /*007c*/ 	.word	0x00001db0


	//----- nvinfo : EIATTR_VRC_CTA_INIT_COUNT
	.align		4
.L_1265:
        /*0080*/ 	.byte	0x02, 0x4a
	.zero		1
	.zero		1


	//----- nvinfo : EIATTR_EXIT_INSTR_OFFSETS
	.align		4
        /*0084*/ 	.byte	0x04, 0x1c
        /*0086*/ 	.short	(.L_1267 - .L_1266)


	//   ....[0]....
.L_1266:
        /*0088*/ 	.word	0x00000060


	//   ....[1]....
        /*008c*/ 	.word	0x000065f0


	//----- nvinfo : EIATTR_MAX_THREADS
	.align		4
.L_1267:
        /*0090*/ 	.byte	0x04, 0x05
        /*0092*/ 	.short	(.L_1269 - .L_1268)
.L_1268:
        /*0094*/ 	.word	0x000001e0
        /*0098*/ 	.word	0x00000001
        /*009c*/ 	.word	0x00000001


	//----- nvinfo : EIATTR_CRS_STACK_SIZE
	.align		4
.L_1269:
        /*00a0*/ 	.byte	0x04, 0x1e
        /*00a2*/ 	.short	(.L_1271 - .L_1270)
.L_1270:
        /*00a4*/ 	.word	0x00000000


	//----- nvinfo : EIATTR_CBANK_PARAM_SIZE
	.align		4
.L_1271:
        /*00a8*/ 	.byte	0x03, 0x19
        /*00aa*/ 	.short	0x00a0


	//----- nvinfo : EIATTR_PARAM_CBANK
	.align		4
        /*00ac*/ 	.byte	0x04, 0x0a
        /*00ae*/ 	.short	(.L_1273 - .L_1272)
	.align		4
.L_1272:
        /*00b0*/ 	.word	index@(.nv.constant0._Z35group_norm_nhwc_fwd_one_pass_kernelI11Bf16IOFp32WLi256ELi60ELi480EEv26Group_norm_nhwc_fwd_params)
        /*00b4*/ 	.short	0x0380
        /*00b6*/ 	.short	0x00a0


	//----- nvinfo : EIATTR_SW_WAR
	.align		4
.L_1273:
        /*00b8*/ 	.byte	0x04, 0x36
        /*00ba*/ 	.short	(.L_1275 - .L_1274)
.L_1274:
        /*00bc*/ 	.word	0x00000008
.L_1275:


//--------------------- .nv.info._Z35group_norm_nhwc_fwd_one_pass_kernelI11Bf16IOFp32WLi512ELi60ELi480EEv26Group_norm_nhwc_fwd_params --------------------------
	.section	.nv.info._Z35group_norm_nhwc_fwd_one_pass_kernelI11Bf16IOFp32WLi512ELi60ELi480EEv26Group_norm_nhwc_fwd_params,"",@"SHT_CUDA_INFO"
	.sectionflags	@""
	.align	4


	//----- nvinfo : EIATTR_CUDA_API_VERSION
	.align		4
        /*0000*/ 	.byte	0x04, 0x37
        /*0002*/ 	.short	(.L_1277 - .L_1276)
.L_1276:
        /*0004*/ 	.word	0x00000082


	//----- nvinfo : EIATTR_KPARAM_INFO
	.align		4
.L_1277:
        /*0008*/ 	.byte	0x04, 0x17
        /*000a*/ 	.short	(.L_1279 - .L_1278)
.L_1278:
        /*000c*/ 	.word	0x00000000
        /*0010*/ 	.short	0x0000
        /*0012*/ 	.short	0x0000
        /*0014*/ 	.byte	0x00, 0xf0, 0x81, 0x02


	//----- nvinfo : EIATTR_SPARSE_MMA_MASK
	.align		4
.L_1279:
        /*0018*/ 	.byte	0x03, 0x50
        /*001a*/ 	.short	0x0000


	//----- nvinfo : EIATTR_MAXREG_COUNT
	.align		4
        /*001c*/ 	.byte	0x03, 0x1b
        /*001e*/ 	.short	0x0080


	//----- nvinfo : EIATTR_NUM_BARRIERS
	.align		4
        /*0020*/ 	.byte	0x02, 0x4c
        /*0022*/ 	.byte	0x01
	.zero		1


	//----- nvinfo : EIATTR_MERCURY_ISA_VERSION
	.align		4
        /*0024*/ 	.byte	0x03, 0x5f
        /*0026*/ 	.short	0x0101


	//----- nvinfo : EIATTR_COOP_GROUP_MASK_REGIDS
	.align		4
        /*0028*/ 	.byte	0x04, 0x29
        /*002a*/ 	.short	(.L_1281 - .L_1280)


	//   ....[0]....
.L_1280:
        /*002c*/ 	.word	0xffffffff


	//   ....[1]....
        /*0030*/ 	.word	0xffffffff


	//   ....[2]....
        /*0034*/ 	.word	0xffffffff


	//   ....[3]....
        /*0038*/ 	.word	0xffffffff


	//   ....[4]....
        /*003c*/ 	.word	0xffffffff


	//   ....[5]....
        /*0040*/ 	.word	0xffffffff


	//   ....[6]....
        /*0044*/ 	.word	0xffffffff


	//   ....[7]....
        /*0048*/ 	.word	0xffffffff


	//   ....[8]....
        /*004c*/ 	.word	0xffffffff


	//   ....[9]....
        /*0050*/ 	.word	0xffffffff


	//----- nvinfo : EIATTR_COOP_GROUP_INSTR_OFFSETS
	.align		4
.L_1281:
        /*0054*/ 	.byte	0x04, 0x28
        /*0056*/ 	.short	(.L_1283 - .L_1282)


	//   ....[0]....
.L_1282:
        /*0058*/ 	.word	0x000033c0


	//   ....[1]....
        /*005c*/ 	.word	0x000033d0


	//   ....[2]....
        /*0060*/ 	.word	0x00003410


	//   ....[3]....
        /*0064*/ 	.word	0x00003420


	//   ....[4]....
        /*0068*/ 	.word	0x00003460


	//   ....[5]....
        /*006c*/ 	.word	0x00003470


	//   ....[6]....
        /*0070*/ 	.word	0x000034b0


	//   ....[7]....
        /*0074*/ 	.word	0x000034c0


	//   ....[8]....
        /*0078*/ 	.word	0x00003550


	//   ....[9]....
        /*007c*/ 	.word	0x00003560


	//----- nvinfo : EIATTR_VRC_CTA_INIT_COUNT
	.align		4
.L_1283:
        /*0080*/ 	.byte	0x02, 0x4a
	.zero		1
	.zero		1


	//----- nvinfo : EIATTR_EXIT_INSTR_OFFSETS
	.align		4
        /*0084*/ 	.byte	0x04, 0x1c
        /*0086*/ 	.short	(.L_1285 - .L_1284)


	//   ....[0]....
.L_1284:
        /*0088*/ 	.word	0x00000060


	//   ....[1]....
        /*008c*/ 	.word	0x0000bb60


	//----- nvinfo : EIATTR_MAX_THREADS
	.align		4
.L_1285:
        /*0090*/ 	.byte	0x04, 0x05
        /*0092*/ 	.short	(.L_1287 - .L_1286)
.L_1286:
        /*0094*/ 	.word	0x000001e0
        /*0098*/ 	.word	0x00000001
        /*009c*/ 	.word	0x00000001


	//----- nvinfo : EIATTR_CRS_STACK_SIZE
	.align		4
.L_1287:
        /*00a0*/ 	.byte	0x04, 0x1e
        /*00a2*/ 	.short	(.L_1289 - .L_1288)
.L_1288:
        /*00a4*/ 	.word	0x00000000


	//----- nvinfo : EIATTR_CBANK_PARAM_SIZE
	.align		4
.L_1289:
        /*00a8*/ 	.byte	0x03, 0x19
        /*00aa*/ 	.short	0x00a0


	//----- nvinfo : EIATTR_PARAM_CBANK
	.align		4
        /*00ac*/ 	.byte	0x04, 0x0a
        /*00ae*/ 	.short	(.L_1291 - .L_1290)
	.align		4
.L_1290:
        /*00b0*/ 	.word	index@(.nv.constant0._Z35group_norm_nhwc_fwd_one_pass_kernelI11Bf16IOFp32WLi512ELi60ELi480EEv26Group_norm_nhwc_fwd_params)
        /*00b4*/ 	.short	0x0380
        /*00b6*/ 	.short	0x00a0


	//----- nvinfo : EIATTR_SW_WAR
	.align		4
.L_1291:
        /*00b8*/ 	.byte	0x04, 0x36
        /*00ba*/ 	.short	(.L_1293 - .L_1292)
.L_1292:
        /*00bc*/ 	.word	0x00000008
.L_1293:


//--------------------- .nv.info._Z35group_norm_nhwc_fwd_one_pass_kernelI11Bf16IOBf16WLi64ELi60ELi480EEv26Group_norm_nhwc_fwd_params --------------------------
	.section	.nv.info._Z35group_norm_nhwc_fwd_one_pass_kernelI11Bf16IOBf16WLi64ELi60ELi480EEv26Group_norm_nhwc_fwd_params,"",@"SHT_CUDA_INFO"
	.sectionflags	@""
	.align	4


	//----- nvinfo : EIATTR_CUDA_API_VERSION
	.align		4
        /*0000*/ 	.byte	0x04, 0x37
        /*0002*/ 	.short	(.L_1295 - .L_1294)
.L_1294:
        /*0004*/ 	.word	0x00000082


	//----- nvinfo : EIATTR_KPARAM_INFO
	.align		4
.L_1295:
        /*0008*/ 	.byte	0x04, 0x17
        /*000a*/ 	.short	(.L_1297 - .L_1296)
.L_1296:
        /*000c*/ 	.word	0x00000000
        /*0010*/ 	.short	0x0000
        /*0012*/ 	.short	0x0000
        /*0014*/ 	.byte	0x00, 0xf0, 0x81, 0x02


	//----- nvinfo : EIATTR_SPARSE_MMA_MASK
	.align		4
.L_1297:
        /*0018*/ 	.byte	0x03, 0x50
        /*001a*/ 	.short	0x0000


	//----- nvinfo : EIATTR_MAXREG_COUNT
	.align		4
        /*001c*/ 	.byte	0x03, 0x1b
        /*001e*/ 	.short	0x0080


	//----- nvinfo : EIATTR_NUM_BARRIERS
	.align		4
        /*0020*/ 	.byte	0x02, 0x4c
        /*0022*/ 	.byte	0x01
	.zero		1


	//----- nvinfo : EIATTR_MERCURY_ISA_VERSION
	.align		4
        /*0024*/ 	.byte	0x03, 0x5f
        /*0026*/ 	.short	0x0101


	//----- nvinfo : EIATTR_INT_WARP_WIDE_INSTR_OFFSETS
	.align		4
        /*0028*/ 	.byte	0x04, 0x31
        /*002a*/ 	.short	(.L_1299 - .L_1298)


	//   ....[0]....
.L_1298:
        /*002c*/ 	.word	0x00001340


	//   ....[1]....
        /*0030*/ 	.word	0x000013a0


	//   ....[2]....
        /*0034*/ 	.word	0x000013c0


	//   ....[3]....
        /*0038*/ 	.word	0x000013f0


	//   ....[4]....
        /*003c*/ 	.word	0x000015b0


	//   ....[5]....
        /*0040*/ 	.word	0x00001610


	//   ....[6]....
        /*0044*/ 	.word	0x00001630


	//   ....[7]....
        /*0048*/ 	.word	0x00001660


	//   ....[8]....
        /*004c*/ 	.word	0x00001990


	//   ....[9]....
        /*0050*/ 	.word	0x000019b0


	//   ....[10]....
        /*0054*/ 	.word	0x000019c0


	//   ....[11]....
        /*0058*/ 	.word	0x000019f0


	//   ....[12]....
        /*005c*/ 	.word	0x00001c50


	//   ....[13]....
        /*0060*/ 	.word	0x00001c70


	//----- nvinfo : EIATTR_COOP_GROUP_MASK_REGIDS
	.align		4
.L_1299:
        /*0064*/ 	.byte	0x04, 0x29
        /*0066*/ 	.short	(.L_1301 - .L_1300)


	//   ....[0]....
.L_1300:
        /*0068*/ 	.word	0xffffffff


	//   ....[1]....
        /*006c*/ 	.word	0xffffffff


	//   ....[2]....
        /*0070*/ 	.word	0xffffffff


	//   ....[3]....
        /*0074*/ 	.word	0xffffffff


	//   ....[4]....
        /*0078*/ 	.word	0xffffffff


	//   ....[5]....
        /*007c*/ 	.word	0xffffffff


	//   ....[6]....
        /*0080*/ 	.word	0xffffffff


	//   ....[7]....
        /*0084*/ 	.word	0xffffffff


	//   ....[8]....
        /*0088*/ 	.word	0xffffffff


	//   ....[9]....
        /*008c*/ 	.word	0xffffffff


	//----- nvinfo : EIATTR_COOP_GROUP_INSTR_OFFSETS
	.align		4
.L_1301:
        /*0090*/ 	.byte	0x04, 0x28
        /*0092*/ 	.short	(.L_1303 - .L_1302)


	//   ....[0]....
.L_1302:
        /*0094*/ 	.word	0x00000aa0


	//   ....[1]....
        /*0098*/ 	.word	0x00000ab0


	//   ....[2]....
        /*009c*/ 	.word	0x00000ae0


	//   ....[3]....
        /*00a0*/ 	.word	0x00000af0


	//   ....[4]....
        /*00a4*/ 	.word	0x00000b30


	//   ....[5]....
        /*00a8*/ 	.word	0x00000b40


	//   ....[6]....
        /*00ac*/ 	.word	0x00000b80


	//   ....[7]....
        /*00b0*/ 	.word	0x00000b90


	//   ....[8]....
        /*00b4*/ 	.word	0x00000bf0


	//   ....[9]....
        /*00b8*/ 	.word	0x00000c00


	//----- nvinfo : EIATTR_VRC_CTA_INIT_COUNT
	.align		4
.L_1303:
        /*00bc*/ 	.byte	0x02, 0x4a
	.zero		1
	.zero		1


	//----- nvinfo : EIATTR_EXIT_INSTR_OFFSETS
	.align		4
        /*00c0*/ 	.byte	0x04, 0x1c
        /*00c2*/ 	.short	(.L_1305 - .L_1304)


	//   ....[0]....
.L_1304:
        /*00c4*/ 	.word	0x00000070


	//   ....[1]....
        /*00c8*/ 	.word	0x00003080


	//----- nvinfo : EIATTR_MAX_THREADS
	.align		4
.L_1305:
        /*00cc*/ 	.byte	0x04, 0x05
        /*00ce*/ 	.short	(.L_1307 - .L_1306)
.L_1306:
        /*00d0*/ 	.word	0x000001e0
        /*00d4*/ 	.word	0x00000001
        /*00d8*/ 	.word	0x00000001


	//----- nvinfo : EIATTR_CRS_STACK_SIZE
	.align		4
.L_1307:
        /*00dc*/ 	.byte	0x04, 0x1e
        /*00de*/ 	.short	(.L_1309 - .L_1308)
.L_1308:
        /*00e0*/ 	.word	0x00000000


	//----- nvinfo : EIATTR_CBANK_PARAM_SIZE
	.align		4
.L_1309:
        /*00e4*/ 	.byte	0x03, 0x19
        /*00e6*/ 	.short	0x00a0


	//----- nvinfo : EIATTR_PARAM_CBANK
	.align		4
        /*00e8*/ 	.byte	0x04, 0x0a
        /*00ea*/ 	.short	(.L_1311 - .L_1310)
	.align		4
.L_1310:
        /*00ec*/ 	.word	index@(.nv.constant0._Z35group_norm_nhwc_fwd_one_pass_kernelI11Bf16IOBf16WLi64ELi60ELi480EEv26Group_norm_nhwc_fwd_params)
        /*00f0*/ 	.short	0x0380
        /*00f2*/ 	.short	0x00a0


	//----- nvinfo : EIATTR_SW_WAR
	.align		4
.L_1311:
        /*00f4*/ 	.byte	0x04, 0x36
        /*00f6*/ 	.short	(.L_1313 - .L_1312)
.L_1312:
        /*00f8*/ 	.word	0x00000008
.L_1313:


//--------------------- .nv.info._Z35group_norm_nhwc_fwd_one_pass_kernelI11Bf16IOBf16WLi128ELi60ELi480EEv26Group_norm_nhwc_fwd_params --------------------------
	.section	.nv.info._Z35group_norm_nhwc_fwd_one_pass_kernelI11Bf16IOBf16WLi128ELi60ELi480EEv26Group_norm_nhwc_fwd_params,"",@"SHT_CUDA_INFO"
	.sectionflags	@""
	.align	4


	//----- nvinfo : EIATTR_CUDA_API_VERSION
	.align		4
        /*0000*/ 	.byte	0x04, 0x37
        /*0002*/ 	.short	(.L_1315 - .L_1314)
.L_1314:
        /*0004*/ 	.word	0x00000082


	//----- nvinfo : EIATTR_KPARAM_INFO
	.align		4
.L_1315:
        /*0008*/ 	.byte	0x04, 0x17
        /*000a*/ 	.short	(.L_1317 - .L_1316)
.L_1316:
        /*000c*/ 	.word	0x00000000
        /*0010*/ 	.short	0x0000
        /*0012*/ 	.short	0x0000
        /*0014*/ 	.byte	0x00, 0xf0, 0x81, 0x02


	//----- nvinfo : EIATTR_SPARSE_MMA_MASK
	.align		4
.L_1317:
        /*0018*/ 	.byte	0x03, 0x50
        /*001a*/ 	.short	0x0000


	//----- nvinfo : EIATTR_MAXREG_COUNT
	.align		4
        /*001c*/ 	.byte	0x03, 0x1b
        /*001e*/ 	.short	0x0080


	//----- nvinfo : EIATTR_NUM_BARRIERS
	.align		4
        /*0020*/ 	.byte	0x02, 0x4c
        /*0022*/ 	.byte	0x01
	.zero		1


	//----- nvinfo : EIATTR_MERCURY_ISA_VERSION
	.align		4
        /*0024*/ 	.byte	0x03, 0x5f
        /*0026*/ 	.short	0x0101


	//----- nvinfo : EIATTR_INT_WARP_WIDE_INSTR_OFFSETS
	.align		4
        /*0028*/ 	.byte	0x04, 0x31
        /*002a*/ 	.short	(.L_1319 - .L_1318)


	//   ....[0]....
.L_1318:
        /*002c*/ 	.word	0x000019f0


	//   ....[1]....
        /*0030*/ 	.word	0x00001a70


	//   ....[2]....
        /*0034*/ 	.word	0x00001b10


	//   ....[3]....
        /*0038*/ 	.word	0x00001bb0


	//   ....[4]....
        /*003c*/ 	.word	0x00001c50


	//   ....[5]....
        /*0040*/ 	.word	0x00001cf0


	//   ....[6]....
        /*0044*/ 	.word	0x00001d90


	//   ....[7]....
        /*0048*/ 	.word	0x00001e30


	//   ....[8]....
        /*004c*/ 	.word	0x00002000


	//   ....[9]....
        /*0050*/ 	.word	0x00002090


	//   ....[10]....
        /*0054*/ 	.word	0x00002140


	//   ....[11]....
        /*0058*/ 	.word	0x000021f0


	//   ....[12]....
        /*005c*/ 	.word	0x00002320


	//   ....[13]....
        /*0060*/ 	.word	0x000023b0


	//----- nvinfo : EIATTR_COOP_GROUP_MASK_REGIDS
	.align		4
.L_1319:
        /*0064*/ 	.byte	0x04, 0x29
        /*0066*/ 	.short	(.L_1321 - .L_1320)


	//   ....[0]....
.L_1320:
        /*0068*/ 	.word	0xffffffff


	//   ....[1]....
        /*006c*/ 	.word	0xffffffff


	//   ....[2]....
        /*0070*/ 	.word	0xffffffff


	//   ....[3]....
        /*0074*/ 	.word	0xffffffff


	//   ....[4]....
        /*0078*/ 	.word	0xffffffff


	//   ....[5]....
        /*007c*/ 	.word	0xffffffff


	//   ....[6]....
        /*0080*/ 	.word	0xffffffff


	//   ....[7]....
        /*0084*/ 	.word	0xffffffff


	//   ....[8]....
        /*0088*/ 	.word	0xffffffff


	//   ....[9]....
        /*008c*/ 	.word	0xffffffff


	//----- nvinfo : EIATTR_COOP_GROUP_INSTR_OFFSETS
	.align		4
.L_1321:
        /*0090*/ 	.byte	0x04, 0x28
        /*0092*/ 	.short	(.L_1323 - .L_1322)


	//   ....[0]....
.L_1322:
        /*0094*/ 	.word	0x000011b0


	//   ....[1]....
        /*0098*/ 	.word	0x000011c0


	//   ....[2]....
        /*009c*/ 	.word	0x000011f0


	//   ....[3]....
        /*00a0*/ 	.word	0x00001200


	//   ....[4]....
        /*00a4*/ 	.word	0x00001240


	//   ....[5]....
        /*00a8*/ 	.word	0x00001250


	//   ....[6]....
        /*00ac*/ 	.word	0x00001290


	//   ....[7]....
        /*00b0*/ 	.word	0x000012a0


	//   ....[8]....
        /*00b4*/ 	.word	0x00001320


	//   ....[9]....
        /*00b8*/ 	.word	0x00001330


	//----- nvinfo : EIATTR_VRC_CTA_INIT_COUNT
	.align		4
.L_1323:
        /*00bc*/ 	.byte	0x02, 0x4a
	.zero		1
	.zero		1


	//----- nvinfo : EIATTR_EXIT_INSTR_OFFSETS
	.align		4
        /*00c0*/ 	.byte	0x04, 0x1c
        /*00c2*/ 	.short	(.L_1325 - .L_1324)


	//   ....[0]....
.L_1324:
        /*00c4*/ 	.word	0x00000070


	//   ....[1]....
        /*00c8*/ 	.word	0x00004590


	//----- nvinfo : EIATTR_MAX_THREADS
	.align		4
.L_1325:
        /*00cc*/ 	.byte	0x04, 0x05
        /*00ce*/ 	.short	(.L_1327 - .L_1326)
.L_1326:
        /*00d0*/ 	.word	0x000001e0
        /*00d4*/ 	.word	0x00000001
        /*00d8*/ 	.word	0x00000001


	//----- nvinfo : EIATTR_CRS_STACK_SIZE
	.align		4
.L_1327:
        /*00dc*/ 	.byte	0x04, 0x1e
        /*00de*/ 	.short	(.L_1329 - .L_1328)
.L_1328:
        /*00e0*/ 	.word	0x00000000


	//----- nvinfo : EIATTR_CBANK_PARAM_SIZE
	.align		4
.L_1329:
        /*00e4*/ 	.byte	0x03, 0x19
        /*00e6*/ 	.short	0x00a0


	//----- nvinfo : EIATTR_PARAM_CBANK
	.align		4
        /*00e8*/ 	.byte	0x04, 0x0a
        /*00ea*/ 	.short	(.L_1331 - .L_1330)
	.align		4
.L_1330:
        /*00ec*/ 	.word	index@(.nv.constant0._Z35group_norm_nhwc_fwd_one_pass_kernelI11Bf16IOBf16WLi128ELi60ELi480EEv26Group_norm_nhwc_fwd_params)
        /*00f0*/ 	.short	0x0380
        /*00f2*/ 	.short	0x00a0


	//----- nvinfo : EIATTR_SW_WAR
	.align		4
.L_1331:
        /*00f4*/ 	.byte	0x04, 0x36
        /*00f6*/ 	.short	(.L_1333 - .L_1332)
.L_1332:
        /*00f8*/ 	.word	0x00000008
.L_1333:


//--------------------- .nv.info._Z35group_norm_nhwc_fwd_one_pass_kernelI11Bf16IOBf16WLi256ELi60ELi480EEv26Group_norm_nhwc_fwd_params --------------------------
	.section	.nv.info._Z35group_norm_nhwc_fwd_one_pass_kernelI11Bf16IOBf16WLi256ELi60ELi480EEv26Group_norm_nhwc_fwd_params,"",@"SHT_CUDA_INFO"
	.sectionflags	@""
	.align	4


	//----- nvinfo : EIATTR_CUDA_API_VERSION
	.align		4
        /*0000*/ 	.byte	0x04, 0x37
        /*0002*/ 	.short	(.L_1335 - .L_1334)
.L_1334:
        /*0004*/ 	.word	0x00000082


	//----- nvinfo : EIATTR_KPARAM_INFO
	.align		4
.L_1335:
        /*0008*/ 	.byte	0x04, 0x17
        /*000a*/ 	.short	(.L_1337 - .L_1336)
.L_1336:
        /*000c*/ 	.word	0x00000000
        /*0010*/ 	.short	0x0000
        /*0012*/ 	.short	0x0000
        /*0014*/ 	.byte	0x00, 0xf0, 0x81, 0x02


	//----- nvinfo : EIATTR_SPARSE_MMA_MASK
	.align		4
.L_1337:
        /*0018*/ 	.byte	0x03, 0x50
        /*001a*/ 	.short	0x0000


	//----- nvinfo : EIATTR_MAXREG_COUNT
	.align		4
        /*001c*/ 	.byte	0x03, 0x1b
        /*001e*/ 	.short	0x0080


	//----- nvinfo : EIATTR_NUM_BARRIERS
	.align		4
        /*0020*/ 	.byte	0x02, 0x4c
        /*0022*/ 	.byte	0x01
	.zero		1


	//----- nvinfo : EIATTR_MERCURY_ISA_VERSION
	.align		4
        /*0024*/ 	.byte	0x03, 0x5f
        /*0026*/ 	.short	0x0101


	//----- nvinfo : EIATTR_COOP_GROUP_MASK_REGIDS
	.align		4
        /*0028*/ 	.byte	0x04, 0x29
        /*002a*/ 	.short	(.L_1339 - .L_1338)


	//   ....[0]....
.L_1338:
        /*002c*/ 	.word	0xffffffff


	//   ....[1]....
        /*0030*/ 	.word	0xffffffff


	//   ....[2]....
        /*0034*/ 	.word	0xffffffff


	//   ....[3]....
        /*0038*/ 	.word	0xffffffff


	//   ....[4]....
        /*003c*/ 	.word	0xffffffff


	//   ....[5]....
        /*0040*/ 	.word	0xffffffff


	//   ....[6]....
        /*0044*/ 	.word	0xffffffff


	//   ....[7]....
        /*0048*/ 	.word	0xffffffff


	//   ....[8]....
        /*004c*/ 	.word	0xffffffff


	//   ....[9]....
        /*0050*/ 	.word	0xffffffff


	//----- nvinfo : EIATTR_COOP_GROUP_INSTR_OFFSETS
	.align		4
.L_1339:
        /*0054*/ 	.byte	0x04, 0x28
        /*0056*/ 	.short	(.L_1341 - .L_1340)


	//   ....[0]....
.L_1340:
        /*0058*/ 	.word	0x00001c20


	//   ....[1]....
        /*005c*/ 	.word	0x00001c30


	//   ....[2]....
        /*0060*/ 	.word	0x00001c70


	//   ....[3]....
        /*0064*/ 	.word	0x00001c80


	//   ....[4]....
        /*0068*/ 	.word	0x00001cc0


	//   ....[5]....
        /*006c*/ 	.word	0x00001cd0


	//   ....[6]....
        /*0070*/ 	.word	0x00001d10


	//   ....[7]....
        /*0074*/ 	.word	0x00001d20


	//   ....[8]....
        /*0078*/ 	.word	0x00001da0


	//   ....[9]....
        /*007c*/ 	.word	0x00001db0


	//----- nvinfo : EIATTR_VRC_CTA_INIT_COUNT
	.align		4
.L_1341:
        /*0080*/ 	.byte	0x02, 0x4a
	.zero		1
	.zero		1


	//----- nvinfo : EIATTR_EXIT_INSTR_OFFSETS
	.align		4
        /*0084*/ 	.byte	0x04, 0x1c
        /*0086*/ 	.short	(.L_1343 - .L_1342)


	//   ....[0]....
.L_1342:
        /*0088*/ 	.word	0x00000060


	//   ....[1]....
        /*008c*/ 	.word	0x00006650


	//----- nvinfo : EIATTR_MAX_THREADS
	.align		4
.L_1343:
        /*0090*/ 	.byte	0x04, 0x05
        /*0092*/ 	.short	(.L_1345 - .L_1344)
.L_1344:
        /*0094*/ 	.word	0x000001e0
        /*0098*/ 	.word	0x00000001
        /*009c*/ 	.word	0x00000001


	//----- nvinfo : EIATTR_CRS_STACK_SIZE
	.align		4
.L_1345:
        /*00a0*/ 	.byte	0x04, 0x1e
        /*00a2*/ 	.short	(.L_1347 - .L_1346)
.L_1346:
        /*00a4*/ 	.word	0x00000000


	//----- nvinfo : EIATTR_CBANK_PARAM_SIZE
	.align		4
.L_1347:
        /*00a8*/ 	.byte	0x03, 0x19
        /*00aa*/ 	.short	0x00a0


	//----- nvinfo : EIATTR_PARAM_CBANK
	.align		4
        /*00ac*/ 	.byte	0x04, 0x0a
        /*00ae*/ 	.short	(.L_1349 - .L_1348)
	.align		4
.L_1348:
        /*00b0*/ 	.word	index@(.nv.constant0._Z35group_norm_nhwc_fwd_one_pass_kernelI11Bf16IOBf16WLi256ELi60ELi480EEv26Group_norm_nhwc_fwd_params)
        /*00b4*/ 	.short	0x0380
        /*00b6*/ 	.short	0x00a0


	//----- nvinfo : EIATTR_SW_WAR
	.align		4
.L_1349:
        /*00b8*/ 	.byte	0x04, 0x36
        /*00ba*/ 	.short	(.L_1351 - .L_1350)
.L_1350:
        /*00bc*/ 	.word	0x00000008
.L_1351:


//--------------------- .nv.info._Z35group_norm_nhwc_fwd_one_pass_kernelI11Bf16IOBf16WLi512ELi60ELi480EEv26Group_norm_nhwc_fwd_params --------------------------
	.section	.nv.info._Z35group_norm_nhwc_fwd_one_pass_kernelI11Bf16IOBf16WLi512ELi60ELi480EEv26Group_norm_nhwc_fwd_params,"",@"SHT_CUDA_INFO"
	.sectionflags	@""
	.align	4


	//----- nvinfo : EIATTR_CUDA_API_VERSION
	.align		4
        /*0000*/ 	.byte	0x04, 0x37
        /*0002*/ 	.short	(.L_1353 - .L_1352)
.L_1352:
        /*0004*/ 	.word	0x00000082


	//----- nvinfo : EIATTR_KPARAM_INFO
	.align		4
.L_1353:
        /*0008*/ 	.byte	0x04, 0x17
        /*000a*/ 	.short	(.L_1355 - .L_1354)
.L_1354:
        /*000c*/ 	.word	0x00000000
        /*0010*/ 	.short	0x0000
        /*0012*/ 	.short	0x0000
        /*0014*/ 	.byte	0x00, 0xf0, 0x81, 0x02


	//----- nvinfo : EIATTR_SPARSE_MMA_MASK
	.align		4
.L_1355:
        /*0018*/ 	.byte	0x03, 0x50
        /*001a*/ 	.short	0x0000


	//----- nvinfo : EIATTR_MAXREG_COUNT
	.align		4
        /*001c*/ 	.byte	0x03, 0x1b
        /*001e*/ 	.short	0x0080


	//----- nvinfo : EIATTR_NUM_BARRIERS
	.align		4
        /*0020*/ 	.byte	0x02, 0x4c
        /*0022*/ 	.byte	0x01
	.zero		1


	//----- nvinfo : EIATTR_MERCURY_ISA_VERSION
	.align		4
        /*0024*/ 	.byte	0x03, 0x5f
        /*0026*/ 	.short	0x0101


	//----- nvinfo : EIATTR_COOP_GROUP_MASK_REGIDS
	.align		4
        /*0028*/ 	.byte	0x04, 0x29
        /*002a*/ 	.short	(.L_1357 - .L_1356)


	//   ....[0]....
.L_1356:
        /*002c*/ 	.word	0xffffffff


	//   ....[1]....
        /*0030*/ 	.word	0xffffffff


	//   ....[2]....
        /*0034*/ 	.word	0xffffffff


	//   ....[3]....
        /*0038*/ 	.word	0xffffffff


	//   ....[4]....
        /*003c*/ 	.word	0xffffffff


	//   ....[5]....
        /*0040*/ 	.word	0xffffffff


	//   ....[6]....
        /*0044*/ 	.word	0xffffffff


	//   ....[7]....
        /*0048*/ 	.word	0xffffffff


	//   ....[8]....
        /*004c*/ 	.word	0xffffffff


	//   ....[9]....
        /*0050*/ 	.word	0xffffffff


	//----- nvinfo : EIATTR_COOP_GROUP_INSTR_OFFSETS
	.align		4
.L_1357:
        /*0054*/ 	.byte	0x04, 0x28
        /*0056*/ 	.short	(.L_1359 - .L_1358)


	//   ....[0]....
.L_1358:
        /*0058*/ 	.word	0x00003410


	//   ....[1]....
        /*005c*/ 	.word	0x00003420


	//   ....[2]....
        /*0060*/ 	.word	0x00003460


	//   ....[3]....
        /*0064*/ 	.word	0x00003470


	//   ....[4]....
        /*0068*/ 	.word	0x000034b0


	//   ....[5]....
        /*006c*/ 	.word	0x000034c0


	//   ....[6]....
        /*0070*/ 	.word	0x00003500


	//   ....[7]....
        /*0074*/ 	.word	0x00003510


	//   ....[8]....
        /*0078*/ 	.word	0x000035a0


	//   ....[9]....
        /*007c*/ 	.word	0x000035b0


	//----- nvinfo : EIATTR_VRC_CTA_INIT_COUNT
	.align		4
.L_1359:
        /*0080*/ 	.byte	0x02, 0x4a
	.zero		1
	.zero		1


	//----- nvinfo : EIATTR_EXIT_INSTR_OFFSETS
	.align		4
        /*0084*/ 	.byte	0x04, 0x1c
        /*0086*/ 	.short	(.L_1361 - .L_1360)


	//   ....[0]....
.L_1360:
        /*0088*/ 	.word	0x00000060


	//   ....[1]....
        /*008c*/ 	.word	0x0000bc10


	//----- nvinfo : EIATTR_MAX_THREADS
	.align		4
.L_1361:
        /*0090*/ 	.byte	0x04, 0x05
        /*0092*/ 	.short	(.L_1363 - .L_1362)
.L_1362:
        /*0094*/ 	.word	0x000001e0
        /*0098*/ 	.word	0x00000001
        /*009c*/ 	.word	0x00000001


	//----- nvinfo : EIATTR_CRS_STACK_SIZE
	.align		4
.L_1363:
        /*00a0*/ 	.byte	0x04, 0x1e
        /*00a2*/ 	.short	(.L_1365 - .L_1364)
.L_1364:
        /*00a4*/ 	.word	0x00000000


	//----- nvinfo : EIATTR_CBANK_PARAM_SIZE
	.align		4
.L_1365:
        /*00a8*/ 	.byte	0x03, 0x19
        /*00aa*/ 	.short	0x00a0


	//----- nvinfo : EIATTR_PARAM_CBANK
	.align		4
        /*00ac*/ 	.byte	0x04, 0x0a
        /*00ae*/ 	.short	(.L_1367 - .L_1366)
	.align		4
.L_1366:
        /*00b0*/ 	.word	index@(.nv.constant0._Z35group_norm_nhwc_fwd_one_pass_kernelI11Bf16IOBf16WLi512ELi60ELi480EEv26Group_norm_nhwc_fwd_params)
        /*00b4*/ 	.short	0x0380
        /*00b6*/ 	.short	0x00a0


	//----- nvinfo : EIATTR_SW_WAR
	.align		4
.L_1367:
        /*00b8*/ 	.byte	0x04, 0x36
        /*00ba*/ 	.short	(.L_1369 - .L_1368)
.L_1368:
        /*00bc*/ 	.word	0x00000008
.L_1369:


//--------------------- .nv.info._Z35group_norm_nhwc_fwd_one_pass_kernelI11Bf16IOFp16WLi64ELi60ELi480EEv26Group_norm_nhwc_fwd_params --------------------------
	.section	.nv.info._Z35group_norm_nhwc_fwd_one_pass_kernelI11Bf16IOFp16WLi64ELi60ELi480EEv26Group_norm_nhwc_fwd_params,"",@"SHT_CUDA_INFO"
	.sectionflags	@""
	.align	4


	//----- nvinfo : EIATTR_CUDA_API_VERSION
	.align		4
        /*0000*/ 	.byte	0x04, 0x37
        /*0002*/ 	.short	(.L_1371 - .L_1370)
.L_1370:
        /*0004*/ 	.word	0x00000082


	//----- nvinfo : EIATTR_KPARAM_INFO
	.align		4
.L_1371:
        /*0008*/ 	.byte	0x04, 0x17
        /*000a*/ 	.short	(.L_1373 - .L_1372)
.L_1372:
        /*000c*/ 	.word	0x00000000
        /*0010*/ 	.short	0x0000
        /*0012*/ 	.short	0x0000
        /*0014*/ 	.byte	0x00, 0xf0, 0x81, 0x02


	//----- nvinfo : EIATTR_SPARSE_MMA_MASK
	.align		4
.L_1373:
        /*0018*/ 	.byte	0x03, 0x50
        /*001a*/ 	.short	0x0000


	//----- nvinfo : EIATTR_MAXREG_COUNT
	.align		4
        /*001c*/ 	.byte	0x03, 0x1b
        /*001e*/ 	.short	0x0080


	//----- nvinfo : EIATTR_NUM_BARRIERS
	.align		4
        /*0020*/ 	.byte	0x02, 0x4c
        /*0022*/ 	.byte	0x01
	.zero		1


	//----- nvinfo : EIATTR_MERCURY_ISA_VERSION
	.align		4
        /*0024*/ 	.byte	0x03, 0x5f
        /*0026*/ 	.short	0x0101


	//----- nvinfo : EIATTR_INT_WARP_WIDE_INSTR_OFFSETS
	.align		4
        /*0028*/ 	.byte	0x04, 0x31
        /*002a*/ 	.short	(.L_1375 - .L_1374)


	//   ....[0]....
.L_1374:
        /*002c*/ 	.word	0x00001340


	//   ....[1]....
        /*0030*/ 	.word	0x000013b0


	//   ....[2]....
        /*0034*/ 	.word	0x000013c0


	//   ....[3]....
        /*0038*/ 	.word	0x000013f0


	//   ....[4]....
        /*003c*/ 	.word	0x000015b0


	//   ....[5]....
        /*0040*/ 	.word	0x00001610


	//   ....[6]....
        /*0044*/ 	.word	0x00001630


	//   ....[7]....
        /*0048*/ 	.word	0x00001660


	//   ....[8]....
        /*004c*/ 	.word	0x00001990


	//   ....[9]....
        /*0050*/ 	.word	0x000019b0


	//   ....[10]....
        /*0054*/ 	.word	0x000019d0


	//   ....[11]....
        /*0058*/ 	.word	0x000019f0


	//   ....[12]....
        /*005c*/ 	.word	0x00001c50


	//   ....[13]....
        /*0060*/ 	.word	0x00001c70


	//----- nvinfo : EIATTR_COOP_GROUP_MASK_REGIDS
	.align		4
.L_1375:
        /*0064*/ 	.byte	0x04, 0x29
        /*0066*/ 	.short	(.L_1377 - .L_1376)


	//   ....[0]....
.L_1376:
        /*0068*/ 	.word	0xffffffff


	//   ....[1]....
        /*006c*/ 	.word	0xffffffff


	//   ....[2]....
        /*0070*/ 	.word	0xffffffff


	//   ....[3]....
        /*0074*/ 	.word	0xffffffff


	//   ....[4]....
        /*0078*/ 	.word	0xffffffff


	//   ....[5]....
        /*007c*/ 	.word	0xffffffff


	//   ....[6]....
        /*0080*/ 	.word	0xffffffff


	//   ....[7]....
        /*0084*/ 	.word	0xffffffff


	//   ....[8]....
        /*0088*/ 	.word	0xffffffff


	//   ....[9]....
        /*008c*/ 	.word	0xffffffff


	//----- nvinfo : EIATTR_COOP_GROUP_INSTR_OFFSETS
	.align		4
.L_1377:
        /*0090*/ 	.byte	0x04, 0x28
        /*0092*/ 	.short	(.L_1379 - .L_1378)


	//   ....[0]....
.L_1378:
        /*0094*/ 	.word	0x00000aa0


	//   ....[1]....
        /*0098*/ 	.word	0x00000ab0


	//   ....[2]....
        /*009c*/ 	.word	0x00000ae0


	//   ....[3]....
        /*00a0*/ 	.word	0x00000af0


	//   ....[4]....
        /*00a4*/ 	.word	0x00000b30


	//   ....[5]....
        /*00a8*/ 	.word	0x00000b40


	//   ....[6]....
        /*00ac*/ 	.word	0x00000b80


	//   ....[7]....
        /*00b0*/ 	.word	0x00000b90


	//   ....[8]....
        /*00b4*/ 	.word	0x00000bf0


	//   ....[9]....
        /*00b8*/ 	.word	0x00000c00


	//----- nvinfo : EIATTR_VRC_CTA_INIT_COUNT
	.align		4
.L_1379:
        /*00bc*/ 	.byte	0x02, 0x4a
	.zero		1
	.zero		1


	//----- nvinfo : EIATTR_EXIT_INSTR_OFFSETS
	.align		4
        /*00c0*/ 	.byte	0x04, 0x1c
        /*00c2*/ 	.short	(.L_1381 - .L_1380)


	//   ....[0]....
.L_1380:
        /*00c4*/ 	.word	0x00000070


	//   ....[1]....
        /*00c8*/ 	.word	0x00003080


	//----- nvinfo : EIATTR_MAX_THREADS
	.align		4
.L_1381:
        /*00cc*/ 	.byte	0x04, 0x05
        /*00ce*/ 	.short	(.L_1383 - .L_1382)
.L_1382:
        /*00d0*/ 	.word	0x000001e0
        /*00d4*/ 	.word	0x00000001
        /*00d8*/ 	.word	0x00000001


	//----- nvinfo : EIATTR_CRS_STACK_SIZE
	.align		4
.L_1383:
        /*00dc*/ 	.byte	0x04, 0x1e
        /*00de*/ 	.short	(.L_1385 - .L_1384)
.L_1384:
        /*00e0*/ 	.word	0x00000000


	//----- nvinfo : EIATTR_CBANK_PARAM_SIZE
	.align		4
.L_1385:
        /*00e4*/ 	.byte	0x03, 0x19
        /*00e6*/ 	.short	0x00a0


	//----- nvinfo : EIATTR_PARAM_CBANK
	.align		4
        /*00e8*/ 	.byte	0x04, 0x0a
        /*00ea*/ 	.short	(.L_1387 - .L_1386)
	.align		4
.L_1386:
        /*00ec*/ 	.word	index@(.nv.constant0._Z35group_norm_nhwc_fwd_one_pass_kernelI11Bf16IOFp16WLi64ELi60ELi480EEv26Group_norm_nhwc_fwd_params)
        /*00f0*/ 	.short	0x0380
        /*00f2*/ 	.short	0x00a0


	//----- nvinfo : EIATTR_SW_WAR
	.align		4
.L_1387:
        /*00f4*/ 	.byte	0x04, 0x36
        /*00f6*/ 	.short	(.L_1389 - .L_1388)
.L_1388:
        /*00f8*/ 	.word	0x00000008
.L_1389:


//--------------------- .nv.info._Z35group_norm_nhwc_fwd_one_pass_kernelI11Bf16IOFp16WLi128ELi60ELi480EEv26Group_norm_nhwc_fwd_params --------------------------
	.section	.nv.info._Z35group_norm_nhwc_fwd_one_pass_kernelI11Bf16IOFp16WLi128ELi60ELi480EEv26Group_norm_nhwc_fwd_params,"",@"SHT_CUDA_INFO"
	.sectionflags	@""
	.align	4


	//----- nvinfo : EIATTR_CUDA_API_VERSION
	.align		4
        /*0000*/ 	.byte	0x04, 0x37
        /*0002*/ 	.short	(.L_1391 - .L_1390)
.L_1390:
        /*0004*/ 	.word	0x00000082


	//----- nvinfo : EIATTR_KPARAM_INFO
	.align		4
.L_1391:
        /*0008*/ 	.byte	0x04, 0x17
        /*000a*/ 	.short	(.L_1393 - .L_1392)
.L_1392:
        /*000c*/ 	.word	0x00000000
        /*0010*/ 	.short	0x0000
        /*0012*/ 	.short	0x0000
        /*0014*/ 	.byte	0x00, 0xf0, 0x81, 0x02


	//----- nvinfo : EIATTR_SPARSE_MMA_MASK
	.align		4
.L_1393:
        /*0018*/ 	.byte	0x03, 0x50
        /*001a*/ 	.short	0x0000


	//----- nvinfo : EIATTR_MAXREG_COUNT
	.align		4
        /*001c*/ 	.byte	0x03, 0x1b
        /*001e*/ 	.short	0x0080


	//----- nvinfo : EIATTR_NUM_BARRIERS
	.align		4
        /*0020*/ 	.byte	0x02, 0x4c
        /*0022*/ 	.byte	0x01
	.zero		1


	//----- nvinfo : EIATTR_MERCURY_ISA_VERSION
	.align		4
        /*0024*/ 	.byte	0x03, 0x5f
        /*0026*/ 	.short	0x0101


	//----- nvinfo : EIATTR_INT_WARP_WIDE_INSTR_OFFSETS
	.align		4
        /*0028*/ 	.byte	0x04, 0x31
        /*002a*/ 	.short	(.L_1395 - .L_1394)


	//   ....[0]....
.L_1394:
        /*002c*/ 	.word	0x000019f0


	//   ....[1]....
        /*0030*/ 	.word	0x00001a70


	//   ....[2]....
        /*0034*/ 	.word	0x00001b10


	//   ....[3]....
        /*0038*/ 	.word	0x00001bb0


	//   ....[4]....
        /*003c*/ 	.word	0x00001c50


	//   ....[5]....
        /*0040*/ 	.word	0x00001cf0


	//   ....[6]....
        /*0044*/ 	.word	0x00001d90


	//   ....[7]....
        /*0048*/ 	.word	0x00001e30


	//   ....[8]....
        /*004c*/ 	.word	0x00002000


	//   ....[9]....
        /*0050*/ 	.word	0x00002090


	//   ....[10]....
        /*0054*/ 	.word	0x00002140


	//   ....[11]....
        /*0058*/ 	.word	0x000021f0


	//   ....[12]....
        /*005c*/ 	.word	0x00002320


	//   ....[13]....
        /*0060*/ 	.word	0x000023b0


	//----- nvinfo : EIATTR_COOP_GROUP_MASK_REGIDS
	.align		4
.L_1395:
        /*0064*/ 	.byte	0x04, 0x29
        /*0066*/ 	.short	(.L_1397 - .L_1396)


	//   ....[0]....
.L_1396:
        /*0068*/ 	.word	0xffffffff


	//   ....[1]....
        /*006c*/ 	.word	0xffffffff


	//   ....[2]....
        /*0070*/ 	.word	0xffffffff


	//   ....[3]....
        /*0074*/ 	.word	0xffffffff


	//   ....[4]....
        /*0078*/ 	.word	0xffffffff


	//   ....[5]....
        /*007c*/ 	.word	0xffffffff


	//   ....[6]....
        /*0080*/ 	.word	0xffffffff


	//   ....[7]....
        /*0084*/ 	.word	0xffffffff


	//   ....[8]....
        /*0088*/ 	.word	0xffffffff


	//   ....[9]....
        /*008c*/ 	.word	0xffffffff


	//----- nvinfo : EIATTR_COOP_GROUP_INSTR_OFFSETS
	.align		4
.L_1397:
        /*0090*/ 	.byte	0x04, 0x28
        /*0092*/ 	.short	(.L_1399 - .L_1398)


	//   ....[0]....
.L_1398:
        /*0094*/ 	.word	0x000011b0


	//   ....[1]....
        /*0098*/ 	.word	0x000011c0


	//   ....[2]....
        /*009c*/ 	.word	0x000011f0


	//   ....[3]....
        /*00a0*/ 	.word	0x00001200


	//   ....[4]....
        /*00a4*/ 	.word	0x00001240


	//   ....[5]....
        /*00a8*/ 	.word	0x00001250


	//   ....[6]....
        /*00ac*/ 	.word	0x00001290


	//   ....[7]....
        /*00b0*/ 	.word	0x000012a0


	//   ....[8]....
        /*00b4*/ 	.word	0x00001320


	//   ....[9]....
        /*00b8*/ 	.word	0x00001330


	//----- nvinfo : EIATTR_VRC_CTA_INIT_COUNT
	.align		4
.L_1399:
        /*00bc*/ 	.byte	0x02, 0x4a
	.zero		1
	.zero		1


	//----- nvinfo : EIATTR_EXIT_INSTR_OFFSETS
	.align		4
        /*00c0*/ 	.byte	0x04, 0x1c
        /*00c2*/ 	.short	(.L_1401 - .L_1400)


	//   ....[0]....
.L_1400:
        /*00c4*/ 	.word	0x00000070


	//   ....[1]....
        /*00c8*/ 	.word	0x00004590


	//----- nvinfo : EIATTR_MAX_THREADS
	.align		4
.L_1401:
        /*00cc*/ 	.byte	0x04, 0x05
        /*00ce*/ 	.short	(.L_1403 - .L_1402)
.L_1402:
        /*00d0*/ 	.word	0x000001e0
        /*00d4*/ 	.word	0x00000001
        /*00d8*/ 	.word	0x00000001


	//----- nvinfo : EIATTR_CRS_STACK_SIZE
	.align		4
.L_1403:
        /*00dc*/ 	.byte	0x04, 0x1e
        /*00de*/ 	.short	(.L_1405 - .L_1404)
.L_1404:
        /*00e0*/ 	.word	0x00000000


	//----- nvinfo : EIATTR_CBANK_PARAM_SIZE
	.align		4
.L_1405:
        /*00e4*/ 	.byte	0x03, 0x19
        /*00e6*/ 	.short	0x00a0


	//----- nvinfo : EIATTR_PARAM_CBANK
	.align		4
        /*00e8*/ 	.byte	0x04, 0x0a
        /*00ea*/ 	.short	(.L_1407 - .L_1406)
	.align		4
.L_1406:
        /*00ec*/ 	.word	index@(.nv.constant0._Z35group_norm_nhwc_fwd_one_pass_kernelI11Bf16IOFp16WLi128ELi60ELi480EEv26Group_norm_nhwc_fwd_params)
        /*00f0*/ 	.short	0x0380
        /*00f2*/ 	.short	0x00a0


	//----- nvinfo : EIATTR_SW_WAR
	.align		4
.L_1407:
        /*00f4*/ 	.byte	0x04, 0x36
        /*00f6*/ 	.short	(.L_1409 - .L_1408)
.L_1408:
        /*00f8*/ 	.word	0x00000008
.L_1409:


//--------------------- .nv.info._Z35group_norm_nhwc_fwd_one_pass_kernelI11Bf16IOFp16WLi256ELi60ELi480EEv26Group_norm_nhwc_fwd_params --------------------------
	.section	.nv.info._Z35group_norm_nhwc_fwd_one_pass_kernelI11Bf16IOFp16WLi256ELi60ELi480EEv26Group_norm_nhwc_fwd_params,"",@"SHT_CUDA_INFO"
	.sectionflags	@""
	.align	4


	//----- nvinfo : EIATTR_CUDA_API_VERSION
	.align		4
        /*0000*/ 	.byte	0x04, 0x37
        /*0002*/ 	.short	(.L_1411 - .L_1410)
.L_1410:
        /*0004*/ 	.word	0x00000082


	//----- nvinfo : EIATTR_KPARAM_INFO
	.align		4
.L_1411:
        /*0008*/ 	.byte	0x04, 0x17
        /*000a*/ 	.short	(.L_1413 - .L_1412)
.L_1412:
        /*000c*/ 	.word	0x00000000
        /*0010*/ 	.short	0x0000
        /*0012*/ 	.short	0x0000
        /*0014*/ 	.byte	0x00, 0xf0, 0x81, 0x02


	//----- nvinfo : EIATTR_SPARSE_MMA_MASK
	.align		4
.L_1413:
        /*0018*/ 	.byte	0x03, 0x50
        /*001a*/ 	.short	0x0000


	//----- nvinfo : EIATTR_MAXREG_COUNT
	.align		4
        /*001c*/ 	.byte	0x03, 0x1b
        /*001e*/ 	.short	0x0080


	//----- nvinfo : EIATTR_NUM_BARRIERS
	.align		4
        /*0020*/ 	.byte	0x02, 0x4c
        /*0022*/ 	.byte	0x01
	.zero		1


	//----- nvinfo : EIATTR_MERCURY_ISA_VERSION
	.align		4
        /*0024*/ 	.byte	0x03, 0x5f
        /*0026*/ 	.short	0x0101


	//----- nvinfo : EIATTR_COOP_GROUP_MASK_REGIDS
	.align		4
        /*0028*/ 	.byte	0x04, 0x29
        /*002a*/ 	.short	(.L_1415 - .L_1414)


	//   ....[0]....
.L_1414:
        /*002c*/ 	.word	0xffffffff


	//   ....[1]....
        /*0030*/ 	.word	0xffffffff


	//   ....[2]....
        /*0034*/ 	.word	0xffffffff


	//   ....[3]....
        /*0038*/ 	.word	0xffffffff


	//   ....[4]....
        /*003c*/ 	.word	0xffffffff


	//   ....[5]....
        /*0040*/ 	.word	0xffffffff


	//   ....[6]....
        /*0044*/ 	.word	0xffffffff


	//   ....[7]....
        /*0048*/ 	.word	0xffffffff


	//   ....[8]....
        /*004c*/ 	.word	0xffffffff


	//   ....[9]....
        /*0050*/ 	.word	0xffffffff


	//----- nvinfo : EIATTR_COOP_GROUP_INSTR_OFFSETS
	.align		4
.L_1415:
        /*0054*/ 	.byte	0x04, 0x28
        /*0056*/ 	.short	(.L_1417 - .L_1416)


	//   ....[0]....
.L_1416:
        /*0058*/ 	.word	0x00001c20


	//   ....[1]....
        /*005c*/ 	.word	0x00001c30


	//   ....[2]....
        /*0060*/ 	.word	0x00001c70


	//   ....[3]....
        /*0064*/ 	.word	0x00001c80


	//   ....[4]....
        /*0068*/ 	.word	0x00001cc0


	//   ....[5]....
        /*006c*/ 	.word	0x00001cd0


	//   ....[6]....
        /*0070*/ 	.word	0x00001d10


	//   ....[7]....
        /*0074*/ 	.word	0x00001d20


	//   ....[8]....
        /*0078*/ 	.word	0x00001da0


	//   ....[9]....
        /*007c*/ 	.word	0x00001db0


	//----- nvinfo : EIATTR_VRC_CTA_INIT_COUNT
	.align		4
.L_1417:
        /*0080*/ 	.byte	0x02, 0x4a
	.zero		1
	.zero		1


	//----- nvinfo : EIATTR_EXIT_INSTR_OFFSETS
	.align		4
        /*0084*/ 	.byte	0x04, 0x1c
        /*0086*/ 	.short	(.L_1419 - .L_1418)


	//   ....[0]....
.L_1418:
        /*0088*/ 	.word	0x00000060


	//   ....[1]....
        /*008c*/ 	.word	0x00006650


	//----- nvinfo : EIATTR_MAX_THREADS
	.align		4
.L_1419:
        /*0090*/ 	.byte	0x04, 0x05
        /*0092*/ 	.short	(.L_1421 - .L_1420)
.L_1420:
        /*0094*/ 	.word	0x000001e0
        /*0098*/ 	.word	0x00000001
        /*009c*/ 	.word	0x00000001


	//----- nvinfo : EIATTR_CRS_STACK_SIZE
	.align		4
.L_1421:
        /*00a0*/ 	.byte	0x04, 0x1e
        /*00a2*/ 	.short	(.L_1423 - .L_1422)
.L_1422:
        /*00a4*/ 	.word	0x00000000


	//----- nvinfo : EIATTR_CBANK_PARAM_SIZE
	.align		4
.L_1423:
        /*00a8*/ 	.byte	0x03, 0x19
        /*00aa*/ 	.short	0x00a0


	//----- nvinfo : EIATTR_PARAM_CBANK
	.align		4
        /*00ac*/ 	.byte	0x04, 0x0a
        /*00ae*/ 	.short	(.L_1425 - .L_1424)
	.align		4
.L_1424:
        /*00b0*/ 	.word	index@(.nv.constant0._Z35group_norm_nhwc_fwd_one_pass_kernelI11Bf16IOFp16WLi256ELi60ELi480EEv26Group_norm_nhwc_fwd_params)
        /*00b4*/ 	.short	0x0380
        /*00b6*/ 	.short	0x00a0


	//----- nvinfo : EIATTR_SW_WAR
	.align		4
.L_1425:
        /*00b8*/ 	.byte	0x04, 0x36
        /*00ba*/ 	.short	(.L_1427 - .L_1426)
.L_1426:
        /*00bc*/ 	.word	0x00000008
.L_1427:


//--------------------- .nv.info._Z35group_norm_nhwc_fwd_one_pass_kernelI11Bf16IOFp16WLi512ELi60ELi480EEv26Group_norm_nhwc_fwd_params --------------------------
	.section	.nv.info._Z35group_norm_nhwc_fwd_one_pass_kernelI11Bf16IOFp16WLi512ELi60ELi480EEv26Group_norm_nhwc_fwd_params,"",@"SHT_CUDA_INFO"
	.sectionflags	@""
	.align	4


	//----- nvinfo : EIATTR_CUDA_API_VERSION
	.align		4
        /*0000*/ 	.byte	0x04, 0x37
        /*0002*/ 	.short	(.L_1429 - .L_1428)
.L_1428:
        /*0004*/ 	.word	0x00000082


	//----- nvinfo : EIATTR_KPARAM_INFO
	.align		4
.L_1429:
        /*0008*/ 	.byte	0x04, 0x17
        /*000a*/ 	.short	(.L_1431 - .L_1430)
.L_1430:
        /*000c*/ 	.word	0x00000000
        /*0010*/ 	.short	0x0000
        /*0012*/ 	.short	0x0000
        /*0014*/ 	.byte	0x00, 0xf0, 0x81, 0x02


	//----- nvinfo : EIATTR_SPARSE_MMA_MASK
	.align		4
.L_1431:
        /*0018*/ 	.byte	0x03, 0x50
        /*001a*/ 	.short	0x0000


	//----- nvinfo : EIATTR_MAXREG_COUNT
	.align		4
        /*001c*/ 	.byte	0x03, 0x1b
        /*001e*/ 	.short	0x0080


	//----- nvinfo : EIATTR_NUM_BARRIERS
	.align		4
        /*0020*/ 	.byte	0x02, 0x4c
        /*0022*/ 	.byte	0x01
	.zero		1


	//----- nvinfo : EIATTR_MERCURY_ISA_VERSION
	.align		4
        /*0024*/ 	.byte	0x03, 0x5f
        /*0026*/ 	.short	0x0101


	//----- nvinfo : EIATTR_COOP_GROUP_MASK_REGIDS
	.align		4
        /*0028*/ 	.byte	0x04, 0x29
        /*002a*/ 	.short	(.L_1433 - .L_1432)


	//   ....[0]....
.L_1432:
        /*002c*/ 	.word	0xffffffff


	//   ....[1]....
        /*0030*/ 	.word	0xffffffff


	//   ....[2]....
        /*0034*/ 	.word	0xffffffff


	//   ....[3]....
        /*0038*/ 	.word	0xffffffff


	//   ....[4]....
        /*003c*/ 	.word	0xffffffff


	//   ....[5]....
        /*0040*/ 	.word	0xffffffff


	//   ....[6]....
        /*0044*/ 	.word	0xffffffff


	//   ....[7]....
        /*0048*/ 	.word	0xffffffff


	//   ....[8]....
        /*004c*/ 	.word	0xffffffff


	//   ....[9]....
        /*0050*/ 	.word	0xffffffff


	//----- nvinfo : EIATTR_COOP_GROUP_INSTR_OFFSETS
	.align		4
.L_1433:
        /*0054*/ 	.byte	0x04, 0x28
        /*0056*/ 	.short	(.L_1435 - .L_1434)


	//   ....[0]....
.L_1434:
        /*0058*/ 	.word	0x00003410


	//   ....[1]....
        /*005c*/ 	.word	0x00003420


	//   ....[2]....
        /*0060*/ 	.word	0x00003460


	//   ....[3]....
        /*0064*/ 	.word	0x00003470


	//   ....[4]....
        /*0068*/ 	.word	0x000034b0


	//   ....[5]....
        /*006c*/ 	.word	0x000034c0


	//   ....[6]....
        /*0070*/ 	.word	0x00003500


	//   ....[7]....
        /*0074*/ 	.word	0x00003510


	//   ....[8]....
        /*0078*/ 	.word	0x000035a0


	//   ....[9]....
        /*007c*/ 	.word	0x000035b0


	//----- nvinfo : EIATTR_VRC_CTA_INIT_COUNT
	.align		4
.L_1435:
        /*0080*/ 	.byte	0x02, 0x4a
	.zero		1
	.zero		1


	//----- nvinfo : EIATTR_EXIT_INSTR_OFFSETS
	.align		4
        /*0084*/ 	.byte	0x04, 0x1c
        /*0086*/ 	.short	(.L_1437 - .L_1436)


	//   ....[0]....
.L_1436:
        /*0088*/ 	.word	0x00000060


	//   ....[1]....
        /*008c*/ 	.word	0x0000bc10


	//----- nvinfo : EIATTR_MAX_THREADS
	.align		4
.L_1437:
        /*0090*/ 	.byte	0x04, 0x05
        /*0092*/ 	.short	(.L_1439 - .L_1438)
.L_1438:
        /*0094*/ 	.word	0x000001e0
        /*0098*/ 	.word	0x00000001
        /*009c*/ 	.word	0x00000001


	//----- nvinfo : EIATTR_CRS_STACK_SIZE
	.align		4
.L_1439:
        /*00a0*/ 	.byte	0x04, 0x1e
        /*00a2*/ 	.short	(.L_1441 - .L_1440)
.L_1440:
        /*00a4*/ 	.word	0x00000000


	//----- nvinfo : EIATTR_CBANK_PARAM_SIZE
	.align		4
.L_1441:
        /*00a8*/ 	.byte	0x03, 0x19
        /*00aa*/ 	.short	0x00a0


	//----- nvinfo : EIATTR_PARAM_CBANK
	.align		4
        /*00ac*/ 	.byte	0x04, 0x0a
        /*00ae*/ 	.short	(.L_1443 - .L_1442)
	.align		4
.L_1442:
        /*00b0*/ 	.word	index@(.nv.constant0._Z35group_norm_nhwc_fwd_one_pass_kernelI11Bf16IOFp16WLi512ELi60ELi480EEv26Group_norm_nhwc_fwd_params)
        /*00b4*/ 	.short	0x0380
        /*00b6*/ 	.short	0x00a0


	//----- nvinfo : EIATTR_SW_WAR
	.align		4
.L_1443:
        /*00b8*/ 	.byte	0x04, 0x36
        /*00ba*/ 	.short	(.L_1445 - .L_1444)
.L_1444:
        /*00bc*/ 	.word	0x00000008
.L_1445:


//--------------------- .nv.info._Z35group_norm_nhwc_fwd_one_pass_kernelI11Fp16IOFp32WLi64ELi60ELi480EEv26Group_norm_nhwc_fwd_params --------------------------
	.section	.nv.info._Z35group_norm_nhwc_fwd_one_pass_kernelI11Fp16IOFp32WLi64ELi60ELi480EEv26Group_norm_nhwc_fwd_params,"",@"SHT_CUDA_INFO"
	.sectionflags	@""
	.align	4


	//----- nvinfo : EIATTR_CUDA_API_VERSION
	.align		4
        /*0000*/ 	.byte	0x04, 0x37
        /*0002*/ 	.short	(.L_1447 - .L_1446)
.L_1446:
        /*0004*/ 	.word	0x00000082


	//----- nvinfo : EIATTR_KPARAM_INFO
	.align		4
.L_1447:
        /*0008*/ 	.byte	0x04, 0x17
        /*000a*/ 	.short	(.L_1449 - .L_1448)
.L_1448:
        /*000c*/ 	.word	0x00000000
        /*0010*/ 	.short	0x0000
        /*0012*/ 	.short	0x0000
        /*0014*/ 	.byte	0x00, 0xf0, 0x81, 0x02


	//----- nvinfo : EIATTR_SPARSE_MMA_MASK
	.align		4
.L_1449:
        /*0018*/ 	.byte	0x03, 0x50
        /*001a*/ 	.short	0x0000


	//----- nvinfo : EIATTR_MAXREG_COUNT
	.align		4
        /*001c*/ 	.byte	0x03, 0x1b
        /*001e*/ 	.short	0x0080


	//----- nvinfo : EIATTR_NUM_BARRIERS
	.align		4
        /*0020*/ 	.byte	0x02, 0x4c
        /*0022*/ 	.byte	0x01
	.zero		1


	//----- nvinfo : EIATTR_MERCURY_ISA_VERSION
	.align		4
        /*0024*/ 	.byte	0x03, 0x5f
        /*0026*/ 	.short	0x0101


	//----- nvinfo : EIATTR_INT_WARP_WIDE_INSTR_OFFSETS
	.align		4
        /*0028*/ 	.byte	0x04, 0x31
        /*002a*/ 	.short	(.L_1451 - .L_1450)


	//   ....[0]....
.L_1450:
        /*002c*/ 	.word	0x00001300


	//   ....[1]....
        /*0030*/ 	.word	0x00001370


	//   ....[2]....
        /*0034*/ 	.word	0x00001380


	//   ....[3]....
        /*0038*/ 	.word	0x000013b0


	//   ....[4]....
        /*003c*/ 	.word	0x00001570


	//   ....[5]....
        /*0040*/ 	.word	0x000015d0


	//   ....[6]....
        /*0044*/ 	.word	0x000015f0


	//   ....[7]....
        /*0048*/ 	.word	0x00001620


	//   ....[8]....
        /*004c*/ 	.word	0x00001950


	//   ....[9]....
        /*0050*/ 	.word	0x00001970


	//   ....[10]....
        /*0054*/ 	.word	0x00001980


	//   ....[11]....
        /*0058*/ 	.word	0x000019b0


	//   ....[12]....
        /*005c*/ 	.word	0x00001c10


	//   ....[13]....
        /*0060*/ 	.word	0x00001c30


	//----- nvinfo : EIATTR_COOP_GROUP_MASK_REGIDS
	.align		4
.L_1451:
        /*0064*/ 	.byte	0x04, 0x29
        /*0066*/ 	.short	(.L_1453 - .L_1452)


	//   ....[0]....
.L_1452:
        /*0068*/ 	.word	0xffffffff


	//   ....[1]....
        /*006c*/ 	.word	0xffffffff


	//   ....[2]....
        /*0070*/ 	.word	0xffffffff


	//   ....[3]....
        /*0074*/ 	.word	0xffffffff


	//   ....[4]....
        /*0078*/ 	.word	0xffffffff


	//   ....[5]....
        /*007c*/ 	.word	0xffffffff


	//   ....[6]....
        /*0080*/ 	.word	0xffffffff


	//   ....[7]....
        /*0084*/ 	.word	0xffffffff


	//   ....[8]....
        /*0088*/ 	.word	0xffffffff


	//   ....[9]....
        /*008c*/ 	.word	0xffffffff


	//----- nvinfo : EIATTR_COOP_GROUP_INSTR_OFFSETS
	.align		4
.L_1453:
        /*0090*/ 	.byte	0x04, 0x28
        /*0092*/ 	.short	(.L_1455 - .L_1454)


	//   ....[0]....
.L_1454:
        /*0094*/ 	.word	0x00000a60


	//   ....[1]....
        /*0098*/ 	.word	0x00000a70


	//   ....[2]....
        /*009c*/ 	.word	0x00000aa0


	//   ....[3]....
        /*00a0*/ 	.word	0x00000ab0


	//   ....[4]....
        /*00a4*/ 	.word	0x00000af0


	//   ....[5]....
        /*00a8*/ 	.word	0x00000b00


	//   ....[6]....
        /*00ac*/ 	.word	0x00000b40


	//   ....[7]....
        /*00b0*/ 	.word	0x00000b50


	//   ....[8]....
        /*00b4*/ 	.word	0x00000bb0


	//   ....[9]....
        /*00b8*/ 	.word	0x00000bc0


	//----- nvinfo : EIATTR_VRC_CTA_INIT_COUNT
	.align		4
.L_1455:
        /*00bc*/ 	.byte	0x02, 0x4a
	.zero		1
	.zero		1


	//----- nvinfo : EIATTR_EXIT_INSTR_OFFSETS
	.align		4
        /*00c0*/ 	.byte	0x04, 0x1c
        /*00c2*/ 	.short	(.L_1457 - .L_1456)


	//   ....[0]....
.L_1456:
        /*00c4*/ 	.word	0x00000070


	//   ....[1]....
        /*00c8*/ 	.word	0x00002fe0


	//----- nvinfo : EIATTR_MAX_THREADS
	.align		4
.L_1457:
        /*00cc*/ 	.byte	0x04, 0x05
        /*00ce*/ 	.short	(.L_1459 - .L_1458)
.L_1458:
        /*00d0*/ 	.word	0x000001e0
        /*00d4*/ 	.word	0x00000001
        /*00d8*/ 	.word	0x00000001


	//----- nvinfo : EIATTR_CRS_STACK_SIZE
	.align		4
.L_1459:
        /*00dc*/ 	.byte	0x04, 0x1e
        /*00de*/ 	.short	(.L_1461 - .L_1460)
.L_1460:
        /*00e0*/ 	.word	0x00000000


	//----- nvinfo : EIATTR_CBANK_PARAM_SIZE
	.align		4
.L_1461:
        /*00e4*/ 	.byte	0x03, 0x19
        /*00e6*/ 	.short	0x00a0


	//----- nvinfo : EIATTR_PARAM_CBANK
	.align		4
        /*00e8*/ 	.byte	0x04, 0x0a
        /*00ea*/ 	.short	(.L_1463 - .L_1462)
	.align		4
.L_1462:
        /*00ec*/ 	.word	index@(.nv.constant0._Z35group_norm_nhwc_fwd_one_pass_kernelI11Fp16IOFp32WLi64ELi60ELi480EEv26Group_norm_nhwc_fwd_params)
        /*00f0*/ 	.short	0x0380
        /*00f2*/ 	.short	0x00a0


	//----- nvinfo : EIATTR_SW_WAR
	.align		4
.L_1463:
        /*00f4*/ 	.byte	0x04, 0x36
        /*00f6*/ 	.short	(.L_1465 - .L_1464)
.L_1464:
        /*00f8*/ 	.word	0x00000008
.L_1465:


//--------------------- .nv.info._Z35group_norm_nhwc_fwd_one_pass_kernelI11Fp16IOFp32WLi128ELi60ELi480EEv26Group_norm_nhwc_fwd_params --------------------------
	.section	.nv.info._Z35group_norm_nhwc_fwd_one_pass_kernelI11Fp16IOFp32WLi128ELi60ELi480EEv26Group_norm_nhwc_fwd_params,"",@"SHT_CUDA_INFO"
	.sectionflags	@""
	.align	4


	//----- nvinfo : EIATTR_CUDA_API_VERSION
	.align		4
        /*0000*/ 	.byte	0x04, 0x37
        /*0002*/ 	.short	(.L_1467 - .L_1466)
.L_1466:
        /*0004*/ 	.word	0x00000082


	//----- nvinfo : EIATTR_KPARAM_INFO
	.align		4
.L_1467:
        /*0008*/ 	.byte	0x04, 0x17
        /*000a*/ 	.short	(.L_1469 - .L_1468)
.L_1468:
        /*000c*/ 	.word	0x00000000
        /*0010*/ 	.short	0x0000
        /*0012*/ 	.short	0x0000
        /*0014*/ 	.byte	0x00, 0xf0, 0x81, 0x02


	//----- nvinfo : EIATTR_SPARSE_MMA_MASK
	.align		4
.L_1469:
        /*0018*/ 	.byte	0x03, 0x50
        /*001a*/ 	.short	0x0000


	//----- nvinfo : EIATTR_MAXREG_COUNT
	.align		4
        /*001c*/ 	.byte	0x03, 0x1b
        /*001e*/ 	.short	0x0080


	//----- nvinfo : EIATTR_NUM_BARRIERS
	.align		4
        /*0020*/ 	.byte	0x02, 0x4c
        /*0022*/ 	.byte	0x01
	.zero		1


	//----- nvinfo : EIATTR_MERCURY_ISA_VERSION
	.align		4
        /*0024*/ 	.byte	0x03, 0x5f
        /*0026*/ 	.short	0x0101


	//----- nvinfo : EIATTR_INT_WARP_WIDE_INSTR_OFFSETS
	.align		4
        /*0028*/ 	.byte	0x04, 0x31
        /*002a*/ 	.short	(.L_1471 - .L_1470)


	//   ....[0]....
.L_1470:
        /*002c*/ 	.word	0x00001940


	//   ....[1]....
        /*0030*/ 	.word	0x000019c0


	//   ....[2]....
        /*0034*/ 	.word	0x00001a60


	//   ....[3]....
        /*0038*/ 	.word	0x00001b00


	//   ....[4]....
        /*003c*/ 	.word	0x00001ba0


	//   ....[5]....
        /*0040*/ 	.word	0x00001c40


	//   ....[6]....
        /*0044*/ 	.word	0x00001ce0


	//   ....[7]....
        /*0048*/ 	.word	0x00001d80


	//   ....[8]....
        /*004c*/ 	.word	0x00001f50


	//   ....[9]....
        /*0050*/ 	.word	0x00001fe0


	//   ....[10]....
        /*0054*/ 	.word	0x00002090


	//   ....[11]....
        /*0058*/ 	.word	0x00002140


	//   ....[12]....
        /*005c*/ 	.word	0x00002270


	//   ....[13]....
        /*0060*/ 	.word	0x00002300


	//----- nvinfo : EIATTR_COOP_GROUP_MASK_REGIDS
	.align		4
.L_1471:
        /*0064*/ 	.byte	0x04, 0x29
        /*0066*/ 	.short	(.L_1473 - .L_1472)


	//   ....[0]....
.L_1472:
        /*0068*/ 	.word	0xffffffff


	//   ....[1]....
        /*006c*/ 	.word	0xffffffff


	//   ....[2]....
        /*0070*/ 	.word	0xffffffff


	//   ....[3]....
        /*0074*/ 	.word	0xffffffff


	//   ....[4]....
        /*0078*/ 	.word	0xffffffff


	//   ....[5]....
        /*007c*/ 	.word	0xffffffff


	//   ....[6]....
        /*0080*/ 	.word	0xffffffff


	//   ....[7]....
        /*0084*/ 	.word	0xffffffff


	//   ....[8]....
        /*0088*/ 	.word	0xffffffff


	//   ....[9]....
        /*008c*/ 	.word	0xffffffff


	//----- nvinfo : EIATTR_COOP_GROUP_INSTR_OFFSETS
	.align		4
.L_1473:
        /*0090*/ 	.byte	0x04, 0x28
        /*0092*/ 	.short	(.L_1475 - .L_1474)


	//   ....[0]....
.L_1474:
        /*0094*/ 	.word	0x00001150


	//   ....[1]....
        /*0098*/ 	.word	0x00001160


	//   ....[2]....
        /*009c*/ 	.word	0x00001190


	//   ....[3]....
        /*00a0*/ 	.word	0x000011a0


	//   ....[4]....
        /*00a4*/ 	.word	0x000011e0


	//   ....[5]....
        /*00a8*/ 	.word	0x000011f0


	//   ....[6]....
        /*00ac*/ 	.word	0x00001230


	//   ....[7]....
        /*00b0*/ 	.word	0x00001240


	//   ....[8]....
        /*00b4*/ 	.word	0x000012a0


	//   ....[9]....
        /*00b8*/ 	.word	0x000012b0


	//----- nvinfo : EIATTR_VRC_CTA_INIT_COUNT
	.align		4
.L_1475:
        /*00bc*/ 	.byte	0x02, 0x4a
	.zero		1
	.zero		1


	//----- nvinfo : EIATTR_EXIT_INSTR_OFFSETS
	.align		4
        /*00c0*/ 	.byte	0x04, 0x1c
        /*00c2*/ 	.short	(.L_1477 - .L_1476)


	//   ....[0]....
.L_1476:
        /*00c4*/ 	.word	0x00000070


	//   ....[1]....
        /*00c8*/ 	.word	0x00004470


	//----- nvinfo : EIATTR_MAX_THREADS
	.align		4
.L_1477:
        /*00cc*/ 	.byte	0x04, 0x05
        /*00ce*/ 	.short	(.L_1479 - .L_1478)
.L_1478:
        /*00d0*/ 	.word	0x000001e0
        /*00d4*/ 	.word	0x00000001
        /*00d8*/ 	.word	0x00000001


	//----- nvinfo : EIATTR_CRS_STACK_SIZE
	.align		4
.L_1479:
        /*00dc*/ 	.byte	0x04, 0x1e
        /*00de*/ 	.short	(.L_1481 - .L_1480)
.L_1480:
        /*00e0*/ 	.word	0x00000000


	//----- nvinfo : EIATTR_CBANK_PARAM_SIZE
	.align		4
.L_1481:
        /*00e4*/ 	.byte	0x03, 0x19
        /*00e6*/ 	.short	0x00a0


	//----- nvinfo : EIATTR_PARAM_CBANK
	.align		4
        /*00e8*/ 	.byte	0x04, 0x0a
        /*00ea*/ 	.short	(.L_1483 - .L_1482)
	.align		4
.L_1482:
        /*00ec*/ 	.word	index@(.nv.constant0._Z35group_norm_nhwc_fwd_one_pass_kernelI11Fp16IOFp32WLi128ELi60ELi480EEv26Group_norm_nhwc_fwd_params)
        /*00f0*/ 	.short	0x0380
        /*00f2*/ 	.short	0x00a0


	//----- nvinfo : EIATTR_SW_WAR
	.align		4
.L_1483:
        /*00f4*/ 	.byte	0x04, 0x36
        /*00f6*/ 	.short	(.L_1485 - .L_1484)
.L_1484:
        /*00f8*/ 	.word	0x00000008
.L_1485:


//--------------------- .nv.info._Z35group_norm_nhwc_fwd_one_pass_kernelI11Fp16IOFp32WLi256ELi60ELi480EEv26Group_norm_nhwc_fwd_params --------------------------
	.section	.nv.info._Z35group_norm_nhwc_fwd_one_pass_kernelI11Fp16IOFp32WLi256ELi60ELi480EEv26Group_norm_nhwc_fwd_params,"",@"SHT_CUDA_INFO"
	.sectionflags	@""
	.align	4


	//----- nvinfo : EIATTR_CUDA_API_VERSION
	.align		4
        /*0000*/ 	.byte	0x04, 0x37
        /*0002*/ 	.short	(.L_1487 - .L_1486)
.L_1486:
        /*0004*/ 	.word	0x00000082


	//----- nvinfo : EIATTR_KPARAM_INFO
	.align		4
.L_1487:
        /*0008*/ 	.byte	0x04, 0x17
        /*000a*/ 	.short	(.L_1489 - .L_1488)
.L_1488:
        /*000c*/ 	.word	0x00000000
        /*0010*/ 	.short	0x0000
        /*0012*/ 	.short	0x0000
        /*0014*/ 	.byte	0x00, 0xf0, 0x81, 0x02


	//----- nvinfo : EIATTR_SPARSE_MMA_MASK
	.align		4
.L_1489:
        /*0018*/ 	.byte	0x03, 0x50
        /*001a*/ 	.short	0x0000


	//----- nvinfo : EIATTR_MAXREG_COUNT
	.align		4
        /*001c*/ 	.byte	0x03, 0x1b
        /*001e*/ 	.short	0x0080


	//----- nvinfo : EIATTR_NUM_BARRIERS
	.align		4
        /*0020*/ 	.byte	0x02, 0x4c
        /*0022*/ 	.byte	0x01
	.zero		1


	//----- nvinfo : EIATTR_MERCURY_ISA_VERSION
	.align		4
        /*0024*/ 	.byte	0x03, 0x5f
        /*0026*/ 	.short	0x0101


	//----- nvinfo : EIATTR_COOP_GROUP_MASK_REGIDS
	.align		4
        /*0028*/ 	.byte	0x04, 0x29
        /*002a*/ 	.short	(.L_1491 - .L_1490)


	//   ....[0]....
.L_1490:
        /*002c*/ 	.word	0xffffffff


	//   ....[1]....
        /*0030*/ 	.word	0xffffffff


	//   ....[2]....
        /*0034*/ 	.word	0xffffffff


	//   ....[3]....
        /*0038*/ 	.word	0xffffffff


	//   ....[4]....
        /*003c*/ 	.word	0xffffffff


	//   ....[5]....
        /*0040*/ 	.word	0xffffffff


	//   ....[6]....
        /*0044*/ 	.word	0xffffffff


	//   ....[7]....
        /*0048*/ 	.word	0xffffffff


	//   ....[8]....
        /*004c*/ 	.word	0xffffffff


	//   ....[9]....
        /*0050*/ 	.word	0xffffffff


	//----- nvinfo : EIATTR_COOP_GROUP_INSTR_OFFSETS
	.align		4
.L_1491:
        /*0054*/ 	.byte	0x04, 0x28
        /*0056*/ 	.short	(.L_1493 - .L_1492)


	//   ....[0]....
.L_1492:
        /*0058*/ 	.word	0x00001b30


	//   ....[1]....
        /*005c*/ 	.word	0x00001b40


	//   ....[2]....
        /*0060*/ 	.word	0x00001b70


	//   ....[3]....
        /*0064*/ 	.word	0x00001b80


	//   ....[4]....
        /*0068*/ 	.word	0x00001bc0


	//   ....[5]....
        /*006c*/ 	.word	0x00001bd0


	//   ....[6]....
        /*0070*/ 	.word	0x00001c10


	//   ....[7]....
        /*0074*/ 	.word	0x00001c20


	//   ....[8]....
        /*0078*/ 	.word	0x00001ca0


	//   ....[9]....
        /*007c*/ 	.word	0x00001cb0


	//----- nvinfo : EIATTR_VRC_CTA_INIT_COUNT
	.align		4
.L_1493:
        /*0080*/ 	.byte	0x02, 0x4a
	.zero		1
	.zero		1


	//----- nvinfo : EIATTR_EXIT_INSTR_OFFSETS
	.align		4
        /*0084*/ 	.byte	0x04, 0x1c
        /*0086*/ 	.short	(.L_1495 - .L_1494)


	//   ....[0]....
.L_1494:
        /*0088*/ 	.word	0x00000060


	//   ....[1]....
        /*008c*/ 	.word	0x000064f0


	//----- nvinfo : EIATTR_MAX_THREADS
	.align		4
.L_1495:
        /*0090*/ 	.byte	0x04, 0x05
        /*0092*/ 	.short	(.L_1497 - .L_1496)
.L_1496:
        /*0094*/ 	.word	0x000001e0
        /*0098*/ 	.word	0x00000001
        /*009c*/ 	.word	0x00000001


	//----- nvinfo : EIATTR_CRS_STACK_SIZE
	.align		4
.L_1497:
        /*00a0*/ 	.byte	0x04, 0x1e
        /*00a2*/ 	.short	(.L_1499 - .L_1498)
.L_1498:
        /*00a4*/ 	.word	0x00000000


	//----- nvinfo : EIATTR_CBANK_PARAM_SIZE
	.align		4
.L_1499:
        /*00a8*/ 	.byte	0x03, 0x19
        /*00aa*/ 	.short	0x00a0


	//----- nvinfo : EIATTR_PARAM_CBANK
	.align		4
        /*00ac*/ 	.byte	0x04, 0x0a
        /*00ae*/ 	.short	(.L_1501 - .L_1500)
	.align		4
.L_1500:
        /*00b0*/ 	.word	index@(.nv.constant0._Z35group_norm_nhwc_fwd_one_pass_kernelI11Fp16IOFp32WLi256ELi60ELi480EEv26Group_norm_nhwc_fwd_params)
        /*00b4*/ 	.short	0x0380
        /*00b6*/ 	.short	0x00a0


	//----- nvinfo : EIATTR_SW_WAR
	.align		4
.L_1501:
        /*00b8*/ 	.byte	0x04, 0x36
        /*00ba*/ 	.short	(.L_1503 - .L_1502)
.L_1502:
        /*00bc*/ 	.word	0x00000008
.L_1503:


//--------------------- .nv.info._Z35group_norm_nhwc_fwd_one_pass_kernelI11Fp16IOFp32WLi512ELi60ELi480EEv26Group_norm_nhwc_fwd_params --------------------------
	.section	.nv.info._Z35group_norm_nhwc_fwd_one_pass_kernelI11Fp16IOFp32WLi512ELi60ELi480EEv26Group_norm_nhwc_fwd_params,"",@"SHT_CUDA_INFO"
	.sectionflags	@""
	.align	4


	//----- nvinfo : EIATTR_CUDA_API_VERSION
	.align		4
        /*0000*/ 	.byte	0x04, 0x37
        /*0002*/ 	.short	(.L_1505 - .L_1504)
.L_1504:
        /*0004*/ 	.word	0x00000082


	//----- nvinfo : EIATTR_KPARAM_INFO
	.align		4
.L_1505:
        /*0008*/ 	.byte	0x04, 0x17
        /*000a*/ 	.short	(.L_1507 - .L_1506)
.L_1506:
        /*000c*/ 	.word	0x00000000
        /*0010*/ 	.short	0x0000
        /*0012*/ 	.short	0x0000
        /*0014*/ 	.byte	0x00, 0xf0, 0x81, 0x02


	//----- nvinfo : EIATTR_SPARSE_MMA_MASK
	.align		4
.L_1507:
        /*0018*/ 	.byte	0x03, 0x50
        /*001a*/ 	.short	0x0000


	//----- nvinfo : EIATTR_MAXREG_COUNT
	.align		4
        /*001c*/ 	.byte	0x03, 0x1b
        /*001e*/ 	.short	0x0080


	//----- nvinfo : EIATTR_NUM_BARRIERS
	.align		4
        /*0020*/ 	.byte	0x02, 0x4c
        /*0022*/ 	.byte	0x01
	.zero		1


	//----- nvinfo : EIATTR_MERCURY_ISA_VERSION
	.align		4
        /*0024*/ 	.byte	0x03, 0x5f
        /*0026*/ 	.short	0x0101


	//----- nvinfo : EIATTR_COOP_GROUP_MASK_REGIDS
	.align		4
        /*0028*/ 	.byte	0x04, 0x29
        /*002a*/ 	.short	(.L_1509 - .L_1508)


	//   ....[0]....
.L_1508:
        /*002c*/ 	.word	0xffffffff


	//   ....[1]....
        /*0030*/ 	.word	0xffffffff


	//   ....[2]....
        /*0034*/ 	.word	0xffffffff


	//   ....[3]....
        /*0038*/ 	.word	0xffffffff


	//   ....[4]....
        /*003c*/ 	.word	0xffffffff


	//   ....[5]....
        /*0040*/ 	.word	0xffffffff


	//   ....[6]....
        /*0044*/ 	.word	0xffffffff


	//   ....[7]....
        /*0048*/ 	.word	0xffffffff


	//   ....[8]....
        /*004c*/ 	.word	0xffffffff


	//   ....[9]....
        /*0050*/ 	.word	0xffffffff


	//----- nvinfo : EIATTR_COOP_GROUP_INSTR_OFFSETS
	.align		4
.L_1509:
        /*0054*/ 	.byte	0x04, 0x28
        /*0056*/ 	.short	(.L_1511 - .L_1510)


	//   ....[0]....
.L_1510:
        /*0058*/ 	.word	0x00003200


	//   ....[1]....
        /*005c*/ 	.word	0x00003210


	//   ....[2]....
        /*0060*/ 	.word	0x00003250


	//   ....[3]....
        /*0064*/ 	.word	0x00003260


	//   ....[4]....
        /*0068*/ 	.word	0x000032a0


	//   ....[5]....
        /*006c*/ 	.word	0x000032b0


	//   ....[6]....
        /*0070*/ 	.word	0x000032f0


	//   ....[7]....
        /*0074*/ 	.word	0x00003300


	//   ....[8]....
        /*0078*/ 	.word	0x00003390


	//   ....[9]....
        /*007c*/ 	.word	0x000033a0


	//----- nvinfo : EIATTR_VRC_CTA_INIT_COUNT
	.align		4
.L_1511:
        /*0080*/ 	.byte	0x02, 0x4a
	.zero		1
	.zero		1


	//----- nvinfo : EIATTR_EXIT_INSTR_OFFSETS
	.align		4
        /*0084*/ 	.byte	0x04, 0x1c
        /*0086*/ 	.short	(.L_1513 - .L_1512)


	//   ....[0]....
.L_1512:
        /*0088*/ 	.word	0x00000060


	//   ....[1]....
        /*008c*/ 	.word	0x0000b9a0


	//----- nvinfo : EIATTR_MAX_THREADS
	.align		4
.L_1513:
        /*0090*/ 	.byte	0x04, 0x05
        /*0092*/ 	.short	(.L_1515 - .L_1514)
.L_1514:
        /*0094*/ 	.word	0x000001e0
        /*0098*/ 	.word	0x00000001
        /*009c*/ 	.word	0x00000001


	//----- nvinfo : EIATTR_CRS_STACK_SIZE
	.align		4
.L_1515:
        /*00a0*/ 	.byte	0x04, 0x1e
        /*00a2*/ 	.short	(.L_1517 - .L_1516)
.L_1516:
        /*00a4*/ 	.word	0x00000000


	//----- nvinfo : EIATTR_CBANK_PARAM_SIZE
	.align		4
.L_1517:
        /*00a8*/ 	.byte	0x03, 0x19
        /*00aa*/ 	.short	0x00a0


	//----- nvinfo : EIATTR_PARAM_CBANK
	.align		4
        /*00ac*/ 	.byte	0x04, 0x0a
        /*00ae*/ 	.short	(.L_1519 - .L_1518)
	.align		4
.L_1518:
        /*00b0*/ 	.word	index@(.nv.constant0._Z35group_norm_nhwc_fwd_one_pass_kernelI11Fp16IOFp32WLi512ELi60ELi480EEv26Group_norm_nhwc_fwd_params)
        /*00b4*/ 	.short	0x0380
        /*00b6*/ 	.short	0x00a0


	//----- nvinfo : EIATTR_SW_WAR
	.align		4
.L_1519:
        /*00b8*/ 	.byte	0x04, 0x36
        /*00ba*/ 	.short	(.L_1521 - .L_1520)
.L_1520:
        /*00bc*/ 	.word	0x00000008
.L_1521:


//--------------------- .nv.info._Z35group_norm_nhwc_fwd_one_pass_kernelI11Fp16IOBf16WLi64ELi60ELi480EEv26Group_norm_nhwc_fwd_params --------------------------
	.section	.nv.info._Z35group_norm_nhwc_fwd_one_pass_kernelI11Fp16IOBf16WLi64ELi60ELi480EEv26Group_norm_nhwc_fwd_params,"",@"SHT_CUDA_INFO"
	.sectionflags	@""
	.align	4


	//----- nvinfo : EIATTR_CUDA_API_VERSION
	.align		4
        /*0000*/ 	.byte	0x04, 0x37
        /*0002*/ 	.short	(.L_1523 - .L_1522)
.L_1522:
        /*0004*/ 	.word	0x00000082


	//----- nvinfo : EIATTR_KPARAM_INFO
	.align		4
.L_1523:
        /*0008*/ 	.byte	0x04, 0x17
        /*000a*/ 	.short	(.L_1525 - .L_1524)
.L_1524:
        /*000c*/ 	.word	0x00000000
        /*0010*/ 	.short	0x0000
        /*0012*/ 	.short	0x0000
        /*0014*/ 	.byte	0x00, 0xf0, 0x81, 0x02


	//----- nvinfo : EIATTR_SPARSE_MMA_MASK
	.align		4
.L_1525:
        /*0018*/ 	.byte	0x03, 0x50
        /*001a*/ 	.short	0x0000


	//----- nvinfo : EIATTR_MAXREG_COUNT
	.align		4
        /*001c*/ 	.byte	0x03, 0x1b
        /*001e*/ 	.short	0x0080


	//----- nvinfo : EIATTR_NUM_BARRIERS
	.align		4
        /*0020*/ 	.byte	0x02, 0x4c
        /*0022*/ 	.byte	0x01
	.zero		1


	//----- nvinfo : EIATTR_MERCURY_ISA_VERSION
	.align		4
        /*0024*/ 	.byte	0x03, 0x5f
        /*0026*/ 	.short	0x0101


	//----- nvinfo : EIATTR_INT_WARP_WIDE_INSTR_OFFSETS
	.align		4
        /*0028*/ 	.byte	0x04, 0x31
        /*002a*/ 	.short	(.L_1527 - .L_1526)


	//   ....[0]....
.L_1526:
        /*002c*/ 	.word	0x00001300


	//   ....[1]....
        /*0030*/ 	.word	0x00001370


	//   ....[2]....
        /*0034*/ 	.word	0x00001380


	//   ....[3]....
        /*0038*/ 	.word	0x000013b0


	//   ....[4]....
        /*003c*/ 	.word	0x00001570


	//   ....[5]....
        /*0040*/ 	.word	0x000015d0


	//   ....[6]....
        /*0044*/ 	.word	0x000015f0


	//   ....[7]....
        /*0048*/ 	.word	0x00001620


	//   ....[8]....
        /*004c*/ 	.word	0x00001950


	//   ....[9]....
        /*0050*/ 	.word	0x00001970


	//   ....[10]....
        /*0054*/ 	.word	0x00001990


	//   ....[11]....
        /*0058*/ 	.word	0x000019b0


	//   ....[12]....
        /*005c*/ 	.word	0x00001c10


	//   ....[13]....
        /*0060*/ 	.word	0x00001c30


	//----- nvinfo : EIATTR_COOP_GROUP_MASK_REGIDS
	.align		4
.L_1527:
        /*0064*/ 	.byte	0x04, 0x29
        /*0066*/ 	.short	(.L_1529 - .L_1528)


	//   ....[0]....
.L_1528:
        /*0068*/ 	.word	0xffffffff


	//   ....[1]....
        /*006c*/ 	.word	0xffffffff


	//   ....[2]....
        /*0070*/ 	.word	0xffffffff


	//   ....[3]....
        /*0074*/ 	.word	0xffffffff


	//   ....[4]....
        /*0078*/ 	.word	0xffffffff


	//   ....[5]....
        /*007c*/ 	.word	0xffffffff


	//   ....[6]....
        /*0080*/ 	.word	0xffffffff


	//   ....[7]....
        /*0084*/ 	.word	0xffffffff


	//   ....[8]....
        /*0088*/ 	.word	0xffffffff


	//   ....[9]....
        /*008c*/ 	.word	0xffffffff


	//----- nvinfo : EIATTR_COOP_GROUP_INSTR_OFFSETS
	.align		4
.L_1529:
        /*0090*/ 	.byte	0x04, 0x28
        /*0092*/ 	.short	(.L_1531 - .L_1530)


	//   ....[0]....
.L_1530:
        /*0094*/ 	.word	0x00000a60


	//   ....[1]....
        /*0098*/ 	.word	0x00000a70


	//   ....[2]....
        /*009c*/ 	.word	0x00000aa0


	//   ....[3]....
        /*00a0*/ 	.word	0x00000ab0


	//   ....[4]....
        /*00a4*/ 	.word	0x00000af0


	//   ....[5]....
        /*00a8*/ 	.word	0x00000b00


	//   ....[6]....
        /*00ac*/ 	.word	0x00000b40


	//   ....[7]....
        /*00b0*/ 	.word	0x00000b50


	//   ....[8]....
        /*00b4*/ 	.word	0x00000bb0


	//   ....[9]....
        /*00b8*/ 	.word	0x00000bc0


	//----- nvinfo : EIATTR_VRC_CTA_INIT_COUNT
	.align		4
.L_1531:
        /*00bc*/ 	.byte	0x02, 0x4a
	.zero		1
	.zero		1


	//----- nvinfo : EIATTR_EXIT_INSTR_OFFSETS
	.align		4
        /*00c0*/ 	.byte	0x04, 0x1c
        /*00c2*/ 	.short	(.L_1533 - .L_1532)


	//   ....[0]....
.L_1532:
        /*00c4*/ 	.word	0x00000070


	//   ....[1]....
        /*00c8*/ 	.word	0x00003040


	//----- nvinfo : EIATTR_MAX_THREADS
	.align		4
.L_1533:
        /*00cc*/ 	.byte	0x04, 0x05
        /*00ce*/ 	.short	(.L_1535 - .L_1534)
.L_1534:
        /*00d0*/ 	.word	0x000001e0
        /*00d4*/ 	.word	0x00000001
        /*00d8*/ 	.word	0x00000001


	//----- nvinfo : EIATTR_CRS_STACK_SIZE
	.align		4
.L_1535:
        /*00dc*/ 	.byte	0x04, 0x1e
        /*00de*/ 	.short	(.L_1537 - .L_1536)
.L_1536:
        /*00e0*/ 	.word	0x00000000


	//----- nvinfo : EIATTR_CBANK_PARAM_SIZE
	.align		4
.L_1537:
        /*00e4*/ 	.byte	0x03, 0x19
        /*00e6*/ 	.short	0x00a0


	//----- nvinfo : EIATTR_PARAM_CBANK
	.align		4
        /*00e8*/ 	.byte	0x04, 0x0a
        /*00ea*/ 	.short	(.L_1539 - .L_1538)
	.align		4
.L_1538:
        /*00ec*/ 	.word	index@(.nv.constant0._Z35group_norm_nhwc_fwd_one_pass_kernelI11Fp16IOBf16WLi64ELi60ELi480EEv26Group_norm_nhwc_fwd_params)
        /*00f0*/ 	.short	0x0380
        /*00f2*/ 	.short	0x00a0


	//----- nvinfo : EIATTR_SW_WAR
	.align		4
.L_1539:
        /*00f4*/ 	.byte	0x04, 0x36
        /*00f6*/ 	.short	(.L_1541 - .L_1540)
.L_1540:
        /*00f8*/ 	.word	0x00000008
.L_1541:


//--------------------- .nv.info._Z35group_norm_nhwc_fwd_one_pass_kernelI11Fp16IOBf16WLi128ELi60ELi480EEv26Group_norm_nhwc_fwd_params --------------------------
	.section	.nv.info._Z35group_norm_nhwc_fwd_one_pass_kernelI11Fp16IOBf16WLi128ELi60ELi480EEv26Group_norm_nhwc_fwd_params,"",@"SHT_CUDA_INFO"
	.sectionflags	@""
	.align	4


	//----- nvinfo : EIATTR_CUDA_API_VERSION
	.align		4
        /*0000*/ 	.byte	0x04, 0x37
        /*0002*/ 	.short	(.L_1543 - .L_1542)
.L_1542:
        /*0004*/ 	.word	0x00000082


	//----- nvinfo : EIATTR_KPARAM_INFO
	.align		4
.L_1543:
        /*0008*/ 	.byte	0x04, 0x17
        /*000a*/ 	.short	(.L_1545 - .L_1544)
.L_1544:
        /*000c*/ 	.word	0x00000000
        /*0010*/ 	.short	0x0000
        /*0012*/ 	.short	0x0000
        /*0014*/ 	.byte	0x00, 0xf0, 0x81, 0x02


	//----- nvinfo : EIATTR_SPARSE_MMA_MASK
	.align		4
.L_1545:
        /*0018*/ 	.byte	0x03, 0x50
        /*001a*/ 	.short	0x0000


	//----- nvinfo : EIATTR_MAXREG_COUNT
	.align		4
        /*001c*/ 	.byte	0x03, 0x1b
        /*001e*/ 	.short	0x0080


	//----- nvinfo : EIATTR_NUM_BARRIERS
	.align		4
        /*0020*/ 	.byte	0x02, 0x4c
        /*0022*/ 	.byte	0x01
	.zero		1


	//----- nvinfo : EIATTR_MERCURY_ISA_VERSION
	.align		4
        /*0024*/ 	.byte	0x03, 0x5f
        /*0026*/ 	.short	0x0101


	//----- nvinfo : EIATTR_INT_WARP_WIDE_INSTR_OFFSETS
	.align		4
        /*0028*/ 	.byte	0x04, 0x31
        /*002a*/ 	.short	(.L_1547 - .L_1546)


	//   ....[0]....
.L_1546:
        /*002c*/ 	.word	0x00001960


	//   ....[1]....
        /*0030*/ 	.word	0x000019e0


	//   ....[2]....
        /*0034*/ 	.word	0x00001a80


	//   ....[3]....
        /*0038*/ 	.word	0x00001b20


	//   ....[4]....
        /*003c*/ 	.word	0x00001bc0


	//   ....[5]....
        /*0040*/ 	.word	0x00001c60


	//   ....[6]....
        /*0044*/ 	.word	0x00001d00


	//   ....[7]....
        /*0048*/ 	.word	0x00001da0


	//   ....[8]....
        /*004c*/ 	.word	0x00001f70


	//   ....[9]....
        /*0050*/ 	.word	0x00002000


	//   ....[10]....
        /*0054*/ 	.word	0x000020b0


	//   ....[11]....
        /*0058*/ 	.word	0x00002160


	//   ....[12]....
        /*005c*/ 	.word	0x00002290


	//   ....[13]....
        /*0060*/ 	.word	0x00002320


	//----- nvinfo : EIATTR_COOP_GROUP_MASK_REGIDS
	.align		4
.L_1547:
        /*0064*/ 	.byte	0x04, 0x29
        /*0066*/ 	.short	(.L_1549 - .L_1548)


	//   ....[0]....
.L_1548:
        /*0068*/ 	.word	0xffffffff


	//   ....[1]....
        /*006c*/ 	.word	0xffffffff


	//   ....[2]....
        /*0070*/ 	.word	0xffffffff


	//   ....[3]....
        /*0074*/ 	.word	0xffffffff


	//   ....[4]....
        /*0078*/ 	.word	0xffffffff


	//   ....[5]....
        /*007c*/ 	.word	0xffffffff


	//   ....[6]....
        /*0080*/ 	.word	0xffffffff


	//   ....[7]....
        /*0084*/ 	.word	0xffffffff


	//   ....[8]....
        /*0088*/ 	.word	0xffffffff


	//   ....[9]....
        /*008c*/ 	.word	0xffffffff


	//----- nvinfo : EIATTR_COOP_GROUP_INSTR_OFFSETS
	.align		4
.L_1549:
        /*0090*/ 	.byte	0x04, 0x28
        /*0092*/ 	.short	(.L_1551 - .L_1550)


	//   ....[0]....
.L_1550:
        /*0094*/ 	.word	0x00001120


	//   ....[1]....
        /*0098*/ 	.word	0x00001130


	//   ....[2]....
        /*009c*/ 	.word	0x00001160


	//   ....[3]....
        /*00a0*/ 	.word	0x00001170


	//   ....[4]....
        /*00a4*/ 	.word	0x000011b0


	//   ....[5]....
        /*00a8*/ 	.word	0x000011c0


	//   ....[6]....
        /*00ac*/ 	.word	0x00001200


	//   ....[7]....
        /*00b0*/ 	.word	0x00001210


	//   ....[8]....
        /*00b4*/ 	.word	0x00001290


	//   ....[9]....
        /*00b8*/ 	.word	0x000012a0


	//----- nvinfo : EIATTR_VRC_CTA_INIT_COUNT
	.align		4
.L_1551:
        /*00bc*/ 	.byte	0x02, 0x4a
	.zero		1
	.zero		1


	//----- nvinfo : EIATTR_EXIT_INSTR_OFFSETS
	.align		4
        /*00c0*/ 	.byte	0x04, 0x1c
        /*00c2*/ 	.short	(.L_1553 - .L_1552)


	//   ....[0]....
.L_1552:
        /*00c4*/ 	.word	0x00000070


	//   ....[1]....
        /*00c8*/ 	.word	0x00004500


	//----- nvinfo : EIATTR_MAX_THREADS
	.align		4
.L_1553:
        /*00cc*/ 	.byte	0x04, 0x05
        /*00ce*/ 	.short	(.L_1555 - .L_1554)
.L_1554:
        /*00d0*/ 	.word	0x000001e0
        /*00d4*/ 	.word	0x00000001
        /*00d8*/ 	.word	0x00000001


	//----- nvinfo : EIATTR_CRS_STACK_SIZE
	.align		4
.L_1555:
        /*00dc*/ 	.byte	0x04, 0x1e
        /*00de*/ 	.short	(.L_1557 - .L_1556)
.L_1556:
        /*00e0*/ 	.word	0x00000000


	//----- nvinfo : EIATTR_CBANK_PARAM_SIZE
	.align		4
.L_1557:
        /*00e4*/ 	.byte	0x03, 0x19
        /*00e6*/ 	.short	0x00a0


	//----- nvinfo : EIATTR_PARAM_CBANK
	.align		4
        /*00e8*/ 	.byte	0x04, 0x0a
        /*00ea*/ 	.short	(.L_1559 - .L_1558)
	.align		4
.L_1558:
        /*00ec*/ 	.word	index@(.nv.constant0._Z35group_norm_nhwc_fwd_one_pass_kernelI11Fp16IOBf16WLi128ELi60ELi480EEv26Group_norm_nhwc_fwd_params)
        /*00f0*/ 	.short	0x0380
        /*00f2*/ 	.short	0x00a0


	//----- nvinfo : EIATTR_SW_WAR
	.align		4
.L_1559:
        /*00f4*/ 	.byte	0x04, 0x36
        /*00f6*/ 	.short	(.L_1561 - .L_1560)
.L_1560:
        /*00f8*/ 	.word	0x00000008
.L_1561:


//--------------------- .nv.info._Z35group_norm_nhwc_fwd_one_pass_kernelI11Fp16IOBf16WLi256ELi60ELi480EEv26Group_norm_nhwc_fwd_params --------------------------
	.section	.nv.info._Z35group_norm_nhwc_fwd_one_pass_kernelI11Fp16IOBf16WLi256ELi60ELi480EEv26Group_norm_nhwc_fwd_params,"",@"SHT_CUDA_INFO"
	.sectionflags	@""
	.align	4


	//----- nvinfo : EIATTR_CUDA_API_VERSION
	.align		4
        /*0000*/ 	.byte	0x04, 0x37
        /*0002*/ 	.short	(.L_1563 - .L_1562)
.L_1562:
        /*0004*/ 	.word	0x00000082


	//----- nvinfo : EIATTR_KPARAM_INFO
	.align		4
.L_1563:
        /*0008*/ 	.byte	0x04, 0x17
        /*000a*/ 	.short	(.L_1565 - .L_1564)
.L_1564:
        /*000c*/ 	.word	0x00000000
        /*0010*/ 	.short	0x0000
        /*0012*/ 	.short	0x0000
        /*0014*/ 	.byte	0x00, 0xf0, 0x81, 0x02


	//----- nvinfo : EIATTR_SPARSE_MMA_MASK
	.align		4
.L_1565:
        /*0018*/ 	.byte	0x03, 0x50
        /*001a*/ 	.short	0x0000


	//----- nvinfo : EIATTR_MAXREG_COUNT
	.align		4
        /*001c*/ 	.byte	0x03, 0x1b
        /*001e*/ 	.short	0x0080


	//----- nvinfo : EIATTR_NUM_BARRIERS
	.align		4
        /*0020*/ 	.byte	0x02, 0x4c
        /*0022*/ 	.byte	0x01
	.zero		1


	//----- nvinfo : EIATTR_MERCURY_ISA_VERSION
	.align		4
        /*0024*/ 	.byte	0x03, 0x5f
        /*0026*/ 	.short	0x0101


	//----- nvinfo : EIATTR_COOP_GROUP_MASK_REGIDS
	.align		4
        /*0028*/ 	.byte	0x04, 0x29
        /*002a*/ 	.short	(.L_1567 - .L_1566)


	//   ....[0]....
.L_1566:
        /*002c*/ 	.word	0xffffffff


	//   ....[1]....
        /*0030*/ 	.word	0xffffffff


	//   ....[2]....
        /*0034*/ 	.word	0xffffffff


	//   ....[3]....
        /*0038*/ 	.word	0xffffffff


	//   ....[4]....
        /*003c*/ 	.word	0xffffffff


	//   ....[5]....
        /*0040*/ 	.word	0xffffffff


	//   ....[6]....
        /*0044*/ 	.word	0xffffffff


	//   ....[7]....
        /*0048*/ 	.word	0xffffffff


	//   ....[8]....
        /*004c*/ 	.word	0xffffffff


	//   ....[9]....
        /*0050*/ 	.word	0xffffffff


	//----- nvinfo : EIATTR_COOP_GROUP_INSTR_OFFSETS
	.align		4
.L_1567:
        /*0054*/ 	.byte	0x04, 0x28
        /*0056*/ 	.short	(.L_1569 - .L_1568)


	//   ....[0]....
.L_1568:
        /*0058*/ 	.word	0x00001b30


	//   ....[1]....
        /*005c*/ 	.word	0x00001b40


	//   ....[2]....
        /*0060*/ 	.word	0x00001b70


	//   ....[3]....
        /*0064*/ 	.word	0x00001b80


	//   ....[4]....
        /*0068*/ 	.word	0x00001bc0


	//   ....[5]....
        /*006c*/ 	.word	0x00001bd0


	//   ....[6]....
        /*0070*/ 	.word	0x00001c10


	//   ....[7]....
        /*0074*/ 	.word	0x00001c20


	//   ....[8]....
        /*0078*/ 	.word	0x00001ca0


	//   ....[9]....
        /*007c*/ 	.word	0x00001cb0


	//----- nvinfo : EIATTR_VRC_CTA_INIT_COUNT
	.align		4
.L_1569:
        /*0080*/ 	.byte	0x02, 0x4a
	.zero		1
	.zero		1


	//----- nvinfo : EIATTR_EXIT_INSTR_OFFSETS
	.align		4
        /*0084*/ 	.byte	0x04, 0x1c
        /*0086*/ 	.short	(.L_1571 - .L_1570)


	//   ....[0]....
.L_1570:
        /*0088*/ 	.word	0x00000060


	//   ....[1]....
        /*008c*/ 	.word	0x00006550


	//----- nvinfo : EIATTR_MAX_THREADS
	.align		4
.L_1571:
        /*0090*/ 	.byte	0x04, 0x05
        /*0092*/ 	.short	(.L_1573 - .L_1572)
.L_1572:
        /*0094*/ 	.word	0x000001e0
        /*0098*/ 	.word	0x00000001
        /*009c*/ 	.word	0x00000001


	//----- nvinfo : EIATTR_CRS_STACK_SIZE
	.align		4
.L_1573:
        /*00a0*/ 	.byte	0x04, 0x1e
        /*00a2*/ 	.short	(.L_1575 - .L_1574)
.L_1574:
        /*00a4*/ 	.word	0x00000000


	//----- nvinfo : EIATTR_CBANK_PARAM_SIZE
	.align		4
.L_1575:
        /*00a8*/ 	.byte	0x03, 0x19
        /*00aa*/ 	.short	0x00a0


	//----- nvinfo : EIATTR_PARAM_CBANK
	.align		4
        /*00ac*/ 	.byte	0x04, 0x0a
        /*00ae*/ 	.short	(.L_1577 - .L_1576)
	.align		4
.L_1576:
        /*00b0*/ 	.word	index@(.nv.constant0._Z35group_norm_nhwc_fwd_one_pass_kernelI11Fp16IOBf16WLi256ELi60ELi480EEv26Group_norm_nhwc_fwd_params)
        /*00b4*/ 	.short	0x0380
        /*00b6*/ 	.short	0x00a0


	//----- nvinfo : EIATTR_SW_WAR
	.align		4
.L_1577:
        /*00b8*/ 	.byte	0x04, 0x36
        /*00ba*/ 	.short	(.L_1579 - .L_1578)
.L_1578:
        /*00bc*/ 	.word	0x00000008
.L_1579:


//--------------------- .nv.info._Z35group_norm_nhwc_fwd_one_pass_kernelI11Fp16IOBf16WLi512ELi60ELi480EEv26Group_norm_nhwc_fwd_params --------------------------
	.section	.nv.info._Z35group_norm_nhwc_fwd_one_pass_kernelI11Fp16IOBf16WLi512ELi60ELi480EEv26Group_norm_nhwc_fwd_params,"",@"SHT_CUDA_INFO"
	.sectionflags	@""
	.align	4


	//----- nvinfo : EIATTR_CUDA_API_VERSION
	.align		4
        /*0000*/ 	.byte	0x04, 0x37
        /*0002*/ 	.short	(.L_1581 - .L_1580)
.L_1580:
        /*0004*/ 	.word	0x00000082


	//----- nvinfo : EIATTR_KPARAM_INFO
	.align		4
.L_1581:
        /*0008*/ 	.byte	0x04, 0x17
        /*000a*/ 	.short	(.L_1583 - .L_1582)
.L_1582:
        /*000c*/ 	.word	0x00000000
        /*0010*/ 	.short	0x0000
        /*0012*/ 	.short	0x0000
        /*0014*/ 	.byte	0x00, 0xf0, 0x81, 0x02


	//----- nvinfo : EIATTR_SPARSE_MMA_MASK
	.align		4
.L_1583:
        /*0018*/ 	.byte	0x03, 0x50
        /*001a*/ 	.short	0x0000


	//----- nvinfo : EIATTR_MAXREG_COUNT
	.align		4
        /*001c*/ 	.byte	0x03, 0x1b
        /*001e*/ 	.short	0x0080


	//----- nvinfo : EIATTR_NUM_BARRIERS
	.align		4
        /*0020*/ 	.byte	0x02, 0x4c
        /*0022*/ 	.byte	0x01
	.zero		1


	//----- nvinfo : EIATTR_MERCURY_ISA_VERSION
	.align		4
        /*0024*/ 	.byte	0x03, 0x5f
        /*0026*/ 	.short	0x0101


	//----- nvinfo : EIATTR_COOP_GROUP_MASK_REGIDS
	.align		4
        /*0028*/ 	.byte	0x04, 0x29
        /*002a*/ 	.short	(.L_1585 - .L_1584)


	//   ....[0]....
.L_1584:
        /*002c*/ 	.word	0xffffffff


	//   ....[1]....
        /*0030*/ 	.word	0xffffffff


	//   ....[2]....
        /*0034*/ 	.word	0xffffffff


	//   ....[3]....
        /*0038*/ 	.word	0xffffffff


	//   ....[4]....
        /*003c*/ 	.word	0xffffffff


	//   ....[5]....
        /*0040*/ 	.word	0xffffffff


	//   ....[6]....
        /*0044*/ 	.word	0xffffffff


	//   ....[7]....
        /*0048*/ 	.word	0xffffffff


	//   ....[8]....
        /*004c*/ 	.word	0xffffffff


	//   ....[9]....
        /*0050*/ 	.word	0xffffffff


	//----- nvinfo : EIATTR_COOP_GROUP_INSTR_OFFSETS
	.align		4
.L_1585:
        /*0054*/ 	.byte	0x04, 0x28
        /*0056*/ 	.short	(.L_1587 - .L_1586)


	//   ....[0]....
.L_1586:
        /*0058*/ 	.word	0x00003200


	//   ....[1]....
        /*005c*/ 	.word	0x00003210


	//   ....[2]....
        /*0060*/ 	.word	0x00003250


	//   ....[3]....
        /*0064*/ 	.word	0x00003260


	//   ....[4]....
        /*0068*/ 	.word	0x000032a0


	//   ....[5]....
        /*006c*/ 	.word	0x000032b0


	//   ....[6]....
        /*0070*/ 	.word	0x000032f0


	//   ....[7]....
        /*0074*/ 	.word	0x00003300


	//   ....[8]....
        /*0078*/ 	.word	0x00003390


	//   ....[9]....
        /*007c*/ 	.word	0x000033a0


	//----- nvinfo : EIATTR_VRC_CTA_INIT_COUNT
	.align		4
.L_1587:
        /*0080*/ 	.byte	0x02, 0x4a
	.zero		1
	.zero		1


	//----- nvinfo : EIATTR_EXIT_INSTR_OFFSETS
	.align		4
        /*0084*/ 	.byte	0x04, 0x1c
        /*0086*/ 	.short	(.L_1589 - .L_1588)


	//   ....[0]....
.L_1588:
        /*0088*/ 	.word	0x00000060


	//   ....[1]....
        /*008c*/ 	.word	0x0000ba00


	//----- nvinfo : EIATTR_MAX_THREADS
	.align		4
.L_1589:
        /*0090*/ 	.byte	0x04, 0x05
        /*0092*/ 	.short	(.L_1591 - .L_1590)
.L_1590:
        /*0094*/ 	.word	0x000001e0
        /*0098*/ 	.word	0x00000001
        /*009c*/ 	.word	0x00000001


	//----- nvinfo : EIATTR_CRS_STACK_SIZE
	.align		4
.L_1591:
        /*00a0*/ 	.byte	0x04, 0x1e
        /*00a2*/ 	.short	(.L_1593 - .L_1592)
.L_1592:
        /*00a4*/ 	.word	0x00000000


	//----- nvinfo : EIATTR_CBANK_PARAM_SIZE
	.align		4
.L_1593:
        /*00a8*/ 	.byte	0x03, 0x19
        /*00aa*/ 	.short	0x00a0


	//----- nvinfo : EIATTR_PARAM_CBANK
	.align		4
        /*00ac*/ 	.byte	0x04, 0x0a
        /*00ae*/ 	.short	(.L_1595 - .L_1594)
	.align		4
.L_1594:
        /*00b0*/ 	.word	index@(.nv.constant0._Z35group_norm_nhwc_fwd_one_pass_kernelI11Fp16IOBf16WLi512ELi60ELi480EEv26Group_norm_nhwc_fwd_params)
        /*00b4*/ 	.short	0x0380
        /*00b6*/ 	.short	0x00a0


	//----- nvinfo : EIATTR_SW_WAR
	.align		4
.L_1595:
        /*00b8*/ 	.byte	0x04, 0x36
        /*00ba*/ 	.short	(.L_1597 - .L_1596)
.L_1596:
        /*00bc*/ 	.word	0x00000008
.L_1597:


//--------------------- .nv.info._Z35group_norm_nhwc_fwd_one_pass_kernelI11Fp16IOFp16WLi64ELi60ELi480EEv26Group_norm_nhwc_fwd_params --------------------------
	.section	.nv.info._Z35group_norm_nhwc_fwd_one_pass_kernelI11Fp16IOFp16WLi64ELi60ELi480EEv26Group_norm_nhwc_fwd_params,"",@"SHT_CUDA_INFO"
	.sectionflags	@""
	.align	4


	//----- nvinfo : EIATTR_CUDA_API_VERSION
	.align		4
        /*0000*/ 	.byte	0x04, 0x37
        /*0002*/ 	.short	(.L_1599 - .L_1598)
.L_1598:
        /*0004*/ 	.word	0x00000082


	//----- nvinfo : EIATTR_KPARAM_INFO
	.align		4
.L_1599:
        /*0008*/ 	.byte	0x04, 0x17
        /*000a*/ 	.short	(.L_1601 - .L_1600)
.L_1600:
        /*000c*/ 	.word	0x00000000
        /*0010*/ 	.short	0x0000
        /*0012*/ 	.short	0x0000
        /*0014*/ 	.byte	0x00, 0xf0, 0x81, 0x02


	//----- nvinfo : EIATTR_SPARSE_MMA_MASK
	.align		4
.L_1601:
        /*0018*/ 	.byte	0x03, 0x50
        /*001a*/ 	.short	0x0000


	//----- nvinfo : EIATTR_MAXREG_COUNT
	.align		4
        /*001c*/ 	.byte	0x03, 0x1b
        /*001e*/ 	.short	0x0080


	//----- nvinfo : EIATTR_NUM_BARRIERS
	.align		4
        /*0020*/ 	.byte	0x02, 0x4c
        /*0022*/ 	.byte	0x01
	.zero		1


	//----- nvinfo : EIATTR_MERCURY_ISA_VERSION
	.align		4
        /*0024*/ 	.byte	0x03, 0x5f
        /*0026*/ 	.short	0x0101


	//----- nvinfo : EIATTR_INT_WARP_WIDE_INSTR_OFFSETS
	.align		4
        /*0028*/ 	.byte	0x04, 0x31
        /*002a*/ 	.short	(.L_1603 - .L_1602)


	//   ....[0]....
.L_1602:
        /*002c*/ 	.word	0x00001300


	//   ....[1]....
        /*0030*/ 	.word	0x00001360


	//   ....[2]....
        /*0034*/ 	.word	0x00001380


	//   ....[3]....
        /*0038*/ 	.word	0x000013b0


	//   ....[4]....
        /*003c*/ 	.word	0x00001570


	//   ....[5]....
        /*0040*/ 	.word	0x000015d0


	//   ....[6]....
        /*0044*/ 	.word	0x000015f0


	//   ....[7]....
        /*0048*/ 	.word	0x00001620


	//   ....[8]....
        /*004c*/ 	.word	0x00001950


	//   ....[9]....
        /*0050*/ 	.word	0x00001970


	//   ....[10]....
        /*0054*/ 	.word	0x00001990


	//   ....[11]....
        /*0058*/ 	.word	0x000019b0


	//   ....[12]....
        /*005c*/ 	.word	0x00001c10


	//   ....[13]....
        /*0060*/ 	.word	0x00001c30


	//----- nvinfo : EIATTR_COOP_GROUP_MASK_REGIDS
	.align		4
.L_1603:
        /*0064*/ 	.byte	0x04, 0x29
        /*0066*/ 	.short	(.L_1605 - .L_1604)


	//   ....[0]....
.L_1604:
        /*0068*/ 	.word	0xffffffff


	//   ....[1]....
        /*006c*/ 	.word	0xffffffff


	//   ....[2]....
        /*0070*/ 	.word	0xffffffff


	//   ....[3]....
        /*0074*/ 	.word	0xffffffff


	//   ....[4]....
        /*0078*/ 	.word	0xffffffff


	//   ....[5]....
        /*007c*/ 	.word	0xffffffff


	//   ....[6]....
        /*0080*/ 	.word	0xffffffff


	//   ....[7]....
        /*0084*/ 	.word	0xffffffff


	//   ....[8]....
        /*0088*/ 	.word	0xffffffff


	//   ....[9]....
        /*008c*/ 	.word	0xffffffff


	//----- nvinfo : EIATTR_COOP_GROUP_INSTR_OFFSETS
	.align		4
.L_1605:
        /*0090*/ 	.byte	0x04, 0x28
        /*0092*/ 	.short	(.L_1607 - .L_1606)


	//   ....[0]....
.L_1606:
        /*0094*/ 	.word	0x00000a60


	//   ....[1]....
        /*0098*/ 	.word	0x00000a70


	//   ....[2]....
        /*009c*/ 	.word	0x00000aa0


	//   ....[3]....
        /*00a0*/ 	.word	0x00000ab0


	//   ....[4]....
        /*00a4*/ 	.word	0x00000af0


	//   ....[5]....
        /*00a8*/ 	.word	0x00000b00


	//   ....[6]....
        /*00ac*/ 	.word	0x00000b40


	//   ....[7]....
        /*00b0*/ 	.word	0x00000b50


	//   ....[8]....
        /*00b4*/ 	.word	0x00000bb0


	//   ....[9]....
        /*00b8*/ 	.word	0x00000bc0


	//----- nvinfo : EIATTR_VRC_CTA_INIT_COUNT
	.align		4
.L_1607:
        /*00bc*/ 	.byte	0x02, 0x4a
	.zero		1
	.zero		1


	//----- nvinfo : EIATTR_EXIT_INSTR_OFFSETS
	.align		4
        /*00c0*/ 	.byte	0x04, 0x1c
        /*00c2*/ 	.short	(.L_1609 - .L_1608)


	//   ....[0]....
.L_1608:
        /*00c4*/ 	.word	0x00000070


	//   ....[1]....
        /*00c8*/ 	.word	0x00003040


	//----- nvinfo : EIATTR_MAX_THREADS
	.align		4
.L_1609:
        /*00cc*/ 	.byte	0x04, 0x05
        /*00ce*/ 	.short	(.L_1611 - .L_1610)
.L_1610:
        /*00d0*/ 	.word	0x000001e0
        /*00d4*/ 	.word	0x00000001
        /*00d8*/ 	.word	0x00000001


	//----- nvinfo : EIATTR_CRS_STACK_SIZE
	.align		4
.L_1611:
        /*00dc*/ 	.byte	0x04, 0x1e
        /*00de*/ 	.short	(.L_1613 - .L_1612)
.L_1612:
        /*00e0*/ 	.word	0x00000000


	//----- nvinfo : EIATTR_CBANK_PARAM_SIZE
	.align		4
.L_1613:
        /*00e4*/ 	.byte	0x03, 0x19
        /*00e6*/ 	.short	0x00a0


	//----- nvinfo : EIATTR_PARAM_CBANK
	.align		4
        /*00e8*/ 	.byte	0x04, 0x0a
        /*00ea*/ 	.short	(.L_1615 - .L_1614)
	.align		4
.L_1614:
        /*00ec*/ 	.word	index@(.nv.constant0._Z35group_norm_nhwc_fwd_one_pass_kernelI11Fp16IOFp16WLi64ELi60ELi480EEv26Group_norm_nhwc_fwd_params)
        /*00f0*/ 	.short	0x0380
        /*00f2*/ 	.short	0x00a0


	//----- nvinfo : EIATTR_SW_WAR
	.align		4
.L_1615:
        /*00f4*/ 	.byte	0x04, 0x36
        /*00f6*/ 	.short	(.L_1617 - .L_1616)
.L_1616:
        /*00f8*/ 	.word	0x00000008
.L_1617:


//--------------------- .nv.info._Z35group_norm_nhwc_fwd_one_pass_kernelI11Fp16IOFp16WLi128ELi60ELi480EEv26Group_norm_nhwc_fwd_params --------------------------
	.section	.nv.info._Z35group_norm_nhwc_fwd_one_pass_kernelI11Fp16IOFp16WLi128ELi60ELi480EEv26Group_norm_nhwc_fwd_params,"",@"SHT_CUDA_INFO"
	.sectionflags	@""
	.align	4


	//----- nvinfo : EIATTR_CUDA_API_VERSION
	.align		4
        /*0000*/ 	.byte	0x04, 0x37
        /*0002*/ 	.short	(.L_1619 - .L_1618)
.L_1618:
        /*0004*/ 	.word	0x00000082


	//----- nvinfo : EIATTR_KPARAM_INFO
	.align		4
.L_1619:
        /*0008*/ 	.byte	0x04, 0x17
        /*000a*/ 	.short	(.L_1621 - .L_1620)
.L_1620:
        /*000c*/ 	.word	0x00000000
        /*0010*/ 	.short	0x0000
        /*0012*/ 	.short	0x0000
        /*0014*/ 	.byte	0x00, 0xf0, 0x81, 0x02


	//----- nvinfo : EIATTR_SPARSE_MMA_MASK
	.align		4
.L_1621:
        /*0018*/ 	.byte	0x03, 0x50
        /*001a*/ 	.short	0x0000


	//----- nvinfo : EIATTR_MAXREG_COUNT
	.align		4
        /*001c*/ 	.byte	0x03, 0x1b
        /*001e*/ 	.short	0x0080


	//----- nvinfo : EIATTR_NUM_BARRIERS
	.align		4
        /*0020*/ 	.byte	0x02, 0x4c
        /*0022*/ 	.byte	0x01
	.zero		1


	//----- nvinfo : EIATTR_MERCURY_ISA_VERSION
	.align		4
        /*0024*/ 	.byte	0x03, 0x5f
        /*0026*/ 	.short	0x0101


	//----- nvinfo : EIATTR_INT_WARP_WIDE_INSTR_OFFSETS
	.align		4
        /*0028*/ 	.byte	0x04, 0x31
        /*002a*/ 	.short	(.L_1623 - .L_1622)


	//   ....[0]....
.L_1622:
        /*002c*/ 	.word	0x00001960


	//   ....[1]....
        /*0030*/ 	.word	0x000019e0


	//   ....[2]....
        /*0034*/ 	.word	0x00001a80


	//   ....[3]....
        /*0038*/ 	.word	0x00001b20


	//   ....[4]....
        /*003c*/ 	.word	0x00001bc0


	//   ....[5]....
        /*0040*/ 	.word	0x00001c60


	//   ....[6]....
        /*0044*/ 	.word	0x00001d00


	//   ....[7]....
        /*0048*/ 	.word	0x00001da0


	//   ....[8]....
        /*004c*/ 	.word	0x00001f70


	//   ....[9]....
        /*0050*/ 	.word	0x00002000


	//   ....[10]....
        /*0054*/ 	.word	0x000020b0


	//   ....[11]....
        /*0058*/ 	.word	0x00002160


	//   ....[12]....
        /*005c*/ 	.word	0x00002290


	//   ....[13]....
        /*0060*/ 	.word	0x00002320


	//----- nvinfo : EIATTR_COOP_GROUP_MASK_REGIDS
	.align		4
.L_1623:
        /*0064*/ 	.byte	0x04, 0x29
        /*0066*/ 	.short	(.L_1625 - .L_1624)


	//   ....[0]....
.L_1624:
        /*0068*/ 	.word	0xffffffff


	//   ....[1]....
        /*006c*/ 	.word	0xffffffff


	//   ....[2]....
        /*0070*/ 	.word	0xffffffff


	//   ....[3]....
        /*0074*/ 	.word	0xffffffff


	//   ....[4]....
        /*0078*/ 	.word	0xffffffff


	//   ....[5]....
        /*007c*/ 	.word	0xffffffff


	//   ....[6]....
        /*0080*/ 	.word	0xffffffff


	//   ....[7]....
        /*0084*/ 	.word	0xffffffff


	//   ....[8]....
        /*0088*/ 	.word	0xffffffff


	//   ....[9]....
        /*008c*/ 	.word	0xffffffff


	//----- nvinfo : EIATTR_COOP_GROUP_INSTR_OFFSETS
	.align		4
.L_1625:
        /*0090*/ 	.byte	0x04, 0x28
        /*0092*/ 	.short	(.L_1627 - .L_1626)


	//   ....[0]....
.L_1626:
        /*0094*/ 	.word	0x00001120


	//   ....[1]....
        /*0098*/ 	.word	0x00001130


	//   ....[2]....
        /*009c*/ 	.word	0x00001160


	//   ....[3]....
        /*00a0*/ 	.word	0x00001170


	//   ....[4]....
        /*00a4*/ 	.word	0x000011b0


	//   ....[5]....
        /*00a8*/ 	.word	0x000011c0


	//   ....[6]....
        /*00ac*/ 	.word	0x00001200


	//   ....[7]....
        /*00b0*/ 	.word	0x00001210


	//   ....[8]....
        /*00b4*/ 	.word	0x00001290


	//   ....[9]....
        /*00b8*/ 	.word	0x000012a0


	//----- nvinfo : EIATTR_VRC_CTA_INIT_COUNT
	.align		4
.L_1627:
        /*00bc*/ 	.byte	0x02, 0x4a
	.zero		1
	.zero		1


	//----- nvinfo : EIATTR_EXIT_INSTR_OFFSETS
	.align		4
        /*00c0*/ 	.byte	0x04, 0x1c
        /*00c2*/ 	.short	(.L_1629 - .L_1628)


	//   ....[0]....
.L_1628:
        /*00c4*/ 	.word	0x00000070


	//   ....[1]....
        /*00c8*/ 	.word	0x00004500


	//----- nvinfo : EIATTR_MAX_THREADS
	.align		4
.L_1629:
        /*00cc*/ 	.byte	0x04, 0x05
        /*00ce*/ 	.short	(.L_1631 - .L_1630)
.L_1630:
        /*00d0*/ 	.word	0x000001e0
        /*00d4*/ 	.word	0x00000001
        /*00d8*/ 	.word	0x00000001


	//----- nvinfo : EIATTR_CRS_STACK_SIZE
	.align		4
.L_1631:
        /*00dc*/ 	.byte	0x04, 0x1e
        /*00de*/ 	.short	(.L_1633 - .L_1632)
.L_1632:
        /*00e0*/ 	.word	0x00000000


	//----- nvinfo : EIATTR_CBANK_PARAM_SIZE
	.align		4
.L_1633:
        /*00e4*/ 	.byte	0x03, 0x19
        /*00e6*/ 	.short	0x00a0


	//----- nvinfo : EIATTR_PARAM_CBANK
	.align		4
        /*00e8*/ 	.byte	0x04, 0x0a
        /*00ea*/ 	.short	(.L_1635 - .L_1634)
	.align		4
.L_1634:
        /*00ec*/ 	.word	index@(.nv.constant0._Z35group_norm_nhwc_fwd_one_pass_kernelI11Fp16IOFp16WLi128ELi60ELi480EEv26Group_norm_nhwc_fwd_params)
        /*00f0*/ 	.short	0x0380
        /*00f2*/ 	.short	0x00a0


	//----- nvinfo : EIATTR_SW_WAR
	.align		4
.L_1635:
        /*00f4*/ 	.byte	0x04, 0x36
        /*00f6*/ 	.short	(.L_1637 - .L_1636)
.L_1636:
        /*00f8*/ 	.word	0x00000008
.L_1637:


//--------------------- .nv.info._Z35group_norm_nhwc_fwd_one_pass_kernelI11Fp16IOFp16WLi256ELi60ELi480EEv26Group_norm_nhwc_fwd_params --------------------------
	.section	.nv.info._Z35group_norm_nhwc_fwd_one_pass_kernelI11Fp16IOFp16WLi256ELi60ELi480EEv26Group_norm_nhwc_fwd_params,"",@"SHT_CUDA_INFO"
	.sectionflags	@""
	.align	4


	//----- nvinfo : EIATTR_CUDA_API_VERSION
	.align		4
        /*0000*/ 	.byte	0x04, 0x37
        /*0002*/ 	.short	(.L_1639 - .L_1638)
.L_1638:
        /*0004*/ 	.word	0x00000082


	//----- nvinfo : EIATTR_KPARAM_INFO
	.align		4
.L_1639:
        /*0008*/ 	.byte	0x04, 0x17
        /*000a*/ 	.short	(.L_1641 - .L_1640)
.L_1640:
        /*000c*/ 	.word	0x00000000
        /*0010*/ 	.short	0x0000
        /*0012*/ 	.short	0x0000
        /*0014*/ 	.byte	0x00, 0xf0, 0x81, 0x02


	//----- nvinfo : EIATTR_SPARSE_MMA_MASK
	.align		4
.L_1641:
        /*0018*/ 	.byte	0x03, 0x50
        /*001a*/ 	.short	0x0000


	//----- nvinfo : EIATTR_MAXREG_COUNT
	.align		4
        /*001c*/ 	.byte	0x03, 0x1b
        /*001e*/ 	.short	0x0080


	//----- nvinfo : EIATTR_NUM_BARRIERS
	.align		4
        /*0020*/ 	.byte	0x02, 0x4c
        /*0022*/ 	.byte	0x01
	.zero		1


	//----- nvinfo : EIATTR_MERCURY_ISA_VERSION
	.align		4
        /*0024*/ 	.byte	0x03, 0x5f
        /*0026*/ 	.short	0x0101


	//----- nvinfo : EIATTR_COOP_GROUP_MASK_REGIDS
	.align		4
        /*0028*/ 	.byte	0x04, 0x29
        /*002a*/ 	.short	(.L_1643 - .L_1642)


	//   ....[0]....
.L_1642:
        /*002c*/ 	.word	0xffffffff


	//   ....[1]....
        /*0030*/ 	.word	0xffffffff


	//   ....[2]....
        /*0034*/ 	.word	0xffffffff


	//   ....[3]....
        /*0038*/ 	.word	0xffffffff


	//   ....[4]....
        /*003c*/ 	.word	0xffffffff


	//   ....[5]....
        /*0040*/ 	.word	0xffffffff


	//   ....[6]....
        /*0044*/ 	.word	0xffffffff


	//   ....[7]....
        /*0048*/ 	.word	0xffffffff


	//   ....[8]....
        /*004c*/ 	.word	0xffffffff


	//   ....[9]....
        /*0050*/ 	.word	0xffffffff


	//----- nvinfo : EIATTR_COOP_GROUP_INSTR_OFFSETS
	.align		4
.L_1643:
        /*0054*/ 	.byte	0x04, 0x28
        /*0056*/ 	.short	(.L_1645 - .L_1644)


	//   ....[0]....
.L_1644:
        /*0058*/ 	.word	0x00001b30


	//   ....[1]....
        /*005c*/ 	.word	0x00001b40


	//   ....[2]....
        /*0060*/ 	.word	0x00001b70


	//   ....[3]....
        /*0064*/ 	.word	0x00001b80


	//   ....[4]....
        /*0068*/ 	.word	0x00001bc0


	//   ....[5]....
        /*006c*/ 	.word	0x00001bd0


	//   ....[6]....
        /*0070*/ 	.word	0x00001c10


	//   ....[7]....
        /*0074*/ 	.word	0x00001c20


	//   ....[8]....
        /*0078*/ 	.word	0x00001ca0


	//   ....[9]....
        /*007c*/ 	.word	0x00001cb0


	//----- nvinfo : EIATTR_VRC_CTA_INIT_COUNT
	.align		4
.L_1645:
        /*0080*/ 	.byte	0x02, 0x4a
	.zero		1
	.zero		1


	//----- nvinfo : EIATTR_EXIT_INSTR_OFFSETS
	.align		4
        /*0084*/ 	.byte	0x04, 0x1c
        /*0086*/ 	.short	(.L_1647 - .L_1646)


	//   ....[0]....
.L_1646:
        /*0088*/ 	.word	0x00000060


	//   ....[1]....
        /*008c*/ 	.word	0x00006550


	//----- nvinfo : EIATTR_MAX_THREADS
	.align		4
.L_1647:
        /*0090*/ 	.byte	0x04, 0x05
        /*0092*/ 	.short	(.L_1649 - .L_1648)
.L_1648:
        /*0094*/ 	.word	0x000001e0
        /*0098*/ 	.word	0x00000001
        /*009c*/ 	.word	0x00000001


	//----- nvinfo : EIATTR_CRS_STACK_SIZE
	.align		4
.L_1649:
        /*00a0*/ 	.byte	0x04, 0x1e
        /*00a2*/ 	.short	(.L_1651 - .L_1650)
.L_1650:
        /*00a4*/ 	.word	0x00000000


	//----- nvinfo : EIATTR_CBANK_PARAM_SIZE
	.align		4
.L_1651:
        /*00a8*/ 	.byte	0x03, 0x19
        /*00aa*/ 	.short	0x00a0


	//----- nvinfo : EIATTR_PARAM_CBANK
	.align		4
        /*00ac*/ 	.byte	0x04, 0x0a
        /*00ae*/ 	.short	(.L_1653 - .L_1652)
	.align		4
.L_1652:
        /*00b0*/ 	.word	index@(.nv.constant0._Z35group_norm_nhwc_fwd_one_pass_kernelI11Fp16IOFp16WLi256ELi60ELi480EEv26Group_norm_nhwc_fwd_params)
        /*00b4*/ 	.short	0x0380
        /*00b6*/ 	.short	0x00a0


	//----- nvinfo : EIATTR_SW_WAR
	.align		4
.L_1653:
        /*00b8*/ 	.byte	0x04, 0x36
        /*00ba*/ 	.short	(.L_1655 - .L_1654)
.L_1654:
        /*00bc*/ 	.word	0x00000008
.L_1655:


//--------------------- .nv.info._Z35group_norm_nhwc_fwd_one_pass_kernelI11Fp16IOFp16WLi512ELi60ELi480EEv26Group_norm_nhwc_fwd_params --------------------------
	.section	.nv.info._Z35group_norm_nhwc_fwd_one_pass_kernelI11Fp16IOFp16WLi512ELi60ELi480EEv26Group_norm_nhwc_fwd_params,"",@"SHT_CUDA_INFO"
	.sectionflags	@""
	.align	4


	//----- nvinfo : EIATTR_CUDA_API_VERSION
	.align		4
        /*0000*/ 	.byte	0x04, 0x37
        /*0002*/ 	.short	(.L_1657 - .L_1656)
.L_1656:
        /*0004*/ 	.word	0x00000082


	//----- nvinfo : EIATTR_KPARAM_INFO
	.align		4
.L_1657:
        /*0008*/ 	.byte	0x04, 0x17
        /*000a*/ 	.short	(.L_1659 - .L_1658)
.L_1658:
        /*000c*/ 	.word	0x00000000
        /*0010*/ 	.short	0x0000
        /*0012*/ 	.short	0x0000
        /*0014*/ 	.byte	0x00, 0xf0, 0x81, 0x02


	//----- nvinfo : EIATTR_SPARSE_MMA_MASK
	.align		4
.L_1659:
        /*0018*/ 	.byte	0x03, 0x50
        /*001a*/ 	.short	0x0000


	//----- nvinfo : EIATTR_MAXREG_COUNT
	.align		4
        /*001c*/ 	.byte	0x03, 0x1b
        /*001e*/ 	.short	0x0080


	//----- nvinfo : EIATTR_NUM_BARRIERS
	.align		4
        /*0020*/ 	.byte	0x02, 0x4c
        /*0022*/ 	.byte	0x01
	.zero		1


	//----- nvinfo : EIATTR_MERCURY_ISA_VERSION
	.align		4
        /*0024*/ 	.byte	0x03, 0x5f
        /*0026*/ 	.short	0x0101


	//----- nvinfo : EIATTR_COOP_GROUP_MASK_REGIDS
	.align		4
        /*0028*/ 	.byte	0x04, 0x29
        /*002a*/ 	.short	(.L_1661 - .L_1660)


	//   ....[0]....
.L_1660:
        /*002c*/ 	.word	0xffffffff


	//   ....[1]....
        /*0030*/ 	.word	0xffffffff


	//   ....[2]....
        /*0034*/ 	.word	0xffffffff


	//   ....[3]....
        /*0038*/ 	.word	0xffffffff


	//   ....[4]....
        /*003c*/ 	.word	0xffffffff


	//   ....[5]....
        /*0040*/ 	.word	0xffffffff


	//   ....[6]....
        /*0044*/ 	.word	0xffffffff


	//   ....[7]....
        /*0048*/ 	.word	0xffffffff


	//   ....[8]....
        /*004c*/ 	.word	0xffffffff


	//   ....[9]....
        /*0050*/ 	.word	0xffffffff


	//----- nvinfo : EIATTR_COOP_GROUP_INSTR_OFFSETS
	.align		4
.L_1661:
        /*0054*/ 	.byte	0x04, 0x28
        /*0056*/ 	.short	(.L_1663 - .L_1662)


	//   ....[0]....
.L_1662:
        /*0058*/ 	.word	0x00003200


	//   ....[1]....
        /*005c*/ 	.word	0x00003210


	//   ....[2]....
        /*0060*/ 	.word	0x00003250


	//   ....[3]....
        /*0064*/ 	.word	0x00003260


	//   ....[4]....
        /*0068*/ 	.word	0x000032a0


	//   ....[5]....
        /*006c*/ 	.word	0x000032b0


	//   ....[6]....
        /*0070*/ 	.word	0x000032f0


	//   ....[7]....
        /*0074*/ 	.word	0x00003300


	//   ....[8]....
        /*0078*/ 	.word	0x00003390


	//   ....[9]....
        /*007c*/ 	.word	0x000033a0


	//----- nvinfo : EIATTR_VRC_CTA_INIT_COUNT
	.align		4
.L_1663:
        /*0080*/ 	.byte	0x02, 0x4a
	.zero		1
	.zero		1


	//----- nvinfo : EIATTR_EXIT_INSTR_OFFSETS
	.align		4
        /*0084*/ 	.byte	0x04, 0x1c
        /*0086*/ 	.short	(.L_1665 - .L_1664)


	//   ....[0]....
.L_1664:
        /*0088*/ 	.word	0x00000060


	//   ....[1]....
        /*008c*/ 	.word	0x0000ba00


	//----- nvinfo : EIATTR_MAX_THREADS
	.align		4
.L_1665:
        /*0090*/ 	.byte	0x04, 0x05
        /*0092*/ 	.short	(.L_1667 - .L_1666)
.L_1666:
        /*0094*/ 	.word	0x000001e0
        /*0098*/ 	.word	0x00000001
        /*009c*/ 	.word	0x00000001


	//----- nvinfo : EIATTR_CRS_STACK_SIZE
	.align		4
.L_1667:
        /*00a0*/ 	.byte	0x04, 0x1e
        /*00a2*/ 	.short	(.L_1669 - .L_1668)
.L_1668:
        /*00a4*/ 	.word	0x00000000


	//----- nvinfo : EIATTR_CBANK_PARAM_SIZE
	.align		4
.L_1669:
        /*00a8*/ 	.byte	0x03, 0x19
        /*00aa*/ 	.short	0x00a0


	//----- nvinfo : EIATTR_PARAM_CBANK
	.align		4
        /*00ac*/ 	.byte	0x04, 0x0a
        /*00ae*/ 	.short	(.L_1671 - .L_1670)
	.align		4
.L_1670:
        /*00b0*/ 	.word	index@(.nv.constant0._Z35group_norm_nhwc_fwd_one_pass_kernelI11Fp16IOFp16WLi512ELi60ELi480EEv26Group_norm_nhwc_fwd_params)
        /*00b4*/ 	.short	0x0380
        /*00b6*/ 	.short	0x00a0


	//----- nvinfo : EIATTR_SW_WAR
	.align		4
.L_1671:
        /*00b8*/ 	.byte	0x04, 0x36
        /*00ba*/ 	.short	(.L_1673 - .L_1672)
.L_1672:
        /*00bc*/ 	.word	0x00000008
.L_1673:


//--------------------- .nv.info._Z35group_norm_nhwc_fwd_one_pass_kernelI11Fp32IOFp32WLi64ELi60ELi480EEv26Group_norm_nhwc_fwd_params --------------------------
	.section	.nv.info._Z35group_norm_nhwc_fwd_one_pass_kernelI11Fp32IOFp32WLi64ELi60ELi480EEv26Group_norm_nhwc_fwd_params,"",@"SHT_CUDA_INFO"
	.sectionflags	@""
	.align	4


	//----- nvinfo : EIATTR_CUDA_API_VERSION
	.align		4
        /*0000*/ 	.byte	0x04, 0x37
        /*0002*/ 	.short	(.L_1675 - .L_1674)
.L_1674:
        /*0004*/ 	.word	0x00000082


	//----- nvinfo : EIATTR_KPARAM_INFO
	.align		4
.L_1675:
        /*0008*/ 	.byte	0x04, 0x17
        /*000a*/ 	.short	(.L_1677 - .L_1676)
.L_1676:
        /*000c*/ 	.word	0x00000000
        /*0010*/ 	.short	0x0000
        /*0012*/ 	.short	0x0000
        /*0014*/ 	.byte	0x00, 0xf0, 0x81, 0x02


	//----- nvinfo : EIATTR_SPARSE_MMA_MASK
	.align		4
.L_1677:
        /*0018*/ 	.byte	0x03, 0x50
        /*001a*/ 	.short	0x0000


	//----- nvinfo : EIATTR_MAXREG_COUNT
	.align		4
        /*001c*/ 	.byte	0x03, 0x1b
        /*001e*/ 	.short	0x0080


	//----- nvinfo : EIATTR_NUM_BARRIERS
	.align		4
        /*0020*/ 	.byte	0x02, 0x4c
        /*0022*/ 	.byte	0x01
	.zero		1


	//----- nvinfo : EIATTR_MERCURY_ISA_VERSION
	.align		4
        /*0024*/ 	.byte	0x03, 0x5f
        /*0026*/ 	.short	0x0101


	//----- nvinfo : EIATTR_INT_WARP_WIDE_INSTR_OFFSETS
	.align		4
        /*0028*/ 	.byte	0x04, 0x31
        /*002a*/ 	.short	(.L_1679 - .L_1678)


	//   ....[0]....
.L_1678:
        /*002c*/ 	.word	0x000012b0


	//   ....[1]....
        /*0030*/ 	.word	0x000012e0


	//   ....[2]....
        /*0034*/ 	.word	0x000012f0


	//   ....[3]....
        /*0038*/ 	.word	0x00001330


	//   ....[4]....
        /*003c*/ 	.word	0x00001500


	//   ....[5]....
        /*0040*/ 	.word	0x00001560


	//   ....[6]....
        /*0044*/ 	.word	0x00001580


	//   ....[7]....
        /*0048*/ 	.word	0x000015b0


	//   ....[8]....
        /*004c*/ 	.word	0x000018e0


	//   ....[9]....
        /*0050*/ 	.word	0x00001900


	//   ....[10]....
        /*0054*/ 	.word	0x00001920


	//   ....[11]....
        /*0058*/ 	.word	0x00001940


	//   ....[12]....
        /*005c*/ 	.word	0x00001ba0


	//   ....[13]....
        /*0060*/ 	.word	0x00001bc0


	//----- nvinfo : EIATTR_COOP_GROUP_MASK_REGIDS
	.align		4
.L_1679:
        /*0064*/ 	.byte	0x04, 0x29
        /*0066*/ 	.short	(.L_1681 - .L_1680)


	//   ....[0]....
.L_1680:
        /*0068*/ 	.word	0xffffffff


	//   ....[1]....
        /*006c*/ 	.word	0xffffffff


	//   ....[2]....
        /*0070*/ 	.word	0xffffffff


	//   ....[3]....
        /*0074*/ 	.word	0xffffffff


	//   ....[4]....
        /*0078*/ 	.word	0xffffffff


	//   ....[5]....
        /*007c*/ 	.word	0xffffffff


	//   ....[6]....
        /*0080*/ 	.word	0xffffffff


	//   ....[7]....
        /*0084*/ 	.word	0xffffffff


	//   ....[8]....
        /*0088*/ 	.word	0xffffffff


	//   ....[9]....
        /*008c*/ 	.word	0xffffffff


	//----- nvinfo : EIATTR_COOP_GROUP_INSTR_OFFSETS
	.align		4
.L_1681:
        /*0090*/ 	.byte	0x04, 0x28
        /*0092*/ 	.short	(.L_1683 - .L_1682)


	//   ....[0]....
.L_1682:
        /*0094*/ 	.word	0x000009f0


	//   ....[1]....
        /*0098*/ 	.word	0x00000a00


	//   ....[2]....
        /*009c*/ 	.word	0x00000a30


	//   ....[3]....
        /*00a0*/ 	.word	0x00000a40


	//   ....[4]....
        /*00a4*/ 	.word	0x00000a80


	//   ....[5]....
        /*00a8*/ 	.word	0x00000a90


	//   ....[6]....
        /*00ac*/ 	.word	0x00000ad0


	//   ....[7]....
        /*00b0*/ 	.word	0x00000ae0


	//   ....[8]....
        /*00b4*/ 	.word	0x00000b40


	//   ....[9]....
        /*00b8*/ 	.word	0x00000b50


	//----- nvinfo : EIATTR_VRC_CTA_INIT_COUNT
	.align		4
.L_1683:
        /*00bc*/ 	.byte	0x02, 0x4a
	.zero		1
	.zero		1


	//----- nvinfo : EIATTR_EXIT_INSTR_OFFSETS
	.align		4
        /*00c0*/ 	.byte	0x04, 0x1c
        /*00c2*/ 	.short	(.L_1685 - .L_1684)


	//   ....[0]....
.L_1684:
        /*00c4*/ 	.word	0x00000070


	//   ....[1]....
        /*00c8*/ 	.word	0x00002f00


	//----- nvinfo : EIATTR_MAX_THREADS
	.align		4
.L_1685:
        /*00cc*/ 	.byte	0x04, 0x05
        /*00ce*/ 	.short	(.L_1687 - .L_1686)
.L_1686:
        /*00d0*/ 	.word	0x000001e0
        /*00d4*/ 	.word	0x00000001
        /*00d8*/ 	.word	0x00000001


	//----- nvinfo : EIATTR_CRS_STACK_SIZE
	.align		4
.L_1687:
        /*00dc*/ 	.byte	0x04, 0x1e
        /*00de*/ 	.short	(.L_1689 - .L_1688)
.L_1688:
        /*00e0*/ 	.word	0x00000000


	//----- nvinfo : EIATTR_CBANK_PARAM_SIZE
	.align		4
.L_1689:
        /*00e4*/ 	.byte	0x03, 0x19
        /*00e6*/ 	.short	0x00a0


	//----- nvinfo : EIATTR_PARAM_CBANK
	.align		4
        /*00e8*/ 	.byte	0x04, 0x0a
        /*00ea*/ 	.short	(.L_1691 - .L_1690)
	.align		4
.L_1690:
        /*00ec*/ 	.word	index@(.nv.constant0._Z35group_norm_nhwc_fwd_one_pass_kernelI11Fp32IOFp32WLi64ELi60ELi480EEv26Group_norm_nhwc_fwd_params)
        /*00f0*/ 	.short	0x0380
        /*00f2*/ 	.short	0x00a0


	//----- nvinfo : EIATTR_SW_WAR
	.align		4
.L_1691:
        /*00f4*/ 	.byte	0x04, 0x36
        /*00f6*/ 	.short	(.L_1693 - .L_1692)
.L_1692:
        /*00f8*/ 	.word	0x00000008
.L_1693:


//--------------------- .nv.info._Z35group_norm_nhwc_fwd_one_pass_kernelI11Fp32IOFp32WLi128ELi60ELi480EEv26Group_norm_nhwc_fwd_params --------------------------
	.section	.nv.info._Z35group_norm_nhwc_fwd_one_pass_kernelI11Fp32IOFp32WLi128ELi60ELi480EEv26Group_norm_nhwc_fwd_params,"",@"SHT_CUDA_INFO"
	.sectionflags	@""
	.align	4


	//----- nvinfo : EIATTR_CUDA_API_VERSION
	.align		4
        /*0000*/ 	.byte	0x04, 0x37
        /*0002*/ 	.short	(.L_1695 - .L_1694)
.L_1694:
        /*0004*/ 	.word	0x00000082


	//----- nvinfo : EIATTR_KPARAM_INFO
	.align		4
.L_1695:
        /*0008*/ 	.byte	0x04, 0x17
        /*000a*/ 	.short	(.L_1697 - .L_1696)
.L_1696:
        /*000c*/ 	.word	0x00000000
        /*0010*/ 	.short	0x0000
        /*0012*/ 	.short	0x0000
        /*0014*/ 	.byte	0x00, 0xf0, 0x81, 0x02


	//----- nvinfo : EIATTR_SPARSE_MMA_MASK
	.align		4
.L_1697:
        /*0018*/ 	.byte	0x03, 0x50
        /*001a*/ 	.short	0x0000


	//----- nvinfo : EIATTR_MAXREG_COUNT
	.align		4
        /*001c*/ 	.byte	0x03, 0x1b
        /*001e*/ 	.short	0x0080


	//----- nvinfo : EIATTR_NUM_BARRIERS
	.align		4
        /*0020*/ 	.byte	0x02, 0x4c
        /*0022*/ 	.byte	0x01
	.zero		1


	//----- nvinfo : EIATTR_MERCURY_ISA_VERSION
	.align		4
        /*0024*/ 	.byte	0x03, 0x5f
        /*0026*/ 	.short	0x0101


	//----- nvinfo : EIATTR_INT_WARP_WIDE_INSTR_OFFSETS
	.align		4
        /*0028*/ 	.byte	0x04, 0x31
        /*002a*/ 	.short	(.L_1699 - .L_1698)


	//   ....[0]....
.L_1698:
        /*002c*/ 	.word	0x000018a0


	//   ....[1]....
        /*0030*/ 	.word	0x00001920


	//   ....[2]....
        /*0034*/ 	.word	0x000019c0


	//   ....[3]....
        /*0038*/ 	.word	0x00001a60


	//   ....[4]....
        /*003c*/ 	.word	0x00001b00


	//   ....[5]....
        /*0040*/ 	.word	0x00001ba0


	//   ....[6]....
        /*0044*/ 	.word	0x00001c40


	//   ....[7]....
        /*0048*/ 	.word	0x00001ce0


	//   ....[8]....
        /*004c*/ 	.word	0x00001eb0


	//   ....[9]....
        /*0050*/ 	.word	0x00001f40


	//   ....[10]....
        /*0054*/ 	.word	0x00001ff0


	//   ....[11]....
        /*0058*/ 	.word	0x000020a0


	//   ....[12]....
        /*005c*/ 	.word	0x000021d0


	//   ....[13]....
        /*0060*/ 	.word	0x00002260


	//----- nvinfo : EIATTR_COOP_GROUP_MASK_REGIDS
	.align		4
.L_1699:
        /*0064*/ 	.byte	0x04, 0x29
        /*0066*/ 	.short	(.L_1701 - .L_1700)


	//   ....[0]....
.L_1700:
        /*0068*/ 	.word	0xffffffff


	//   ....[1]....
        /*006c*/ 	.word	0xffffffff


	//   ....[2]....
        /*0070*/ 	.word	0xffffffff


	//   ....[3]....
        /*0074*/ 	.word	0xffffffff


	//   ....[4]....
        /*0078*/ 	.word	0xffffffff


	//   ....[5]....
        /*007c*/ 	.word	0xffffffff


	//   ....[6]....
        /*0080*/ 	.word	0xffffffff


	//   ....[7]....
        /*0084*/ 	.word	0xffffffff


	//   ....[8]....
        /*0088*/ 	.word	0xffffffff


	//   ....[9]....
        /*008c*/ 	.word	0xffffffff


	//----- nvinfo : EIATTR_COOP_GROUP_INSTR_OFFSETS
	.align		4
.L_1701:
        /*0090*/ 	.byte	0x04, 0x28
        /*0092*/ 	.short	(.L_1703 - .L_1702)


	//   ....[0]....
.L_1702:
        /*0094*/ 	.word	0x00001080


	//   ....[1]....
        /*0098*/ 	.word	0x00001090


	//   ....[2]....
        /*009c*/ 	.word	0x000010c0


	//   ....[3]....
        /*00a0*/ 	.word	0x000010d0


	//   ....[4]....
        /*00a4*/ 	.word	0x00001110


	//   ....[5]....
        /*00a8*/ 	.word	0x00001120


	//   ....[6]....
        /*00ac*/ 	.word	0x00001160


	//   ....[7]....
        /*00b0*/ 	.word	0x00001170


	//   ....[8]....
        /*00b4*/ 	.word	0x000011d0


	//   ....[9]....
        /*00b8*/ 	.word	0x000011e0


	//----- nvinfo : EIATTR_VRC_CTA_INIT_COUNT
	.align		4
.L_1703:
        /*00bc*/ 	.byte	0x02, 0x4a
	.zero		1
	.zero		1


	//----- nvinfo : EIATTR_EXIT_INSTR_OFFSETS
	.align		4
        /*00c0*/ 	.byte	0x04, 0x1c
        /*00c2*/ 	.short	(.L_1705 - .L_1704)


	//   ....[0]....
.L_1704:
        /*00c4*/ 	.word	0x00000070


	//   ....[1]....
        /*00c8*/ 	.word	0x000042d0


	//----- nvinfo : EIATTR_MAX_THREADS
	.align		4
.L_1705:
        /*00cc*/ 	.byte	0x04, 0x05
        /*00ce*/ 	.short	(.L_1707 - .L_1706)
.L_1706:
        /*00d0*/ 	.word	0x000001e0
        /*00d4*/ 	.word	0x00000001
        /*00d8*/ 	.word	0x00000001


	//----- nvinfo : EIATTR_CRS_STACK_SIZE
	.align		4
.L_1707:
        /*00dc*/ 	.byte	0x04, 0x1e
        /*00de*/ 	.short	(.L_1709 - .L_1708)
.L_1708:
        /*00e0*/ 	.word	0x00000000


	//----- nvinfo : EIATTR_CBANK_PARAM_SIZE
	.align		4
.L_1709:
        /*00e4*/ 	.byte	0x03, 0x19
        /*00e6*/ 	.short	0x00a0


	//----- nvinfo : EIATTR_PARAM_CBANK
	.align		4
        /*00e8*/ 	.byte	0x04, 0x0a
        /*00ea*/ 	.short	(.L_1711 - .L_1710)
	.align		4
.L_1710:
        /*00ec*/ 	.word	index@(.nv.constant0._Z35group_norm_nhwc_fwd_one_pass_kernelI11Fp32IOFp32WLi128ELi60ELi480EEv26Group_norm_nhwc_fwd_params)
        /*00f0*/ 	.short	0x0380
        /*00f2*/ 	.short	0x00a0


	//----- nvinfo : EIATTR_SW_WAR
	.align		4
.L_1711:
        /*00f4*/ 	.byte	0x04, 0x36
        /*00f6*/ 	.short	(.L_1713 - .L_1712)
.L_1712:
        /*00f8*/ 	.word	0x00000008
.L_1713:


//--------------------- .nv.info._Z35group_norm_nhwc_fwd_one_pass_kernelI11Fp32IOFp32WLi256ELi60ELi480EEv26Group_norm_nhwc_fwd_params --------------------------
	.section	.nv.info._Z35group_norm_nhwc_fwd_one_pass_kernelI11Fp32IOFp32WLi256ELi60ELi480EEv26Group_norm_nhwc_fwd_params,"",@"SHT_CUDA_INFO"
	.sectionflags	@""
	.align	4


	//----- nvinfo : EIATTR_CUDA_API_VERSION
	.align		4
        /*0000*/ 	.byte	0x04, 0x37
        /*0002*/ 	.short	(.L_1715 - .L_1714)
.L_1714:
        /*0004*/ 	.word	0x00000082


	//----- nvinfo : EIATTR_KPARAM_INFO
	.align		4
.L_1715:
        /*0008*/ 	.byte	0x04, 0x17
        /*000a*/ 	.short	(.L_1717 - .L_1716)
.L_1716:
        /*000c*/ 	.word	0x00000000
        /*0010*/ 	.short	0x0000
        /*0012*/ 	.short	0x0000
        /*0014*/ 	.byte	0x00, 0xf0, 0x81, 0x02


	//----- nvinfo : EIATTR_SPARSE_MMA_MASK
	.align		4
.L_1717:
        /*0018*/ 	.byte	0x03, 0x50
        /*001a*/ 	.short	0x0000


	//----- nvinfo : EIATTR_MAXREG_COUNT
	.align		4
        /*001c*/ 	.byte	0x03, 0x1b
        /*001e*/ 	.short	0x0080


	//----- nvinfo : EIATTR_NUM_BARRIERS
	.align		4
        /*0020*/ 	.byte	0x02, 0x4c
        /*0022*/ 	.byte	0x01
	.zero		1


	//----- nvinfo : EIATTR_MERCURY_ISA_VERSION
	.align		4
        /*0024*/ 	.byte	0x03, 0x5f
        /*0026*/ 	.short	0x0101


	//----- nvinfo : EIATTR_COOP_GROUP_MASK_REGIDS
	.align		4
        /*0028*/ 	.byte	0x04, 0x29
        /*002a*/ 	.short	(.L_1719 - .L_1718)


	//   ....[0]....
.L_1718:
        /*002c*/ 	.word	0xffffffff


	//   ....[1]....
        /*0030*/ 	.word	0xffffffff


	//   ....[2]....
        /*0034*/ 	.word	0xffffffff


	//   ....[3]....
        /*0038*/ 	.word	0xffffffff


	//   ....[4]....
        /*003c*/ 	.word	0xffffffff


	//   ....[5]....
        /*0040*/ 	.word	0xffffffff


	//   ....[6]....
        /*0044*/ 	.word	0xffffffff


	//   ....[7]....
        /*0048*/ 	.word	0xffffffff


	//   ....[8]....
        /*004c*/ 	.word	0xffffffff


	//   ....[9]....
        /*0050*/ 	.word	0xffffffff


	//----- nvinfo : EIATTR_COOP_GROUP_INSTR_OFFSETS
	.align		4
.L_1719:
        /*0054*/ 	.byte	0x04, 0x28
        /*0056*/ 	.short	(.L_1721 - .L_1720)


	//   ....[0]....
.L_1720:
        /*0058*/ 	.word	0x00001930


	//   ....[1]....
        /*005c*/ 	.word	0x00001940


	//   ....[2]....
        /*0060*/ 	.word	0x00001970


	//   ....[3]....
        /*0064*/ 	.word	0x00001980


	//   ....[4]....
        /*0068*/ 	.word	0x000019c0


	//   ....[5]....
        /*006c*/ 	.word	0x000019d0


	//   ....[6]....
        /*0070*/ 	.word	0x00001a10


	//   ....[7]....
        /*0074*/ 	.word	0x00001a20


	//   ....[8]....
        /*0078*/ 	.word	0x00001aa0


	//   ....[9]....
        /*007c*/ 	.word	0x00001ab0


	//----- nvinfo : EIATTR_VRC_CTA_INIT_COUNT
	.align		4
.L_1721:
        /*0080*/ 	.byte	0x02, 0x4a
	.zero		1
	.zero		1


	//----- nvinfo : EIATTR_EXIT_INSTR_OFFSETS
	.align		4
        /*0084*/ 	.byte	0x04, 0x1c
        /*0086*/ 	.short	(.L_1723 - .L_1722)


	//   ....[0]....
.L_1722:
        /*0088*/ 	.word	0x00000060


	//   ....[1]....
        /*008c*/ 	.word	0x000060f0


	//----- nvinfo : EIATTR_MAX_THREADS
	.align		4
.L_1723:
        /*0090*/ 	.byte	0x04, 0x05
        /*0092*/ 	.short	(.L_1725 - .L_1724)
.L_1724:
        /*0094*/ 	.word	0x000001e0
        /*0098*/ 	.word	0x00000001
        /*009c*/ 	.word	0x00000001


	//----- nvinfo : EIATTR_CRS_STACK_SIZE
	.align		4
.L_1725:
        /*00a0*/ 	.byte	0x04, 0x1e
        /*00a2*/ 	.short	(.L_1727 - .L_1726)
.L_1726:
        /*00a4*/ 	.word	0x00000000


	//----- nvinfo : EIATTR_CBANK_PARAM_SIZE
	.align		4
.L_1727:
        /*00a8*/ 	.byte	0x03, 0x19
        /*00aa*/ 	.short	0x00a0


	//----- nvinfo : EIATTR_PARAM_CBANK
	.align		4
        /*00ac*/ 	.byte	0x04, 0x0a
        /*00ae*/ 	.short	(.L_1729 - .L_1728)
	.align		4
.L_1728:
        /*00b0*/ 	.word	index@(.nv.constant0._Z35group_norm_nhwc_fwd_one_pass_kernelI11Fp32IOFp32WLi256ELi60ELi480EEv26Group_norm_nhwc_fwd_params)
        /*00b4*/ 	.short	0x0380
        /*00b6*/ 	.short	0x00a0


	//----- nvinfo : EIATTR_SW_WAR
	.align		4
.L_1729:
        /*00b8*/ 	.byte	0x04, 0x36
        /*00ba*/ 	.short	(.L_1731 - .L_1730)
.L_1730:
        /*00bc*/ 	.word	0x00000008
.L_1731:


//--------------------- .nv.info._Z35group_norm_nhwc_fwd_one_pass_kernelI11Fp32IOFp32WLi512ELi60ELi480EEv26Group_norm_nhwc_fwd_params --------------------------
	.section	.nv.info._Z35group_norm_nhwc_fwd_one_pass_kernelI11Fp32IOFp32WLi512ELi60ELi480EEv26Group_norm_nhwc_fwd_params,"",@"SHT_CUDA_INFO"
	.sectionflags	@""
	.align	4


	//----- nvinfo : EIATTR_CUDA_API_VERSION
	.align		4
        /*0000*/ 	.byte	0x04, 0x37
        /*0002*/ 	.short	(.L_1733 - .L_1732)
.L_1732:
        /*0004*/ 	.word	0x00000082


	//----- nvinfo : EIATTR_KPARAM_INFO
	.align		4
.L_1733:
        /*0008*/ 	.byte	0x04, 0x17
        /*000a*/ 	.short	(.L_1735 - .L_1734)
.L_1734:
        /*000c*/ 	.word	0x00000000
        /*0010*/ 	.short	0x0000
        /*0012*/ 	.short	0x0000
        /*0014*/ 	.byte	0x00, 0xf0, 0x81, 0x02


	//----- nvinfo : EIATTR_SPARSE_MMA_MASK
	.align		4
.L_1735:
        /*0018*/ 	.byte	0x03, 0x50
        /*001a*/ 	.short	0x0000


	//----- nvinfo : EIATTR_MAXREG_COUNT
	.align		4
        /*001c*/ 	.byte	0x03, 0x1b
        /*001e*/ 	.short	0x0080


	//----- nvinfo : EIATTR_NUM_BARRIERS
	.align		4
        /*0020*/ 	.byte	0x02, 0x4c
        /*0022*/ 	.byte	0x01
	.zero		1


	//----- nvinfo : EIATTR_MERCURY_ISA_VERSION
	.align		4
        /*0024*/ 	.byte	0x03, 0x5f
        /*0026*/ 	.short	0x0101


	//----- nvinfo : EIATTR_COOP_GROUP_MASK_REGIDS
	.align		4
        /*0028*/ 	.byte	0x04, 0x29
        /*002a*/ 	.short	(.L_1737 - .L_1736)


	//   ....[0]....
.L_1736:
        /*002c*/ 	.word	0xffffffff


	//   ....[1]....
        /*0030*/ 	.word	0xffffffff


	//   ....[2]....
        /*0034*/ 	.word	0xffffffff


	//   ....[3]....
        /*0038*/ 	.word	0xffffffff


	//   ....[4]....
        /*003c*/ 	.word	0xffffffff


	//   ....[5]....
        /*0040*/ 	.word	0xffffffff


	//   ....[6]....
        /*0044*/ 	.word	0xffffffff


	//   ....[7]....
        /*0048*/ 	.word	0xffffffff


	//   ....[8]....
        /*004c*/ 	.word	0xffffffff


	//   ....[9]....
        /*0050*/ 	.word	0xffffffff


	//----- nvinfo : EIATTR_COOP_GROUP_INSTR_OFFSETS
	.align		4
.L_1737:
        /*0054*/ 	.byte	0x04, 0x28
        /*0056*/ 	.short	(.L_1739 - .L_1738)


	//   ....[0]....
.L_1738:
        /*0058*/ 	.word	0x00002e30


	//   ....[1]....
        /*005c*/ 	.word	0x00002e40


	//   ....[2]....
        /*0060*/ 	.word	0x00002e80


	//   ....[3]....
        /*0064*/ 	.word	0x00002e90


	//   ....[4]....
        /*0068*/ 	.word	0x00002ed0


	//   ....[5]....
        /*006c*/ 	.word	0x00002ee0


	//   ....[6]....
        /*0070*/ 	.word	0x00002f20


	//   ....[7]....
        /*0074*/ 	.word	0x00002f30


	//   ....[8]....
        /*0078*/ 	.word	0x00002fc0


	//   ....[9]....
        /*007c*/ 	.word	0x00002fd0


	//----- nvinfo : EIATTR_VRC_CTA_INIT_COUNT
	.align		4
.L_1739:
        /*0080*/ 	.byte	0x02, 0x4a
	.zero		1
	.zero		1


	//----- nvinfo : EIATTR_EXIT_INSTR_OFFSETS
	.align		4
        /*0084*/ 	.byte	0x04, 0x1c
        /*0086*/ 	.short	(.L_1741 - .L_1740)


	//   ....[0]....
.L_1740:
        /*0088*/ 	.word	0x00000060


	//   ....[1]....
        /*008c*/ 	.word	0x0000b1d0


	//----- nvinfo : EIATTR_MAX_THREADS
	.align		4
.L_1741:
        /*0090*/ 	.byte	0x04, 0x05
        /*0092*/ 	.short	(.L_1743 - .L_1742)
.L_1742:
        /*0094*/ 	.word	0x000001e0
        /*0098*/ 	.word	0x00000001
        /*009c*/ 	.word	0x00000001


	//----- nvinfo : EIATTR_CRS_STACK_SIZE
	.align		4
.L_1743:
        /*00a0*/ 	.byte	0x04, 0x1e
        /*00a2*/ 	.short	(.L_1745 - .L_1744)
.L_1744:
        /*00a4*/ 	.word	0x00000000


	//----- nvinfo : EIATTR_CBANK_PARAM_SIZE
	.align		4
.L_1745:
        /*00a8*/ 	.byte	0x03, 0x19
        /*00aa*/ 	.short	0x00a0


	//----- nvinfo : EIATTR_PARAM_CBANK
	.align		4
        /*00ac*/ 	.byte	0x04, 0x0a
        /*00ae*/ 	.short	(.L_1747 - .L_1746)
	.align		4
.L_1746:
        /*00b0*/ 	.word	index@(.nv.constant0._Z35group_norm_nhwc_fwd_one_pass_kernelI11Fp32IOFp32WLi512ELi60ELi480EEv26Group_norm_nhwc_fwd_params)
        /*00b4*/ 	.short	0x0380
        /*00b6*/ 	.short	0x00a0


	//----- nvinfo : EIATTR_SW_WAR
	.align		4
.L_1747:
        /*00b8*/ 	.byte	0x04, 0x36
        /*00ba*/ 	.short	(.L_1749 - .L_1748)
.L_1748:
        /*00bc*/ 	.word	0x00000008
.L_1749:


//--------------------- .nv.info._Z35group_norm_nhwc_fwd_one_pass_kernelI11Fp32IOBf16WLi64ELi60ELi480EEv26Group_norm_nhwc_fwd_params --------------------------
	.section	.nv.info._Z35group_norm_nhwc_fwd_one_pass_kernelI11Fp32IOBf16WLi64ELi60ELi480EEv26Group_norm_nhwc_fwd_params,"",@"SHT_CUDA_INFO"
	.sectionflags	@""
	.align	4


	//----- nvinfo : EIATTR_CUDA_API_VERSION
	.align		4
        /*0000*/ 	.byte	0x04, 0x37
        /*0002*/ 	.short	(.L_1751 - .L_1750)
.L_1750:
        /*0004*/ 	.word	0x00000082


	//----- nvinfo : EIATTR_KPARAM_INFO
	.align		4
.L_1751:
        /*0008*/ 	.byte	0x04, 0x17
        /*000a*/ 	.short	(.L_1753 - .L_1752)
.L_1752:
        /*000c*/ 	.word	0x00000000
        /*0010*/ 	.short	0x0000
        /*0012*/ 	.short	0x0000
        /*0014*/ 	.byte	0x00, 0xf0, 0x81, 0x02


	//----- nvinfo : EIATTR_SPARSE_MMA_MASK
	.align		4
.L_1753:
        /*0018*/ 	.byte	0x03, 0x50
        /*001a*/ 	.short	0x0000


	//----- nvinfo : EIATTR_MAXREG_COUNT
	.align		4
        /*001c*/ 	.byte	0x03, 0x1b
        /*001e*/ 	.short	0x0080


	//----- nvinfo : EIATTR_NUM_BARRIERS
	.align		4
        /*0020*/ 	.byte	0x02, 0x4c
        /*0022*/ 	.byte	0x01
	.zero		1


	//----- nvinfo : EIATTR_MERCURY_ISA_VERSION
	.align		4
        /*0024*/ 	.byte	0x03, 0x5f
        /*0026*/ 	.short	0x0101


	//----- nvinfo : EIATTR_INT_WARP_WIDE_INSTR_OFFSETS
	.align		4
        /*0028*/ 	.byte	0x04, 0x31
        /*002a*/ 	.short	(.L_1755 - .L_1754)


	//   ....[0]....
.L_1754:
        /*002c*/ 	.word	0x000012b0


	//   ....[1]....
        /*0030*/ 	.word	0x000012e0


	//   ....[2]....
        /*0034*/ 	.word	0x000012f0


	//   ....[3]....
        /*0038*/ 	.word	0x00001330


	//   ....[4]....
        /*003c*/ 	.word	0x00001500


	//   ....[5]....
        /*0040*/ 	.word	0x00001560


	//   ....[6]....
        /*0044*/ 	.word	0x00001580


	//   ....[7]....
        /*0048*/ 	.word	0x000015b0


	//   ....[8]....
        /*004c*/ 	.word	0x000018e0


	//   ....[9]....
        /*0050*/ 	.word	0x00001900


	//   ....[10]....
        /*0054*/ 	.word	0x00001920


	//   ....[11]....
        /*0058*/ 	.word	0x00001940


	//   ....[12]....
        /*005c*/ 	.word	0x00001ba0


	//   ....[13]....
        /*0060*/ 	.word	0x00001bc0


	//----- nvinfo : EIATTR_COOP_GROUP_MASK_REGIDS
	.align		4
.L_1755:
        /*0064*/ 	.byte	0x04, 0x29
        /*0066*/ 	.short	(.L_1757 - .L_1756)


	//   ....[0]....
.L_1756:
        /*0068*/ 	.word	0xffffffff


	//   ....[1]....
        /*006c*/ 	.word	0xffffffff


	//   ....[2]....
        /*0070*/ 	.word	0xffffffff


	//   ....[3]....
        /*0074*/ 	.word	0xffffffff


	//   ....[4]....
        /*0078*/ 	.word	0xffffffff


	//   ....[5]....
        /*007c*/ 	.word	0xffffffff


	//   ....[6]....
        /*0080*/ 	.word	0xffffffff


	//   ....[7]....
        /*0084*/ 	.word	0xffffffff


	//   ....[8]....
        /*0088*/ 	.word	0xffffffff


	//   ....[9]....
        /*008c*/ 	.word	0xffffffff


	//----- nvinfo : EIATTR_COOP_GROUP_INSTR_OFFSETS
	.align		4
.L_1757:
        /*0090*/ 	.byte	0x04, 0x28
        /*0092*/ 	.short	(.L_1759 - .L_1758)


	//   ....[0]....
.L_1758:
        /*0094*/ 	.word	0x000009f0


	//   ....[1]....
        /*0098*/ 	.word	0x00000a00


	//   ....[2]....
        /*009c*/ 	.word	0x00000a30


	//   ....[3]....
        /*00a0*/ 	.word	0x00000a40


	//   ....[4]....
        /*00a4*/ 	.word	0x00000a80


	//   ....[5]....
        /*00a8*/ 	.word	0x00000a90


	//   ....[6]....
        /*00ac*/ 	.word	0x00000ad0


	//   ....[7]....
        /*00b0*/ 	.word	0x00000ae0


	//   ....[8]....
        /*00b4*/ 	.word	0x00000b40


	//   ....[9]....
        /*00b8*/ 	.word	0x00000b50


	//----- nvinfo : EIATTR_VRC_CTA_INIT_COUNT
	.align		4
.L_1759:
        /*00bc*/ 	.byte	0x02, 0x4a
	.zero		1
	.zero		1


	//----- nvinfo : EIATTR_EXIT_INSTR_OFFSETS
	.align		4
        /*00c0*/ 	.byte	0x04, 0x1c
        /*00c2*/ 	.short	(.L_1761 - .L_1760)


	//   ....[0]....
.L_1760:
        /*00c4*/ 	.word	0x00000070


	//   ....[1]....
        /*00c8*/ 	.word	0x00002f60


	//----- nvinfo : EIATTR_MAX_THREADS
	.align		4
.L_1761:
        /*00cc*/ 	.byte	0x04, 0x05
        /*00ce*/ 	.short	(.L_1763 - .L_1762)
.L_1762:
        /*00d0*/ 	.word	0x000001e0
        /*00d4*/ 	.word	0x00000001
        /*00d8*/ 	.word	0x00000001


	//----- nvinfo : EIATTR_CRS_STACK_SIZE
	.align		4
.L_1763:
        /*00dc*/ 	.byte	0x04, 0x1e
        /*00de*/ 	.short	(.L_1765 - .L_1764)
.L_1764:
        /*00e0*/ 	.word	0x00000000


	//----- nvinfo : EIATTR_CBANK_PARAM_SIZE
	.align		4
.L_1765:
        /*00e4*/ 	.byte	0x03, 0x19
        /*00e6*/ 	.short	0x00a0


	//----- nvinfo : EIATTR_PARAM_CBANK
	.align		4
        /*00e8*/ 	.byte	0x04, 0x0a
        /*00ea*/ 	.short	(.L_1767 - .L_1766)
	.align		4
.L_1766:
        /*00ec*/ 	.word	index@(.nv.constant0._Z35group_norm_nhwc_fwd_one_pass_kernelI11Fp32IOBf16WLi64ELi60ELi480EEv26Group_norm_nhwc_fwd_params)
        /*00f0*/ 	.short	0x0380
        /*00f2*/ 	.short	0x00a0


	//----- nvinfo : EIATTR_SW_WAR
	.align		4
.L_1767:
        /*00f4*/ 	.byte	0x04, 0x36
        /*00f6*/ 	.short	(.L_1769 - .L_1768)
.L_1768:
        /*00f8*/ 	.word	0x00000008
.L_1769:


//--------------------- .nv.info._Z35group_norm_nhwc_fwd_one_pass_kernelI11Fp32IOBf16WLi128ELi60ELi480EEv26Group_norm_nhwc_fwd_params --------------------------
	.section	.nv.info._Z35group_norm_nhwc_fwd_one_pass_kernelI11Fp32IOBf16WLi128ELi60ELi480EEv26Group_norm_nhwc_fwd_params,"",@"SHT_CUDA_INFO"
	.sectionflags	@""
	.align	4


	//----- nvinfo : EIATTR_CUDA_API_VERSION
	.align		4
        /*0000*/ 	.byte	0x04, 0x37
        /*0002*/ 	.short	(.L_1771 - .L_1770)
.L_1770:
        /*0004*/ 	.word	0x00000082


	//----- nvinfo : EIATTR_KPARAM_INFO
	.align		4
.L_1771:
        /*0008*/ 	.byte	0x04, 0x17
        /*000a*/ 	.short	(.L_1773 - .L_1772)
.L_1772:
        /*000c*/ 	.word	0x00000000
        /*0010*/ 	.short	0x0000
        /*0012*/ 	.short	0x0000
        /*0014*/ 	.byte	0x00, 0xf0, 0x81, 0x02


	//----- nvinfo : EIATTR_SPARSE_MMA_MASK
	.align		4
.L_1773:
        /*0018*/ 	.byte	0x03, 0x50
        /*001a*/ 	.short	0x0000


	//----- nvinfo : EIATTR_MAXREG_COUNT
	.align		4
        /*001c*/ 	.byte	0x03, 0x1b
        /*001e*/ 	.short	0x0080


	//----- nvinfo : EIATTR_NUM_BARRIERS
	.align		4
        /*0020*/ 	.byte	0x02, 0x4c
        /*0022*/ 	.byte	0x01
	.zero		1


	//----- nvinfo : EIATTR_MERCURY_ISA_VERSION
	.align		4
        /*0024*/ 	.byte	0x03, 0x5f
        /*0026*/ 	.short	0x0101


	//----- nvinfo : EIATTR_INT_WARP_WIDE_INSTR_OFFSETS
	.align		4
        /*0028*/ 	.byte	0x04, 0x31
        /*002a*/ 	.short	(.L_1775 - .L_1774)


	//   ....[0]....
.L_1774:
        /*002c*/ 	.word	0x000018a0


	//   ....[1]....
        /*0030*/ 	.word	0x00001920


	//   ....[2]....
        /*0034*/ 	.word	0x000019c0


	//   ....[3]....
        /*0038*/ 	.word	0x00001a60


	//   ....[4]....
        /*003c*/ 	.word	0x00001b00


	//   ....[5]....
        /*0040*/ 	.word	0x00001ba0


	//   ....[6]....
        /*0044*/ 	.word	0x00001c40


	//   ....[7]....
        /*0048*/ 	.word	0x00001ce0


	//   ....[8]....
        /*004c*/ 	.word	0x00001eb0


	//   ....[9]....
        /*0050*/ 	.word	0x00001f40


	//   ....[10]....
        /*0054*/ 	.word	0x00001ff0


	//   ....[11]....
        /*0058*/ 	.word	0x000020a0


	//   ....[12]....
        /*005c*/ 	.word	0x000021d0


	//   ....[13]....
        /*0060*/ 	.word	0x00002260


	//----- nvinfo : EIATTR_COOP_GROUP_MASK_REGIDS
	.align		4
.L_1775:
        /*0064*/ 	.byte	0x04, 0x29
        /*0066*/ 	.short	(.L_1777 - .L_1776)


	//   ....[0]....
.L_1776:
        /*0068*/ 	.word	0xffffffff


	//   ....[1]....
        /*006c*/ 	.word	0xffffffff


	//   ....[2]....
        /*0070*/ 	.word	0xffffffff


	//   ....[3]....
        /*0074*/ 	.word	0xffffffff


	//   ....[4]....
        /*0078*/ 	.word	0xffffffff


	//   ....[5]....
        /*007c*/ 	.word	0xffffffff


	//   ....[6]....
        /*0080*/ 	.word	0xffffffff


	//   ....[7]....
        /*0084*/ 	.word	0xffffffff


	//   ....[8]....
        /*0088*/ 	.word	0xffffffff


	//   ....[9]....
        /*008c*/ 	.word	0xffffffff


	//----- nvinfo : EIATTR_COOP_GROUP_INSTR_OFFSETS
	.align		4
.L_1777:
        /*0090*/ 	.byte	0x04, 0x28
        /*0092*/ 	.short	(.L_1779 - .L_1778)


	//   ....[0]....
.L_1778:
        /*0094*/ 	.word	0x00001080


	//   ....[1]....
        /*0098*/ 	.word	0x00001090


	//   ....[2]....
        /*009c*/ 	.word	0x000010c0


	//   ....[3]....
        /*00a0*/ 	.word	0x000010d0


	//   ....[4]....
        /*00a4*/ 	.word	0x00001110


	//   ....[5]....
        /*00a8*/ 	.word	0x00001120


	//   ....[6]....
        /*00ac*/ 	.word	0x00001160


	//   ....[7]....
        /*00b0*/ 	.word	0x00001170


	//   ....[8]....
        /*00b4*/ 	.word	0x000011d0


	//   ....[9]....
        /*00b8*/ 	.word	0x000011e0


	//----- nvinfo : EIATTR_VRC_CTA_INIT_COUNT
	.align		4
.L_1779:
        /*00bc*/ 	.byte	0x02, 0x4a
	.zero		1
	.zero		1


	//----- nvinfo : EIATTR_EXIT_INSTR_OFFSETS
	.align		4
        /*00c0*/ 	.byte	0x04, 0x1c
        /*00c2*/ 	.short	(.L_1781 - .L_1780)


	//   ....[0]....
.L_1780:
        /*00c4*/ 	.word	0x00000070


	//   ....[1]....
        /*00c8*/ 	.word	0x00004330


	//----- nvinfo : EIATTR_MAX_THREADS
	.align		4
.L_1781:
        /*00cc*/ 	.byte	0x04, 0x05
        /*00ce*/ 	.short	(.L_1783 - .L_1782)
.L_1782:
        /*00d0*/ 	.word	0x000001e0
        /*00d4*/ 	.word	0x00000001
        /*00d8*/ 	.word	0x00000001


	//----- nvinfo : EIATTR_CRS_STACK_SIZE
	.align		4
.L_1783:
        /*00dc*/ 	.byte	0x04, 0x1e
        /*00de*/ 	.short	(.L_1785 - .L_1784)
.L_1784:
        /*00e0*/ 	.word	0x00000000


	//----- nvinfo : EIATTR_CBANK_PARAM_SIZE
	.align		4
.L_1785:
        /*00e4*/ 	.byte	0x03, 0x19
        /*00e6*/ 	.short	0x00a0


	//----- nvinfo : EIATTR_PARAM_CBANK
	.align		4
        /*00e8*/ 	.byte	0x04, 0x0a
        /*00ea*/ 	.short	(.L_1787 - .L_1786)
	.align		4
.L_1786:
        /*00ec*/ 	.word	index@(.nv.constant0._Z35group_norm_nhwc_fwd_one_pass_kernelI11Fp32IOBf16WLi128ELi60ELi480EEv26Group_norm_nhwc_fwd_params)
        /*00f0*/ 	.short	0x0380
        /*00f2*/ 	.short	0x00a0


	//----- nvinfo : EIATTR_SW_WAR
	.align		4
.L_1787:
        /*00f4*/ 	.byte	0x04, 0x36
        /*00f6*/ 	.short	(.L_1789 - .L_1788)
.L_1788:
        /*00f8*/ 	.word	0x00000008
.L_1789:


//--------------------- .nv.info._Z35group_norm_nhwc_fwd_one_pass_kernelI11Fp32IOBf16WLi256ELi60ELi480EEv26Group_norm_nhwc_fwd_params --------------------------
	.section	.nv.info._Z35group_norm_nhwc_fwd_one_pass_kernelI11Fp32IOBf16WLi256ELi60ELi480EEv26Group_norm_nhwc_fwd_params,"",@"SHT_CUDA_INFO"
	.sectionflags	@""
	.align	4


	//----- nvinfo : EIATTR_CUDA_API_VERSION
	.align		4
        /*0000*/ 	.byte	0x04, 0x37
        /*0002*/ 	.short	(.L_1791 - .L_1790)
.L_1790:
        /*0004*/ 	.word	0x00000082


	//----- nvinfo : EIATTR_KPARAM_INFO
	.align		4
.L_1791:
        /*0008*/ 	.byte	0x04, 0x17
        /*000a*/ 	.short	(.L_1793 - .L_1792)
.L_1792:
        /*000c*/ 	.word	0x00000000
        /*0010*/ 	.short	0x0000
        /*0012*/ 	.short	0x0000
        /*0014*/ 	.byte	0x00, 0xf0, 0x81, 0x02


	//----- nvinfo : EIATTR_SPARSE_MMA_MASK
	.align		4
.L_1793:
        /*0018*/ 	.byte	0x03, 0x50
        /*001a*/ 	.short	0x0000


	//----- nvinfo : EIATTR_MAXREG_COUNT
	.align		4
        /*001c*/ 	.byte	0x03, 0x1b
        /*001e*/ 	.short	0x0080


	//----- nvinfo : EIATTR_NUM_BARRIERS
	.align		4
        /*0020*/ 	.byte	0x02, 0x4c
        /*0022*/ 	.byte	0x01
	.zero		1


	//----- nvinfo : EIATTR_MERCURY_ISA_VERSION
	.align		4
        /*0024*/ 	.byte	0x03, 0x5f
        /*0026*/ 	.short	0x0101


	//----- nvinfo : EIATTR_COOP_GROUP_MASK_REGIDS
	.align		4
        /*0028*/ 	.byte	0x04, 0x29
        /*002a*/ 	.short	(.L_1795 - .L_1794)


	//   ....[0]....
.L_1794:
        /*002c*/ 	.word	0xffffffff


	//   ....[1]....
        /*0030*/ 	.word	0xffffffff


	//   ....[2]....
        /*0034*/ 	.word	0xffffffff


	//   ....[3]....
        /*0038*/ 	.word	0xffffffff


	//   ....[4]....
        /*003c*/ 	.word	0xffffffff


	//   ....[5]....
        /*0040*/ 	.word	0xffffffff


	//   ....[6]....
        /*0044*/ 	.word	0xffffffff


	//   ....[7]....
        /*0048*/ 	.word	0xffffffff


	//   ....[8]....
        /*004c*/ 	.word	0xffffffff


	//   ....[9]....
        /*0050*/ 	.word	0xffffffff


	//----- nvinfo : EIATTR_COOP_GROUP_INSTR_OFFSETS
	.align		4
.L_1795:
        /*0054*/ 	.byte	0x04, 0x28
        /*0056*/ 	.short	(.L_1797 - .L_1796)


	//   ....[0]....
.L_1796:
        /*0058*/ 	.word	0x00001930


	//   ....[1]....
        /*005c*/ 	.word	0x00001940


	//   ....[2]....
        /*0060*/ 	.word	0x00001970


	//   ....[3]....
        /*0064*/ 	.word	0x00001980


	//   ....[4]....
        /*0068*/ 	.word	0x000019c0


	//   ....[5]....
        /*006c*/ 	.word	0x000019d0


	//   ....[6]....
        /*0070*/ 	.word	0x00001a10


	//   ....[7]....
        /*0074*/ 	.word	0x00001a20


	//   ....[8]....
        /*0078*/ 	.word	0x00001aa0


	//   ....[9]....
        /*007c*/ 	.word	0x00001ab0


	//----- nvinfo : EIATTR_VRC_CTA_INIT_COUNT
	.align		4
.L_1797:
        /*0080*/ 	.byte	0x02, 0x4a
	.zero		1
	.zero		1


	//----- nvinfo : EIATTR_EXIT_INSTR_OFFSETS
	.align		4
        /*0084*/ 	.byte	0x04, 0x1c
        /*0086*/ 	.short	(.L_1799 - .L_1798)


	//   ....[0]....
.L_1798:
        /*0088*/ 	.word	0x00000060


	//   ....[1]....
        /*008c*/ 	.word	0x00006150


	//----- nvinfo : EIATTR_MAX_THREADS
	.align		4
.L_1799:
        /*0090*/ 	.byte	0x04, 0x05
        /*0092*/ 	.short	(.L_1801 - .L_1800)
.L_1800:
        /*0094*/ 	.word	0x000001e0
        /*0098*/ 	.word	0x00000001
        /*009c*/ 	.word	0x00000001


	//----- nvinfo : EIATTR_CRS_STACK_SIZE
	.align		4
.L_1801:
        /*00a0*/ 	.byte	0x04, 0x1e
        /*00a2*/ 	.short	(.L_1803 - .L_1802)
.L_1802:
        /*00a4*/ 	.word	0x00000000


	//----- nvinfo : EIATTR_CBANK_PARAM_SIZE
	.align		4
.L_1803:
        /*00a8*/ 	.byte	0x03, 0x19
        /*00aa*/ 	.short	0x00a0


	//----- nvinfo : EIATTR_PARAM_CBANK
	.align		4
        /*00ac*/ 	.byte	0x04, 0x0a
        /*00ae*/ 	.short	(.L_1805 - .L_1804)
	.align		4
.L_1804:
        /*00b0*/ 	.word	index@(.nv.constant0._Z35group_norm_nhwc_fwd_one_pass_kernelI11Fp32IOBf16WLi256ELi60ELi480EEv26Group_norm_nhwc_fwd_params)
        /*00b4*/ 	.short	0x0380
        /*00b6*/ 	.short	0x00a0


	//----- nvinfo : EIATTR_SW_WAR
	.align		4
.L_1805:
        /*00b8*/ 	.byte	0x04, 0x36
        /*00ba*/ 	.short	(.L_1807 - .L_1806)
.L_1806:
        /*00bc*/ 	.word	0x00000008
.L_1807:


//--------------------- .nv.info._Z35group_norm_nhwc_fwd_one_pass_kernelI11Fp32IOBf16WLi512ELi60ELi480EEv26Group_norm_nhwc_fwd_params --------------------------
	.section	.nv.info._Z35group_norm_nhwc_fwd_one_pass_kernelI11Fp32IOBf16WLi512ELi60ELi480EEv26Group_norm_nhwc_fwd_params,"",@"SHT_CUDA_INFO"
	.sectionflags	@""
	.align	4


	//----- nvinfo : EIATTR_CUDA_API_VERSION
	.align		4
        /*0000*/ 	.byte	0x04, 0x37
        /*0002*/ 	.short	(.L_1809 - .L_1808)
.L_1808:
        /*0004*/ 	.word	0x00000082


	//----- nvinfo : EIATTR_KPARAM_INFO
	.align		4
.L_1809:
        /*0008*/ 	.byte	0x04, 0x17
        /*000a*/ 	.short	(.L_1811 - .L_1810)
.L_1810:
        /*000c*/ 	.word	0x00000000
        /*0010*/ 	.short	0x0000
        /*0012*/ 	.short	0x0000
        /*0014*/ 	.byte	0x00, 0xf0, 0x81, 0x02


	//----- nvinfo : EIATTR_SPARSE_MMA_MASK
	.align		4
.L_1811:
        /*0018*/ 	.byte	0x03, 0x50
        /*001a*/ 	.short	0x0000


	//----- nvinfo : EIATTR_MAXREG_COUNT
	.align		4
        /*001c*/ 	.byte	0x03, 0x1b
        /*001e*/ 	.short	0x0080


	//----- nvinfo : EIATTR_NUM_BARRIERS
	.align		4
        /*0020*/ 	.byte	0x02, 0x4c
        /*0022*/ 	.byte	0x01
	.zero		1


	//----- nvinfo : EIATTR_MERCURY_ISA_VERSION
	.align		4
        /*0024*/ 	.byte	0x03, 0x5f
        /*0026*/ 	.short	0x0101


	//----- nvinfo : EIATTR_COOP_GROUP_MASK_REGIDS
	.align		4
        /*0028*/ 	.byte	0x04, 0x29
        /*002a*/ 	.short	(.L_1813 - .L_1812)


	//   ....[0]....
.L_1812:
        /*002c*/ 	.word	0xffffffff


	//   ....[1]....
        /*0030*/ 	.word	0xffffffff


	//   ....[2]....
        /*0034*/ 	.word	0xffffffff


	//   ....[3]....
        /*0038*/ 	.word	0xffffffff


	//   ....[4]....
        /*003c*/ 	.word	0xffffffff


	//   ....[5]....
        /*0040*/ 	.word	0xffffffff


	//   ....[6]....
        /*0044*/ 	.word	0xffffffff


	//   ....[7]....
        /*0048*/ 	.word	0xffffffff


	//   ....[8]....
        /*004c*/ 	.word	0xffffffff


	//   ....[9]....
        /*0050*/ 	.word	0xffffffff


	//----- nvinfo : EIATTR_COOP_GROUP_INSTR_OFFSETS
	.align		4
.L_1813:
        /*0054*/ 	.byte	0x04, 0x28
        /*0056*/ 	.short	(.L_1815 - .L_1814)


	//   ....[0]....
.L_1814:
        /*0058*/ 	.word	0x00002e30


	//   ....[1]....
        /*005c*/ 	.word	0x00002e40


	//   ....[2]....
        /*0060*/ 	.word	0x00002e80


	//   ....[3]....
        /*0064*/ 	.word	0x00002e90


	//   ....[4]....
        /*0068*/ 	.word	0x00002ed0


	//   ....[5]....
        /*006c*/ 	.word	0x00002ee0


	//   ....[6]....
        /*0070*/ 	.word	0x00002f20


	//   ....[7]....
        /*0074*/ 	.word	0x00002f30


	//   ....[8]....
        /*0078*/ 	.word	0x00002fc0


	//   ....[9]....
        /*007c*/ 	.word	0x00002fd0


	//----- nvinfo : EIATTR_VRC_CTA_INIT_COUNT
	.align		4
.L_1815:
        /*0080*/ 	.byte	0x02, 0x4a
	.zero		1
	.zero		1


	//----- nvinfo : EIATTR_EXIT_INSTR_OFFSETS
	.align		4
        /*0084*/ 	.byte	0x04, 0x1c
        /*0086*/ 	.short	(.L_1817 - .L_1816)


	//   ....[0]....
.L_1816:
        /*0088*/ 	.word	0x00000060


	//   ....[1]....
        /*008c*/ 	.word	0x0000b230


	//----- nvinfo : EIATTR_MAX_THREADS
	.align		4
.L_1817:
        /*0090*/ 	.byte	0x04, 0x05
        /*0092*/ 	.short	(.L_1819 - .L_1818)
.L_1818:
        /*0094*/ 	.word	0x000001e0
        /*0098*/ 	.word	0x00000001
        /*009c*/ 	.word	0x00000001


	//----- nvinfo : EIATTR_CRS_STACK_SIZE
	.align		4
.L_1819:
        /*00a0*/ 	.byte	0x04, 0x1e
        /*00a2*/ 	.short	(.L_1821 - .L_1820)
.L_1820:
        /*00a4*/ 	.word	0x00000000


	//----- nvinfo : EIATTR_CBANK_PARAM_SIZE
	.align		4
.L_1821:
        /*00a8*/ 	.byte	0x03, 0x19
        /*00aa*/ 	.short	0x00a0


	//----- nvinfo : EIATTR_PARAM_CBANK
	.align		4
        /*00ac*/ 	.byte	0x04, 0x0a
        /*00ae*/ 	.short	(.L_1823 - .L_1822)
	.align		4
.L_1822:
        /*00b0*/ 	.word	index@(.nv.constant0._Z35group_norm_nhwc_fwd_one_pass_kernelI11Fp32IOBf16WLi512ELi60ELi480EEv26Group_norm_nhwc_fwd_params)
        /*00b4*/ 	.short	0x0380
        /*00b6*/ 	.short	0x00a0


	//----- nvinfo : EIATTR_SW_WAR
	.align		4
.L_1823:
        /*00b8*/ 	.byte	0x04, 0x36
        /*00ba*/ 	.short	(.L_1825 - .L_1824)
.L_1824:
        /*00bc*/ 	.word	0x00000008
.L_1825:


//--------------------- .nv.info._Z35group_norm_nhwc_fwd_one_pass_kernelI11Fp32IOFp16WLi64ELi60ELi480EEv26Group_norm_nhwc_fwd_params --------------------------
	.section	.nv.info._Z35group_norm_nhwc_fwd_one_pass_kernelI11Fp32IOFp16WLi64ELi60ELi480EEv26Group_norm_nhwc_fwd_params,"",@"SHT_CUDA_INFO"
	.sectionflags	@""
	.align	4


	//----- nvinfo : EIATTR_CUDA_API_VERSION
	.align		4
        /*0000*/ 	.byte	0x04, 0x37
        /*0002*/ 	.short	(.L_1827 - .L_1826)
.L_1826:
        /*0004*/ 	.word	0x00000082


	//----- nvinfo : EIATTR_KPARAM_INFO
	.align		4
.L_1827:
        /*0008*/ 	.byte	0x04, 0x17
        /*000a*/ 	.short	(.L_1829 - .L_1828)
.L_1828:
        /*000c*/ 	.word	0x00000000
        /*0010*/ 	.short	0x0000
        /*0012*/ 	.short	0x0000
        /*0014*/ 	.byte	0x00, 0xf0, 0x81, 0x02


	//----- nvinfo : EIATTR_SPARSE_MMA_MASK
	.align		4
.L_1829:
        /*0018*/ 	.byte	0x03, 0x50
        /*001a*/ 	.short	0x0000


	//----- nvinfo : EIATTR_MAXREG_COUNT
	.align		4
        /*001c*/ 	.byte	0x03, 0x1b
        /*001e*/ 	.short	0x0080


	//----- nvinfo : EIATTR_NUM_BARRIERS
	.align		4
        /*0020*/ 	.byte	0x02, 0x4c
        /*0022*/ 	.byte	0x01
	.zero		1


	//----- nvinfo : EIATTR_MERCURY_ISA_VERSION
	.align		4
        /*0024*/ 	.byte	0x03, 0x5f
        /*0026*/ 	.short	0x0101


	//----- nvinfo : EIATTR_INT_WARP_WIDE_INSTR_OFFSETS
	.align		4
        /*0028*/ 	.byte	0x04, 0x31
        /*002a*/ 	.short	(.L_1831 - .L_1830)


	//   ....[0]....
.L_1830:
        /*002c*/ 	.word	0x000012b0


	//   ....[1]....
        /*0030*/ 	.word	0x000012e0


	//   ....[2]....
        /*0034*/ 	.word	0x000012f0


	//   ....[3]....
        /*0038*/ 	.word	0x00001340


	//   ....[4]....
        /*003c*/ 	.word	0x00001500


	//   ....[5]....
        /*0040*/ 	.word	0x00001560


	//   ....[6]....
        /*0044*/ 	.word	0x00001580


	//   ....[7]....
        /*0048*/ 	.word	0x000015b0


	//   ....[8]....
        /*004c*/ 	.word	0x000018e0


	//   ....[9]....
        /*0050*/ 	.word	0x00001900


	//   ....[10]....
        /*0054*/ 	.word	0x00001910


	//   ....[11]....
        /*0058*/ 	.word	0x00001940


	//   ....[12]....
        /*005c*/ 	.word	0x00001ba0


	//   ....[13]....
        /*0060*/ 	.word	0x00001bc0


	//----- nvinfo : EIATTR_COOP_GROUP_MASK_REGIDS
	.align		4
.L_1831:
        /*0064*/ 	.byte	0x04, 0x29
        /*0066*/ 	.short	(.L_1833 - .L_1832)


	//   ....[0]....
.L_1832:
        /*0068*/ 	.word	0xffffffff


	//   ....[1]....
        /*006c*/ 	.word	0xffffffff


	//   ....[2]....
        /*0070*/ 	.word	0xffffffff


	//   ....[3]....
        /*0074*/ 	.word	0xffffffff


	//   ....[4]....
        /*0078*/ 	.word	0xffffffff


	//   ....[5]....
        /*007c*/ 	.word	0xffffffff


	//   ....[6]....
        /*0080*/ 	.word	0xffffffff


	//   ....[7]....
        /*0084*/ 	.word	0xffffffff


	//   ....[8]....
        /*0088*/ 	.word	0xffffffff


	//   ....[9]....
        /*008c*/ 	.word	0xffffffff


	//----- nvinfo : EIATTR_COOP_GROUP_INSTR_OFFSETS
	.align		4
.L_1833:
        /*0090*/ 	.byte	0x04, 0x28
        /*0092*/ 	.short	(.L_1835 - .L_1834)


	//   ....[0]....
.L_1834:
        /*0094*/ 	.word	0x000009f0


	//   ....[1]....
        /*0098*/ 	.word	0x00000a00


	//   ....[2]....
        /*009c*/ 	.word	0x00000a30


	//   ....[3]....
        /*00a0*/ 	.word	0x00000a40


	//   ....[4]....
        /*00a4*/ 	.word	0x00000a80


	//   ....[5]....
        /*00a8*/ 	.word	0x00000a90


	//   ....[6]....
        /*00ac*/ 	.word	0x00000ad0


	//   ....[7]....
        /*00b0*/ 	.word	0x00000ae0


	//   ....[8]....
        /*00b4*/ 	.word	0x00000b40


	//   ....[9]....
        /*00b8*/ 	.word	0x00000b50


	//----- nvinfo : EIATTR_VRC_CTA_INIT_COUNT
	.align		4
.L_1835:
        /*00bc*/ 	.byte	0x02, 0x4a
	.zero		1
	.zero		1


	//----- nvinfo : EIATTR_EXIT_INSTR_OFFSETS
	.align		4
        /*00c0*/ 	.byte	0x04, 0x1c
        /*00c2*/ 	.short	(.L_1837 - .L_1836)


	//   ....[0]....
.L_1836:
        /*00c4*/ 	.word	0x00000070


	//   ....[1]....
        /*00c8*/ 	.word	0x00002f60


	//----- nvinfo : EIATTR_MAX_THREADS
	.align		4
.L_1837:
        /*00cc*/ 	.byte	0x04, 0x05
        /*00ce*/ 	.short	(.L_1839 - .L_1838)
.L_1838:
        /*00d0*/ 	.word	0x000001e0
        /*00d4*/ 	.word	0x00000001
        /*00d8*/ 	.word	0x00000001


	//----- nvinfo : EIATTR_CRS_STACK_SIZE
	.align		4
.L_1839:
        /*00dc*/ 	.byte	0x04, 0x1e
        /*00de*/ 	.short	(.L_1841 - .L_1840)
.L_1840:
        /*00e0*/ 	.word	0x00000000


	//----- nvinfo : EIATTR_CBANK_PARAM_SIZE
	.align		4
.L_1841:
        /*00e4*/ 	.byte	0x03, 0x19
        /*00e6*/ 	.short	0x00a0


	//----- nvinfo : EIATTR_PARAM_CBANK
	.align		4
        /*00e8*/ 	.byte	0x04, 0x0a
        /*00ea*/ 	.short	(.L_1843 - .L_1842)
	.align		4
.L_1842:
        /*00ec*/ 	.word	index@(.nv.constant0._Z35group_norm_nhwc_fwd_one_pass_kernelI11Fp32IOFp16WLi64ELi60ELi480EEv26Group_norm_nhwc_fwd_params)
        /*00f0*/ 	.short	0x0380
        /*00f2*/ 	.short	0x00a0


	//----- nvinfo : EIATTR_SW_WAR
	.align		4
.L_1843:
        /*00f4*/ 	.byte	0x04, 0x36
        /*00f6*/ 	.short	(.L_1845 - .L_1844)
.L_1844:
        /*00f8*/ 	.word	0x00000008
.L_1845:


//--------------------- .nv.info._Z35group_norm_nhwc_fwd_one_pass_kernelI11Fp32IOFp16WLi128ELi60ELi480EEv26Group_norm_nhwc_fwd_params --------------------------
	.section	.nv.info._Z35group_norm_nhwc_fwd_one_pass_kernelI11Fp32IOFp16WLi128ELi60ELi480EEv26Group_norm_nhwc_fwd_params,"",@"SHT_CUDA_INFO"
	.sectionflags	@""
	.align	4


	//----- nvinfo : EIATTR_CUDA_API_VERSION
	.align		4
        /*0000*/ 	.byte	0x04, 0x37
        /*0002*/ 	.short	(.L_1847 - .L_1846)
.L_1846:
        /*0004*/ 	.word	0x00000082


	//----- nvinfo : EIATTR_KPARAM_INFO
	.align		4
.L_1847:
        /*0008*/ 	.byte	0x04, 0x17
        /*000a*/ 	.short	(.L_1849 - .L_1848)
.L_1848:
        /*000c*/ 	.word	0x00000000
        /*0010*/ 	.short	0x0000
        /*0012*/ 	.short	0x0000
        /*0014*/ 	.byte	0x00, 0xf0, 0x81, 0x02


	//----- nvinfo : EIATTR_SPARSE_MMA_MASK
	.align		4
.L_1849:
        /*0018*/ 	.byte	0x03, 0x50
        /*001a*/ 	.short	0x0000


	//----- nvinfo : EIATTR_MAXREG_COUNT
	.align		4
        /*001c*/ 	.byte	0x03, 0x1b
        /*001e*/ 	.short	0x0080


	//----- nvinfo : EIATTR_NUM_BARRIERS
	.align		4
        /*0020*/ 	.byte	0x02, 0x4c
        /*0022*/ 	.byte	0x01
	.zero		1


	//----- nvinfo : EIATTR_MERCURY_ISA_VERSION
	.align		4
        /*0024*/ 	.byte	0x03, 0x5f
        /*0026*/ 	.short	0x0101


	//----- nvinfo : EIATTR_INT_WARP_WIDE_INSTR_OFFSETS
	.align		4
        /*0028*/ 	.byte	0x04, 0x31
        /*002a*/ 	.short	(.L_1851 - .L_1850)


	//   ....[0]....
.L_1850:
        /*002c*/ 	.word	0x000018a0


	//   ....[1]....
        /*0030*/ 	.word	0x00001920


	//   ....[2]....
        /*0034*/ 	.word	0x000019c0


	//   ....[3]....
        /*0038*/ 	.word	0x00001a60


	//   ....[4]....
        /*003c*/ 	.word	0x00001b00


	//   ....[5]....
        /*0040*/ 	.word	0x00001ba0


	//   ....[6]....
        /*0044*/ 	.word	0x00001c40


	//   ....[7]....
        /*0048*/ 	.word	0x00001ce0


	//   ....[8]....
        /*004c*/ 	.word	0x00001eb0


	//   ....[9]....
        /*0050*/ 	.word	0x00001f40


	//   ....[10]....
        /*0054*/ 	.word	0x00001ff0


	//   ....[11]....
        /*0058*/ 	.word	0x000020a0


	//   ....[12]....
        /*005c*/ 	.word	0x000021d0


	//   ....[13]....
        /*0060*/ 	.word	0x00002260


	//----- nvinfo : EIATTR_COOP_GROUP_MASK_REGIDS
	.align		4
.L_1851:
        /*0064*/ 	.byte	0x04, 0x29
        /*0066*/ 	.short	(.L_1853 - .L_1852)


	//   ....[0]....
.L_1852:
        /*0068*/ 	.word	0xffffffff


	//   ....[1]....
        /*006c*/ 	.word	0xffffffff


	//   ....[2]....
        /*0070*/ 	.word	0xffffffff


	//   ....[3]....
        /*0074*/ 	.word	0xffffffff


	//   ....[4]....
        /*0078*/ 	.word	0xffffffff


	//   ....[5]....
        /*007c*/ 	.word	0xffffffff


	//   ....[6]....
        /*0080*/ 	.word	0xffffffff


	//   ....[7]....
        /*0084*/ 	.word	0xffffffff


	//   ....[8]....
        /*0088*/ 	.word	0xffffffff


	//   ....[9]....
        /*008c*/ 	.word	0xffffffff


	//----- nvinfo : EIATTR_COOP_GROUP_INSTR_OFFSETS
	.align		4
.L_1853:
        /*0090*/ 	.byte	0x04, 0x28
        /*0092*/ 	.short	(.L_1855 - .L_1854)


	//   ....[0]....
.L_1854:
        /*0094*/ 	.word	0x00001080


	//   ....[1]....
        /*0098*/ 	.word	0x00001090


	//   ....[2]....
        /*009c*/ 	.word	0x000010c0


	//   ....[3]....
        /*00a0*/ 	.word	0x000010d0


	//   ....[4]....
        /*00a4*/ 	.word	0x00001110


	//   ....[5]....
        /*00a8*/ 	.word	0x00001120


	//   ....[6]....
        /*00ac*/ 	.word	0x00001160


	//   ....[7]....
        /*00b0*/ 	.word	0x00001170


	//   ....[8]....
        /*00b4*/ 	.word	0x000011d0


	//   ....[9]....
        /*00b8*/ 	.word	0x000011e0


	//----- nvinfo : EIATTR_VRC_CTA_INIT_COUNT
	.align		4
.L_1855:
        /*00bc*/ 	.byte	0x02, 0x4a
	.zero		1
	.zero		1


	//----- nvinfo : EIATTR_EXIT_INSTR_OFFSETS
	.align		4
        /*00c0*/ 	.byte	0x04, 0x1c
        /*00c2*/ 	.short	(.L_1857 - .L_1856)


	//   ....[0]....
.L_1856:
        /*00c4*/ 	.word	0x00000070


	//   ....[1]....
        /*00c8*/ 	.word	0x00004330


	//----- nvinfo : EIATTR_MAX_THREADS
	.align		4
.L_1857:
        /*00cc*/ 	.byte	0x04, 0x05
        /*00ce*/ 	.short	(.L_1859 - .L_1858)
.L_1858:
        /*00d0*/ 	.word	0x000001e0
        /*00d4*/ 	.word	0x00000001
        /*00d8*/ 	.word	0x00000001


	//----- nvinfo : EIATTR_CRS_STACK_SIZE
	.align		4
.L_1859:
        /*00dc*/ 	.byte	0x04, 0x1e
        /*00de*/ 	.short	(.L_1861 - .L_1860)
.L_1860:
        /*00e0*/ 	.word	0x00000000


	//----- nvinfo : EIATTR_CBANK_PARAM_SIZE
	.align		4
.L_1861:
        /*00e4*/ 	.byte	0x03, 0x19
        /*00e6*/ 	.short	0x00a0


	//----- nvinfo : EIATTR_PARAM_CBANK
	.align		4
        /*00e8*/ 	.byte	0x04, 0x0a
        /*00ea*/ 	.short	(.L_1863 - .L_1862)
	.align		4
.L_1862:
        /*00ec*/ 	.word	index@(.nv.constant0._Z35group_norm_nhwc_fwd_one_pass_kernelI11Fp32IOFp16WLi128ELi60ELi480EEv26Group_norm_nhwc_fwd_params)
        /*00f0*/ 	.short	0x0380
        /*00f2*/ 	.short	0x00a0


	//----- nvinfo : EIATTR_SW_WAR
	.align		4
.L_1863:
        /*00f4*/ 	.byte	0x04, 0x36
        /*00f6*/ 	.short	(.L_1865 - .L_1864)
.L_1864:
        /*00f8*/ 	.word	0x00000008
.L_1865:


//--------------------- .nv.info._Z35group_norm_nhwc_fwd_one_pass_kernelI11Fp32IOFp16WLi256ELi60ELi480EEv26Group_norm_nhwc_fwd_params --------------------------
	.section	.nv.info._Z35group_norm_nhwc_fwd_one_pass_kernelI11Fp32IOFp16WLi256ELi60ELi480EEv26Group_norm_nhwc_fwd_params,"",@"SHT_CUDA_INFO"
	.sectionflags	@""
	.align	4


	//----- nvinfo : EIATTR_CUDA_API_VERSION
	.align		4
        /*0000*/ 	.byte	0x04, 0x37
        /*0002*/ 	.short	(.L_1867 - .L_1866)
.L_1866:
        /*0004*/ 	.word	0x00000082


	//----- nvinfo : EIATTR_KPARAM_INFO
	.align		4
.L_1867:
        /*0008*/ 	.byte	0x04, 0x17
        /*000a*/ 	.short	(.L_1869 - .L_1868)
.L_1868:
        /*000c*/ 	.word	0x00000000
        /*0010*/ 	.short	0x0000
        /*0012*/ 	.short	0x0000
        /*0014*/ 	.byte	0x00, 0xf0, 0x81, 0x02


	//----- nvinfo : EIATTR_SPARSE_MMA_MASK
	.align		4
.L_1869:
        /*0018*/ 	.byte	0x03, 0x50
        /*001a*/ 	.short	0x0000


	//----- nvinfo : EIATTR_MAXREG_COUNT
	.align		4
        /*001c*/ 	.byte	0x03, 0x1b
        /*001e*/ 	.short	0x0080


	//----- nvinfo : EIATTR_NUM_BARRIERS
	.align		4
        /*0020*/ 	.byte	0x02, 0x4c
        /*0022*/ 	.byte	0x01
	.zero		1


	//----- nvinfo : EIATTR_MERCURY_ISA_VERSION
	.align		4
        /*0024*/ 	.byte	0x03, 0x5f
        /*0026*/ 	.short	0x0101


	//----- nvinfo : EIATTR_COOP_GROUP_MASK_REGIDS
	.align		4
        /*0028*/ 	.byte	0x04, 0x29
        /*002a*/ 	.short	(.L_1871 - .L_1870)


	//   ....[0]....
.L_1870:
        /*002c*/ 	.word	0xffffffff


	//   ....[1]....
        /*0030*/ 	.word	0xffffffff


	//   ....[2]....
        /*0034*/ 	.word	0xffffffff


	//   ....[3]....
        /*0038*/ 	.word	0xffffffff


	//   ....[4]....
        /*003c*/ 	.word	0xffffffff


	//   ....[5]....
        /*0040*/ 	.word	0xffffffff


	//   ....[6]....
        /*0044*/ 	.word	0xffffffff


	//   ....[7]....
        /*0048*/ 	.word	0xffffffff


	//   ....[8]....
        /*004c*/ 	.word	0xffffffff


	//   ....[9]....
        /*0050*/ 	.word	0xffffffff


	//----- nvinfo : EIATTR_COOP_GROUP_INSTR_OFFSETS
	.align		4
.L_1871:
        /*0054*/ 	.byte	0x04, 0x28
        /*0056*/ 	.short	(.L_1873 - .L_1872)


	//   ....[0]....
.L_1872:
        /*0058*/ 	.word	0x00001930


	//   ....[1]....
        /*005c*/ 	.word	0x00001940


	//   ....[2]....
        /*0060*/ 	.word	0x00001970


	//   ....[3]....
        /*0064*/ 	.word	0x00001980


	//   ....[4]....
        /*0068*/ 	.word	0x000019c0


	//   ....[5]....
        /*006c*/ 	.word	0x000019d0


	//   ....[6]....
        /*0070*/ 	.word	0x00001a10


	//   ....[7]....
        /*0074*/ 	.word	0x00001a20


	//   ....[8]....
        /*0078*/ 	.word	0x00001aa0


	//   ....[9]....
        /*007c*/ 	.word	0x00001ab0


	//----- nvinfo : EIATTR_VRC_CTA_INIT_COUNT
	.align		4
.L_1873:
        /*0080*/ 	.byte	0x02, 0x4a
	.zero		1
	.zero		1


	//----- nvinfo : EIATTR_EXIT_INSTR_OFFSETS
	.align		4
        /*0084*/ 	.byte	0x04, 0x1c
        /*0086*/ 	.short	(.L_1875 - .L_1874)


	//   ....[0]....
.L_1874:
        /*0088*/ 	.word	0x00000060


	//   ....[1]....
        /*008c*/ 	.word	0x00006150


	//----- nvinfo : EIATTR_MAX_THREADS
	.align		4
.L_1875:
        /*0090*/ 	.byte	0x04, 0x05
        /*0092*/ 	.short	(.L_1877 - .L_1876)
.L_1876:
        /*0094*/ 	.word	0x000001e0
        /*0098*/ 	.word	0x00000001
        /*009c*/ 	.word	0x00000001


	//----- nvinfo : EIATTR_CRS_STACK_SIZE
	.align		4
.L_1877:
        /*00a0*/ 	.byte	0x04, 0x1e
        /*00a2*/ 	.short	(.L_1879 - .L_1878)
.L_1878:
        /*00a4*/ 	.word	0x00000000


	//----- nvinfo : EIATTR_CBANK_PARAM_SIZE
	.align		4
.L_1879:
        /*00a8*/ 	.byte	0x03, 0x19
        /*00aa*/ 	.short	0x00a0


	//----- nvinfo : EIATTR_PARAM_CBANK
	.align		4
        /*00ac*/ 	.byte	0x04, 0x0a
        /*00ae*/ 	.short	(.L_1881 - .L_1880)
	.align		4
.L_1880:
        /*00b0*/ 	.word	index@(.nv.constant0._Z35group_norm_nhwc_fwd_one_pass_kernelI11Fp32IOFp16WLi256ELi60ELi480EEv26Group_norm_nhwc_fwd_params)
        /*00b4*/ 	.short	0x0380
        /*00b6*/ 	.short	0x00a0


	//----- nvinfo : EIATTR_SW_WAR
	.align		4
.L_1881:
        /*00b8*/ 	.byte	0x04, 0x36
        /*00ba*/ 	.short	(.L_1883 - .L_1882)
.L_1882:
        /*00bc*/ 	.word	0x00000008
.L_1883:


//--------------------- .nv.info._Z35group_norm_nhwc_fwd_one_pass_kernelI11Fp32IOFp16WLi512ELi60ELi480EEv26Group_norm_nhwc_fwd_params --------------------------
	.section	.nv.info._Z35group_norm_nhwc_fwd_one_pass_kernelI11Fp32IOFp16WLi512ELi60ELi480EEv26Group_norm_nhwc_fwd_params,"",@"SHT_CUDA_INFO"
	.sectionflags	@""
	.align	4


	//----- nvinfo : EIATTR_CUDA_API_VERSION
	.align		4
        /*0000*/ 	.byte	0x04, 0x37
        /*0002*/ 	.short	(.L_1885 - .L_1884)
.L_1884:
        /*0004*/ 	.word	0x00000082


	//----- nvinfo : EIATTR_KPARAM_INFO
	.align		4
.L_1885:
        /*0008*/ 	.byte	0x04, 0x17
        /*000a*/ 	.short	(.L_1887 - .L_1886)
.L_1886:
        /*000c*/ 	.word	0x00000000
        /*0010*/ 	.short	0x0000
        /*0012*/ 	.short	0x0000
        /*0014*/ 	.byte	0x00, 0xf0, 0x81, 0x02


	//----- nvinfo : EIATTR_SPARSE_MMA_MASK
	.align		4
.L_1887:
        /*0018*/ 	.byte	0x03, 0x50
        /*001a*/ 	.short	0x0000


	//----- nvinfo : EIATTR_MAXREG_COUNT
	.align		4
        /*001c*/ 	.byte	0x03, 0x1b
        /*001e*/ 	.short	0x0080


	//----- nvinfo : EIATTR_NUM_BARRIERS
	.align		4
        /*0020*/ 	.byte	0x02, 0x4c
        /*0022*/ 	.byte	0x01
	.zero		1


	//----- nvinfo : EIATTR_MERCURY_ISA_VERSION
	.align		4
        /*0024*/ 	.byte	0x03, 0x5f
        /*0026*/ 	.short	0x0101


	//----- nvinfo : EIATTR_COOP_GROUP_MASK_REGIDS
	.align		4
        /*0028*/ 	.byte	0x04, 0x29
        /*002a*/ 	.short	(.L_1889 - .L_1888)


	//   ....[0]....
.L_1888:
        /*002c*/ 	.word	0xffffffff


	//   ....[1]....
        /*0030*/ 	.word	0xffffffff


	//   ....[2]....
        /*0034*/ 	.word	0xffffffff


	//   ....[3]....
        /*0038*/ 	.word	0xffffffff


	//   ....[4]....
        /*003c*/ 	.word	0xffffffff


	//   ....[5]....
        /*0040*/ 	.word	0xffffffff


	//   ....[6]....
        /*0044*/ 	.word	0xffffffff


	//   ....[7]....
        /*0048*/ 	.word	0xffffffff


	//   ....[8]....
        /*004c*/ 	.word	0xffffffff


	//   ....[9]....
        /*0050*/ 	.word	0xffffffff


	//----- nvinfo : EIATTR_COOP_GROUP_INSTR_OFFSETS
	.align		4
.L_1889:
        /*0054*/ 	.byte	0x04, 0x28
        /*0056*/ 	.short	(.L_1891 - .L_1890)


	//   ....[0]....
.L_1890:
        /*0058*/ 	.word	0x00002e30


	//   ....[1]....
        /*005c*/ 	.word	0x00002e40


	//   ....[2]....
        /*0060*/ 	.word	0x00002e80


	//   ....[3]....
        /*0064*/ 	.word	0x00002e90


	//   ....[4]....
        /*0068*/ 	.word	0x00002ed0


	//   ....[5]....
        /*006c*/ 	.word	0x00002ee0


	//   ....[6]....
        /*0070*/ 	.word	0x00002f20


	//   ....[7]....
        /*0074*/ 	.word	0x00002f30


	//   ....[8]....
        /*0078*/ 	.word	0x00002fc0


	//   ....[9]....
        /*007c*/ 	.word	0x00002fd0


	//----- nvinfo : EIATTR_VRC_CTA_INIT_COUNT
	.align		4
.L_1891:
        /*0080*/ 	.byte	0x02, 0x4a
	.zero		1
	.zero		1


	//----- nvinfo : EIATTR_EXIT_INSTR_OFFSETS
	.align		4
        /*0084*/ 	.byte	0x04, 0x1c
        /*0086*/ 	.short	(.L_1893 - .L_1892)


	//   ....[0]....
.L_1892:
        /*0088*/ 	.word	0x00000060


	//   ....[1]....
        /*008c*/ 	.word	0x0000b230


	//----- nvinfo : EIATTR_MAX_THREADS
	.align		4
.L_1893:
        /*0090*/ 	.byte	0x04, 0x05
        /*0092*/ 	.short	(.L_1895 - .L_1894)
.L_1894:
        /*0094*/ 	.word	0x000001e0
        /*0098*/ 	.word	0x00000001
        /*009c*/ 	.word	0x00000001


	//----- nvinfo : EIATTR_CRS_STACK_SIZE
	.align		4
.L_1895:
        /*00a0*/ 	.byte	0x04, 0x1e
        /*00a2*/ 	.short	(.L_1897 - .L_1896)
.L_1896:
        /*00a4*/ 	.word	0x00000000


	//----- nvinfo : EIATTR_CBANK_PARAM_SIZE
	.align		4
.L_1897:
        /*00a8*/ 	.byte	0x03, 0x19
        /*00aa*/ 	.short	0x00a0


	//----- nvinfo : EIATTR_PARAM_CBANK
	.align		4
        /*00ac*/ 	.byte	0x04, 0x0a
        /*00ae*/ 	.short	(.L_1899 - .L_1898)
	.align		4
.L_1898:
        /*00b0*/ 	.word	index@(.nv.constant0._Z35group_norm_nhwc_fwd_one_pass_kernelI11Fp32IOFp16WLi512ELi60ELi480EEv26Group_norm_nhwc_fwd_params)
        /*00b4*/ 	.short	0x0380
        /*00b6*/ 	.short	0x00a0


	//----- nvinfo : EIATTR_SW_WAR
	.align		4
.L_1899:
        /*00b8*/ 	.byte	0x04, 0x36
        /*00ba*/ 	.short	(.L_1901 - .L_1900)
.L_1900:
        /*00bc*/ 	.word	0x00000008
.L_1901:


//--------------------- .nv.callgraph             --------------------------
	.section	.nv.callgraph,"",@"SHT_CUDA_CALLGRAPH"
	.align	4
	.sectionentsize	8
	.align		4
        /*0000*/ 	.word	0x00000000
	.align		4
        /*0004*/ 	.word	0xffffffff
	.align		4
        /*0008*/ 	.word	0x00000000
	.align		4
        /*000c*/ 	.word	0xfffffffe
	.align		4
        /*0010*/ 	.word	0x00000000
	.align		4
        /*0014*/ 	.word	0xfffffffd
	.align		4
        /*0018*/ 	.word	0x00000000
	.align		4
        /*001c*/ 	.word	0xfffffffc


//--------------------- .nv.constant4             --------------------------
	.section	.nv.constant4,"a",@progbits
	.align	8
	.align		8
.nv.constant4:
        /*0000*/ 	.dword	_ZN61_INTERNAL_7312f764_30_group_norm_nhwc_one_pass_60_cu_f74407114cuda3std3__45__cpo5beginE
	.align		8
        /*0008*/ 	.dword	_ZN61_INTERNAL_7312f764_30_group_norm_nhwc_one_pass_60_cu_f74407114cuda3std3__45__cpo3endE
	.align		8
        /*0010*/ 	.dword	_ZN61_INTERNAL_7312f764_30_group_norm_nhwc_one_pass_60_cu_f74407114cuda3std3__45__cpo6cbeginE
	.align		8
        /*0018*/ 	.dword	_ZN61_INTERNAL_7312f764_30_group_norm_nhwc_one_pass_60_cu_f74407114cuda3std3__45__cpo4cendE
	.align		8
        /*0020*/ 	.dword	_ZN61_INTERNAL_7312f764_30_group_norm_nhwc_one_pass_60_cu_f74407114cuda3std3__45__cpo6rbeginE
	.align		8
        /*0028*/ 	.dword	_ZN61_INTERNAL_7312f764_30_group_norm_nhwc_one_pass_60_cu_f74407114cuda3std3__45__cpo4rendE
	.align		8
        /*0030*/ 	.dword	_ZN61_INTERNAL_7312f764_30_group_norm_nhwc_one_pass_60_cu_f74407114cuda3std3__45__cpo7crbeginE
	.align		8
        /*0038*/ 	.dword	_ZN61_INTERNAL_7312f764_30_group_norm_nhwc_one_pass_60_cu_f74407114cuda3std3__45__cpo5crendE
	.align		8
        /*0040*/ 	.dword	_ZN61_INTERNAL_7312f764_30_group_norm_nhwc_one_pass_60_cu_f74407114cuda3std3__463_GLOBAL__N__7312f764_30_group_norm_nhwc_one_pass_60_cu_f74407116ignoreE
	.align		8
        /*0048*/ 	.dword	_ZN61_INTERNAL_7312f764_30_group_norm_nhwc_one_pass_60_cu_f74407114cuda3std3__419piecewise_constructE
	.align		8
        /*0050*/ 	.dword	_ZN61_INTERNAL_7312f764_30_group_norm_nhwc_one_pass_60_cu_f74407114cuda3std3__48in_placeE
	.align		8
        /*0058*/ 	.dword	_ZN61_INTERNAL_7312f764_30_group_norm_nhwc_one_pass_60_cu_f74407114cuda3std3__420unreachable_sentinelE
	.align		8
        /*0060*/ 	.dword	_ZN61_INTERNAL_7312f764_30_group_norm_nhwc_one_pass_60_cu_f74407114cuda3std3__47nulloptE
	.align		8
        /*0068*/ 	.dword	_ZN61_INTERNAL_7312f764_30_group_norm_nhwc_one_pass_60_cu_f74407114cuda3std3__48unexpectE
	.align		8
        /*0070*/ 	.dword	_ZN61_INTERNAL_7312f764_30_group_norm_nhwc_one_pass_60_cu_f74407114cuda3std6ranges3__45__cpo4swapE
	.align		8
        /*0078*/ 	.dword	_ZN61_INTERNAL_7312f764_30_group_norm_nhwc_one_pass_60_cu_f74407114cuda3std6ranges3__45__cpo9iter_moveE
	.align		8
        /*0080*/ 	.dword	_ZN61_INTERNAL_7312f764_30_group_norm_nhwc_one_pass_60_cu_f74407114cuda3std6ranges3__45__cpo5beginE
	.align		8
        /*0088*/ 	.dword	_ZN61_INTERNAL_7312f764_30_group_norm_nhwc_one_pass_60_cu_f74407114cuda3std6ranges3__45__cpo3endE
	.align		8
        /*0090*/ 	.dword	_ZN61_INTERNAL_7312f764_30_group_norm_nhwc_one_pass_60_cu_f74407114cuda3std6ranges3__45__cpo6cbeginE
	.align		8
        /*0098*/ 	.dword	_ZN61_INTERNAL_7312f764_30_group_norm_nhwc_one_pass_60_cu_f74407114cuda3std6ranges3__45__cpo4cendE
	.align		8
        /*00a0*/ 	.dword	_ZN61_INTERNAL_7312f764_30_group_norm_nhwc_one_pass_60_cu_f74407114cuda3std6ranges3__45__cpo7advanceE
	.align		8
        /*00a8*/ 	.dword	_ZN61_INTERNAL_7312f764_30_group_norm_nhwc_one_pass_60_cu_f74407114cuda3std6ranges3__45__cpo9iter_swapE
	.align		8
        /*00b0*/ 	.dword	_ZN61_INTERNAL_7312f764_30_group_norm_nhwc_one_pass_60_cu_f74407114cuda3std6ranges3__45__cpo4nextE
	.align		8
        /*00b8*/ 	.dword	_ZN61_INTERNAL_7312f764_30_group_norm_nhwc_one_pass_60_cu_f74407114cuda3std6ranges3__45__cpo4prevE
	.align		8
        /*00c0*/ 	.dword	_ZN61_INTERNAL_7312f764_30_group_norm_nhwc_one_pass_60_cu_f74407114cuda3std6ranges3__45__cpo4dataE
	.align		8
        /*00c8*/ 	.dword	_ZN61_INTERNAL_7312f764_30_group_norm_nhwc_one_pass_60_cu_f74407114cuda3std6ranges3__45__cpo5cdataE
	.align		8
        /*00d0*/ 	.dword	_ZN61_INTERNAL_7312f764_30_group_norm_nhwc_one_pass_60_cu_f74407114cuda3std6ranges3__45__cpo4sizeE
	.align		8
        /*00d8*/ 	.dword	_ZN61_INTERNAL_7312f764_30_group_norm_nhwc_one_pass_60_cu_f74407114cuda3std6ranges3__45__cpo5ssizeE
	.align		8
        /*00e0*/ 	.dword	_ZN61_INTERNAL_7312f764_30_group_norm_nhwc_one_pass_60_cu_f74407114cuda3std6ranges3__45__cpo8distanceE
	.align		8
        /*00e8*/ 	.dword	_ZN61_INTERNAL_7312f764_30_group_norm_nhwc_one_pass_60_cu_f74407116thrust24THRUST_300001_SM_1030_NS6system6detail10sequential3seqE
	.align		8
        /*00f0*/ 	.dword	_ZN61_INTERNAL_7312f764_30_group_norm_nhwc_one_pass_60_cu_f74407116thrust24THRUST_300001_SM_1030_NS12placeholders2_1E
	.align		8
        /*00f8*/ 	.dword	_ZN61_INTERNAL_7312f764_30_group_norm_nhwc_one_pass_60_cu_f74407116thrust24THRUST_300001_SM_1030_NS12placeholders2_2E
	.align		8
        /*0100*/ 	.dword	_ZN61_INTERNAL_7312f764_30_group_norm_nhwc_one_pass_60_cu_f74407116thrust24THRUST_300001_SM_1030_NS12placeholders2_3E
	.align		8
        /*0108*/ 	.dword	_ZN61_INTERNAL_7312f764_30_group_norm_nhwc_one_pass_60_cu_f74407116thrust24THRUST_300001_SM_1030_NS12placeholders2_4E
	.align		8
        /*0110*/ 	.dword	_ZN61_INTERNAL_7312f764_30_group_norm_nhwc_one_pass_60_cu_f74407116thrust24THRUST_300001_SM_1030_NS12placeholders2_5E
	.align		8
        /*0118*/ 	.dword	_ZN61_INTERNAL_7312f764_30_group_norm_nhwc_one_pass_60_cu_f74407116thrust24THRUST_300001_SM_1030_NS12placeholders2_6E
	.align		8
        /*0120*/ 	.dword	_ZN61_INTERNAL_7312f764_30_group_norm_nhwc_one_pass_60_cu_f74407116thrust24THRUST_300001_SM_1030_NS12placeholders2_7E
	.align		8
        /*0128*/ 	.dword	_ZN61_INTERNAL_7312f764_30_group_norm_nhwc_one_pass_60_cu_f74407116thrust24THRUST_300001_SM_1030_NS12placeholders2_8E
	.align		8
        /*0130*/ 	.dword	_ZN61_INTERNAL_7312f764_30_group_norm_nhwc_one_pass_60_cu_f74407116thrust24THRUST_300001_SM_1030_NS12placeholders2_9E
	.align		8
        /*0138*/ 	.dword	_ZN61_INTERNAL_7312f764_30_group_norm_nhwc_one_pass_60_cu_f74407116thrust24THRUST_300001_SM_1030_NS12placeholders3_10E


//--------------------- .text._ZN3cub18CUB_300001_SM_10306detail11EmptyKernelIvEEvv --------------------------
	.section	.text._ZN3cub18CUB_300001_SM_10306detail11EmptyKernelIvEEvv,"ax",@progbits
	.align	128
        .global         _ZN3cub18CUB_300001_SM_10306detail11EmptyKernelIvEEvv
        .type           _ZN3cub18CUB_300001_SM_10306detail11EmptyKernelIvEEvv,@function
        .size           _ZN3cub18CUB_300001_SM_10306detail11EmptyKernelIvEEvv,(.L_x_4495 - _ZN3cub18CUB_300001_SM_10306detail11EmptyKernelIvEEvv)
        .other          _ZN3cub18CUB_300001_SM_10306detail11EmptyKernelIvEEvv,@"STO_CUDA_ENTRY STV_DEFAULT"
_ZN3cub18CUB_300001_SM_10306detail11EmptyKernelIvEEvv:
.text._ZN3cub18CUB_300001_SM_10306detail11EmptyKernelIvEEvv:
[----:B------:R-:W-:Y:S01]  /*0000*/  LDC R1, c[0x0][0x37c] ;  /* 0x0000df00ff017b82 */ /* 0x000fe20000000800 */
[----:B------:R-:W-:Y:S05]  /*0010*/  EXIT ;  /* 0x000000000000794d */ /* 0x000fea0003800000 */
.L_x_0:
[----:B------:R-:W-:-:S00]  /*0020*/  BRA `(.L_x_0) ;  /* 0xfffffffc00fc7947 */ /* 0x000fc0000383ffff */
[----:B------:R-:W-:-:S00]  /*0030*/  NOP ;  /* 0x0000000000007918 */ /* 0x000fc00000000000 */
        /* <DEDUP_REMOVED lines=12> */
.L_x_4495:


//--------------------- .text._Z35group_norm_nhwc_bwd_one_pass_kernelI11Bf16IOFp32WLi64ELi60ELi480EEv26Group_norm_nhwc_bwd_params --------------------------
	.section	.text._Z35group_norm_nhwc_bwd_one_pass_kernelI11Bf16IOFp32WLi64ELi60ELi480EEv26Group_norm_nhwc_bwd_params,"ax",@progbits
	.align	128
        .global         _Z35group_norm_nhwc_bwd_one_pass_kernelI11Bf16IOFp32WLi64ELi60ELi480EEv26Group_norm_nhwc_bwd_params
        .type           _Z35group_norm_nhwc_bwd_one_pass_kernelI11Bf16IOFp32WLi64ELi60ELi480EEv26Group_norm_nhwc_bwd_params,@function
        .size           _Z35group_norm_nhwc_bwd_one_pass_kernelI11Bf16IOFp32WLi64ELi60ELi480EEv26Group_norm_nhwc_bwd_params,(.L_x_4496 - _Z35group_norm_nhwc_bwd_one_pass_kernelI11Bf16IOFp32WLi64ELi60ELi480EEv26Group_norm_nhwc_bwd_params)
        .other          _Z35group_norm_nhwc_bwd_one_pass_kernelI11Bf16IOFp32WLi64ELi60ELi480EEv26Group_norm_nhwc_bwd_params,@"STO_CUDA_ENTRY STV_DEFAULT"
_Z35group_norm_nhwc_bwd_one_pass_kernelI11Bf16IOFp32WLi64ELi60ELi480EEv26Group_norm_nhwc_bwd_params:
.text._Z35group_norm_nhwc_bwd_one_pass_kernelI11Bf16IOFp32WLi64ELi60ELi480EEv26Group_norm_nhwc_bwd_params:
[----:B------:R-:W-:Y:S08]  /*0000*/  LDC R1, c[0x0][0x37c] ;  /* 0x0000df00ff017b82 */ /* 0x000ff00000000800 */
[----:B------:R-:W0:Y:S01]  /*0010*/  S2UR UR8, SR_CTAID.Y ;  /* 0x00000000000879c3 */ /* 0x000e220000002600 */
[----:B------:R-:W1:Y:S01]  /*0020*/  LDCU UR4, c[0x0][0x410] ;  /* 0x00008200ff0477ac */ /* 0x000e620008000800 */
[----:B------:R-:W1:Y:S01]  /*0030*/  LDCU UR5, c[0x0][0x3e0] ;  /* 0x00007c00ff0577ac */ /* 0x000e620008000800 */
[----:B------:R-:W2:Y:S01]  /*0040*/  LDCU.64 UR6, c[0x0][0x358] ;  /* 0x00006b00ff0677ac */ /* 0x000ea20008000a00 */
[----:B-1----:R-:W-:-:S04]  /*0050*/  UIMAD UR4, UR4, UR5, URZ ;  /* 0x00000005040472a4 */ /* 0x002fc8000f8e02ff */
[----:B0-----:R-:W-:-:S09]  /*0060*/  UISETP.GE.AND UP0, UPT, UR8, UR4, UPT ;  /* 0x000000040800728c */ /* 0x001fd2000bf06270 */
[----:B--2---:R-:W-:Y:S05]  /*0070*/  BRA.U UP0, `(.L_x_1) ;  /* 0x0000003d00607547 */ /* 0x004fea000b800000 */
[----:B------:R-:W0:Y:S01]  /*0080*/  S2R R4, SR_TID.X ;  /* 0x0000000000047919 */ /* 0x000e220000002100 */
[----:B------:R-:W-:Y:S01]  /*0090*/  HFMA2 R36, -RZ, RZ, 0, 0 ;  /* 0x00000000ff247431 */ /* 0x000fe200000001ff */
[----:B------:R-:W-:Y:S02]  /*00a0*/  MOV R39, UR8 ;  /* 0x0000000800277c02 */ /* 0x000fe40008000f00 */
[----:B0-----:R-:W-:-:S05]  /*00b0*/  LOP3.LUT R0, R4, 0xffff, RZ, 0xc0, !PT ;  /* 0x0000ffff04007812 */ /* 0x001fca00078ec0ff */
[----:B------:R-:W-:-:S05]  /*00c0*/  IMAD R0, R0, 0x889, RZ ;  /* 0x0000088900007824 */ /* 0x000fca00078e02ff */
[----:B------:R-:W-:Y:S02]  /*00d0*/  SHF.R.U32.HI R38, RZ, 0x10, R0 ;  /* 0x00000010ff267819 */ /* 0x000fe40000011600 */
[----:B------:R-:W0:Y:S02]  /*00e0*/  S2R R0, SR_LANEID ;  /* 0x0000000000007919 */ /* 0x000e240000000000 */
[----:B------:R-:W-:-:S05]  /*00f0*/  PRMT R2, R38, 0x9910, RZ ;  /* 0x0000991026027816 */ /* 0x000fca00000000ff */
[----:B------:R-:W-:-:S05]  /*0100*/  IMAD R2, R2, 0x1e, RZ ;  /* 0x0000001e02027824 */ /* 0x000fca00078e02ff */
[----:B------:R-:W-:-:S04]  /*0110*/  IADD3 R2, PT, PT, RZ, -R2, RZ ;  /* 0x80000002ff027210 */ /* 0x000fc80007ffe0ff */
[----:B------:R-:W-:-:S04]  /*0120*/  PRMT R37, R2, 0x7710, RZ ;  /* 0x0000771002257816 */ /* 0x000fc800000000ff */
[----:B------:R-:W-:-:S04]  /*0130*/  IADD3 R37, PT, PT, R37, R4, RZ ;  /* 0x0000000425257210 */ /* 0x000fc80007ffe0ff */
[----:B------:R-:W-:-:S04]  /*0140*/  SHF.L.U32 R37, R37, 0x1, RZ ;  /* 0x0000000125257819 */ /* 0x000fc800000006ff */
[----:B------:R-:W-:-:S07]  /*0150*/  LOP3.LUT R2, R37, 0xffff, RZ, 0xc0, !PT ;  /* 0x0000ffff25027812 */ /* 0x000fce00078ec0ff */
.L_x_32:
[----:B------:R-:W1:Y:S01]  /*0160*/  LDC R10, c[0x0][0x410] ;  /* 0x00010400ff0a7b82 */ /* 0x000e620000000800 */
[----:B0-2---:R-:W2:Y:S01]  /*0170*/  S2R R3, SR_CTAID.X ;  /* 0x0000000000037919 */ /* 0x005ea20000002500 */
[----:B------:R-:W2:Y:S01]  /*0180*/  LDCU UR4, c[0x0][0x41c] ;  /* 0x00008380ff0477ac */ /* 0x000ea20008000800 */
[----:B------:R-:W-:Y:S02]  /*0190*/  ISETP.GE.AND P3, PT, R39, RZ, PT ;  /* 0x000000ff2700720c */ /* 0x000fe40003f66270 */
[----:B------:R-:W-:Y:S01]  /*01a0*/  CS2R R34, SRZ ;  /* 0x0000000000227805 */ /* 0x000fe2000001ff00 */
[----:B------:R-:W3:Y:S01]  /*01b0*/  LDCU.128 UR8, c[0x0][0x400] ;  /* 0x00008000ff0877ac */ /* 0x000ee20008000c00 */
[----:B-1----:R-:W-:-:S04]  /*01c0*/  IABS R7, R10 ;  /* 0x0000000a00077213 */ /* 0x002fc80000000000 */
[----:B------:R-:W1:Y:S01]  /*01d0*/  I2F.RP R6, R7 ;  /* 0x0000000700067306 */ /* 0x000e620000209400 */
[----:B--2---:R-:W-:Y:S01]  /*01e0*/  IMAD R21, R3, UR4, R38 ;  /* 0x0000000403157c24 */ /* 0x004fe2000f8e0226 */
[----:B------:R-:W-:Y:S01]  /*01f0*/  CS2R R32, SRZ ;  /* 0x0000000000207805 */ /* 0x000fe2000001ff00 */
[----:B------:R-:W2:Y:S03]  /*0200*/  LDCU.U8 UR4, c[0x0][0x414] ;  /* 0x00008280ff0477ac */ /* 0x000ea60008000000 */
[C---:B---3--:R-:W-:Y:S02]  /*0210*/  ISETP.GE.U32.AND P0, PT, R21.reuse, UR8, PT ;  /* 0x0000000815007c0c */ /* 0x048fe4000bf06070 */
[----:B------:R-:W-:Y:S02]  /*0220*/  SHF.R.S32.HI R13, RZ, 0x1f, R21 ;  /* 0x0000001fff0d7819 */ /* 0x000fe40000011415 */
[----:B------:R-:W-:Y:S01]  /*0230*/  IADD3 R23, PT, PT, R21, 0x10, RZ ;  /* 0x0000001015177810 */ /* 0x000fe20007ffe0ff */
[----:B-1----:R-:W1:Y:S01]  /*0240*/  MUFU.RCP R6, R6 ;  /* 0x0000000600067308 */ /* 0x002e620000001000 */
[----:B------:R-:W-:-:S02]  /*0250*/  ISETP.GE.AND.EX P0, PT, R13, UR9, PT, P0 ;  /* 0x000000090d007c0c */ /* 0x000fc4000bf06300 */
[----:B------:R-:W-:Y:S02]  /*0260*/  SHF.R.S32.HI R25, RZ, 0x1f, R23 ;  /* 0x0000001fff197819 */ /* 0x000fe40000011417 */
[----:B------:R-:W-:-:S04]  /*0270*/  IADD3 R12, PT, PT, R21, 0x20, RZ ;  /* 0x00000020150c7810 */ /* 0x000fc80007ffe0ff */
[----:B------:R-:W-:-:S05]  /*0280*/  SHF.R.S32.HI R19, RZ, 0x1f, R12 ;  /* 0x0000001fff137819 */ /* 0x000fca000001140c */
[----:B------:R-:W3:Y:S01]  /*0290*/  @!P0 LDC.64 R16, c[0x0][0x398] ;  /* 0x0000e600ff108b82 */ /* 0x000ee20000000a00 */
[----:B-1----:R-:W-:-:S04]  /*02a0*/  IADD3 R4, PT, PT, R6, 0xffffffe, RZ ;  /* 0x0ffffffe06047810 */ /* 0x002fc80007ffe0ff */
[----:B------:R1:W4:Y:S02]  /*02b0*/  F2I.FTZ.U32.TRUNC.NTZ R5, R4 ;  /* 0x0000000400057305 */ /* 0x000324000021f000 */
[----:B-1----:R-:W-:Y:S02]  /*02c0*/  MOV R4, RZ ;  /* 0x000000ff00047202 */ /* 0x002fe40000000f00 */
[----:B----4-:R-:W-:-:S05]  /*02d0*/  IADD3 R8, PT, PT, RZ, -R5, RZ ;  /* 0x80000005ff087210 */ /* 0x010fca0007ffe0ff */
[----:B------:R-:W-:Y:S01]  /*02e0*/  IMAD R9, R8, R7, RZ ;  /* 0x0000000708097224 */ /* 0x000fe200078e02ff */
[----:B------:R-:W-:-:S03]  /*02f0*/  IABS R8, R39 ;  /* 0x0000002700087213 */ /* 0x000fc60000000000 */
[----:B------:R-:W-:-:S06]  /*0300*/  IMAD.HI.U32 R5, R5, R9, R4 ;  /* 0x0000000905057227 */ /* 0x000fcc00078e0004 */
[----:B------:R-:W-:-:S05]  /*0310*/  IMAD.HI.U32 R5, R5, R8, RZ ;  /* 0x0000000805057227 */ /* 0x000fca00078e00ff */
[----:B------:R-:W-:-:S05]  /*0320*/  IADD3 R6, PT, PT, -R5, RZ, RZ ;  /* 0x000000ff05067210 */ /* 0x000fca0007ffe1ff */
[----:B------:R-:W-:Y:S01]  /*0330*/  IMAD R4, R7, R6, R8 ;  /* 0x0000000607047224 */ /* 0x000fe200078e0208 */
[----:B------:R-:W-:-:S04]  /*0340*/  LOP3.LUT R6, R39, R10, RZ, 0x3c, !PT ;  /* 0x0000000a27067212 */ /* 0x000fc800078e3cff */
[----:B------:R-:W-:Y:S02]  /*0350*/  ISETP.GT.U32.AND P2, PT, R7, R4, PT ;  /* 0x000000040700720c */ /* 0x000fe40003f44070 */
[----:B------:R-:W-:-:S11]  /*0360*/  ISETP.GE.AND P5, PT, R6, RZ, PT ;  /* 0x000000ff0600720c */ /* 0x000fd60003fa6270 */
[-C--:B------:R-:W-:Y:S02]  /*0370*/  @!P2 IADD3 R4, PT, PT, R4, -R7.reuse, RZ ;  /* 0x800000070404a210 */ /* 0x080fe40007ffe0ff */
[----:B------:R-:W-:Y:S02]  /*0380*/  @!P2 IADD3 R5, PT, PT, R5, 0x1, RZ ;  /* 0x000000010505a810 */ /* 0x000fe40007ffe0ff */
[CC--:B------:R-:W-:Y:S02]  /*0390*/  ISETP.GE.U32.AND P1, PT, R4.reuse, R7.reuse, PT ;  /* 0x000000070400720c */ /* 0x0c0fe40003f26070 */
[----:B------:R-:W-:Y:S02]  /*03a0*/  ISETP.GT.U32.AND P4, PT, R7, R4, PT ;  /* 0x000000040700720c */ /* 0x000fe40003f84070 */
[----:B------:R-:W-:Y:S02]  /*03b0*/  IADD3 R7, PT, PT, R4, -R7, RZ ;  /* 0x8000000704077210 */ /* 0x000fe40007ffe0ff */
[----:B------:R-:W-:-:S02]  /*03c0*/  ISETP.NE.AND P2, PT, R10, RZ, PT ;  /* 0x000000ff0a00720c */ /* 0x000fc40003f45270 */
[----:B------:R-:W-:Y:S02]  /*03d0*/  SEL R4, R7, R4, !P4 ;  /* 0x0000000407047207 */ /* 0x000fe40006000000 */
[----:B------:R-:W-:Y:S02]  /*03e0*/  LOP3.LUT R7, RZ, R10, RZ, 0x33, !PT ;  /* 0x0000000aff077212 */ /* 0x000fe400078e33ff */
[----:B------:R-:W-:Y:S01]  /*03f0*/  @!P3 IADD3 R4, PT, PT, -R4, RZ, RZ ;  /* 0x000000ff0404b210 */ /* 0x000fe20007ffe1ff */
[----:B------:R-:W1:Y:S01]  /*0400*/  @!P0 LDC.64 R10, c[0x0][0x3a0] ;  /* 0x0000e800ff0a8b82 */ /* 0x000e620000000a00 */
[----:B------:R-:W-:Y:S02]  /*0410*/  @P1 IADD3 R5, PT, PT, R5, 0x1, RZ ;  /* 0x0000000105051810 */ /* 0x000fe40007ffe0ff */
[----:B------:R-:W-:Y:S02]  /*0420*/  ISETP.GE.U32.AND P1, PT, R23, UR8, PT ;  /* 0x0000000817007c0c */ /* 0x000fe4000bf26070 */
[----:B------:R-:W-:-:S02]  /*0430*/  MOV R6, R5 ;  /* 0x0000000500067202 */ /* 0x000fc40000000f00 */
[----:B------:R-:W-:Y:S02]  /*0440*/  SEL R49, R7, R4, !P2 ;  /* 0x0000000407317207 */ /* 0x000fe40005000000 */
[----:B------:R-:W4:Y:S01]  /*0450*/  @!P0 LDC.64 R4, c[0x0][0x3f8] ;  /* 0x0000fe00ff048b82 */ /* 0x000f220000000a00 */
[----:B------:R-:W-:Y:S02]  /*0460*/  @!P5 IADD3 R6, PT, PT, -R6, RZ, RZ ;  /* 0x000000ff0606d210 */ /* 0x000fe40007ffe1ff */
[----:B------:R-:W-:Y:S01]  /*0470*/  ISETP.GE.AND.EX P1, PT, R25, UR9, PT, P1 ;  /* 0x0000000919007c0c */ /* 0x000fe2000bf26310 */
[----:B------:R-:W-:Y:S01]  /*0480*/  IMAD R9, R49, 0x3c, RZ ;  /* 0x0000003c31097824 */ /* 0x000fe200078e02ff */
[----:B------:R-:W-:Y:S02]  /*0490*/  SEL R7, R7, R6, !P2 ;  /* 0x0000000607077207 */ /* 0x000fe40005000000 */
[----:B------:R-:W-:Y:S02]  /*04a0*/  ISETP.GE.U32.AND P2, PT, R12, UR8, PT ;  /* 0x000000080c007c0c */ /* 0x000fe4000bf46070 */
[----:B------:R-:W-:-:S02]  /*04b0*/  IADD3 R52, P3, PT, R9, R2, RZ ;  /* 0x0000000209347210 */ /* 0x000fc40007f7e0ff */
[----:B------:R-:W-:Y:S02]  /*04c0*/  SHF.R.S32.HI R2, RZ, 0x1f, R7 ;  /* 0x0000001fff027819 */ /* 0x000fe40000011407 */
[----:B------:R-:W-:Y:S02]  /*04d0*/  LEA.HI.X.SX32 R53, R9, RZ, 0x1, P3 ;  /* 0x000000ff09357211 */ /* 0x000fe400018f0eff */
[----:B------:R-:W-:Y:S01]  /*04e0*/  ISETP.GE.AND.EX P2, PT, R19, UR9, PT, P2 ;  /* 0x0000000913007c0c */ /* 0x000fe2000bf46320 */
[----:B------:R-:W-:Y:S01]  /*04f0*/  IMAD R2, R2, UR10, RZ ;  /* 0x0000000a02027c24 */ /* 0x000fe2000f8e02ff */
[----:B------:R-:W0:Y:S01]  /*0500*/  @!P1 LDC.64 R14, c[0x0][0x3f8] ;  /* 0x0000fe00ff0e9b82 */ /* 0x000e220000000a00 */
[----:B------:R-:W-:-:S04]  /*0510*/  IMAD.WIDE.U32 R52, R7, UR10, R52 ;  /* 0x0000000a07347c25 */ /* 0x000fc8000f8e0034 */
[----:B------:R-:W-:Y:S01]  /*0520*/  IMAD R55, R7, UR11, R2 ;  /* 0x0000000b07377c24 */ /* 0x000fe2000f8e0202 */
[----:B------:R-:W-:Y:S01]  /*0530*/  @!P0 MOV R54, R52 ;  /* 0x0000003400368202 */ /* 0x000fe20000000f00 */
[-C--:B----4-:R-:W-:Y:S01]  /*0540*/  @!P0 IMAD R6, R13, R4.reuse, RZ ;  /* 0x000000040d068224 */ /* 0x090fe200078e02ff */
[----:B------:R-:W4:Y:S01]  /*0550*/  LDC.64 R8, c[0x0][0x3b8] ;  /* 0x0000ee00ff087b82 */ /* 0x000f220000000a00 */
[----:B------:R-:W-:Y:S02]  /*0560*/  IADD3 R2, PT, PT, R21, 0x30, RZ ;  /* 0x0000003015027810 */ /* 0x000fe40007ffe0ff */
[----:B------:R-:W-:Y:S01]  /*0570*/  IADD3 R55, PT, PT, R53, R55, RZ ;  /* 0x0000003735377210 */ /* 0x000fe20007ffe0ff */
[C---:B------:R-:W-:Y:S01]  /*0580*/  @!P0 IMAD R5, R21.reuse, R5, R6 ;  /* 0x0000000515058224 */ /* 0x040fe200078e0206 */
[----:B------:R-:W-:Y:S02]  /*0590*/  ISETP.GE.U32.AND P3, PT, R2, UR8, PT ;  /* 0x0000000802007c0c */ /* 0x000fe4000bf66070 */
[----:B------:R-:W-:Y:S01]  /*05a0*/  SHF.R.S32.HI R13, RZ, 0x1f, R2 ;  /* 0x0000001fff0d7819 */ /* 0x000fe20000011402 */
[----:B------:R-:W-:Y:S01]  /*05b0*/  @!P0 IMAD.WIDE.U32 R20, R21, R4, R54 ;  /* 0x0000000415148225 */ /* 0x000fe200078e0036 */
[----:B------:R-:W2:Y:S02]  /*05c0*/  @!P2 LDC.64 R6, c[0x0][0x3f8] ;  /* 0x0000fe00ff06ab82 */ /* 0x000ea40000000a00 */
[----:B------:R-:W-:-:S02]  /*05d0*/  ISETP.GE.AND.EX P3, PT, R13, UR9, PT, P3 ;  /* 0x000000090d007c0c */ /* 0x000fc4000bf66330 */
[----:B------:R-:W-:Y:S02]  /*05e0*/  @!P0 IADD3 R21, PT, PT, R21, R5, RZ ;  /* 0x0000000515158210 */ /* 0x000fe40007ffe0ff */
[C---:B------:R-:W-:Y:S01]  /*05f0*/  @!P0 SHF.L.U32 R27, R20.reuse, 0x1, RZ ;  /* 0x00000001141b8819 */ /* 0x040fe200000006ff */
[----:B0-----:R-:W-:Y:S01]  /*0600*/  @!P1 IMAD R24, R25, R14, RZ ;  /* 0x0000000e19189224 */ /* 0x001fe200078e02ff */
[----:B------:R-:W-:Y:S01]  /*0610*/  @!P0 SHF.L.U64.HI R18, R20, 0x1, R21 ;  /* 0x0000000114128819 */ /* 0x000fe20000010215 */
[----:B------:R-:W0:Y:S01]  /*0620*/  @!P1 LDC.64 R4, c[0x0][0x3a0] ;  /* 0x0000e800ff049b82 */ /* 0x000e220000000a00 */
[----:B------:R-:W-:Y:S01]  /*0630*/  @!P1 MOV R20, R52 ;  /* 0x0000003400149202 */ /* 0x000fe20000000f00 */
[----:B------:R-:W-:Y:S01]  /*0640*/  @!P1 IMAD R25, R23, R15, R24 ;  /* 0x0000000f17199224 */ /* 0x000fe200078e0218 */
[----:B------:R-:W-:Y:S02]  /*0650*/  @!P1 MOV R21, R55 ;  /* 0x0000003700159202 */ /* 0x000fe40000000f00 */
[----:B-1----:R-:W-:Y:S01]  /*0660*/  @!P0 IADD3 R22, P4, PT, R27, R10, RZ ;  /* 0x0000000a1b168210 */ /* 0x002fe20007f9e0ff */
[----:B----4-:R-:W-:-:S04]  /*0670*/  IMAD.WIDE R8, R39, 0x8, R8 ;  /* 0x0000000827087825 */ /* 0x010fc800078e0208 */
[----:B------:R-:W-:Y:S01]  /*0680*/  @!P1 IMAD.WIDE.U32 R20, R23, R14, R20 ;  /* 0x0000000e17149225 */ /* 0x000fe200078e0014 */
[----:B------:R-:W-:Y:S01]  /*0690*/  @!P0 IADD3.X R23, PT, PT, R18, R11, RZ, P4, !PT ;  /* 0x0000000b12178210 */ /* 0x000fe200027fe4ff */
[----:B------:R-:W1:Y:S01]  /*06a0*/  @!P1 LDC.64 R14, c[0x0][0x398] ;  /* 0x0000e600ff0e9b82 */ /* 0x000e620000000a00 */
[----:B---3--:R-:W-:Y:S01]  /*06b0*/  @!P0 IADD3 R16, P4, PT, R27, R16, RZ ;  /* 0x000000101b108210 */ /* 0x008fe20007f9e0ff */
[----:B------:R-:W3:Y:S01]  /*06c0*/  LDG.E.64 R8, desc[UR6][R8.64] ;  /* 0x0000000608087981 */ /* 0x000ee2000c1e1b00 */
[----:B------:R-:W-:Y:S01]  /*06d0*/  @!P1 IADD3 R11, PT, PT, R21, R25, RZ ;  /* 0x00000019150b9210 */ /* 0x000fe20007ffe0ff */
[----:B--2---:R-:W-:Y:S01]  /*06e0*/  @!P2 IMAD R26, R19, R6, RZ ;  /* 0x00000006131aa224 */ /* 0x004fe200078e02ff */
[C---:B------:R-:W-:Y:S01]  /*06f0*/  @!P1 SHF.L.U32 R25, R20.reuse, 0x1, RZ ;  /* 0x0000000114199819 */ /* 0x040fe200000006ff */
[----:B------:R2:W4:Y:S01]  /*0700*/  @!P0 LDG.E R35, desc[UR6][R22.64] ;  /* 0x0000000616238981 */ /* 0x000522000c1e1900 */
[----:B------:R-:W-:Y:S02]  /*0710*/  @!P1 SHF.L.U64.HI R24, R20, 0x1, R11 ;  /* 0x0000000114189819 */ /* 0x000fe4000001020b */
[----:B------:R-:W-:Y:S01]  /*0720*/  @!P0 IADD3.X R17, PT, PT, R18, R17, RZ, P4, !PT ;  /* 0x0000001112118210 */ /* 0x000fe200027fe4ff */
[----:B------:R-:W0:Y:S08]  /*0730*/  @!P3 LDC.64 R20, c[0x0][0x3f8] ;  /* 0x0000fe00ff14bb82 */ /* 0x000e300000000a00 */
[----:B------:R-:W0:Y:S01]  /*0740*/  @!P2 LDC.64 R10, c[0x0][0x3a0] ;  /* 0x0000e800ff0aab82 */ /* 0x000e220000000a00 */
[----:B--2---:R-:W-:Y:S01]  /*0750*/  @!P2 MOV R22, R52 ;  /* 0x000000340016a202 */ /* 0x004fe20000000f00 */
[C---:B------:R-:W-:Y:S01]  /*0760*/  @!P2 IMAD R27, R12.reuse, R7, R26 ;  /* 0x000000070c1ba224 */ /* 0x040fe200078e021a */
[----:B------:R-:W-:Y:S01]  /*0770*/  @!P2 MOV R23, R55 ;  /* 0x000000370017a202 */ /* 0x000fe20000000f00 */
[----:B------:R-:W2:Y:S04]  /*0780*/  @!P0 LDG.E R34, desc[UR6][R16.64] ;  /* 0x0000000610228981 */ /* 0x000ea8000c1e1900 */
[----:B------:R-:W0:Y:S01]  /*0790*/  @!P2 LDC.64 R18, c[0x0][0x398] ;  /* 0x0000e600ff12ab82 */ /* 0x000e220000000a00 */
[----:B------:R-:W-:Y:S01]  /*07a0*/  @!P2 IMAD.WIDE.U32 R6, R12, R6, R22 ;  /* 0x000000060c06a225 */ /* 0x000fe200078e0016 */
[----:B-1----:R-:W-:-:S04]  /*07b0*/  @!P1 IADD3 R22, P0, PT, R25, R14, RZ ;  /* 0x0000000e19169210 */ /* 0x002fc80007f1e0ff */
[----:B------:R-:W-:Y:S02]  /*07c0*/  @!P2 IADD3 R7, PT, PT, R7, R27, RZ ;  /* 0x0000001b0707a210 */ /* 0x000fe40007ffe0ff */
[----:B0-----:R-:W-:Y:S02]  /*07d0*/  @!P1 IADD3 R4, P4, PT, R25, R4, RZ ;  /* 0x0000000419049210 */ /* 0x001fe40007f9e0ff */
[C---:B------:R-:W-:Y:S02]  /*07e0*/  @!P2 SHF.L.U32 R25, R6.reuse, 0x1, RZ ;  /* 0x000000010619a819 */ /* 0x040fe400000006ff */
[----:B------:R-:W-:Y:S02]  /*07f0*/  @!P2 SHF.L.U64.HI R12, R6, 0x1, R7 ;  /* 0x00000001060ca819 */ /* 0x000fe40000010207 */
[----:B------:R-:W0:Y:S01]  /*0800*/  @!P3 LDC.64 R6, c[0x0][0x398] ;  /* 0x0000e600ff06bb82 */ /* 0x000e220000000a00 */
[C---:B------:R-:W-:Y:S01]  /*0810*/  @!P1 IADD3.X R23, PT, PT, R24.reuse, R15, RZ, P0, !PT ;  /* 0x0000000f18179210 */ /* 0x040fe200007fe4ff */
[----:B------:R-:W-:Y:S01]  /*0820*/  @!P3 IMAD R13, R13, R20, RZ ;  /* 0x000000140d0db224 */ /* 0x000fe200078e02ff */
[----:B------:R-:W-:-:S02]  /*0830*/  @!P1 IADD3.X R5, PT, PT, R24, R5, RZ, P4, !PT ;  /* 0x0000000518059210 */ /* 0x000fc400027fe4ff */
[C---:B------:R-:W-:Y:S01]  /*0840*/  @!P2 IADD3 R10, P4, PT, R25.reuse, R10, RZ ;  /* 0x0000000a190aa210 */ /* 0x040fe20007f9e0ff */
[----:B------:R-:W2:Y:S02]  /*0850*/  @!P1 LDG.E R32, desc[UR6][R22.64] ;  /* 0x0000000616209981 */ /* 0x000ea4000c1e1900 */
[----:B------:R-:W1:Y:S01]  /*0860*/  @!P3 LDC.64 R14, c[0x0][0x3a0] ;  /* 0x0000e800ff0ebb82 */ /* 0x000e620000000a00 */
[----:B------:R-:W-:Y:S01]  /*0870*/  @!P2 IADD3 R18, P5, PT, R25, R18, RZ ;  /* 0x000000121912a210 */ /* 0x000fe20007fbe0ff */
[----:B------:R0:W2:Y:S01]  /*0880*/  @!P1 LDG.E R33, desc[UR6][R4.64] ;  /* 0x0000000604219981 */ /* 0x0000a2000c1e1900 */
[----:B------:R-:W-:Y:S01]  /*0890*/  @!P2 IADD3.X R11, PT, PT, R12, R11, RZ, P4, !PT ;  /* 0x0000000b0c0ba210 */ /* 0x000fe200027fe4ff */
[----:B------:R-:W-:Y:S01]  /*08a0*/  @!P3 IMAD R25, R2, R21, R13 ;  /* 0x000000150219b224 */ /* 0x000fe200078e020d */
[----:B------:R-:W-:-:S03]  /*08b0*/  @!P2 IADD3.X R19, PT, PT, R12, R19, RZ, P5, !PT ;  /* 0x000000130c13a210 */ /* 0x000fc60002ffe4ff */
[----:B------:R-:W1:Y:S01]  /*08c0*/  LDC.64 R12, c[0x0][0x3a8] ;  /* 0x0000ea00ff0c7b82 */ /* 0x000e620000000a00 */
[----:B0-----:R-:W-:Y:S02]  /*08d0*/  @!P3 MOV R4, R52 ;  /* 0x000000340004b202 */ /* 0x001fe40000000f00 */
[----:B------:R-:W-:-:S03]  /*08e0*/  @!P3 MOV R5, R55 ;  /* 0x000000370005b202 */ /* 0x000fc60000000f00 */
[----:B------:R-:W-:Y:S01]  /*08f0*/  @!P3 IMAD.WIDE.U32 R20, R2, R20, R4 ;  /* 0x000000140214b225 */ /* 0x000fe200078e0004 */
[----:B------:R-:W-:-:S04]  /*0900*/  CS2R R4, SRZ ;  /* 0x0000000000047805 */ /* 0x000fc8000001ff00 */
[----:B------:R-:W-:Y:S02]  /*0910*/  @!P3 IADD3 R25, PT, PT, R21, R25, RZ ;  /* 0x000000191519b210 */ /* 0x000fe40007ffe0ff */
[C---:B------:R-:W-:Y:S01]  /*0920*/  @!P3 SHF.L.U32 R21, R20.reuse, 0x1, RZ ;  /* 0x000000011415b819 */ /* 0x040fe200000006ff */
[----:B------:R0:W2:Y:S01]  /*0930*/  @!P2 LDG.E R4, desc[UR6][R10.64] ;  /* 0x000000060a04a981 */ /* 0x0000a2000c1e1900 */
[----:B------:R-:W-:Y:S02]  /*0940*/  @!P3 SHF.L.U64.HI R22, R20, 0x1, R25 ;  /* 0x000000011416b819 */ /* 0x000fe40000010219 */
[----:B------:R-:W-:Y:S01]  /*0950*/  LOP3.LUT R2, R37, 0xffff, RZ, 0xc0, !PT ;  /* 0x0000ffff25027812 */ /* 0x000fe200078ec0ff */
[----:B------:R-:W2:Y:S01]  /*0960*/  @!P2 LDG.E R5, desc[UR6][R18.64] ;  /* 0x000000061205a981 */ /* 0x000ea2000c1e1900 */
[C---:B------:R-:W-:Y:S02]  /*0970*/  @!P3 IADD3 R20, P2, PT, R21.reuse, R6, RZ ;  /* 0x000000061514b210 */ /* 0x040fe40007f5e0ff */
[----:B-1----:R-:W-:Y:S01]  /*0980*/  @!P3 IADD3 R14, P1, PT, R21, R14, RZ ;  /* 0x0000000e150eb210 */ /* 0x002fe20007f3e0ff */
[----:B------:R-:W-:Y:S01]  /*0990*/  IMAD R23, R49, 0x3c, R2 ;  /* 0x0000003c31177824 */ /* 0x000fe200078e0202 */
[----:B------:R-:W-:-:S02]  /*09a0*/  @!P3 IADD3.X R21, PT, PT, R22, R7, RZ, P2, !PT ;  /* 0x000000071615b210 */ /* 0x000fc400017fe4ff */
[----:B------:R-:W-:Y:S02]  /*09b0*/  CS2R R6, SRZ ;  /* 0x0000000000067805 */ /* 0x000fe4000001ff00 */
[----:B------:R-:W-:Y:S01]  /*09c0*/  @!P3 IADD3.X R15, PT, PT, R22, R15, RZ, P1, !PT ;  /* 0x0000000f160fb210 */ /* 0x000fe20000ffe4ff */
[----:B------:R-:W-:-:S04]  /*09d0*/  IMAD.WIDE R12, R23, 0x4, R12 ;  /* 0x00000004170c7825 */ /* 0x000fc800078e020c */
[----:B------:R1:W2:Y:S04]  /*09e0*/  @!P3 LDG.E R6, desc[UR6][R14.64] ;  /* 0x000000060e06b981 */ /* 0x0002a8000c1e1900 */
[----:B------:R-:W2:Y:S04]  /*09f0*/  @!P3 LDG.E R7, desc[UR6][R20.64] ;  /* 0x000000061407b981 */ /* 0x000ea8000c1e1900 */
[----:B------:R-:W5:Y:S01]  /*0a00*/  LDG.E.64 R12, desc[UR6][R12.64] ;  /* 0x000000060c0c7981 */ /* 0x000f62000c1e1b00 */
[----:B------:R-:W-:-:S13]  /*0a10*/  ISETP.NE.AND P0, PT, RZ, UR4, PT ;  /* 0x00000004ff007c0c */ /* 0x000fda000bf05270 */
[----:B------:R-:W1:Y:S01]  /*0a20*/  @P0 LDC.64 R16, c[0x0][0x3b0] ;  /* 0x0000ec00ff100b82 */ /* 0x000e620000000a00 */
[----:B0-----:R-:W-:Y:S01]  /*0a30*/  CS2R R10, SRZ ;  /* 0x00000000000a7805 */ /* 0x001fe2000001ff00 */
[----:B-1----:R-:W-:-:S05]  /*0a40*/  @P0 IMAD.WIDE R16, R23, 0x4, R16 ;  /* 0x0000000417100825 */ /* 0x002fca00078e0210 */
[----:B------:R0:W5:Y:S01]  /*0a50*/  @P0 LDG.E.64 R10, desc[UR6][R16.64] ;  /* 0x00000006100a0981 */ /* 0x000162000c1e1b00 */
[----:B------:R-:W-:Y:S01]  /*0a60*/  MOV R47, 0x3f800000 ;  /* 0x3f800000002f7802 */ /* 0x000fe20000000f00 */
[----:B------:R-:W-:Y:S01]  /*0a70*/  UISETP.NE.AND UP0, UPT, UR4, URZ, UPT ;  /* 0x000000ff0400728c */ /* 0x000fe2000bf05270 */
[----:B---3--:R-:W-:-:S05]  /*0a80*/  FFMA.FTZ R9, -R8, R8, R9 ;  /* 0x0000000808097223 */ /* 0x008fca0000010109 */
[----:B------:R-:W-:-:S13]  /*0a90*/  FSETP.GTU.FTZ.AND P0, PT, R9, RZ, PT ;  /* 0x000000ff0900720b */ /* 0x000fda0003f1c000 */
[----:B------:R-:W1:Y:S01]  /*0aa0*/  @P0 LDC R14, c[0x0][0x3c0] ;  /* 0x0000f000ff0e0b82 */ /* 0x000e620000000800 */
[----:B----4-:R-:W-:Y:S02]  /*0ab0*/  PRMT R45, R35, 0x7632, R45 ;  /* 0x00007632232d7816 */ /* 0x010fe4000000002d */
[----:B--2---:R-:W-:Y:S01]  /*0ac0*/  PRMT R46, R34, 0x7632, R46 ;  /* 0x00007632222e7816 */ /* 0x004fe2000000002e */
[----:B-1----:R-:W-:-:S04]  /*0ad0*/  @P0 FADD.FTZ R14, R9, R14 ;  /* 0x0000000e090e0221 */ /* 0x002fc80000010000 */
[----:B------:R0:W1:Y:S01]  /*0ae0*/  @P0 MUFU.RSQ R47, R14 ;  /* 0x0000000e002f0308 */ /* 0x0000620000001400 */
[----:B------:R-:W-:Y:S02]  /*0af0*/  PRMT R44, R32, 0x7632, R44 ;  /* 0x00007632202c7816 */ /* 0x000fe4000000002c */
[----:B------:R-:W-:Y:S02]  /*0b00*/  PRMT R43, R33, 0x7632, R43 ;  /* 0x00007632212b7816 */ /* 0x000fe4000000002b */
[----:B------:R-:W-:Y:S02]  /*0b10*/  PRMT R41, R4, 0x7632, R41 ;  /* 0x0000763204297816 */ /* 0x000fe40000000029 */
[----:B------:R-:W-:Y:S02]  /*0b20*/  PRMT R42, R5, 0x7632, R42 ;  /* 0x00007632052a7816 */ /* 0x000fe4000000002a */
[----:B------:R-:W-:Y:S02]  /*0b30*/  PRMT R9, R6, 0x7632, R9 ;  /* 0x0000763206097816 */ /* 0x000fe40000000009 */
[----:B------:R-:W-:Y:S01]  /*0b40*/  PRMT R40, R7, 0x7632, R40 ;  /* 0x0000763207287816 */ /* 0x000fe20000000028 */
[----:B01----:R-:W-:Y:S06]  /*0b50*/  BRA.U UP0, `(.L_x_2) ;  /* 0x0000000500247547 */ /* 0x003fec000b800000 */
[----:B------:R-:W-:Y:S02]  /*0b60*/  SHF.L.U32 R17, R35, 0x10, RZ ;  /* 0x0000001023117819 */ /* 0x000fe400000006ff */
[----:B------:R-:W-:Y:S02]  /*0b70*/  SHF.L.U32 R19, R45, 0x10, RZ ;  /* 0x000000102d137819 */ /* 0x000fe400000006ff */
[----:B------:R-:W-:Y:S01]  /*0b80*/  SHF.L.U32 R15, R34, 0x10, RZ ;  /* 0x00000010220f7819 */ /* 0x000fe200000006ff */
[----:B------:R-:W-:Y:S01]  /*0b90*/  FADD.FTZ R16, -R8, R17 ;  /* 0x0000001108107221 */ /* 0x000fe20000010100 */
[----:B------:R-:W-:Y:S01]  /*0ba0*/  SHF.L.U32 R14, R46, 0x10, RZ ;  /* 0x000000102e0e7819 */ /* 0x000fe200000006ff */
[----:B------:R-:W-:Y:S01]  /*0bb0*/  FADD.FTZ R18, -R8, R19 ;  /* 0x0000001308127221 */ /* 0x000fe20000010100 */
[----:B------:R-:W-:Y:S01]  /*0bc0*/  SHF.L.U32 R23, R32, 0x10, RZ ;  /* 0x0000001020177819 */ /* 0x000fe200000006ff */
[----:B-----5:R-:W-:Y:S01]  /*0bd0*/  FMUL.FTZ R19, R12, R15 ;  /* 0x0000000f0c137220 */ /* 0x020fe20000410000 */
[-C--:B------:R-:W-:Y:S01]  /*0be0*/  FMUL.FTZ R16, R16, R47.reuse ;  /* 0x0000002f10107220 */ /* 0x080fe20000410000 */
[----:B------:R-:W-:Y:S01]  /*0bf0*/  FMUL.FTZ R17, R18, R47 ;  /* 0x0000002f12117220 */ /* 0x000fe20000410000 */
[----:B------:R-:W-:Y:S01]  /*0c00*/  FMUL.FTZ R20, R13, R14 ;  /* 0x0000000e0d147220 */ /* 0x000fe20000410000 */
[----:B------:R-:W-:Y:S01]  /*0c10*/  FADD.FTZ R21, RZ, R19 ;  /* 0x00000013ff157221 */ /* 0x000fe20000010000 */
[----:B------:R-:W-:Y:S01]  /*0c20*/  FFMA.FTZ R18, R16, R19, RZ ;  /* 0x0000001310127223 */ /* 0x000fe200000100ff */
[----:B------:R-:W-:Y:S01]  /*0c30*/  SHF.L.U32 R19, R33, 0x10, RZ ;  /* 0x0000001021137819 */ /* 0x000fe200000006ff */
[----:B------:R-:W-:Y:S01]  /*0c40*/  FADD.FTZ R24, RZ, R15 ;  /* 0x0000000fff187221 */ /* 0x000fe20000010000 */
[----:B------:R-:W-:Y:S01]  /*0c50*/  FADD.FTZ R21, R20, R21 ;  /* 0x0000001514157221 */ /* 0x000fe20000010000 */
[----:B------:R-:W-:Y:S01]  /*0c60*/  FFMA.FTZ R18, R17, R20, R18 ;  /* 0x0000001411127223 */ /* 0x000fe20000010012 */
[----:B------:R-:W-:Y:S01]  /*0c70*/  FFMA.FTZ R16, R15, R16, RZ ;  /* 0x000000100f107223 */ /* 0x000fe200000100ff */
[----:B------:R-:W-:Y:S01]  /*0c80*/  FADD.FTZ R20, -R8, R19 ;  /* 0x0000001308147221 */ /* 0x000fe20000010100 */
[----:B------:R-:W-:Y:S01]  /*0c90*/  SHF.L.U32 R19, R43, 0x10, RZ ;  /* 0x000000102b137819 */ /* 0x000fe200000006ff */
[----:B------:R-:W-:Y:S01]  /*0ca0*/  FADD.FTZ R15, R23, R24 ;  /* 0x00000018170f7221 */ /* 0x000fe20000010000 */
[----:B------:R-:W-:Y:S01]  /*0cb0*/  FMUL.FTZ R24, R12, R23 ;  /* 0x000000170c187220 */ /* 0x000fe20000410000 */
[----:B------:R-:W-:Y:S01]  /*0cc0*/  FMUL.FTZ R25, R20, R47 ;  /* 0x0000002f14197220 */ /* 0x000fe20000410000 */
[----:B------:R-:W-:Y:S01]  /*0cd0*/  SHF.L.U32 R20, R44, 0x10, RZ ;  /* 0x000000102c147819 */ /* 0x000fe200000006ff */
[----:B------:R-:W-:Y:S01]  /*0ce0*/  FADD.FTZ R22, -R8, R19 ;  /* 0x0000001308167221 */ /* 0x000fe20000010100 */
[----:B------:R-:W-:Y:S01]  /*0cf0*/  SHF.L.U32 R27, R5, 0x10, RZ ;  /* 0x00000010051b7819 */ /* 0x000fe200000006ff */
[----:B------:R-:W-:Y:S01]  /*0d00*/  FFMA.FTZ R16, R23, R25, R16 ;  /* 0x0000001917107223 */ /* 0x000fe20000010010 */
[----:B------:R-:W-:Y:S01]  /*0d10*/  FFMA.FTZ R23, R14, R17, RZ ;  /* 0x000000110e177223 */ /* 0x000fe200000100ff */
[----:B------:R-:W-:Y:S01]  /*0d20*/  FADD.FTZ R17, RZ, R14 ;  /* 0x0000000eff117221 */ /* 0x000fe20000010000 */
[----:B------:R-:W-:Y:S01]  /*0d30*/  FMUL.FTZ R19, R22, R47 ;  /* 0x0000002f16137220 */ /* 0x000fe20000410000 */
[----:B------:R-:W-:Y:S01]  /*0d40*/  FFMA.FTZ R18, R25, R24, R18 ;  /* 0x0000001819127223 */ /* 0x000fe20000010012 */
[----:B------:R-:W-:Y:S01]  /*0d50*/  SHF.L.U32 R25, R4, 0x10, RZ ;  /* 0x0000001004197819 */ /* 0x000fe200000006ff */
[C---:B------:R-:W-:Y:S01]  /*0d60*/  FADD.FTZ R17, R20.reuse, R17 ;  /* 0x0000001114117221 */ /* 0x040fe20000010000 */
[----:B------:R-:W-:Y:S01]  /*0d70*/  FFMA.FTZ R14, R20, R19, R23 ;  /* 0x00000013140e7223 */ /* 0x000fe20000010017 */
[----:B------:R-:W-:Y:S01]  /*0d80*/  FMUL.FTZ R20, R13, R20 ;  /* 0x000000140d147220 */ /* 0x000fe20000410000 */
[----:B------:R-:W-:Y:S01]  /*0d90*/  FADD.FTZ R21, R21, R24 ;  /* 0x0000001815157221 */ /* 0x000fe20000010000 */
[----:B------:R-:W-:Y:S01]  /*0da0*/  SHF.L.U32 R23, R41, 0x10, RZ ;  /* 0x0000001029177819 */ /* 0x000fe200000006ff */
[----:B------:R-:W-:Y:S01]  /*0db0*/  FADD.FTZ R22, -R8, R25 ;  /* 0x0000001908167221 */ /* 0x000fe20000010100 */
[----:B------:R-:W-:Y:S01]  /*0dc0*/  FFMA.FTZ R18, R19, R20, R18 ;  /* 0x0000001413127223 */ /* 0x000fe20000010012 */
[----:B------:R-:W-:Y:S01]  /*0dd0*/  FADD.FTZ R21, R20, R21 ;  /* 0x0000001514157221 */ /* 0x000fe20000010000 */
[----:B------:R-:W-:Y:S01]  /*0de0*/  FMUL.FTZ R24, R12, R27 ;  /* 0x0000001b0c187220 */ /* 0x000fe20000410000 */
[----:B------:R-:W-:Y:S01]  /*0df0*/  FMUL.FTZ R25, R22, R47 ;  /* 0x0000002f16197220 */ /* 0x000fe20000410000 */
[----:B------:R-:W-:Y:S01]  /*0e00*/  SHF.L.U32 R19, R42, 0x10, RZ ;  /* 0x000000102a137819 */ /* 0x000fe200000006ff */
[----:B------:R-:W-:Y:S01]  /*0e10*/  FADD.FTZ R20, -R8, R23 ;  /* 0x0000001708147221 */ /* 0x000fe20000010100 */
[----:B------:R-:W-:Y:S01]  /*0e20*/  FADD.FTZ R22, R21, R24 ;  /* 0x0000001815167221 */ /* 0x000fe20000010000 */
[----:B------:R-:W-:Y:S01]  /*0e30*/  FFMA.FTZ R29, R25, R24, R18 ;  /* 0x00000018191d7223 */ /* 0x000fe20000010012 */
[----:B------:R-:W-:Y:S01]  /*0e40*/  SHF.L.U32 R31, R6, 0x10, RZ ;  /* 0x00000010061f7819 */ /* 0x000fe200000006ff */
[----:B------:R-:W-:Y:S01]  /*0e50*/  FMUL.FTZ R23, R13, R19 ;  /* 0x000000130d177220 */ /* 0x000fe20000410000 */
[----:B------:R-:W-:Y:S01]  /*0e60*/  FMUL.FTZ R18, R20, R47 ;  /* 0x0000002f14127220 */ /* 0x000fe20000410000 */
[----:B------:R-:W-:Y:S01]  /*0e70*/  SHF.L.U32 R21, R7, 0x10, RZ ;  /* 0x0000001007157819 */ /* 0x000fe200000006ff */
[----:B------:R-:W-:Y:S01]  /*0e80*/  FFMA.FTZ R16, R27, R25, R16 ;  /* 0x000000191b107223 */ /* 0x000fe20000010010 */
[----:B------:R-:W-:Y:S01]  /*0e90*/  FADD.FTZ R22, R23, R22 ;  /* 0x0000001617167221 */ /* 0x000fe20000010000 */
[----:B------:R-:W-:Y:S01]  /*0ea0*/  FFMA.FTZ R29, R18, R23, R29 ;  /* 0x00000017121d7223 */ /* 0x000fe2000001001d */
[----:B------:R-:W-:Y:S01]  /*0eb0*/  FADD.FTZ R20, -R8, R31 ;  /* 0x0000001f08147221 */ /* 0x000fe20000010100 */
[----:B------:R-:W-:Y:S01]  /*0ec0*/  SHF.L.U32 R23, R9, 0x10, RZ ;  /* 0x0000001009177819 */ /* 0x000fe200000006ff */
[----:B------:R-:W-:Y:S01]  /*0ed0*/  FADD.FTZ R15, R15, R27 ;  /* 0x0000001b0f0f7221 */ /* 0x000fe20000010000 */
[----:B------:R-:W-:Y:S01]  /*0ee0*/  SHF.L.U32 R25, R40, 0x10, RZ ;  /* 0x0000001028197819 */ /* 0x000fe200000006ff */
[----:B------:R-:W-:Y:S01]  /*0ef0*/  FMUL.FTZ R24, R20, R47 ;  /* 0x0000002f14187220 */ /* 0x000fe20000410000 */
[----:B------:R-:W-:Y:S01]  /*0f00*/  FMUL.FTZ R27, R12, R21 ;  /* 0x000000150c1b7220 */ /* 0x000fe20000410000 */
[----:B------:R-:W-:Y:S01]  /*0f10*/  FADD.FTZ R20, -R8, R23 ;  /* 0x0000001708147221 */ /* 0x000fe20000010100 */
[----:B------:R-:W-:Y:S01]  /*0f20*/  FADD.FTZ R17, R17, R19 ;  /* 0x0000001311117221 */ /* 0x000fe20000010000 */
[----:B------:R-:W-:Y:S01]  /*0f30*/  FMUL.FTZ R23, R13, R25 ;  /* 0x000000190d177220 */ /* 0x000fe20000410000 */
[----:B------:R-:W-:Y:S01]  /*0f40*/  FADD.FTZ R22, R22, R27 ;  /* 0x0000001b16167221 */ /* 0x000fe20000010000 */
[----:B------:R-:W-:Y:S01]  /*0f50*/  FFMA.FTZ R29, R24, R27, R29 ;  /* 0x0000001b181d7223 */ /* 0x000fe2000001001d */
[----:B------:R-:W-:Y:S01]  /*0f60*/  FMUL.FTZ R20, R20, R47 ;  /* 0x0000002f14147220 */ /* 0x000fe20000410000 */
[----:B------:R-:W-:Y:S01]  /*0f70*/  FFMA.FTZ R14, R19, R18, R14 ;  /* 0x00000012130e7223 */ /* 0x000fe2000001000e */
[----:B------:R-:W-:Y:S01]  /*0f80*/  FADD.FTZ R19, R17, R25 ;  /* 0x0000001911137221 */ /* 0x000fe20000010000 */
[----:B------:R-:W-:Y:S01]  /*0f90*/  FADD.FTZ R22, R23, R22 ;  /* 0x0000001617167221 */ /* 0x000fe20000010000 */
[----:B------:R-:W-:Y:S01]  /*0fa0*/  FFMA.FTZ R29, R20, R23, R29 ;  /* 0x00000017141d7223 */ /* 0x000fe2000001001d */
[----:B------:R-:W-:Y:S01]  /*0fb0*/  FADD.FTZ R18, R15, R21 ;  /* 0x000000150f127221 */ /* 0x000fe20000010000 */
[----:B------:R-:W-:Y:S01]  /*0fc0*/  FFMA.FTZ R16, R21, R24, R16 ;  /* 0x0000001815107223 */ /* 0x000fe20000010010 */
[----:B------:R-:W-:Y:S01]  /*0fd0*/  FFMA.FTZ R17, R25, R20, R14 ;  /* 0x0000001419117223 */ /* 0x000fe2000001000e */
[----:B------:R-:W-:Y:S06]  /*0fe0*/  BRA `(.L_x_3) ;  /* 0x0000000800407947 */ /* 0x000fec0003800000 */
.L_x_2:
[----:B------:R-:W-:Y:S02]  /*0ff0*/  SHF.L.U32 R15, R35, 0x10, RZ ;  /* 0x00000010230f7819 */ /* 0x000fe400000006ff */
[----:B------:R-:W-:Y:S02]  /*1000*/  SHF.L.U32 R19, R45, 0x10, RZ ;  /* 0x000000102d137819 */ /* 0x000fe400000006ff */
[----:B------:R-:W-:Y:S01]  /*1010*/  SHF.L.U32 R23, R33, 0x10, RZ ;  /* 0x0000001021177819 */ /* 0x000fe200000006ff */
[----:B------:R-:W-:Y:S01]  /*1020*/  FADD.FTZ R14, -R8, R15 ;  /* 0x0000000f080e7221 */ /* 0x000fe20000010100 */
[----:B------:R-:W-:Y:S02]  /*1030*/  SHF.L.U32 R25, R43, 0x10, RZ ;  /* 0x000000102b197819 */ /* 0x000fe400000006ff */
[----:B------:R-:W-:Y:S01]  /*1040*/  SHF.L.U32 R28, R34, 0x10, RZ ;  /* 0x00000010221c7819 */ /* 0x000fe200000006ff */
[----:B------:R-:W-:Y:S01]  /*1050*/  FMUL.FTZ R15, R14, R47 ;  /* 0x0000002f0e0f7220 */ /* 0x000fe20000410000 */
[C---:B------:R-:W-:Y:S01]  /*1060*/  FADD.FTZ R14, -R8.reuse, R19 ;  /* 0x00000013080e7221 */ /* 0x040fe20000010100 */
[C---:B------:R-:W-:Y:S01]  /*1070*/  FADD.FTZ R20, -R8.reuse, R23 ;  /* 0x0000001708147221 */ /* 0x040fe20000010100 */
[----:B------:R-:W-:Y:S01]  /*1080*/  FADD.FTZ R30, -R8, R25 ;  /* 0x00000019081e7221 */ /* 0x000fe20000010100 */
[--C-:B-----5:R-:W-:Y:S01]  /*1090*/  FFMA.FTZ R17, R12, R15, R10.reuse ;  /* 0x0000000f0c117223 */ /* 0x120fe2000001000a */
[-C--:B------:R-:W-:Y:S01]  /*10a0*/  FMUL.FTZ R14, R14, R47.reuse ;  /* 0x0000002f0e0e7220 */ /* 0x080fe20000410000 */
[----:B------:R-:W-:Y:S01]  /*10b0*/  FMUL.FTZ R23, R20, R47 ;  /* 0x0000002f14177220 */ /* 0x000fe20000410000 */
[----:B------:R-:W-:Y:S01]  /*10c0*/  SHF.L.U32 R27, R4, 0x10, RZ ;  /* 0x00000010041b7819 */ /* 0x000fe200000006ff */
[----:B------:R-:W-:Y:S01]  /*10d0*/  FMUL.FTZ R18, R17, -1.4426950216293334961 ;  /* 0xbfb8aa3b11127820 */ /* 0x000fe20000410000 */
[----:B------:R-:W-:Y:S01]  /*10e0*/  FFMA.FTZ R16, R13, R14, R11 ;  /* 0x0000000e0d107223 */ /* 0x000fe2000001000b */
[----:B------:R-:W-:Y:S01]  /*10f0*/  FFMA.FTZ R20, R12, R23, R10 ;  /* 0x000000170c147223 */ /* 0x000fe2000001000a */
[----:B------:R-:W-:-:S02]  /*1100*/  SHF.L.U32 R29, R41, 0x10, RZ ;  /* 0x00000010291d7819 */ /* 0x000fc400000006ff */
[----:B------:R-:W-:Y:S01]  /*1110*/  FMUL.FTZ R21, R16, -1.4426950216293334961 ;  /* 0xbfb8aa3b10157820 */ /* 0x000fe20000410000 */
[----:B------:R-:W0:Y:S01]  /*1120*/  MUFU.EX2 R18, R18 ;  /* 0x0000001200127308 */ /* 0x000e220000000800 */
[----:B------:R-:W-:-:S04]  /*1130*/  FMUL.FTZ R26, R20, -1.4426950216293334961 ;  /* 0xbfb8aa3b141a7820 */ /* 0x000fc80000410000 */
[----:B------:R-:W1:Y:S04]  /*1140*/  MUFU.EX2 R21, R21 ;  /* 0x0000001500157308 */ /* 0x000e680000000800 */
[----:B------:R-:W2:Y:S01]  /*1150*/  MUFU.EX2 R26, R26 ;  /* 0x0000001a001a7308 */ /* 0x000ea20000000800 */
[----:B0-----:R-:W-:Y:S01]  /*1160*/  FADD.FTZ R19, R18, 1 ;  /* 0x3f80000012137421 */ /* 0x001fe20000010000 */
[----:B-1----:R-:W-:-:S05]  /*1170*/  FADD.FTZ R22, R21, 1 ;  /* 0x3f80000015167421 */ /* 0x002fca0000010000 */
[----:B------:R-:W0:Y:S01]  /*1180*/  MUFU.RCP R19, R19 ;  /* 0x0000001300137308 */ /* 0x000e220000001000 */
[----:B--2---:R-:W-:-:S07]  /*1190*/  FADD.FTZ R26, R26, 1 ;  /* 0x3f8000001a1a7421 */ /* 0x004fce0000010000 */
[----:B------:R-:W1:Y:S01]  /*11a0*/  MUFU.RCP R22, R22 ;  /* 0x0000001600167308 */ /* 0x000e620000001000 */
[----:B0-----:R-:W-:Y:S01]  /*11b0*/  FADD.FTZ R18, -R19, 1 ;  /* 0x3f80000013127421 */ /* 0x001fe20000010100 */
[----:B------:R-:W-:Y:S01]  /*11c0*/  FMUL.FTZ R25, R28, R19 ;  /* 0x000000131c197220 */ /* 0x000fe20000410000 */
[----:B------:R-:W-:Y:S02]  /*11d0*/  SHF.L.U32 R19, R46, 0x10, RZ ;  /* 0x000000102e137819 */ /* 0x000fe400000006ff */
[----:B------:R-:W-:Y:S01]  /*11e0*/  FFMA.FTZ R24, R17, R18, 1 ;  /* 0x3f80000011187423 */ /* 0x000fe20000010012 */
[----:B------:R-:W-:Y:S01]  /*11f0*/  FMUL.FTZ R18, R30, R47 ;  /* 0x0000002f1e127220 */ /* 0x000fe20000410000 */
[----:B------:R-:W-:Y:S01]  /*1200*/  FADD.FTZ R30, -R8, R27 ;  /* 0x0000001b081e7221 */ /* 0x000fe20000010100 */
[----:B-1----:R-:W-:Y:S02]  /*1210*/  FADD.FTZ R17, -R22, 1 ;  /* 0x3f80000016117421 */ /* 0x002fe40000010100 */
[----:B------:R-:W-:Y:S01]  /*1220*/  FFMA.FTZ R21, R13, R18, R11 ;  /* 0x000000120d157223 */ /* 0x000fe2000001000b */
[----:B------:R-:W-:Y:S01]  /*1230*/  FMUL.FTZ R19, R19, R22 ;  /* 0x0000001613137220 */ /* 0x000fe20000410000 */
[----:B------:R-:W0:Y:S01]  /*1240*/  MUFU.RCP R27, R26 ;  /* 0x0000001a001b7308 */ /* 0x000e220000001000 */
[----:B------:R-:W-:Y:S01]  /*1250*/  FFMA.FTZ R16, R16, R17, 1 ;  /* 0x3f80000010107423 */ /* 0x000fe20000010011 */
[----:B------:R-:W-:Y:S01]  /*1260*/  FMUL.FTZ R28, R21, -1.4426950216293334961 ;  /* 0xbfb8aa3b151c7820 */ /* 0x000fe20000410000 */
[----:B------:R-:W-:Y:S01]  /*1270*/  FMUL.FTZ R17, R30, R47 ;  /* 0x0000002f1e117220 */ /* 0x000fe20000410000 */
[----:B------:R-:W-:Y:S01]  /*1280*/  FMUL.FTZ R25, R25, R24 ;  /* 0x0000001819197220 */ /* 0x000fe20000410000 */
[----:B------:R-:W-:Y:S01]  /*1290*/  FMUL.FTZ R19, R19, R16 ;  /* 0x0000001013137220 */ /* 0x000fe20000410000 */
[----:B------:R-:W-:Y:S01]  /*12a0*/  FADD.FTZ R16, -R8, R29 ;  /* 0x0000001d08107221 */ /* 0x000fe20000010100 */
[----:B------:R-:W-:Y:S01]  /*12b0*/  FFMA.FTZ R22, R12, R17, R10 ;  /* 0x000000110c167223 */ /* 0x000fe2000001000a */
[----:B------:R-:W1:Y:S02]  /*12c0*/  MUFU.EX2 R28, R28 ;  /* 0x0000001c001c7308 */ /* 0x000e640000000800 */
[----:B------:R-:W-:Y:S01]  /*12d0*/  FMUL.FTZ R16, R16, R47 ;  /* 0x0000002f10107220 */ /* 0x000fe20000410000 */
[----:B------:R-:W-:-:S03]  /*12e0*/  FMUL.FTZ R30, R22, -1.4426950216293334961 ;  /* 0xbfb8aa3b161e7820 */ /* 0x000fc60000410000 */
[----:B------:R-:W-:-:S03]  /*12f0*/  FFMA.FTZ R24, R13, R16, R11 ;  /* 0x000000100d187223 */ /* 0x000fc6000001000b */
[----:B------:R-:W2:Y:S01]  /*1300*/  MUFU.EX2 R30, R30 ;  /* 0x0000001e001e7308 */ /* 0x000ea20000000800 */
[----:B------:R-:W-:Y:S01]  /*1310*/  FMUL.FTZ R48, R24, -1.4426950216293334961 ;  /* 0xbfb8aa3b18307820 */ /* 0x000fe20000410000 */
[----:B0-----:R-:W-:Y:S01]  /*1320*/  FADD.FTZ R29, -R27, 1 ;  /* 0x3f8000001b1d7421 */ /* 0x001fe20000010100 */
[----:B-1----:R-:W-:-:S03]  /*1330*/  FADD.FTZ R28, R28, 1 ;  /* 0x3f8000001c1c7421 */ /* 0x002fc60000010000 */
[----:B------:R-:W-:Y:S01]  /*1340*/  FFMA.FTZ R26, R20, R29, 1 ;  /* 0x3f800000141a7423 */ /* 0x000fe2000001001d */
[----:B------:R-:W0:Y:S01]  /*1350*/  MUFU.EX2 R48, R48 ;  /* 0x0000003000307308 */ /* 0x000e220000000800 */
[----:B------:R-:W-:Y:S02]  /*1360*/  SHF.L.U32 R20, R32, 0x10, RZ ;  /* 0x0000001020147819 */ /* 0x000fe400000006ff */
[----:B------:R-:W-:Y:S01]  /*1370*/  SHF.L.U32 R29, R44, 0x10, RZ ;  /* 0x000000102c1d7819 */ /* 0x000fe200000006ff */
[----:B------:R-:W1:Y:S02]  /*1380*/  MUFU.RCP R28, R28 ;  /* 0x0000001c001c7308 */ /* 0x000e640000001000 */
[----:B------:R-:W-:Y:S01]  /*1390*/  FMUL.FTZ R27, R20, R27 ;  /* 0x0000001b141b7220 */ /* 0x000fe20000410000 */
[----:B--2---:R-:W-:-:S03]  /*13a0*/  FADD.FTZ R31, R30, 1 ;  /* 0x3f8000001e1f7421 */ /* 0x004fc60000010000 */
[----:B------:R-:W-:Y:S01]  /*13b0*/  FMUL.FTZ R26, R27, R26 ;  /* 0x0000001a1b1a7220 */ /* 0x000fe20000410000 */
[----:B------:R-:W-:Y:S02]  /*13c0*/  FMUL.FTZ R27, R13, R19 ;  /* 0x000000130d1b7220 */ /* 0x000fe40000410000 */
[----:B------:R-:W2:Y:S01]  /*13d0*/  MUFU.RCP R31, R31 ;  /* 0x0000001f001f7308 */ /* 0x000ea20000001000 */
[----:B-1----:R-:W-:Y:S01]  /*13e0*/  FADD.FTZ R20, -R28, 1 ;  /* 0x3f8000001c147421 */ /* 0x002fe20000010100 */
[----:B------:R-:W-:-:S03]  /*13f0*/  FMUL.FTZ R28, R29, R28 ;  /* 0x0000001c1d1c7220 */ /* 0x000fc60000410000 */
[----:B------:R-:W-:Y:S01]  /*1400*/  FFMA.FTZ R21, R21, R20, 1 ;  /* 0x3f80000015157423 */ /* 0x000fe20000010014 */
[----:B0-----:R-:W-:Y:S01]  /*1410*/  FADD.FTZ R20, R48, 1 ;  /* 0x3f80000030147421 */ /* 0x001fe20000010000 */
[----:B--2---:R-:W-:-:S05]  /*1420*/  FADD.FTZ R29, -R31, 1 ;  /* 0x3f8000001f1d7421 */ /* 0x004fca0000010100 */
[----:B------:R-:W0:Y:S01]  /*1430*/  MUFU.RCP R20, R20 ;  /* 0x0000001400147308 */ /* 0x000e220000001000 */
[----:B------:R-:W-:Y:S01]  /*1440*/  FFMA.FTZ R29, R22, R29, 1 ;  /* 0x3f800000161d7423 */ /* 0x000fe2000001001d */
[----:B------:R-:W-:-:S05]  /*1450*/  SHF.L.U32 R22, R5, 0x10, RZ ;  /* 0x0000001005167819 */ /* 0x000fca00000006ff */
[----:B------:R-:W-:Y:S01]  /*1460*/  FMUL.FTZ R22, R22, R31 ;  /* 0x0000001f16167220 */ /* 0x000fe20000410000 */
[----:B------:R-:W-:-:S03]  /*1470*/  SHF.L.U32 R31, R42, 0x10, RZ ;  /* 0x000000102a1f7819 */ /* 0x000fc600000006ff */
[----:B------:R-:W-:Y:S02]  /*1480*/  FMUL.FTZ R22, R22, R29 ;  /* 0x0000001d16167220 */ /* 0x000fe40000410000 */
[----:B0-----:R-:W-:Y:S01]  /*1490*/  FMUL.FTZ R30, R31, R20 ;  /* 0x000000141f1e7220 */ /* 0x001fe20000410000 */
[----:B------:R-:W-:-:S04]  /*14a0*/  FADD.FTZ R31, -R20, 1 ;  /* 0x3f800000141f7421 */ /* 0x000fc80000010100 */
[----:B------:R-:W-:Y:S01]  /*14b0*/  FFMA.FTZ R31, R24, R31, 1 ;  /* 0x3f800000181f7423 */ /* 0x000fe2000001001f */
[----:B------:R-:W-:Y:S01]  /*14c0*/  FMUL.FTZ R24, R28, R21 ;  /* 0x000000151c187220 */ /* 0x000fe20000410000 */
[----:B------:R-:W-:Y:S01]  /*14d0*/  SHF.L.U32 R21, R6, 0x10, RZ ;  /* 0x0000001006157819 */ /* 0x000fe200000006ff */
[----:B------:R-:W-:Y:S01]  /*14e0*/  FMUL.FTZ R28, R12, R25 ;  /* 0x000000190c1c7220 */ /* 0x000fe20000410000 */
[----:B------:R-:W-:-:S03]  /*14f0*/  FMUL.FTZ R20, R30, R31 ;  /* 0x0000001f1e147220 */ /* 0x000fc60000410000 */
[----:B------:R-:W-:Y:S01]  /*1500*/  FADD.FTZ R30, -R8, R21 ;  /* 0x00000015081e7221 */ /* 0x000fe20000010100 */
[----:B------:R-:W-:Y:S01]  /*1510*/  FFMA.FTZ R29, R15, R28, RZ ;  /* 0x0000001c0f1d7223 */ /* 0x000fe200000100ff */
[----:B------:R-:W-:Y:S02]  /*1520*/  FADD.FTZ R28, RZ, R28 ;  /* 0x0000001cff1c7221 */ /* 0x000fe40000010000 */
[----:B------:R-:W-:Y:S01]  /*1530*/  FMUL.FTZ R21, R30, R47 ;  /* 0x0000002f1e157220 */ /* 0x000fe20000410000 */
[----:B------:R-:W-:Y:S01]  /*1540*/  FFMA.FTZ R48, R14, R27, R29 ;  /* 0x0000001b0e307223 */ /* 0x000fe2000001001d */
[----:B------:R-:W-:Y:S01]  /*1550*/  FADD.FTZ R27, R27, R28 ;  /* 0x0000001c1b1b7221 */ /* 0x000fe20000010000 */
[----:B------:R-:W-:Y:S01]  /*1560*/  FFMA.FTZ R28, R15, R25, RZ ;  /* 0x000000190f1c7223 */ /* 0x000fe200000100ff */
[C---:B------:R-:W-:Y:S01]  /*1570*/  FFMA.FTZ R30, R12.reuse, R21, R10 ;  /* 0x000000150c1e7223 */ /* 0x040fe2000001000a */
[----:B------:R-:W-:Y:S01]  /*1580*/  FADD.FTZ R15, RZ, R25 ;  /* 0x00000019ff0f7221 */ /* 0x000fe20000010000 */
[-C--:B------:R-:W-:Y:S01]  /*1590*/  FMUL.FTZ R25, R12, R26.reuse ;  /* 0x0000001a0c197220 */ /* 0x080fe20000410000 */
[----:B------:R-:W-:Y:S01]  /*15a0*/  FFMA.FTZ R28, R23, R26, R28 ;  /* 0x0000001a171c7223 */ /* 0x000fe2000001001c */
[----:B------:R-:W-:Y:S01]  /*15b0*/  FMUL.FTZ R31, R30, -1.4426950216293334961 ;  /* 0xbfb8aa3b1e1f7820 */ /* 0x000fe20000410000 */
[----:B------:R-:W-:Y:S01]  /*15c0*/  FADD.FTZ R15, R15, R26 ;  /* 0x0000001a0f0f7221 */ /* 0x000fe20000010000 */
[----:B------:R-:W-:Y:S01]  /*15d0*/  FFMA.FTZ R29, R23, R25, R48 ;  /* 0x00000019171d7223 */ /* 0x000fe20000010030 */
[----:B------:R-:W-:Y:S01]  /*15e0*/  SHF.L.U32 R23, R7, 0x10, RZ ;  /* 0x0000001007177819 */ /* 0x000fe200000006ff */
[----:B------:R-:W-:-:S02]  /*15f0*/  FFMA.FTZ R28, R17, R22, R28 ;  /* 0x00000016111c7223 */ /* 0x000fc4000001001c */
[----:B------:R-:W0:Y:S02]  /*1600*/  MUFU.EX2 R31, R31 ;  /* 0x0000001f001f7308 */ /* 0x000e240000000800 */
[----:B0-----:R-:W-:-:S06]  /*1610*/  FADD.FTZ R50, R31, 1 ;  /* 0x3f8000001f327421 */ /* 0x001fcc0000010000 */
[----:B------:R-:W0:Y:S02]  /*1620*/  MUFU.RCP R50, R50 ;  /* 0x0000003200327308 */ /* 0x000e240000001000 */
[----:B0-----:R-:W-:Y:S01]  /*1630*/  FADD.FTZ R31, -R50, 1 ;  /* 0x3f800000321f7421 */ /* 0x001fe20000010100 */
[----:B------:R-:W-:-:S03]  /*1640*/  FMUL.FTZ R23, R23, R50 ;  /* 0x0000003217177220 */ /* 0x000fc60000410000 */
[----:B------:R-:W-:Y:S01]  /*1650*/  FFMA.FTZ R30, R30, R31, 1 ;  /* 0x3f8000001e1e7423 */ /* 0x000fe2000001001f */
[----:B------:R-:W-:-:S03]  /*1660*/  SHF.L.U32 R31, R9, 0x10, RZ ;  /* 0x00000010091f7819 */ /* 0x000fc600000006ff */
[----:B------:R-:W-:Y:S01]  /*1670*/  FMUL.FTZ R23, R23, R30 ;  /* 0x0000001e17177220 */ /* 0x000fe20000410000 */
[----:B------:R-:W-:Y:S01]  /*1680*/  FADD.FTZ R30, R27, R25 ;  /* 0x000000191b1e7221 */ /* 0x000fe20000010000 */
[----:B------:R-:W-:Y:S01]  /*1690*/  FADD.FTZ R26, -R8, R31 ;  /* 0x0000001f081a7221 */ /* 0x000fe20000010100 */
[----:B------:R-:W-:Y:S01]  /*16a0*/  FFMA.FTZ R27, R14, R19, RZ ;  /* 0x000000130e1b7223 */ /* 0x000fe200000100ff */
[----:B------:R-:W-:Y:S01]  /*16b0*/  FADD.FTZ R25, RZ, R19 ;  /* 0x00000013ff197221 */ /* 0x000fe20000010000 */
[----:B------:R-:W-:Y:S01]  /*16c0*/  SHF.L.U32 R19, R40, 0x10, RZ ;  /* 0x0000001028137819 */ /* 0x000fe200000006ff */
[----:B------:R-:W-:Y:S01]  /*16d0*/  FMUL.FTZ R26, R26, R47 ;  /* 0x0000002f1a1a7220 */ /* 0x000fe20000410000 */
[-C--:B------:R-:W-:Y:S01]  /*16e0*/  FFMA.FTZ R27, R18, R24.reuse, R27 ;  /* 0x00000018121b7223 */ /* 0x080fe2000001001b */
[----:B------:R-:W-:Y:S01]  /*16f0*/  FADD.FTZ R25, R25, R24 ;  /* 0x0000001819197221 */ /* 0x000fe20000010000 */
[C---:B------:R-:W-:Y:S01]  /*1700*/  FMUL.FTZ R24, R13.reuse, R24 ;  /* 0x000000180d187220 */ /* 0x040fe20000410000 */
[----:B------:R-:W-:Y:S01]  /*1710*/  FFMA.FTZ R31, R13, R26, R11 ;  /* 0x0000001a0d1f7223 */ /* 0x000fe2000001000b */
[----:B------:R-:W-:-:S02]  /*1720*/  FFMA.FTZ R27, R16, R20, R27 ;  /* 0x00000014101b7223 */ /* 0x000fc4000001001b */
[----:B------:R-:W-:Y:S01]  /*1730*/  FFMA.FTZ R18, R18, R24, R29 ;  /* 0x0000001812127223 */ /* 0x000fe2000001001d */
[----:B------:R-:W-:Y:S01]  /*1740*/  FMUL.FTZ R48, R31, -1.4426950216293334961 ;  /* 0xbfb8aa3b1f307820 */ /* 0x000fe20000410000 */
[----:B------:R-:W-:Y:S01]  /*1750*/  FMUL.FTZ R29, R12, R22 ;  /* 0x000000160c1d7220 */ /* 0x000fe20000410000 */
[----:B------:R-:W-:-:S04]  /*1760*/  FADD.FTZ R30, R24, R30 ;  /* 0x0000001e181e7221 */ /* 0x000fc80000010000 */
[----:B------:R-:W0:Y:S01]  /*1770*/  MUFU.EX2 R48, R48 ;  /* 0x0000003000307308 */ /* 0x000e220000000800 */
[----:B------:R-:W-:Y:S01]  /*1780*/  FADD.FTZ R30, R30, R29 ;  /* 0x0000001d1e1e7221 */ /* 0x000fe20000010000 */
[----:B0-----:R-:W-:-:S06]  /*1790*/  FADD.FTZ R50, R48, 1 ;  /* 0x3f80000030327421 */ /* 0x001fcc0000010000 */
[----:B------:R-:W0:Y:S02]  /*17a0*/  MUFU.RCP R50, R50 ;  /* 0x0000003200327308 */ /* 0x000e240000001000 */
[----:B0-----:R-:W-:Y:S01]  /*17b0*/  FADD.FTZ R14, -R50, 1 ;  /* 0x3f800000320e7421 */ /* 0x001fe20000010100 */
[----:B------:R-:W-:-:S03]  /*17c0*/  FMUL.FTZ R19, R19, R50 ;  /* 0x0000003213137220 */ /* 0x000fc60000410000 */
[----:B------:R-:W-:Y:S01]  /*17d0*/  FFMA.FTZ R14, R31, R14, 1 ;  /* 0x3f8000001f0e7423 */ /* 0x000fe2000001000e */
[----:B------:R-:W-:Y:S01]  /*17e0*/  FFMA.FTZ R31, R17, R29, R18 ;  /* 0x0000001d111f7223 */ /* 0x000fe20000010012 */
[----:B------:R-:W-:Y:S01]  /*17f0*/  FMUL.FTZ R17, R13, R20 ;  /* 0x000000140d117220 */ /* 0x000fe20000410000 */
[----:B------:R-:W-:Y:S01]  /*1800*/  FADD.FTZ R18, R15, R22 ;  /* 0x000000160f127221 */ /* 0x000fe20000010000 */
[----:B------:R-:W-:Y:S01]  /*1810*/  FMUL.FTZ R19, R19, R14 ;  /* 0x0000000e13137220 */ /* 0x000fe20000410000 */
[----:B------:R-:W-:Y:S01]  /*1820*/  FADD.FTZ R20, R25, R20 ;  /* 0x0000001419147221 */ /* 0x000fe20000010000 */
[----:B------:R-:W-:Y:S01]  /*1830*/  FFMA.FTZ R14, R16, R17, R31 ;  /* 0x00000011100e7223 */ /* 0x000fe2000001001f */
[----:B------:R-:W-:Y:S01]  /*1840*/  FADD.FTZ R30, R17, R30 ;  /* 0x0000001e111e7221 */ /* 0x000fe20000010000 */
[----:B------:R-:W-:Y:S01]  /*1850*/  FMUL.FTZ R17, R12, R23 ;  /* 0x000000170c117220 */ /* 0x000fe20000410000 */
[----:B------:R-:W-:Y:S01]  /*1860*/  FMUL.FTZ R15, R13, R19 ;  /* 0x000000130d0f7220 */ /* 0x000fe20000410000 */
[C---:B------:R-:W-:Y:S01]  /*1870*/  FFMA.FTZ R16, R21.reuse, R23, R28 ;  /* 0x0000001715107223 */ /* 0x040fe2000001001c */
[----:B------:R-:W-:Y:S01]  /*1880*/  FADD.FTZ R18, R18, R23 ;  /* 0x0000001712127221 */ /* 0x000fe20000010000 */
[----:B------:R-:W-:Y:S01]  /*1890*/  FFMA.FTZ R29, R21, R17, R14 ;  /* 0x00000011151d7223 */ /* 0x000fe2000001000e */
[----:B------:R-:W-:Y:S01]  /*18a0*/  FADD.FTZ R30, R30, R17 ;  /* 0x000000111e1e7221 */ /* 0x000fe20000010000 */
[----:B------:R-:W-:Y:S01]  /*18b0*/  FFMA.FTZ R17, R26, R19, R27 ;  /* 0x000000131a117223 */ /* 0x000fe2000001001b */
[----:B------:R-:W-:Y:S01]  /*18c0*/  FADD.FTZ R19, R20, R19 ;  /* 0x0000001314137221 */ /* 0x000fe20000010000 */
[----:B------:R-:W-:Y:S01]  /*18d0*/  FFMA.FTZ R29, R26, R15, R29 ;  /* 0x0000000f1a1d7223 */ /* 0x000fe2000001001d */
[----:B------:R-:W-:-:S07]  /*18e0*/  FADD.FTZ R22, R15, R30 ;  /* 0x0000001e0f167221 */ /* 0x000fce0000010000 */
.L_x_3:
[----:B------:R-:W0:Y:S01]  /*18f0*/  SHFL.DOWN PT, R14, R29, 0x1, 0x1f ;  /* 0x08201f001d0e7f89 */ /* 0x000e2200000e0000 */
[C---:B------:R-:W-:Y:S01]  /*1900*/  ISETP.GT.AND P0, PT, R0.reuse, 0x1e, PT ;  /* 0x0000001e0000780c */ /* 0x040fe20003f04270 */
[----:B------:R-:W1:Y:S01]  /*1910*/  S2UR UR8, SR_CgaCtaId ;  /* 0x00000000000879c3 */ /* 0x000e620000008800 */
[----:B------:R-:W-:Y:S01]  /*1920*/  UMOV UR5, 0x400 ;  /* 0x0000040000057882 */ /* 0x000fe20000000000 */
[----:B------:R-:W2:Y:S01]  /*1930*/  SHFL.DOWN PT, R15, R22, 0x1, 0x1f ;  /* 0x08201f00160f7f89 */ /* 0x000ea200000e0000 */
[----:B------:R-:W-:Y:S01]  /*1940*/  UIADD3 UR4, UPT, UPT, UR5, 0xa0, URZ ;  /* 0x000000a005047890 */ /* 0x000fe2000fffe0ff */
[----:B------:R-:W-:Y:S01]  /*1950*/  ISETP.GT.AND P2, PT, R0, 0xf, PT ;  /* 0x0000000f0000780c */ /* 0x000fe20003f44270 */
[----:B------:R-:W-:Y:S01]  /*1960*/  BSSY.RECONVERGENT B0, `(.L_x_4) ;  /* 0x0000025000007945 */ /* 0x000fe20003800200 */
[----:B------:R-:W3:Y:S06]  /*1970*/  S2R R48, SR_TID.X ;  /* 0x0000000000307919 */ /* 0x000eec0000002100 */
[----:B0-----:R-:W-:Y:S01]  /*1980*/  @!P0 FADD.FTZ R29, R14, R29 ;  /* 0x0000001d0e1d8221 */ /* 0x001fe20000010000 */
[----:B-1----:R-:W-:Y:S01]  /*1990*/  ULEA UR4, UR8, UR4, 0x18 ;  /* 0x0000000408047291 */ /* 0x002fe2000f8ec0ff */
[----:B--2---:R-:W-:-:S03]  /*19a0*/  @!P0 FADD.FTZ R22, R15, R22 ;  /* 0x000000160f168221 */ /* 0x004fc60000010000 */
[----:B------:R-:W0:Y:S01]  /*19b0*/  SHFL.DOWN PT, R14, R29, 0x2, 0x1f ;  /* 0x08401f001d0e7f89 */ /* 0x000e2200000e0000 */
[----:B------:R-:W-:-:S03]  /*19c0*/  ISETP.GT.AND P0, PT, R0, 0x1d, PT ;  /* 0x0000001d0000780c */ /* 0x000fc60003f04270 */
[----:B------:R-:W1:Y:S01]  /*19d0*/  SHFL.DOWN PT, R15, R22, 0x2, 0x1f ;  /* 0x08401f00160f7f89 */ /* 0x000e6200000e0000 */
[C---:B---3--:R-:W-:Y:S02]  /*19e0*/  LEA R50, R48.reuse, UR4, 0x4 ;  /* 0x0000000430327c11 */ /* 0x048fe4000f8e20ff */
[C---:B------:R-:W-:Y:S02]  /*19f0*/  ISETP.NE.AND P1, PT, R48.reuse, RZ, PT ;  /* 0x000000ff3000720c */ /* 0x040fe40003f25270 */
[----:B------:R-:W-:Y:S01]  /*1a00*/  ISETP.GT.U32.AND P3, PT, R48, 0x1d, PT ;  /* 0x0000001d3000780c */ /* 0x000fe20003f64070 */
[----:B------:R-:W-:Y:S04]  /*1a10*/  STS.128 [R50], R16 ;  /* 0x0000001032007388 */ /* 0x000fe80000000c00 */
[----:B0-----:R-:W-:Y:S01]  /*1a20*/  @!P0 FADD.FTZ R29, R29, R14 ;  /* 0x0000000e1d1d8221 */ /* 0x001fe20000010000 */
[----:B-1----:R-:W-:-:S04]  /*1a30*/  @!P0 FADD.FTZ R22, R22, R15 ;  /* 0x0000000f16168221 */ /* 0x002fc80000010000 */
[----:B------:R-:W0:Y:S01]  /*1a40*/  SHFL.DOWN PT, R14, R29, 0x4, 0x1f ;  /* 0x08801f001d0e7f89 */ /* 0x000e2200000e0000 */
[----:B------:R-:W-:-:S03]  /*1a50*/  ISETP.GT.AND P0, PT, R0, 0x1b, PT ;  /* 0x0000001b0000780c */ /* 0x000fc60003f04270 */
[----:B------:R-:W1:Y:S10]  /*1a60*/  SHFL.DOWN PT, R15, R22, 0x4, 0x1f ;  /* 0x08801f00160f7f89 */ /* 0x000e7400000e0000 */
[----:B0-----:R-:W-:Y:S01]  /*1a70*/  @!P0 FADD.FTZ R29, R29, R14 ;  /* 0x0000000e1d1d8221 */ /* 0x001fe20000010000 */
[----:B-1----:R-:W-:-:S04]  /*1a80*/  @!P0 FADD.FTZ R22, R22, R15 ;  /* 0x0000000f16168221 */ /* 0x002fc80000010000 */
[----:B------:R-:W0:Y:S01]  /*1a90*/  SHFL.DOWN PT, R14, R29, 0x8, 0x1f ;  /* 0x09001f001d0e7f89 */ /* 0x000e2200000e0000 */
[----:B------:R-:W-:-:S03]  /*1aa0*/  ISETP.GT.AND P0, PT, R0, 0x17, PT ;  /* 0x000000170000780c */ /* 0x000fc60003f04270 */
[----:B------:R-:W1:Y:S01]  /*1ab0*/  SHFL.DOWN PT, R15, R22, 0x8, 0x1f ;  /* 0x09001f00160f7f89 */ /* 0x000e6200000e0000 */
[----:B0-----:R-:W-:Y:S01]  /*1ac0*/  FADD.FTZ R24, R29, R14 ;  /* 0x0000000e1d187221 */ /* 0x001fe20000010000 */
[----:B-1----:R-:W-:-:S04]  /*1ad0*/  FADD.FTZ R21, R22, R15 ;  /* 0x0000000f16157221 */ /* 0x002fc80000010000 */
[----:B------:R-:W-:Y:S02]  /*1ae0*/  FSEL R14, R29, R24, P0 ;  /* 0x000000181d0e7208 */ /* 0x000fe40000000000 */
[----:B------:R-:W-:-:S03]  /*1af0*/  FSEL R15, R22, R21, P0 ;  /* 0x00000015160f7208 */ /* 0x000fc60000000000 */
[----:B------:R0:W1:Y:S04]  /*1b00*/  SHFL.DOWN PT, R23, R14, 0x10, 0x1f ;  /* 0x0a001f000e177f89 */ /* 0x00006800000e0000 */
[----:B------:R0:W2:Y:S01]  /*1b10*/  SHFL.DOWN PT, R22, R15, 0x10, 0x1f ;  /* 0x0a001f000f167f89 */ /* 0x0000a200000e0000 */
[----:B------:R-:W-:Y:S05]  /*1b20*/  @P2 BRA `(.L_x_5) ;  /* 0x0000000000202947 */ /* 0x000fea0003800000 */
[----:B------:R-:W-:Y:S01]  /*1b30*/  ISETP.NE.AND P0, PT, R0, RZ, PT ;  /* 0x000000ff0000720c */ /* 0x000fe20003f05270 */
[----:B01----:R-:W-:Y:S01]  /*1b40*/  FADD.FTZ R14, R24, R23 ;  /* 0x00000017180e7221 */ /* 0x003fe20000010000 */
[----:B--2---:R-:W-:-:S11]  /*1b50*/  FADD.FTZ R15, R21, R22 ;  /* 0x00000016150f7221 */ /* 0x004fd60000010000 */
[----:B------:R-:W-:Y:S01]  /*1b60*/  VOTEU.ALL UP0, P0 ;  /* 0x0000000000ff7886 */ /* 0x000fe20000000000 */
[----:B------:R-:W-:-:S04]  /*1b70*/  @!P0 SHF.R.U32.HI R20, RZ, 0x2, R48 ;  /* 0x00000002ff148819 */ /* 0x000fc80000011630 */
[----:B------:R-:W-:Y:S01]  /*1b80*/  @!UP0 ULEA UR4, UR8, UR5, 0x18 ;  /* 0x0000000508048291 */ /* 0x000fe2000f8ec0ff */
[----:B------:R-:W-:-:S08]  /*1b90*/  @!P0 LOP3.LUT R20, R20, 0xf8, RZ, 0xc0, !PT ;  /* 0x000000f814148812 */ /* 0x000fd000078ec0ff */
[----:B------:R3:W-:Y:S03]  /*1ba0*/  @!P0 STS.64 [R20+UR4+0x10], R14 ;  /* 0x0000100e14008988 */ /* 0x0007e60008000a04 */
.L_x_5:
[----:B------:R-:W-:Y:S05]  /*1bb0*/  BSYNC.RECONVERGENT B0 ;  /* 0x0000000000007941 */ /* 0x000fea0003800200 */
.L_x_4:
[----:B------:R-:W-:Y:S06]  /*1bc0*/  BAR.SYNC.DEFER_BLOCKING 0x0 ;  /* 0x0000000000007b1d */ /* 0x000fec0000010000 */
[----:B------:R-:W-:Y:S04]  /*1bd0*/  BSSY.RECONVERGENT B0, `(.L_x_6) ;  /* 0x0000027000007945 */ /* 0x000fe80003800200 */
[----:B------:R-:W-:Y:S05]  /*1be0*/  @P1 BRA `(.L_x_7) ;  /* 0x0000000000941947 */ /* 0x000fea0003800000 */
[----:B------:R-:W-:-:S09]  /*1bf0*/  ULEA UR4, UR8, UR5, 0x18 ;  /* 0x0000000508047291 */ /* 0x000fd2000f8ec0ff */
[----:B------:R-:W4:Y:S04]  /*1c00*/  LDS.64 R28, [UR4+0x18] ;  /* 0x00001804ff1c7984 */ /* 0x000f280008000a00 */
[----:B-123--:R-:W1:Y:S04]  /*1c10*/  LDS.128 R20, [UR4+0x20] ;  /* 0x00002004ff147984 */ /* 0x00ee680008000c00 */
[----:B------:R-:W2:Y:S01]  /*1c20*/  LDS.128 R24, [UR4+0x30] ;  /* 0x00003004ff187984 */ /* 0x000ea20008000c00 */
[----:B----4-:R-:W-:Y:S01]  /*1c30*/  FADD.FTZ R31, R14, R28 ;  /* 0x0000001c0e1f7221 */ /* 0x010fe20000010000 */
[----:B0-----:R-:W-:-:S03]  /*1c40*/  FADD.FTZ R14, R15, R29 ;  /* 0x0000001d0f0e7221 */ /* 0x001fc60000010000 */
[----:B-1----:R-:W-:Y:S01]  /*1c50*/  FADD.FTZ R31, R31, R20 ;  /* 0x000000141f1f7221 */ /* 0x002fe20000010000 */
[----:B------:R-:W-:-:S03]  /*1c60*/  FADD.FTZ R14, R14, R21 ;  /* 0x000000150e0e7221 */ /* 0x000fc60000010000 */
[----:B------:R-:W-:Y:S01]  /*1c70*/  FADD.FTZ R15, R31, R22 ;  /* 0x000000161f0f7221 */ /* 0x000fe20000010000 */
[----:B------:R-:W-:Y:S01]  /*1c80*/  FADD.FTZ R14, R14, R23 ;  /* 0x000000170e0e7221 */ /* 0x000fe20000010000 */
[----:B------:R-:W0:Y:S02]  /*1c90*/  LDS.128 R28, [UR4+0x40] ;  /* 0x00004004ff1c7984 */ /* 0x000e240008000c00 */
[----:B--2---:R-:W-:Y:S01]  /*1ca0*/  FADD.FTZ R15, R15, R24 ;  /* 0x000000180f0f7221 */ /* 0x004fe20000010000 */
[----:B------:R-:W-:Y:S01]  /*1cb0*/  FADD.FTZ R14, R14, R25 ;  /* 0x000000190e0e7221 */ /* 0x000fe20000010000 */
[----:B------:R-:W1:Y:S02]  /*1cc0*/  LDS.128 R20, [UR4+0x50] ;  /* 0x00005004ff147984 */ /* 0x000e640008000c00 */
[----:B------:R-:W-:Y:S01]  /*1cd0*/  FADD.FTZ R15, R15, R26 ;  /* 0x0000001a0f0f7221 */ /* 0x000fe20000010000 */
[----:B------:R-:W-:Y:S02]  /*1ce0*/  FADD.FTZ R14, R14, R27 ;  /* 0x0000001b0e0e7221 */ /* 0x000fe40000010000 */
[----:B------:R-:W2:Y:S01]  /*1cf0*/  LDS.128 R24, [UR4+0x60] ;  /* 0x00006004ff187984 */ /* 0x000ea20008000c00 */
[----:B0-----:R-:W-:Y:S01]  /*1d00*/  FADD.FTZ R15, R15, R28 ;  /* 0x0000001c0f0f7221 */ /* 0x001fe20000010000 */
[----:B------:R-:W-:-:S03]  /*1d10*/  FADD.FTZ R14, R14, R29 ;  /* 0x0000001d0e0e7221 */ /* 0x000fc60000010000 */
[----:B------:R-:W-:Y:S01]  /*1d20*/  FADD.FTZ R15, R15, R30 ;  /* 0x0000001e0f0f7221 */ /* 0x000fe20000010000 */
[----:B------:R-:W-:-:S03]  /*1d30*/  FADD.FTZ R14, R14, R31 ;  /* 0x0000001f0e0e7221 */ /* 0x000fc60000010000 */
[----:B-1----:R-:W-:Y:S01]  /*1d40*/  FADD.FTZ R15, R15, R20 ;  /* 0x000000140f0f7221 */ /* 0x002fe20000010000 */
[----:B------:R-:W-:-:S03]  /*1d50*/  FADD.FTZ R14, R14, R21 ;  /* 0x000000150e0e7221 */ /* 0x000fc60000010000 */
[----:B------:R-:W-:Y:S01]  /*1d60*/  FADD.FTZ R15, R15, R22 ;  /* 0x000000160f0f7221 */ /* 0x000fe20000010000 */
[----:B------:R-:W-:Y:S02]  /*1d70*/  FADD.FTZ R28, R14, R23 ;  /* 0x000000170e1c7221 */ /* 0x000fe40000010000 */
[----:B------:R-:W0:Y:S01]  /*1d80*/  LDS.128 R20, [UR4+0x70] ;  /* 0x00007004ff147984 */ /* 0x000e220008000c00 */
[----:B--2---:R-:W-:Y:S01]  /*1d90*/  FADD.FTZ R29, R15, R24 ;  /* 0x000000180f1d7221 */ /* 0x004fe20000010000 */
[----:B------:R-:W-:Y:S02]  /*1da0*/  FADD.FTZ R28, R28, R25 ;  /* 0x000000191c1c7221 */ /* 0x000fe40000010000 */
[----:B------:R-:W1:Y:S01]  /*1db0*/  LDS.64 R14, [UR4+0x80] ;  /* 0x00008004ff0e7984 */ /* 0x000e620008000a00 */
[----:B------:R-:W-:Y:S01]  /*1dc0*/  FADD.FTZ R29, R29, R26 ;  /* 0x0000001a1d1d7221 */ /* 0x000fe20000010000 */
[----:B------:R-:W-:-:S03]  /*1dd0*/  FADD.FTZ R28, R28, R27 ;  /* 0x0000001b1c1c7221 */ /* 0x000fc60000010000 */
[----:B0-----:R-:W-:Y:S01]  /*1de0*/  FADD.FTZ R29, R29, R20 ;  /* 0x000000141d1d7221 */ /* 0x001fe20000010000 */
[----:B------:R-:W-:-:S03]  /*1df0*/  FADD.FTZ R28, R28, R21 ;  /* 0x000000151c1c7221 */ /* 0x000fc60000010000 */
[----:B------:R-:W-:Y:S01]  /*1e00*/  FADD.FTZ R29, R29, R22 ;  /* 0x000000161d1d7221 */ /* 0x000fe20000010000 */
[----:B------:R-:W-:-:S03]  /*1e10*/  FADD.FTZ R28, R28, R23 ;  /* 0x000000171c1c7221 */ /* 0x000fc60000010000 */
[----:B-1----:R-:W-:Y:S01]  /*1e20*/  FADD.FTZ R14, R29, R14 ;  /* 0x0000000e1d0e7221 */ /* 0x002fe20000010000 */
[----:B------:R-:W-:-:S07]  /*1e30*/  FADD.FTZ R15, R28, R15 ;  /* 0x0000000f1c0f7221 */ /* 0x000fce0000010000 */
.L_x_7:
[----:B------:R-:W-:Y:S05]  /*1e40*/  BSYNC.RECONVERGENT B0 ;  /* 0x0000000000007941 */ /* 0x000fea0003800200 */
.L_x_6:
[----:B------:R-:W-:Y:S06]  /*1e50*/  BAR.SYNC.DEFER_BLOCKING 0x0 ;  /* 0x0000000000007b1d */ /* 0x000fec0000010000 */
[----:B------:R-:W-:Y:S04]  /*1e60*/  BSSY.RECONVERGENT B0, `(.L_x_8) ;  /* 0x000004d000007945 */ /* 0x000fe80003800200 */
[----:B------:R-:W-:Y:S05]  /*1e70*/  @P3 BRA `(.L_x_9) ;  /* 0x00000004002c3947 */ /* 0x000fea0003800000 */
[----:B-123--:R-:W1:Y:S04]  /*1e80*/  LDS.128 R20, [R50+0x1e0] ;  /* 0x0001e00032147984 */ /* 0x00ee680000000c00 */
[----:B------:R-:W2:Y:S04]  /*1e90*/  LDS.128 R24, [R50+0x3c0] ;  /* 0x0003c00032187984 */ /* 0x000ea80000000c00 */
[----:B------:R-:W3:Y:S01]  /*1ea0*/  LDS.128 R28, [R50+0x5a0] ;  /* 0x0005a000321c7984 */ /* 0x000ee20000000c00 */
[----:B-1----:R-:W-:Y:S01]  /*1eb0*/  FADD.FTZ R51, R16, R20 ;  /* 0x0000001410337221 */ /* 0x002fe20000010000 */
[----:B------:R-:W-:Y:S01]  /*1ec0*/  FADD.FTZ R16, R17, R21 ;  /* 0x0000001511107221 */ /* 0x000fe20000010000 */
[----:B------:R-:W-:Y:S01]  /*1ed0*/  FADD.FTZ R17, R18, R22 ;  /* 0x0000001612117221 */ /* 0x000fe20000010000 */
[----:B------:R-:W-:Y:S01]  /*1ee0*/  FADD.FTZ R18, R19, R23 ;  /* 0x0000001713127221 */ /* 0x000fe20000010000 */
[----:B--2---:R-:W-:Y:S01]  /*1ef0*/  FADD.FTZ R51, R51, R24 ;  /* 0x0000001833337221 */ /* 0x004fe20000010000 */
[----:B------:R-:W-:Y:S01]  /*1f00*/  FADD.FTZ R16, R16, R25 ;  /* 0x0000001910107221 */ /* 0x000fe20000010000 */
[----:B------:R-:W-:Y:S01]  /*1f10*/  FADD.FTZ R17, R17, R26 ;  /* 0x0000001a11117221 */ /* 0x000fe20000010000 */
[----:B------:R-:W1:Y:S01]  /*1f20*/  LDS.128 R20, [R50+0x780] ;  /* 0x0007800032147984 */ /* 0x000e620000000c00 */
[----:B------:R-:W-:Y:S01]  /*1f30*/  FADD.FTZ R24, R18, R27 ;  /* 0x0000001b12187221 */ /* 0x000fe20000010000 */
[----:B---3--:R-:W-:Y:S01]  /*1f40*/  FADD.FTZ R26, R16, R29 ;  /* 0x0000001d101a7221 */ /* 0x008fe20000010000 */
[----:B------:R-:W-:Y:S01]  /*1f50*/  FADD.FTZ R25, R17, R30 ;  /* 0x0000001e11197221 */ /* 0x000fe20000010000 */
[----:B------:R-:W-:Y:S01]  /*1f60*/  FADD.FTZ R51, R51, R28 ;  /* 0x0000001c33337221 */ /* 0x000fe20000010000 */
[----:B------:R-:W2:Y:S01]  /*1f70*/  LDS.128 R16, [R50+0x960] ;  /* 0x0009600032107984 */ /* 0x000ea20000000c00 */
[----:B------:R-:W-:-:S02]  /*1f80*/  FADD.FTZ R24, R24, R31 ;  /* 0x0000001f18187221 */ /* 0x000fc40000010000 */
        /* <DEDUP_REMOVED lines=8> */
[----:B------:R-:W-:-:S03]  /*2010*/  FADD.FTZ R28, R28, R19 ;  /* 0x000000131c1c7221 */ /* 0x000fc60000010000 */
[----:B------:R-:W2:Y:S01]  /*2020*/  LDS.128 R20, [R50+0xd20] ;  /* 0x000d200032147984 */ /* 0x000ea20000000c00 */
[----:B-1----:R-:W-:Y:S01]  /*2030*/  FADD.FTZ R51, R51, R24 ;  /* 0x0000001833337221 */ /* 0x002fe20000010000 */
[----:B------:R-:W-:Y:S01]  /*2040*/  FADD.FTZ R16, R16, R25 ;  /* 0x0000001910107221 */ /* 0x000fe20000010000 */
[----:B------:R-:W-:Y:S01]  /*2050*/  FADD.FTZ R17, R17, R26 ;  /* 0x0000001a11117221 */ /* 0x000fe20000010000 */
[----:B------:R-:W-:Y:S01]  /*2060*/  FADD.FTZ R28, R28, R27 ;  /* 0x0000001b1c1c7221 */ /* 0x000fe20000010000 */
[----:B--2---:R-:W-:Y:S01]  /*2070*/  FADD.FTZ R51, R51, R20 ;  /* 0x0000001433337221 */ /* 0x004fe20000010000 */
[----:B------:R-:W1:Y:S01]  /*2080*/  LDS.128 R24, [R50+0xf00] ;  /* 0x000f000032187984 */ /* 0x000e620000000c00 */
[----:B------:R-:W-:Y:S01]  /*2090*/  FADD.FTZ R20, R16, R21 ;  /* 0x0000001510147221 */ /* 0x000fe20000010000 */
[----:B------:R-:W-:Y:S01]  /*20a0*/  FADD.FTZ R21, R17, R22 ;  /* 0x0000001611157221 */ /* 0x000fe20000010000 */
[----:B------:R-:W-:Y:S01]  /*20b0*/  FADD.FTZ R28, R28, R23 ;  /* 0x000000171c1c7221 */ /* 0x000fe20000010000 */
        /* <DEDUP_REMOVED lines=26> */
[----:B------:R-:W-:Y:S01]  /*2260*/  FADD.FTZ R16, R20, R17 ;  /* 0x0000001114107221 */ /* 0x000fe20000010000 */
[----:B------:R-:W-:Y:S01]  /*2270*/  LDS.128 R24, [R50+0x1c20] ;  /* 0x001c200032187984 */ /* 0x000fe20000000c00 */
[----:B------:R-:W-:Y:S01]  /*2280*/  FADD.FTZ R29, R29, R18 ;  /* 0x000000121d1d7221 */ /* 0x000fe20000010000 */
[----:B------:R-:W-:-:S02]  /*2290*/  FADD.FTZ R28, R28, R19 ;  /* 0x000000131c1c7221 */ /* 0x000fc40000010000 */
[----:B------:R-:W1:Y:S02]  /*22a0*/  LDS.128 R20, [R50+0x1a40] ;  /* 0x001a400032147984 */ /* 0x000e640000000c00 */
[----:B-1----:R-:W-:Y:S01]  /*22b0*/  FADD.FTZ R18, R16, R21 ;  /* 0x0000001510127221 */ /* 0x002fe20000010000 */
[----:B------:R-:W-:Y:S01]  /*22c0*/  FADD.FTZ R51, R51, R20 ;  /* 0x0000001433337221 */ /* 0x000fe20000010000 */
[----:B------:R-:W-:Y:S01]  /*22d0*/  FADD.FTZ R29, R29, R22 ;  /* 0x000000161d1d7221 */ /* 0x000fe20000010000 */
[----:B------:R-:W-:Y:S01]  /*22e0*/  FADD.FTZ R28, R28, R23 ;  /* 0x000000171c1c7221 */ /* 0x000fe20000010000 */
[----:B------:R-:W-:Y:S01]  /*22f0*/  FADD.FTZ R17, R18, R25 ;  /* 0x0000001912117221 */ /* 0x000fe20000010000 */
[----:B------:R-:W-:Y:S01]  /*2300*/  FADD.FTZ R16, R51, R24 ;  /* 0x0000001833107221 */ /* 0x000fe20000010000 */
[----:B------:R-:W-:Y:S01]  /*2310*/  FADD.FTZ R18, R29, R26 ;  /* 0x0000001a1d127221 */ /* 0x000fe20000010000 */
[----:B------:R-:W-:-:S07]  /*2320*/  FADD.FTZ R19, R28, R27 ;  /* 0x0000001b1c137221 */ /* 0x000fce0000010000 */
.L_x_9:
[----:B------:R-:W-:Y:S05]  /*2330*/  BSYNC.RECONVERGENT B0 ;  /* 0x0000000000007941 */ /* 0x000fea0003800200 */
.L_x_8:
[----:B------:R-:W4:Y:S01]  /*2340*/  LDC R24, c[0x0][0x374] ;  /* 0x0000dd00ff187b82 */ /* 0x000f220000000800 */
[----:B------:R-:W-:Y:S01]  /*2350*/  BSSY.RECONVERGENT B0, `(.L_x_10) ;  /* 0x000001f000007945 */ /* 0x000fe20003800200 */
[----:B------:R-:W-:-:S06]  /*2360*/  IMAD R49, R49, 0x1e, R48 ;  /* 0x0000001e31317824 */ /* 0x000fcc00078e0230 */
[----:B------:R-:W5:Y:S02]  /*2370*/  LDC R30, c[0x0][0x370] ;  /* 0x0000dc00ff1e7b82 */ /* 0x000f640000000800 */
[----:B-----5:R-:W-:Y:S01]  /*2380*/  ISETP.GE.U32.AND P0, PT, R30, 0x2, PT ;  /* 0x000000021e00780c */ /* 0x020fe20003f06070 */
[----:B----4-:R-:W-:-:S12]  /*2390*/  @P3 BRA `(.L_x_11) ;  /* 0x0000000000683947 */ /* 0x010fd80003800000 */
[----:B---3--:R-:W1:Y:S08]  /*23a0*/  LDC.64 R20, c[0x0][0x3f8] ;  /* 0x0000fe00ff147b82 */ /* 0x008e700000000a00 */
[----:B------:R-:W3:Y:S01]  /*23b0*/  LDC.64 R28, c[0x0][0x3d8] ;  /* 0x0000f600ff1c7b82 */ /* 0x000ee20000000a00 */
[----:B-12---:R-:W-:Y:S01]  /*23c0*/  IMAD.WIDE.U32 R22, R20, 0x3, RZ ;  /* 0x0000000314167825 */ /* 0x006fe200078e00ff */
[----:B------:R-:W-:-:S04]  /*23d0*/  LEA R31, R21, R21, 0x1 ;  /* 0x00000015151f7211 */ /* 0x000fc800078e08ff */
[----:B------:R-:W-:Y:S01]  /*23e0*/  IADD3 R31, PT, PT, R23, R31, RZ ;  /* 0x0000001f171f7210 */ /* 0x000fe20007ffe0ff */
[----:B---3--:R-:W-:-:S03]  /*23f0*/  IMAD.WIDE R28, R49, 0x4, R28 ;  /* 0x00000004311c7825 */ /* 0x008fc600078e021c */
[----:B------:R-:W-:-:S04]  /*2400*/  LEA.HI R22, P2, R31, R22, RZ, 0x1 ;  /* 0x000000161f167211 */ /* 0x000fc800078508ff */
[----:B------:R-:W-:Y:S01]  /*2410*/  IADD3.X R31, PT, PT, RZ, R31, RZ, P2, !PT ;  /* 0x0000001fff1f7210 */ /* 0x000fe200017fe4ff */
[----:B------:R4:W-:Y:S01]  /*2420*/  REDG.E.ADD.F32.FTZ.RN.STRONG.GPU desc[UR6][R28.64], R16 ;  /* 0x000000101c0079a6 */ /* 0x0009e2000c12f306 */
[----:B------:R-:W-:Y:S02]  /*2430*/  LEA.HI R49, P2, R21, R20, RZ, 0x1 ;  /* 0x0000001415317211 */ /* 0x000fe400078508ff */
[C---:B------:R-:W-:Y:S02]  /*2440*/  SHF.L.U64.HI R31, R22.reuse, 0x1, R31 ;  /* 0x00000001161f7819 */ /* 0x040fe4000001021f */
[----:B------:R-:W-:Y:S02]  /*2450*/  SHF.L.U32 R25, R22, 0x1, RZ ;  /* 0x0000000116197819 */ /* 0x000fe400000006ff */
[----:B------:R-:W-:Y:S02]  /*2460*/  IADD3.X R22, PT, PT, RZ, R21, RZ, P2, !PT ;  /* 0x00000015ff167210 */ /* 0x000fe400017fe4ff */
[----:B------:R-:W-:-:S02]  /*2470*/  SHF.L.U32 R27, R49, 0x1, RZ ;  /* 0x00000001311b7819 */ /* 0x000fc400000006ff */
[----:B------:R-:W-:Y:S02]  /*2480*/  SHF.L.U64.HI R49, R49, 0x1, R22 ;  /* 0x0000000131317819 */ /* 0x000fe40000010216 */
[----:B------:R-:W-:Y:S02]  /*2490*/  LOP3.LUT R27, R27, 0xfffffffc, RZ, 0xc0, !PT ;  /* 0xfffffffc1b1b7812 */ /* 0x000fe400078ec0ff */
[----:B------:R-:W-:Y:S02]  /*24a0*/  LEA R22, P3, R20, R28, 0x2 ;  /* 0x0000001c14167211 */ /* 0x000fe400078610ff */
[----:B------:R-:W-:Y:S02]  /*24b0*/  LOP3.LUT R25, R25, 0xfffffffc, RZ, 0xc0, !PT ;  /* 0xfffffffc19197812 */ /* 0x000fe400078ec0ff */
[----:B------:R-:W-:Y:S02]  /*24c0*/  IADD3 R26, P2, PT, R28, R27, RZ ;  /* 0x0000001b1c1a7210 */ /* 0x000fe40007f5e0ff */
[----:B------:R-:W-:-:S02]  /*24d0*/  LEA.HI.X R23, R20, R29, R21, 0x2, P3 ;  /* 0x0000001d14177211 */ /* 0x000fc400018f1415 */
[----:B------:R-:W-:Y:S02]  /*24e0*/  IADD3 R20, P3, PT, R28, R25, RZ ;  /* 0x000000191c147210 */ /* 0x000fe40007f7e0ff */
[C---:B------:R-:W-:Y:S02]  /*24f0*/  IADD3.X R27, PT, PT, R29.reuse, R49, RZ, P2, !PT ;  /* 0x000000311d1b7210 */ /* 0x040fe400017fe4ff */
[----:B------:R-:W-:-:S03]  /*2500*/  IADD3.X R21, PT, PT, R29, R31, RZ, P3, !PT ;  /* 0x0000001f1d157210 */ /* 0x000fc60001ffe4ff */
[----:B------:R4:W-:Y:S04]  /*2510*/  REDG.E.ADD.F32.FTZ.RN.STRONG.GPU desc[UR6][R26.64], R17 ;  /* 0x000000111a0079a6 */ /* 0x0009e8000c12f306 */
[----:B------:R4:W-:Y:S04]  /*2520*/  REDG.E.ADD.F32.FTZ.RN.STRONG.GPU desc[UR6][R22.64], R18 ;  /* 0x00000012160079a6 */ /* 0x0009e8000c12f306 */
[----:B------:R4:W-:Y:S02]  /*2530*/  REDG.E.ADD.F32.FTZ.RN.STRONG.GPU desc[UR6][R20.64], R19 ;  /* 0x00000013140079a6 */ /* 0x0009e4000c12f306 */
.L_x_11:
[----:B------:R-:W-:Y:S05]  /*2540*/  BSYNC.RECONVERGENT B0 ;  /* 0x0000000000007941 */ /* 0x000fea0003800200 */
.L_x_10:
[----:B------:R-:W-:Y:S05]  /*2550*/  @!P0 BRA `(.L_x_12) ;  /* 0x00000008009c8947 */ /* 0x000fea0003800000 */
[----:B------:R-:W5:Y:S01]  /*2560*/  LDC.64 R58, c[0x0][0x3d0] ;  /* 0x0000f400ff3a7b82 */ /* 0x000f620000000a00 */
[----:B------:R-:W0:Y:S01]  /*2570*/  S2R R25, SR_CTAID.Y ;  /* 0x0000000000197919 */ /* 0x000e220000002600 */
[----:B----4-:R-:W-:Y:S02]  /*2580*/  LOP3.LUT R17, R36, 0x1, RZ, 0xc0, !PT ;  /* 0x0000000124117812 */ /* 0x010fe400078ec0ff */
[----:B------:R-:W-:-:S03]  /*2590*/  ISETP.GE.U32.AND P2, PT, R30, 0x8, PT ;  /* 0x000000081e00780c */ /* 0x000fc60003f46070 */
[----:B------:R-:W-:-:S04]  /*25a0*/  IMAD R19, R17, R24, RZ ;  /* 0x0000001811137224 */ /* 0x000fc800078e02ff */
[----:B------:R-:W-:-:S05]  /*25b0*/  IMAD R16, R19, R30, RZ ;  /* 0x0000001e13107224 */ /* 0x000fca00078e02ff */
[----:B------:R-:W-:-:S05]  /*25c0*/  SHF.L.U32 R17, R16, 0x1, RZ ;  /* 0x0000000110117819 */ /* 0x000fca00000006ff */
[----:B-----5:R-:W-:Y:S01]  /*25d0*/  IMAD.WIDE R58, R17, 0x4, R58 ;  /* 0x00000004113a7825 */ /* 0x020fe200078e023a */
[----:B0-----:R-:W-:Y:S06]  /*25e0*/  @P1 BRA `(.L_x_13) ;  /* 0x0000000000501947 */ /* 0x001fec0003800000 */
[----:B------:R-:W0:Y:S01]  /*25f0*/  LDC.64 R16, c[0x0][0x3c8] ;  /* 0x0000f200ff107b82 */ /* 0x000e220000000a00 */
[----:B---3--:R-:W-:Y:S01]  /*2600*/  LOP3.LUT P0, R20, R36, 0x2, RZ, 0xc0, !PT ;  /* 0x0000000224147812 */ /* 0x008fe2000780c0ff */
[----:B------:R-:W-:Y:S01]  /*2610*/  IMAD R21, R3, R24, R25 ;  /* 0x0000001803157224 */ /* 0x000fe200078e0219 */
[----:B------:R-:W-:Y:S02]  /*2620*/  IADD3 R19, PT, PT, R19, R25, RZ ;  /* 0x0000001913137210 */ /* 0x000fe40007ffe0ff */
[----:B-1----:R-:W-:-:S04]  /*2630*/  SEL R23, R30, RZ, !P0 ;  /* 0x000000ff1e177207 */ /* 0x002fc80004000000 */
[----:B------:R-:W-:Y:S01]  /*2640*/  ISETP.NE.AND P0, PT, R23, -0x1, PT ;  /* 0xffffffff1700780c */ /* 0x000fe20003f05270 */
[----:B0-----:R-:W-:-:S04]  /*2650*/  IMAD.WIDE.U32 R16, R19, 0x4, R16 ;  /* 0x0000000413107825 */ /* 0x001fc800078e0010 */
[----:B------:R-:W-:Y:S01]  /*2660*/  IMAD.WIDE.U32 R18, R21, 0x8, R58 ;  /* 0x0000000815127825 */ /* 0x000fe200078e003a */
[----:B------:R-:W-:-:S04]  /*2670*/  IADD3 R21, PT, PT, -R20, 0x1, RZ ;  /* 0x0000000114157810 */ /* 0x000fc80007ffe1ff */
[----:B------:R0:W-:Y:S01]  /*2680*/  STG.E.64 desc[UR6][R18.64], R14 ;  /* 0x0000000e12007986 */ /* 0x0001e2000c101b06 */
[----:B------:R-:W-:Y:S06]  /*2690*/  MEMBAR.ALL.GPU ;  /* 0x0000000000007992 */ /* 0x000fec000000a000 */
[----:B------:R-:W-:-:S00]  /*26a0*/  ERRBAR ;  /* 0x00000000000079ab */ /* 0x000fc00000000000 */
[----:B------:R-:W-:Y:S06]  /*26b0*/  CGAERRBAR ;  /* 0x00000000000075ab */ /* 0x000fec0000000000 */
[----:B------:R0:W-:Y:S01]  /*26c0*/  REDG.E.ADD.S32.STRONG.GPU desc[UR6][R16.64], R21 ;  /* 0x000000151000798e */ /* 0x0001e2000c12e306 */
[----:B------:R-:W-:Y:S05]  /*26d0*/  @!P0 BRA `(.L_x_13) ;  /* 0x0000000000148947 */ /* 0x000fea0003800000 */
.L_x_14:
[----:B0-----:R-:W3:Y:S04]  /*26e0*/  LDG.E.STRONG.GPU R18, desc[UR6][R16.64] ;  /* 0x0000000610127981 */ /* 0x001ee8000c1ef900 */
[----:B---3--:R-:W-:Y:S01]  /*26f0*/  CCTL.IVALL ;  /* 0x00000000ff00798f */ /* 0x008fe20002000000 */
[----:B------:R-:W-:Y:S05]  /*2700*/  YIELD ;  /* 0x0000000000007946 */ /* 0x000fea0003800000 */
[----:B------:R-:W-:-:S13]  /*2710*/  ISETP.NE.AND P0, PT, R18, R23, PT ;  /* 0x000000171200720c */ /* 0x000fda0003f05270 */
[----:B------:R-:W-:Y:S05]  /*2720*/  @P0 BRA `(.L_x_14) ;  /* 0xfffffffc00ec0947 */ /* 0x000fea000383ffff */
.L_x_13:
[----:B------:R-:W-:Y:S05]  /*2730*/  WARPSYNC.ALL ;  /* 0x0000000000007948 */ /* 0x000fea0003800000 */
[----:B------:R-:W-:Y:S01]  /*2740*/  BAR.SYNC.DEFER_BLOCKING 0x0 ;  /* 0x0000000000007b1d */ /* 0x000fe20000010000 */
[----:B------:R-:W-:-:S05]  /*2750*/  MOV R26, RZ ;  /* 0x000000ff001a7202 */ /* 0x000fca0000000f00 */
[----:B------:R-:W-:Y:S05]  /*2760*/  @!P2 BRA `(.L_x_15) ;  /* 0x00000004001ca947 */ /* 0x000fea0003800000 */
[C-C-:B------:R-:W-:Y:S01]  /*2770*/  IMAD R57, R24.reuse, 0x3, R25.reuse ;  /* 0x0000000318397824 */ /* 0x140fe200078e0219 */
[CC--:B0-----:R-:W-:Y:S01]  /*2780*/  LEA R21, R24.reuse, R25.reuse, 0x1 ;  /* 0x0000001918157211 */ /* 0x0c1fe200078e08ff */
[C-C-:B-1----:R-:W-:Y:S01]  /*2790*/  IMAD R23, R24.reuse, 0x5, R25.reuse ;  /* 0x0000000518177824 */ /* 0x142fe200078e0219 */
[CC--:B------:R-:W-:Y:S01]  /*27a0*/  LEA R27, R24.reuse, R25.reuse, 0x2 ;  /* 0x00000019181b7211 */ /* 0x0c0fe200078e10ff */
[C-C-:B------:R-:W-:Y:S01]  /*27b0*/  IMAD R29, R24.reuse, 0x6, R25.reuse ;  /* 0x00000006181d7824 */ /* 0x140fe200078e0219 */
[----:B------:R-:W-:Y:S01]  /*27c0*/  IADD3 R49, PT, PT, R25, R24, RZ ;  /* 0x0000001819317210 */ /* 0x000fe20007ffe0ff */
[----:B------:R-:W-:Y:S01]  /*27d0*/  IMAD R31, R24, 0x7, R25 ;  /* 0x00000007181f7824 */ /* 0x000fe200078e0219 */
[----:B---3--:R-:W-:Y:S01]  /*27e0*/  IADD3 R20, PT, PT, -R3, RZ, RZ ;  /* 0x000000ff03147210 */ /* 0x008fe20007ffe1ff */
[----:B------:R-:W-:Y:S01]  /*27f0*/  UMOV UR4, URZ ;  /* 0x000000ff00047c82 */ /* 0x000fe20008000000 */
[----:B------:R-:W-:-:S07]  /*2800*/  MOV R51, R25 ;  /* 0x0000001900337202 */ /* 0x000fce0000000f00 */
.L_x_16:
[----:B------:R-:W-:Y:S01]  /*2810*/  ISETP.EQ.OR P0, PT, R20, RZ, P1 ;  /* 0x000000ff1400720c */ /* 0x000fe20000f02670 */
[----:B------:R-:W-:-:S06]  /*2820*/  UIADD3 UR5, UPT, UPT, UR4, 0x1, URZ ;  /* 0x0000000104057890 */ /* 0x000fcc000fffe0ff */
[----:B------:R-:W-:-:S06]  /*2830*/  ISETP.EQ.OR P2, PT, R3, UR5, P1 ;  /* 0x0000000503007c0c */ /* 0x000fcc0008f42670 */
[----:B------:R-:W-:-:S05]  /*2840*/  @!P0 IMAD.WIDE.U32 R60, R51, 0x8, R58 ;  /* 0x00000008333c8825 */ /* 0x000fca00078e003a */
[----:B------:R-:W3:Y:S02]  /*2850*/  @!P0 LDG.E.64 R18, desc[UR6][R60.64] ;  /* 0x000000063c128981 */ /* 0x000ee4000c1e1b00 */
[----:B------:R-:W-:-:S06]  /*2860*/  @!P2 IMAD.WIDE.U32 R16, R49, 0x8, R58 ;  /* 0x000000083110a825 */ /* 0x000fcc00078e003a */
[----:B------:R-:W4:Y:S01]  /*2870*/  @!P2 LDG.E.64 R16, desc[UR6][R16.64] ;  /* 0x000000061010a981 */ /* 0x000f22000c1e1b00 */
[----:B------:R-:W-:-:S06]  /*2880*/  UIADD3 UR5, UPT, UPT, UR4, 0x2, URZ ;  /* 0x0000000204057890 */ /* 0x000fcc000fffe0ff */
[----:B------:R-:W-:Y:S01]  /*2890*/  ISETP.EQ.OR P3, PT, R3, UR5, P1 ;  /* 0x0000000503007c0c */ /* 0x000fe20008f62670 */
[----:B------:R-:W-:Y:S01]  /*28a0*/  UIADD3 UR5, UPT, UPT, UR4, 0x3, URZ ;  /* 0x0000000304057890 */ /* 0x000fe2000fffe0ff */
[----:B---3--:R-:W-:Y:S01]  /*28b0*/  @!P0 FADD.FTZ R14, R14, R18 ;  /* 0x000000120e0e8221 */ /* 0x008fe20000010000 */
[----:B------:R-:W-:-:S10]  /*28c0*/  @!P0 FADD.FTZ R15, R15, R19 ;  /* 0x000000130f0f8221 */ /* 0x000fd40000010000 */
[----:B------:R-:W-:Y:S01]  /*28d0*/  @!P3 IMAD.WIDE.U32 R18, R21, 0x8, R58 ;  /* 0x000000081512b825 */ /* 0x000fe200078e003a */
[----:B------:R-:W-:-:S05]  /*28e0*/  ISETP.EQ.OR P0, PT, R3, UR5, P1 ;  /* 0x0000000503007c0c */ /* 0x000fca0008f02670 */
[----:B------:R-:W3:Y:S01]  /*28f0*/  @!P3 LDG.E.64 R18, desc[UR6][R18.64] ;  /* 0x000000061212b981 */ /* 0x000ee2000c1e1b00 */
[----:B----4-:R-:W-:Y:S01]  /*2900*/  @!P2 FADD.FTZ R14, R14, R16 ;  /* 0x000000100e0ea221 */ /* 0x010fe20000010000 */
[----:B------:R-:W-:-:S06]  /*2910*/  @!P2 FADD.FTZ R15, R15, R17 ;  /* 0x000000110f0fa221 */ /* 0x000fcc0000010000 */
        /* <DEDUP_REMOVED lines=26> */
[----:B------:R-:W0:Y:S01]  /*2ac0*/  LDC R26, c[0x0][0x370] ;  /* 0x0000dc00ff1a7b82 */ /* 0x000e220000000800 */
[----:B------:R-:W-:Y:S01]  /*2ad0*/  UIADD3 UR4, UPT, UPT, UR4, 0x8, URZ ;  /* 0x0000000804047890 */ /* 0x000fe2000fffe0ff */
[----:B------:R-:W-:Y:S02]  /*2ae0*/  IADD3 R20, PT, PT, R20, 0x8, RZ ;  /* 0x0000000814147810 */ /* 0x000fe40007ffe0ff */
[----:B------:R-:W-:Y:S02]  /*2af0*/  LEA R51, R24, R51, 0x3 ;  /* 0x0000003318337211 */ /* 0x000fe400078e18ff */
[----:B0-----:R-:W-:Y:S02]  /*2b00*/  LOP3.LUT R26, R26, 0x7ffffff8, RZ, 0xc0, !PT ;  /* 0x7ffffff81a1a7812 */ /* 0x001fe400078ec0ff */
[C---:B------:R-:W-:Y:S02]  /*2b10*/  LEA R49, R24.reuse, R49, 0x3 ;  /* 0x0000003118317211 */ /* 0x040fe400078e18ff */
[----:B------:R-:W-:-:S02]  /*2b20*/  LEA R21, R24, R21, 0x3 ;  /* 0x0000001518157211 */ /* 0x000fc400078e18ff */
[C---:B------:R-:W-:Y:S02]  /*2b30*/  LEA R57, R24.reuse, R57, 0x3 ;  /* 0x0000003918397211 */ /* 0x040fe400078e18ff */
[C---:B------:R-:W-:Y:S02]  /*2b40*/  LEA R27, R24.reuse, R27, 0x3 ;  /* 0x0000001b181b7211 */ /* 0x040fe400078e18ff */
[C---:B------:R-:W-:Y:S02]  /*2b50*/  LEA R23, R24.reuse, R23, 0x3 ;  /* 0x0000001718177211 */ /* 0x040fe400078e18ff */
[C---:B------:R-:W-:Y:S02]  /*2b60*/  LEA R29, R24.reuse, R29, 0x3 ;  /* 0x0000001d181d7211 */ /* 0x040fe400078e18ff */
[----:B------:R-:W-:Y:S01]  /*2b70*/  LEA R31, R24, R31, 0x3 ;  /* 0x0000001f181f7211 */ /* 0x000fe200078e18ff */
[----:B---3--:R-:W-:Y:S01]  /*2b80*/  @!P0 FADD.FTZ R14, R14, R18 ;  /* 0x000000120e0e8221 */ /* 0x008fe20000010000 */
[----:B------:R-:W-:Y:S01]  /*2b90*/  @!P0 FADD.FTZ R15, R15, R19 ;  /* 0x000000130f0f8221 */ /* 0x000fe20000010000 */
[----:B------:R-:W-:-:S02]  /*2ba0*/  ISETP.NE.AND P0, PT, R26, UR4, PT ;  /* 0x000000041a007c0c */ /* 0x000fc4000bf05270 */
[----:B----4-:R-:W-:Y:S01]  /*2bb0*/  @!P2 FADD.FTZ R14, R14, R16 ;  /* 0x000000100e0ea221 */ /* 0x010fe20000010000 */
[----:B------:R-:W-:-:S10]  /*2bc0*/  @!P2 FADD.FTZ R15, R15, R17 ;  /* 0x000000110f0fa221 */ /* 0x000fd40000010000 */
[----:B------:R-:W-:Y:S05]  /*2bd0*/  @P0 BRA `(.L_x_16) ;  /* 0xfffffffc000c0947 */ /* 0x000fea000383ffff */
.L_x_15:
[----:B------:R-:W0:Y:S02]  /*2be0*/  LDC R27, c[0x0][0x370] ;  /* 0x0000dc00ff1b7b82 */ /* 0x000e240000000800 */
[----:B0-----:R-:W-:-:S13]  /*2bf0*/  LOP3.LUT P0, R16, R27, 0x7, RZ, 0xc0, !PT ;  /* 0x000000071b107812 */ /* 0x001fda000780c0ff */
[----:B------:R-:W-:Y:S05]  /*2c00*/  @!P0 BRA `(.L_x_12) ;  /* 0x0000000000f08947 */ /* 0x000fea0003800000 */
[----:B------:R-:W-:-:S04]  /*2c10*/  IADD3 R16, PT, PT, R16, -0x1, RZ ;  /* 0xffffffff10107810 */ /* 0x000fc80007ffe0ff */
[----:B------:R-:W-:-:S13]  /*2c20*/  ISETP.GE.U32.AND P0, PT, R16, 0x3, PT ;  /* 0x000000031000780c */ /* 0x000fda0003f06070 */
[----:B------:R-:W-:Y:S05]  /*2c30*/  @!P0 BRA `(.L_x_17) ;  /* 0x0000000000708947 */ /* 0x000fea0003800000 */
[C---:B------:R-:W-:Y:S02]  /*2c40*/  IADD3 R16, PT, PT, R26.reuse, 0x1, RZ ;  /* 0x000000011a107810 */ /* 0x040fe40007ffe0ff */
[CC--:B------:R-:W-:Y:S02]  /*2c50*/  ISETP.EQ.OR P0, PT, R26.reuse, R3.reuse, P1 ;  /* 0x000000031a00720c */ /* 0x0c0fe40000f02670 */
[----:B------:R-:W-:Y:S02]  /*2c60*/  IADD3 R18, PT, PT, R26, 0x2, RZ ;  /* 0x000000021a127810 */ /* 0x000fe40007ffe0ff */
[-C--:B------:R-:W-:Y:S02]  /*2c70*/  ISETP.EQ.OR P2, PT, R16, R3.reuse, P1 ;  /* 0x000000031000720c */ /* 0x080fe40000f42670 */
[----:B------:R-:W-:Y:S02]  /*2c80*/  ISETP.EQ.OR P3, PT, R18, R3, P1 ;  /* 0x000000031200720c */ /* 0x000fe40000f62670 */
[----:B--2---:R-:W-:-:S04]  /*2c90*/  IADD3 R22, PT, PT, R26, 0x3, RZ ;  /* 0x000000031a167810 */ /* 0x004fc80007ffe0ff */
[----:B------:R-:W-:Y:S01]  /*2ca0*/  ISETP.EQ.OR P4, PT, R22, R3, P1 ;  /* 0x000000031600720c */ /* 0x000fe20000f82670 */
[----:B------:R-:W-:-:S04]  /*2cb0*/  @!P0 IMAD R17, R26, R24, R25 ;  /* 0x000000181a118224 */ /* 0x000fc800078e0219 */
[----:B------:R-:W-:Y:S02]  /*2cc0*/  @!P2 IMAD R19, R16, R24, R25 ;  /* 0x000000181013a224 */ /* 0x000fe400078e0219 */
[----:B------:R-:W-:-:S04]  /*2cd0*/  @!P0 IMAD.WIDE.U32 R16, R17, 0x8, R58 ;  /* 0x0000000811108825 */ /* 0x000fc800078e003a */
[-C--:B------:R-:W-:Y:S02]  /*2ce0*/  @!P3 IMAD R21, R18, R24.reuse, R25 ;  /* 0x000000181215b224 */ /* 0x080fe400078e0219 */
[--C-:B------:R-:W-:Y:S01]  /*2cf0*/  @!P2 IMAD.WIDE.U32 R18, R19, 0x8, R58.reuse ;  /* 0x000000081312a825 */ /* 0x100fe200078e003a */
[----:B------:R-:W2:Y:S03]  /*2d00*/  @!P0 LDG.E.64 R16, desc[UR6][R16.64] ;  /* 0x0000000610108981 */ /* 0x000ea6000c1e1b00 */
[----:B---3--:R-:W-:Y:S02]  /*2d10*/  @!P3 IMAD.WIDE.U32 R20, R21, 0x8, R58 ;  /* 0x000000081514b825 */ /* 0x008fe400078e003a */
[----:B------:R-:W3:Y:S02]  /*2d20*/  @!P2 LDG.E.64 R18, desc[UR6][R18.64] ;  /* 0x000000061212a981 */ /* 0x000ee4000c1e1b00 */
[----:B-1----:R-:W-:-:S02]  /*2d30*/  @!P4 IMAD R23, R22, R24, R25 ;  /* 0x000000181617c224 */ /* 0x002fc400078e0219 */
[----:B------:R-:W4:Y:S02]  /*2d40*/  @!P3 LDG.E.64 R20, desc[UR6][R20.64] ;  /* 0x000000061414b981 */ /* 0x000f24000c1e1b00 */
[----:B------:R-:W-:-:S06]  /*2d50*/  @!P4 IMAD.WIDE.U32 R22, R23, 0x8, R58 ;  /* 0x000000081716c825 */ /* 0x000fcc00078e003a */
[----:B------:R-:W5:Y:S01]  /*2d60*/  @!P4 LDG.E.64 R22, desc[UR6][R22.64] ;  /* 0x000000061616c981 */ /* 0x000f62000c1e1b00 */
[----:B------:R-:W-:Y:S01]  /*2d70*/  IADD3 R26, PT, PT, R26, 0x4, RZ ;  /* 0x000000041a1a7810 */ /* 0x000fe20007ffe0ff */
[----:B--2---:R-:W-:Y:S01]  /*2d80*/  @!P0 FADD.FTZ R14, R14, R16 ;  /* 0x000000100e0e8221 */ /* 0x004fe20000010000 */
[----:B------:R-:W-:-:S03]  /*2d90*/  @!P0 FADD.FTZ R15, R15, R17 ;  /* 0x000000110f0f8221 */ /* 0x000fc60000010000 */
[----:B---3--:R-:W-:Y:S01]  /*2da0*/  @!P2 FADD.FTZ R14, R14, R18 ;  /* 0x000000120e0ea221 */ /* 0x008fe20000010000 */
[----:B------:R-:W-:-:S03]  /*2db0*/  @!P2 FADD.FTZ R15, R15, R19 ;  /* 0x000000130f0fa221 */ /* 0x000fc60000010000 */
[----:B----4-:R-:W-:Y:S01]  /*2dc0*/  @!P3 FADD.FTZ R14, R14, R20 ;  /* 0x000000140e0eb221 */ /* 0x010fe20000010000 */
[----:B------:R-:W-:-:S03]  /*2dd0*/  @!P3 FADD.FTZ R15, R15, R21 ;  /* 0x000000150f0fb221 */ /* 0x000fc60000010000 */
[----:B-----5:R-:W-:Y:S01]  /*2de0*/  @!P4 FADD.FTZ R14, R14, R22 ;  /* 0x000000160e0ec221 */ /* 0x020fe20000010000 */
[----:B------:R-:W-:-:S07]  /*2df0*/  @!P4 FADD.FTZ R15, R15, R23 ;  /* 0x000000170f0fc221 */ /* 0x000fce0000010000 */
.L_x_17:
[----:B------:R-:W-:-:S13]  /*2e00*/  LOP3.LUT P0, R16, R27, 0x3, RZ, 0xc0, !PT ;  /* 0x000000031b107812 */ /* 0x000fda000780c0ff */
[----:B------:R-:W-:Y:S05]  /*2e10*/  @!P0 BRA `(.L_x_12) ;  /* 0x00000000006c8947 */ /* 0x000fea0003800000 */
[----:B------:R-:W-:Y:S02]  /*2e20*/  ISETP.NE.AND P0, PT, R16, 0x1, PT ;  /* 0x000000011000780c */ /* 0x000fe40003f05270 */
[----:B------:R-:W-:-:S11]  /*2e30*/  LOP3.LUT R27, R27, 0x1, RZ, 0xc0, !PT ;  /* 0x000000011b1b7812 */ /* 0x000fd600078ec0ff */
[----:B------:R-:W-:Y:S05]  /*2e40*/  @!P0 BRA `(.L_x_18) ;  /* 0x0000000000388947 */ /* 0x000fea0003800000 */
[C---:B------:R-:W-:Y:S02]  /*2e50*/  IADD3 R16, PT, PT, R26.reuse, 0x1, RZ ;  /* 0x000000011a107810 */ /* 0x040fe40007ffe0ff */
[-C--:B------:R-:W-:Y:S02]  /*2e60*/  ISETP.EQ.OR P2, PT, R26, R3.reuse, P1 ;  /* 0x000000031a00720c */ /* 0x080fe40000f42670 */
[----:B------:R-:W-:-:S11]  /*2e70*/  ISETP.EQ.OR P0, PT, R16, R3, P1 ;  /* 0x000000031000720c */ /* 0x000fd60000f02670 */
[-CC-:B------:R-:W-:Y:S02]  /*2e80*/  @!P2 IMAD R17, R26, R24.reuse, R25.reuse ;  /* 0x000000181a11a224 */ /* 0x180fe400078e0219 */
[----:B------:R-:W-:Y:S02]  /*2e90*/  @!P0 IMAD R19, R16, R24, R25 ;  /* 0x0000001810138224 */ /* 0x000fe400078e0219 */
[----:B------:R-:W-:-:S04]  /*2ea0*/  @!P2 IMAD.WIDE.U32 R16, R17, 0x8, R58 ;  /* 0x000000081110a825 */ /* 0x000fc800078e003a */
[----:B------:R-:W-:Y:S02]  /*2eb0*/  @!P0 IMAD.WIDE.U32 R18, R19, 0x8, R58 ;  /* 0x0000000813128825 */ /* 0x000fe400078e003a */
[----:B------:R-:W3:Y:S04]  /*2ec0*/  @!P2 LDG.E.64 R16, desc[UR6][R16.64] ;  /* 0x000000061010a981 */ /* 0x000ee8000c1e1b00 */
[----:B------:R-:W4:Y:S01]  /*2ed0*/  @!P0 LDG.E.64 R18, desc[UR6][R18.64] ;  /* 0x0000000612128981 */ /* 0x000f22000c1e1b00 */
[----:B------:R-:W-:Y:S01]  /*2ee0*/  IADD3 R26, PT, PT, R26, 0x2, RZ ;  /* 0x000000021a1a7810 */ /* 0x000fe20007ffe0ff */
[----:B---3--:R-:W-:Y:S01]  /*2ef0*/  @!P2 FADD.FTZ R14, R14, R16 ;  /* 0x000000100e0ea221 */ /* 0x008fe20000010000 */
[----:B------:R-:W-:-:S03]  /*2f00*/  @!P2 FADD.FTZ R15, R15, R17 ;  /* 0x000000110f0fa221 */ /* 0x000fc60000010000 */
[----:B----4-:R-:W-:Y:S01]  /*2f10*/  @!P0 FADD.FTZ R14, R14, R18 ;  /* 0x000000120e0e8221 */ /* 0x010fe20000010000 */
[----:B------:R-:W-:-:S07]  /*2f20*/  @!P0 FADD.FTZ R15, R15, R19 ;  /* 0x000000130f0f8221 */ /* 0x000fce0000010000 */
.L_x_18:
[----:B------:R-:W-:Y:S01]  /*2f30*/  ISETP.EQ.OR P0, PT, R26, R3, P1 ;  /* 0x000000031a00720c */ /* 0x000fe20000f02670 */
[----:B------:R-:W-:Y:S03]  /*2f40*/  BSSY.RECONVERGENT B0, `(.L_x_12) ;  /* 0x0000008000007945 */ /* 0x000fe60003800200 */
[----:B------:R-:W-:-:S13]  /*2f50*/  ISETP.NE.U32.OR P0, PT, R27, 0x1, P0 ;  /* 0x000000011b00780c */ /* 0x000fda0000705470 */
[----:B------:R-:W-:Y:S05]  /*2f60*/  @P0 BRA `(.L_x_19) ;  /* 0x0000000000140947 */ /* 0x000fea0003800000 */
[----:B------:R-:W-:-:S04]  /*2f70*/  IMAD R17, R24, R26, R25 ;  /* 0x0000001a18117224 */ /* 0x000fc800078e0219 */
[----:B------:R-:W-:-:S06]  /*2f80*/  IMAD.WIDE.U32 R16, R17, 0x8, R58 ;  /* 0x0000000811107825 */ /* 0x000fcc00078e003a */
[----:B------:R-:W3:Y:S02]  /*2f90*/  LDG.E.64 R16, desc[UR6][R16.64] ;  /* 0x0000000610107981 */ /* 0x000ee4000c1e1b00 */
[----:B---3--:R-:W-:Y:S01]  /*2fa0*/  FADD.FTZ R14, R14, R16 ;  /* 0x000000100e0e7221 */ /* 0x008fe20000010000 */
[----:B------:R-:W-:-:S07]  /*2fb0*/  FADD.FTZ R15, R15, R17 ;  /* 0x000000110f0f7221 */ /* 0x000fce0000010000 */
.L_x_19:
[----:B------:R-:W-:Y:S05]  /*2fc0*/  BSYNC.RECONVERGENT B0 ;  /* 0x0000000000007941 */ /* 0x000fea0003800200 */
.L_x_12:
[----:B------:R-:W5:Y:S01]  /*2fd0*/  S2UR UR5, SR_CgaCtaId ;  /* 0x00000000000579c3 */ /* 0x000f620000008800 */
[----:B------:R-:W-:Y:S01]  /*2fe0*/  UMOV UR4, 0x400 ;  /* 0x0000040000047882 */ /* 0x000fe20000000000 */
[----:B------:R-:W-:Y:S02]  /*2ff0*/  SHF.L.U32 R35, R35, 0x10, RZ ;  /* 0x0000001023237819 */ /* 0x000fe400000006ff */
[----:B------:R-:W-:Y:S02]  /*3000*/  SHF.L.U32 R45, R45, 0x10, RZ ;  /* 0x000000102d2d7819 */ /* 0x000fe400000006ff */
[----:B----4-:R-:W-:Y:S02]  /*3010*/  SHF.L.U32 R21, R34, 0x10, RZ ;  /* 0x0000001022157819 */ /* 0x010fe400000006ff */
[----:B------:R-:W-:Y:S01]  /*3020*/  SHF.L.U32 R46, R46, 0x10, RZ ;  /* 0x000000102e2e7819 */ /* 0x000fe200000006ff */
[C---:B------:R-:W-:Y:S01]  /*3030*/  FADD.FTZ R18, -R8.reuse, R45 ;  /* 0x0000002d08127221 */ /* 0x040fe20000010100 */
[----:B------:R-:W-:Y:S01]  /*3040*/  SHF.L.U32 R33, R33, 0x10, RZ ;  /* 0x0000001021217819 */ /* 0x000fe200000006ff */
[----:B-----5:R-:W-:Y:S01]  /*3050*/  ULEA UR4, UR5, UR4, 0x18 ;  /* 0x0000000405047291 */ /* 0x020fe2000f8ec0ff */
[----:B------:R-:W4:Y:S08]  /*3060*/  LDCU.U8 UR5, c[0x0][0x414] ;  /* 0x00008280ff0577ac */ /* 0x000f300008000000 */
[----:B------:R0:W-:Y:S01]  /*3070*/  @!P1 STS.64 [UR4+0x90], R14 ;  /* 0x0000900eff009988 */ /* 0x0001e20008000a04 */
[----:B------:R-:W-:Y:S01]  /*3080*/  BAR.SYNC.DEFER_BLOCKING 0x0 ;  /* 0x0000000000007b1d */ /* 0x000fe20000010000 */
[----:B0--3--:R-:W-:Y:S01]  /*3090*/  FADD.FTZ R14, -R8, R35 ;  /* 0x00000023080e7221 */ /* 0x009fe20000010100 */
[----:B----4-:R-:W-:-:S03]  /*30a0*/  UISETP.NE.AND UP0, UPT, UR5, URZ, UPT ;  /* 0x000000ff0500728c */ /* 0x010fc6000bf05270 */
[-C--:B------:R-:W-:Y:S01]  /*30b0*/  FMUL.FTZ R15, R14, R47.reuse ;  /* 0x0000002f0e0f7220 */ /* 0x080fe20000410000 */
[----:B------:R-:W-:Y:S01]  /*30c0*/  FMUL.FTZ R14, R18, R47 ;  /* 0x0000002f120e7220 */ /* 0x000fe20000410000 */
[----:B------:R-:W0:Y:S01]  /*30d0*/  LDS.64 R16, [UR4+0x90] ;  /* 0x00009004ff107984 */ /* 0x000e220008000a00 */
[----:B------:R-:W0:Y:S02]  /*30e0*/  LDCU UR4, c[0x0][0x42c] ;  /* 0x00008580ff0477ac */ /* 0x000e240008000800 */
[----:B0-----:R-:W-:Y:S01]  /*30f0*/  FMUL.FTZ R16, R16, UR4 ;  /* 0x0000000410107c20 */ /* 0x001fe20008410000 */
[----:B------:R-:W-:Y:S01]  /*3100*/  FMUL.FTZ R19, R17, UR4 ;  /* 0x0000000411137c20 */ /* 0x000fe20008410000 */
[----:B------:R-:W-:Y:S06]  /*3110*/  BRA.U !UP0, `(.L_x_20) ;  /* 0x0000000108487547 */ /* 0x000fec000b800000 */
[----:B------:R-:W-:Y:S01]  /*3120*/  FFMA.FTZ R17, R12, R15, R10 ;  /* 0x0000000f0c117223 */ /* 0x000fe2000001000a */
[----:B------:R-:W-:-:S03]  /*3130*/  FFMA.FTZ R18, R13, R14, R11 ;  /* 0x0000000e0d127223 */ /* 0x000fc6000001000b */
[----:B------:R-:W-:Y:S01]  /*3140*/  FMUL.FTZ R20, R17, -1.4426950216293334961 ;  /* 0xbfb8aa3b11147820 */ /* 0x000fe20000410000 */
[----:B-1----:R-:W-:-:S05]  /*3150*/  FMUL.FTZ R23, R18, -1.4426950216293334961 ;  /* 0xbfb8aa3b12177820 */ /* 0x002fca0000410000 */
[----:B------:R-:W2:Y:S04]  /*3160*/  MUFU.EX2 R20, R20 ;  /* 0x0000001400147308 */ /* 0x000ea80000000800 */
[----:B------:R-:W0:Y:S01]  /*3170*/  MUFU.EX2 R23, R23 ;  /* 0x0000001700177308 */ /* 0x000e220000000800 */
[----:B--2---:R-:W-:Y:S01]  /*3180*/  FADD.FTZ R22, R20, 1 ;  /* 0x3f80000014167421 */ /* 0x004fe20000010000 */
[----:B0-----:R-:W-:-:S05]  /*3190*/  FADD.FTZ R25, R23, 1 ;  /* 0x3f80000017197421 */ /* 0x001fca0000010000 */
[----:B------:R-:W0:Y:S08]  /*31a0*/  MUFU.RCP R22, R22 ;  /* 0x0000001600167308 */ /* 0x000e300000001000 */
[----:B------:R-:W1:Y:S01]  /*31b0*/  MUFU.RCP R25, R25 ;  /* 0x0000001900197308 */ /* 0x000e620000001000 */
[----:B0-----:R-:W-:Y:S01]  /*31c0*/  FADD.FTZ R26, -R22, 1 ;  /* 0x3f800000161a7421 */ /* 0x001fe20000010100 */
[----:B------:R-:W-:-:S03]  /*31d0*/  FMUL.FTZ R21, R21, R22 ;  /* 0x0000001615157220 */ /* 0x000fc60000410000 */
[----:B------:R-:W-:Y:S01]  /*31e0*/  FFMA.FTZ R26, R17, R26, 1 ;  /* 0x3f800000111a7423 */ /* 0x000fe2000001001a */
[----:B-1----:R-:W-:Y:S01]  /*31f0*/  FADD.FTZ R27, -R25, 1 ;  /* 0x3f800000191b7421 */ /* 0x002fe20000010100 */
[----:B------:R-:W-:Y:S02]  /*3200*/  FMUL.FTZ R46, R46, R25 ;  /* 0x000000192e2e7220 */ /* 0x000fe40000410000 */
[----:B------:R-:W-:Y:S01]  /*3210*/  FMUL.FTZ R21, R21, R26 ;  /* 0x0000001a15157220 */ /* 0x000fe20000410000 */
[----:B------:R-:W-:-:S04]  /*3220*/  FFMA.FTZ R27, R18, R27, 1 ;  /* 0x3f800000121b7423 */ /* 0x000fc8000001001b */
[----:B------:R-:W-:-:S07]  /*3230*/  FMUL.FTZ R46, R46, R27 ;  /* 0x0000001b2e2e7220 */ /* 0x000fce0000410000 */
.L_x_20:
[----:B------:R-:W0:Y:S01]  /*3240*/  LDCU UR4, c[0x0][0x41c] ;  /* 0x00008380ff0477ac */ /* 0x000e220008000800 */
[----:B------:R-:W-:Y:S01]  /*3250*/  SHF.L.U32 R43, R43, 0x10, RZ ;  /* 0x000000102b2b7819 */ /* 0x000fe200000006ff */
[----:B------:R-:W-:Y:S01]  /*3260*/  FFMA.FTZ R15, R16, R15, R19 ;  /* 0x0000000f100f7223 */ /* 0x000fe20000010013 */
[----:B------:R-:W-:Y:S01]  /*3270*/  SHF.L.U32 R17, R4, 0x10, RZ ;  /* 0x0000001004117819 */ /* 0x000fe200000006ff */
[----:B------:R-:W3:Y:S01]  /*3280*/  LDCU.64 UR8, c[0x0][0x400] ;  /* 0x00008000ff0877ac */ /* 0x000ee20008000a00 */
[----:B------:R-:W-:Y:S01]  /*3290*/  SHF.L.U32 R41, R41, 0x10, RZ ;  /* 0x0000001029297819 */ /* 0x000fe200000006ff */
[----:B------:R-:W-:Y:S01]  /*32a0*/  FADD.FTZ R4, -R8, R33 ;  /* 0x0000002108047221 */ /* 0x000fe20000010100 */
[----:B-1----:R-:W-:Y:S01]  /*32b0*/  SHF.L.U32 R23, R6, 0x10, RZ ;  /* 0x0000001006177819 */ /* 0x002fe200000006ff */
[C---:B------:R-:W-:Y:S01]  /*32c0*/  FADD.FTZ R34, -R8.reuse, R43 ;  /* 0x0000002b08227221 */ /* 0x040fe20000010100 */
[----:B------:R-:W-:Y:S01]  /*32d0*/  SHF.L.U32 R9, R9, 0x10, RZ ;  /* 0x0000001009097819 */ /* 0x000fe200000006ff */
[C---:B------:R-:W-:Y:S01]  /*32e0*/  FADD.FTZ R18, -R8.reuse, R17 ;  /* 0x0000001108127221 */ /* 0x040fe20000010100 */
[C---:B------:R-:W-:Y:S01]  /*32f0*/  FADD.FTZ R20, -R8.reuse, R41 ;  /* 0x0000002908147221 */ /* 0x040fe20000010100 */
[----:B------:R-:W-:Y:S01]  /*3300*/  FADD.FTZ R6, -R8, R23 ;  /* 0x0000001708067221 */ /* 0x000fe20000010100 */
[-C--:B------:R-:W-:Y:S01]  /*3310*/  FMUL.FTZ R31, R4, R47.reuse ;  /* 0x0000002f041f7220 */ /* 0x080fe20000410000 */
[----:B------:R-:W-:Y:S01]  /*3320*/  FADD.FTZ R8, -R8, R9 ;  /* 0x0000000908087221 */ /* 0x000fe20000010100 */
[-C--:B------:R-:W-:Y:S01]  /*3330*/  FMUL.FTZ R34, R34, R47.reuse ;  /* 0x0000002f22227220 */ /* 0x080fe20000410000 */
[-C--:B------:R-:W-:Y:S01]  /*3340*/  FMUL.FTZ R17, R6, R47.reuse ;  /* 0x0000002f06117220 */ /* 0x080fe20000410000 */
[----:B------:R-:W-:Y:S01]  /*3350*/  FMUL.FTZ R18, R18, R47 ;  /* 0x0000002f12127220 */ /* 0x000fe20000410000 */
[----:B0-----:R-:W-:-:S02]  /*3360*/  IMAD R33, R3, UR4, R38 ;  /* 0x0000000403217c24 */ /* 0x001fc4000f8e0226 */
[-C--:B------:R-:W-:Y:S01]  /*3370*/  FMUL.FTZ R20, R20, R47.reuse ;  /* 0x0000002f14147220 */ /* 0x080fe20000410000 */
[----:B------:R-:W-:Y:S01]  /*3380*/  FMUL.FTZ R4, R8, R47 ;  /* 0x0000002f08047220 */ /* 0x000fe20000410000 */
[C-C-:B------:R-:W-:Y:S01]  /*3390*/  FFMA.FTZ R8, R16.reuse, R14, R19.reuse ;  /* 0x0000000e10087223 */ /* 0x140fe20000010013 */
[----:B------:R-:W-:Y:S01]  /*33a0*/  BSSY.RECONVERGENT B0, `(.L_x_21) ;  /* 0x0000025000007945 */ /* 0x000fe20003800200 */
[C---:B---3--:R-:W-:Y:S01]  /*33b0*/  ISETP.GE.U32.AND P0, PT, R33.reuse, UR8, PT ;  /* 0x0000000821007c0c */ /* 0x048fe2000bf06070 */
[C---:B------:R-:W-:Y:S01]  /*33c0*/  FFMA.FTZ R29, R16.reuse, R31, R19 ;  /* 0x0000001f101d7223 */ /* 0x040fe20000010013 */
[----:B------:R-:W-:Y:S01]  /*33d0*/  SHF.R.S32.HI R9, RZ, 0x1f, R33 ;  /* 0x0000001fff097819 */ /* 0x000fe20000011421 */
[C-C-:B------:R-:W-:Y:S01]  /*33e0*/  FFMA.FTZ R30, R16.reuse, R34, R19.reuse ;  /* 0x00000022101e7223 */ /* 0x140fe20000010013 */
[----:B------:R-:W-:Y:S01]  /*33f0*/  IADD3 R27, PT, PT, R33, 0x10, RZ ;  /* 0x00000010211b7810 */ /* 0x000fe20007ffe0ff */
[C-C-:B------:R-:W-:Y:S01]  /*3400*/  FFMA.FTZ R25, R16.reuse, R18, R19.reuse ;  /* 0x0000001210197223 */ /* 0x140fe20000010013 */
[----:B------:R-:W-:Y:S01]  /*3410*/  ISETP.GE.AND.EX P1, PT, R9, UR9, PT, P0 ;  /* 0x0000000909007c0c */ /* 0x000fe2000bf26300 */
[C-C-:B--2---:R-:W-:Y:S01]  /*3420*/  FFMA.FTZ R22, R16.reuse, R20, R19.reuse ;  /* 0x0000001410167223 */ /* 0x144fe20000010013 */
[C---:B------:R-:W-:Y:S01]  /*3430*/  IADD3 R6, PT, PT, R33.reuse, 0x20, RZ ;  /* 0x0000002021067810 */ /* 0x040fe20007ffe0ff */
[C-C-:B------:R-:W-:Y:S01]  /*3440*/  FFMA.FTZ R23, R16.reuse, R17, R19.reuse ;  /* 0x0000001110177223 */ /* 0x140fe20000010013 */
[----:B------:R-:W-:Y:S01]  /*3450*/  IADD3 R3, PT, PT, R33, 0x30, RZ ;  /* 0x0000003021037810 */ /* 0x000fe20007ffe0ff */
[----:B------:R-:W-:Y:S01]  /*3460*/  FFMA.FTZ R16, R16, R4, R19 ;  /* 0x0000000410107223 */ /* 0x000fe20000010013 */
[----:B------:R-:W-:Y:S01]  /*3470*/  ISETP.GE.U32.AND P2, PT, R27, UR8, PT ;  /* 0x000000081b007c0c */ /* 0x000fe2000bf46070 */
[----:B------:R-:W-:Y:S01]  /*3480*/  FFMA.FTZ R14, R12, R21, -R15 ;  /* 0x000000150c0e7223 */ /* 0x000fe2000001080f */
[----:B------:R-:W-:Y:S01]  /*3490*/  ISETP.GE.U32.AND P3, PT, R6, UR8, PT ;  /* 0x0000000806007c0c */ /* 0x000fe2000bf66070 */
[----:B------:R-:W-:Y:S01]  /*34a0*/  FFMA.FTZ R48, R13, R46, -R8 ;  /* 0x0000002e0d307223 */ /* 0x000fe20000010808 */
[----:B------:R-:W-:-:S02]  /*34b0*/  SHF.R.S32.HI R28, RZ, 0x1f, R27 ;  /* 0x0000001fff1c7819 */ /* 0x000fc4000001141b */
[----:B------:R-:W-:Y:S02]  /*34c0*/  SHF.R.S32.HI R26, RZ, 0x1f, R6 ;  /* 0x0000001fff1a7819 */ /* 0x000fe40000011406 */
[----:B------:R-:W-:Y:S02]  /*34d0*/  ISETP.GE.U32.AND P0, PT, R3, UR8, PT ;  /* 0x0000000803007c0c */ /* 0x000fe4000bf06070 */
[----:B------:R-:W-:Y:S02]  /*34e0*/  ISETP.GE.AND.EX P2, PT, R28, UR9, PT, P2 ;  /* 0x000000091c007c0c */ /* 0x000fe4000bf46320 */
[----:B------:R-:W-:Y:S01]  /*34f0*/  ISETP.GE.AND.EX P3, PT, R26, UR9, PT, P3 ;  /* 0x000000091a007c0c */ /* 0x000fe2000bf66330 */
[----:B------:R-:W-:-:S12]  /*3500*/  @P1 BRA `(.L_x_22) ;  /* 0x0000000000381947 */ /* 0x000fd80003800000 */
[----:B------:R-:W0:Y:S01]  /*3510*/  LDCU.64 UR10, c[0x0][0x3f8] ;  /* 0x00007f00ff0a77ac */ /* 0x000e220008000a00 */
[----:B------:R-:W-:Y:S01]  /*3520*/  MOV R8, R52 ;  /* 0x0000003400087202 */ /* 0x000fe20000000f00 */
[----:B------:R-:W-:Y:S01]  /*3530*/  FMUL.FTZ R19, R48, R47 ;  /* 0x0000002f30137220 */ /* 0x000fe20000410000 */
[----:B------:R-:W1:Y:S01]  /*3540*/  LDCU.64 UR4, c[0x0][0x380] ;  /* 0x00007000ff0477ac */ /* 0x000e620008000a00 */
[----:B0-----:R-:W-:Y:S01]  /*3550*/  IMAD R46, R9, UR10, RZ ;  /* 0x0000000a092e7c24 */ /* 0x001fe2000f8e02ff */
[----:B------:R-:W-:-:S03]  /*3560*/  MOV R9, R55 ;  /* 0x0000003700097202 */ /* 0x000fc60000000f00 */
[----:B------:R-:W-:-:S04]  /*3570*/  IMAD.WIDE.U32 R8, R33, UR10, R8 ;  /* 0x0000000a21087c25 */ /* 0x000fc8000f8e0008 */
[----:B------:R-:W-:Y:S02]  /*3580*/  IMAD R33, R33, UR11, R46 ;  /* 0x0000000b21217c24 */ /* 0x000fe4000f8e022e */
[----:B------:R-:W-:Y:S01]  /*3590*/  FMUL.FTZ R46, R14, R47 ;  /* 0x0000002f0e2e7220 */ /* 0x000fe20000410000 */
[C---:B-1----:R-:W-:Y:S02]  /*35a0*/  LEA R14, P1, R8.reuse, UR4, 0x1 ;  /* 0x00000004080e7c11 */ /* 0x042fe4000f8208ff */
[----:B------:R-:W-:Y:S02]  /*35b0*/  IADD3 R33, PT, PT, R9, R33, RZ ;  /* 0x0000002109217210 */ /* 0x000fe40007ffe0ff */
[----:B------:R-:W-:Y:S02]  /*35c0*/  F2FP.BF16.F32.PACK_AB R19, R19, R46 ;  /* 0x0000002e1313723e */ /* 0x000fe400000010ff */
[----:B------:R-:W-:-:S05]  /*35d0*/  LEA.HI.X R15, R8, UR5, R33, 0x1, P1 ;  /* 0x00000005080f7c11 */ /* 0x000fca00088f0c21 */
[----:B------:R0:W-:Y:S02]  /*35e0*/  STG.E desc[UR6][R14.64], R19 ;  /* 0x000000130e007986 */ /* 0x0001e4000c101906 */
.L_x_22:
[----:B------:R-:W-:Y:S05]  /*35f0*/  BSYNC.RECONVERGENT B0 ;  /* 0x0000000000007941 */ /* 0x000fea0003800200 */
.L_x_21:
[----:B------:R-:W-:Y:S02]  /*3600*/  SHF.L.U32 R32, R32, 0x10, RZ ;  /* 0x0000001020207819 */ /* 0x000fe400000006ff */
[----:B------:R-:W-:Y:S01]  /*3610*/  SHF.L.U32 R44, R44, 0x10, RZ ;  /* 0x000000102c2c7819 */ /* 0x000fe200000006ff */
[----:B------:R-:W-:Y:S06]  /*3620*/  BRA.U !UP0, `(.L_x_23) ;  /* 0x0000000108487547 */ /* 0x000fec000b800000 */
[----:B------:R-:W-:Y:S01]  /*3630*/  FFMA.FTZ R31, R12, R31, R10 ;  /* 0x0000001f0c1f7223 */ /* 0x000fe2000001000a */
[----:B------:R-:W-:-:S03]  /*3640*/  FFMA.FTZ R34, R13, R34, R11 ;  /* 0x000000220d227223 */ /* 0x000fc6000001000b */
[----:B------:R-:W-:Y:S01]  /*3650*/  FMUL.FTZ R8, R31, -1.4426950216293334961 ;  /* 0xbfb8aa3b1f087820 */ /* 0x000fe20000410000 */
[----:B0-----:R-:W-:-:S05]  /*3660*/  FMUL.FTZ R14, R34, -1.4426950216293334961 ;  /* 0xbfb8aa3b220e7820 */ /* 0x001fca0000410000 */
[----:B------:R-:W0:Y:S04]  /*3670*/  MUFU.EX2 R8, R8 ;  /* 0x0000000800087308 */ /* 0x000e280000000800 */
[----:B------:R-:W1:Y:S01]  /*3680*/  MUFU.EX2 R14, R14 ;  /* 0x0000000e000e7308 */ /* 0x000e620000000800 */
[----:B0-----:R-:W-:Y:S01]  /*3690*/  FADD.FTZ R9, R8, 1 ;  /* 0x3f80000008097421 */ /* 0x001fe20000010000 */
[----:B-1----:R-:W-:-:S05]  /*36a0*/  FADD.FTZ R15, R14, 1 ;  /* 0x3f8000000e0f7421 */ /* 0x002fca0000010000 */
        /* <DEDUP_REMOVED lines=10> */
.L_x_23:
[----:B------:R-:W-:Y:S01]  /*3750*/  BSSY.RECONVERGENT B0, `(.L_x_24) ;  /* 0x0000012000007945 */ /* 0x000fe20003800200 */
[----:B------:R-:W-:Y:S01]  /*3760*/  FFMA.FTZ R32, R12, R32, -R29 ;  /* 0x000000200c207223 */ /* 0x000fe2000001081d */
[----:B------:R-:W-:Y:S02]  /*3770*/  FFMA.FTZ R30, R13, R44, -R30 ;  /* 0x0000002c0d1e7223 */ /* 0x000fe4000001081e */
[----:B------:R-:W-:Y:S05]  /*3780*/  @P2 BRA `(.L_x_25) ;  /* 0x0000000000382947 */ /* 0x000fea0003800000 */
[----:B------:R-:W1:Y:S01]  /*3790*/  LDCU.64 UR4, c[0x0][0x3f8] ;  /* 0x00007f00ff0477ac */ /* 0x000e620008000a00 */
[----:B------:R-:W-:Y:S01]  /*37a0*/  MOV R8, R52 ;  /* 0x0000003400087202 */ /* 0x000fe20000000f00 */
[----:B------:R-:W-:Y:S01]  /*37b0*/  FMUL.FTZ R32, R32, R47 ;  /* 0x0000002f20207220 */ /* 0x000fe20000410000 */
[----:B------:R-:W-:Y:S01]  /*37c0*/  MOV R9, R55 ;  /* 0x0000003700097202 */ /* 0x000fe20000000f00 */
[----:B------:R-:W2:Y:S01]  /*37d0*/  LDCU.64 UR10, c[0x0][0x380] ;  /* 0x00007000ff0a77ac */ /* 0x000ea20008000a00 */
[----:B0-----:R-:W-:-:S05]  /*37e0*/  FMUL.FTZ R19, R30, R47 ;  /* 0x0000002f1e137220 */ /* 0x001fca0000410000 */
[----:B------:R-:W-:Y:S01]  /*37f0*/  F2FP.BF16.F32.PACK_AB R19, R19, R32 ;  /* 0x000000201313723e */ /* 0x000fe200000010ff */
[----:B-1----:R-:W-:Y:S02]  /*3800*/  IMAD R28, R28, UR4, RZ ;  /* 0x000000041c1c7c24 */ /* 0x002fe4000f8e02ff */
[----:B------:R-:W-:-:S04]  /*3810*/  IMAD.WIDE.U32 R8, R27, UR4, R8 ;  /* 0x000000041b087c25 */ /* 0x000fc8000f8e0008 */
[----:B------:R-:W-:Y:S01]  /*3820*/  IMAD R27, R27, UR5, R28 ;  /* 0x000000051b1b7c24 */ /* 0x000fe2000f8e021c */
[----:B--2---:R-:W-:-:S04]  /*3830*/  LEA R14, P1, R8, UR10, 0x1 ;  /* 0x0000000a080e7c11 */ /* 0x004fc8000f8208ff */
[----:B------:R-:W-:-:S04]  /*3840*/  IADD3 R27, PT, PT, R9, R27, RZ ;  /* 0x0000001b091b7210 */ /* 0x000fc80007ffe0ff */
[----:B------:R-:W-:-:S05]  /*3850*/  LEA.HI.X R15, R8, UR11, R27, 0x1, P1 ;  /* 0x0000000b080f7c11 */ /* 0x000fca00088f0c1b */
[----:B------:R1:W-:Y:S02]  /*3860*/  STG.E desc[UR6][R14.64], R19 ;  /* 0x000000130e007986 */ /* 0x0003e4000c101906 */
.L_x_25:
[----:B------:R-:W-:Y:S05]  /*3870*/  BSYNC.RECONVERGENT B0 ;  /* 0x0000000000007941 */ /* 0x000fea0003800200 */
.L_x_24:
[----:B------:R-:W-:Y:S02]  /*3880*/  SHF.L.U32 R5, R5, 0x10, RZ ;  /* 0x0000001005057819 */ /* 0x000fe400000006ff */
[----:B------:R-:W-:Y:S01]  /*3890*/  SHF.L.U32 R42, R42, 0x10, RZ ;  /* 0x000000102a2a7819 */ /* 0x000fe200000006ff */
[----:B------:R-:W-:Y:S06]  /*38a0*/  BRA.U !UP0, `(.L_x_26) ;  /* 0x0000000108487547 */ /* 0x000fec000b800000 */
[----:B------:R-:W-:Y:S01]  /*38b0*/  FFMA.FTZ R20, R13, R20, R11 ;  /* 0x000000140d147223 */ /* 0x000fe2000001000b */
[----:B------:R-:W-:-:S03]  /*38c0*/  FFMA.FTZ R18, R12, R18, R10 ;  /* 0x000000120c127223 */ /* 0x000fc6000001000a */
[----:B01----:R-:W-:Y:S01]  /*38d0*/  FMUL.FTZ R15, R20, -1.4426950216293334961 ;  /* 0xbfb8aa3b140f7820 */ /* 0x003fe20000410000 */
[----:B------:R-:W-:-:S05]  /*38e0*/  FMUL.FTZ R8, R18, -1.4426950216293334961 ;  /* 0xbfb8aa3b12087820 */ /* 0x000fca0000410000 */
        /* <DEDUP_REMOVED lines=14> */
.L_x_26:
[----:B------:R-:W-:Y:S01]  /*39d0*/  BSSY.RECONVERGENT B0, `(.L_x_27) ;  /* 0x0000012000007945 */ /* 0x000fe20003800200 */
[----:B------:R-:W-:Y:S01]  /*39e0*/  FFMA.FTZ R18, R12, R5, -R25 ;  /* 0x000000050c127223 */ /* 0x000fe20000010819 */
[----:B------:R-:W-:Y:S02]  /*39f0*/  FFMA.FTZ R22, R13, R42, -R22 ;  /* 0x0000002a0d167223 */ /* 0x000fe40000010816 */
[----:B------:R-:W-:Y:S05]  /*3a00*/  @P3 BRA `(.L_x_28) ;  /* 0x0000000000383947 */ /* 0x000fea0003800000 */
[----:B------:R-:W2:Y:S01]  /*3a10*/  LDCU.64 UR4, c[0x0][0x3f8] ;  /* 0x00007f00ff0477ac */ /* 0x000ea20008000a00 */
[----:B------:R-:W-:Y:S01]  /*3a20*/  MOV R8, R52 ;  /* 0x0000003400087202 */ /* 0x000fe20000000f00 */
[----:B------:R-:W-:Y:S01]  /*3a30*/  FMUL.FTZ R18, R18, R47 ;  /* 0x0000002f12127220 */ /* 0x000fe20000410000 */
[----:B------:R-:W-:Y:S01]  /*3a40*/  MOV R9, R55 ;  /* 0x0000003700097202 */ /* 0x000fe20000000f00 */
[----:B------:R-:W3:Y:S01]  /*3a50*/  LDCU.64 UR10, c[0x0][0x380] ;  /* 0x00007000ff0a77ac */ /* 0x000ee20008000a00 */
[----:B--2---:R-:W-:Y:S02]  /*3a60*/  IMAD R5, R26, UR4, RZ ;  /* 0x000000041a057c24 */ /* 0x004fe4000f8e02ff */
[----:B01----:R-:W-:-:S04]  /*3a70*/  IMAD.WIDE.U32 R14, R6, UR4, R8 ;  /* 0x00000004060e7c25 */ /* 0x003fc8000f8e0008 */
[----:B------:R-:W-:Y:S02]  /*3a80*/  IMAD R9, R6, UR5, R5 ;  /* 0x0000000506097c24 */ /* 0x000fe4000f8e0205 */
[----:B------:R-:W-:Y:S01]  /*3a90*/  FMUL.FTZ R5, R22, R47 ;  /* 0x0000002f16057220 */ /* 0x000fe20000410000 */
[C---:B---3--:R-:W-:Y:S02]  /*3aa0*/  LEA R8, P1, R14.reuse, UR10, 0x1 ;  /* 0x0000000a0e087c11 */ /* 0x048fe4000f8208ff */
[----:B------:R-:W-:Y:S02]  /*3ab0*/  IADD3 R9, PT, PT, R15, R9, RZ ;  /* 0x000000090f097210 */ /* 0x000fe40007ffe0ff */
[----:B------:R-:W-:Y:S02]  /*3ac0*/  F2FP.BF16.F32.PACK_AB R5, R5, R18 ;  /* 0x000000120505723e */ /* 0x000fe400000010ff */
[----:B------:R-:W-:-:S05]  /*3ad0*/  LEA.HI.X R9, R14, UR11, R9, 0x1, P1 ;  /* 0x0000000b0e097c11 */ /* 0x000fca00088f0c09 */
[----:B------:R2:W-:Y:S02]  /*3ae0*/  STG.E desc[UR6][R8.64], R5 ;  /* 0x0000000508007986 */ /* 0x0005e4000c101906 */
.L_x_28:
[----:B------:R-:W-:Y:S05]  /*3af0*/  BSYNC.RECONVERGENT B0 ;  /* 0x0000000000007941 */ /* 0x000fea0003800200 */
.L_x_27:
[----:B------:R-:W-:Y:S02]  /*3b00*/  SHF.L.U32 R7, R7, 0x10, RZ ;  /* 0x0000001007077819 */ /* 0x000fe400000006ff */
[----:B01----:R-:W-:Y:S02]  /*3b10*/  SHF.R.S32.HI R14, RZ, 0x1f, R3 ;  /* 0x0000001fff0e7819 */ /* 0x003fe40000011403 */
[----:B------:R-:W-:Y:S01]  /*3b20*/  SHF.L.U32 R40, R40, 0x10, RZ ;  /* 0x0000001028287819 */ /* 0x000fe200000006ff */
[----:B------:R-:W-:Y:S06]  /*3b30*/  BRA.U !UP0, `(.L_x_29) ;  /* 0x0000000108487547 */ /* 0x000fec000b800000 */
[----:B------:R-:W-:Y:S01]  /*3b40*/  FFMA.FTZ R10, R12, R17, R10 ;  /* 0x000000110c0a7223 */ /* 0x000fe2000001000a */
[----:B------:R-:W-:-:S03]  /*3b50*/  FFMA.FTZ R4, R13, R4, R11 ;  /* 0x000000040d047223 */ /* 0x000fc6000001000b */
[----:B--2---:R-:W-:Y:S01]  /*3b60*/  FMUL.FTZ R5, R10, -1.4426950216293334961 ;  /* 0xbfb8aa3b0a057820 */ /* 0x004fe20000410000 */
        /* <DEDUP_REMOVED lines=15> */
.L_x_29:
[----:B------:R-:W-:Y:S01]  /*3c60*/  ISETP.GE.AND.EX P0, PT, R14, UR9, PT, P0 ;  /* 0x000000090e007c0c */ /* 0x000fe2000bf06300 */
[----:B------:R-:W-:Y:S01]  /*3c70*/  FFMA.FTZ R12, R12, R7, -R23 ;  /* 0x000000070c0c7223 */ /* 0x000fe20000010817 */
[----:B------:R-:W-:Y:S01]  /*3c80*/  FFMA.FTZ R16, R13, R40, -R16 ;  /* 0x000000280d107223 */ /* 0x000fe20000010810 */
[----:B------:R-:W-:Y:S02]  /*3c90*/  BSSY.RECONVERGENT B0, `(.L_x_30) ;  /* 0x000000f000007945 */ /* 0x000fe40003800200 */
[-C--:B------:R-:W-:Y:S01]  /*3ca0*/  FMUL.FTZ R12, R12, R47.reuse ;  /* 0x0000002f0c0c7220 */ /* 0x080fe20000410000 */
[----:B------:R-:W-:-:S07]  /*3cb0*/  FMUL.FTZ R47, R16, R47 ;  /* 0x0000002f102f7220 */ /* 0x000fce0000410000 */
[----:B------:R-:W-:Y:S05]  /*3cc0*/  @P0 BRA `(.L_x_31) ;  /* 0x00000000002c0947 */ /* 0x000fea0003800000 */
[----:B------:R-:W0:Y:S01]  /*3cd0*/  LDCU.64 UR4, c[0x0][0x3f8] ;  /* 0x00007f00ff0477ac */ /* 0x000e220008000a00 */
[----:B------:R-:W-:Y:S01]  /*3ce0*/  MOV R53, R55 ;  /* 0x0000003700357202 */ /* 0x000fe20000000f00 */
[----:B------:R-:W1:Y:S01]  /*3cf0*/  LDCU.64 UR8, c[0x0][0x380] ;  /* 0x00007000ff0877ac */ /* 0x000e620008000a00 */
[----:B0-----:R-:W-:Y:S02]  /*3d00*/  IMAD R14, R14, UR4, RZ ;  /* 0x000000040e0e7c24 */ /* 0x001fe4000f8e02ff */
[----:B------:R-:W-:-:S04]  /*3d10*/  IMAD.WIDE.U32 R52, R3, UR4, R52 ;  /* 0x0000000403347c25 */ /* 0x000fc8000f8e0034 */
[----:B------:R-:W-:Y:S01]  /*3d20*/  IMAD R3, R3, UR5, R14 ;  /* 0x0000000503037c24 */ /* 0x000fe2000f8e020e */
[----:B-1----:R-:W-:-:S04]  /*3d30*/  LEA R4, P0, R52, UR8, 0x1 ;  /* 0x0000000834047c11 */ /* 0x002fc8000f8008ff */
[----:B------:R-:W-:-:S04]  /*3d40*/  IADD3 R3, PT, PT, R53, R3, RZ ;  /* 0x0000000335037210 */ /* 0x000fc80007ffe0ff */
[----:B--2---:R-:W-:Y:S02]  /*3d50*/  LEA.HI.X R5, R52, UR9, R3, 0x1, P0 ;  /* 0x0000000934057c11 */ /* 0x004fe400080f0c03 */
[----:B------:R-:W-:-:S05]  /*3d60*/  F2FP.BF16.F32.PACK_AB R3, R47, R12 ;  /* 0x0000000c2f03723e */ /* 0x000fca00000010ff */
[----:B------:R0:W-:Y:S02]  /*3d70*/  STG.E desc[UR6][R4.64], R3 ;  /* 0x0000000304007986 */ /* 0x0001e4000c101906 */
.L_x_31:
[----:B------:R-:W-:Y:S05]  /*3d80*/  BSYNC.RECONVERGENT B0 ;  /* 0x0000000000007941 */ /* 0x000fea0003800200 */
.L_x_30:
[----:B------:R-:W1:Y:S01]  /*3d90*/  LDCU UR4, c[0x0][0x410] ;  /* 0x00008200ff0477ac */ /* 0x000e620008000800 */
[----:B------:R-:W-:Y:S02]  /*3da0*/  IADD3 R39, PT, PT, R24, R39, RZ ;  /* 0x0000002718277210 */ /* 0x000fe40007ffe0ff */
[----:B------:R-:W-:Y:S01]  /*3db0*/  IADD3 R36, PT, PT, R36, 0x1, RZ ;  /* 0x0000000124247810 */ /* 0x000fe20007ffe0ff */
[----:B------:R-:W1:Y:S02]  /*3dc0*/  LDCU UR5, c[0x0][0x3e0] ;  /* 0x00007c00ff0577ac */ /* 0x000e640008000800 */
[----:B-1----:R-:W-:-:S06]  /*3dd0*/  UIMAD UR4, UR4, UR5, URZ ;  /* 0x00000005040472a4 */ /* 0x002fcc000f8e02ff */
[----:B------:R-:W-:-:S13]  /*3de0*/  ISETP.GE.AND P0, PT, R39, UR4, PT ;  /* 0x0000000427007c0c */ /* 0x000fda000bf06270 */
[----:B------:R-:W-:Y:S05]  /*3df0*/  @!P0 BRA `(.L_x_32) ;  /* 0xffffffc000d88947 */ /* 0x000fea000383ffff */
.L_x_1:
[----:B--2---:R-:W1:Y:S01]  /*3e00*/  S2R R9, SR_TID.X ;  /* 0x0000000000097919 */ /* 0x004e620000002100 */
[----:B0-----:R-:W0:Y:S01]  /*3e10*/  LDC R4, c[0x0][0x370] ;  /* 0x0000dc00ff047b82 */ /* 0x001e220000000800 */
[----:B------:R-:W-:Y:S07]  /*3e20*/  BSSY.RECONVERGENT B0, `(.L_x_33) ;  /* 0x000000e000007945 */ /* 0x000fee0003800200 */
[----:B------:R-:W2:Y:S08]  /*3e30*/  LDC R7, c[0x0][0x374] ;  /* 0x0000dd00ff077b82 */ /* 0x000eb00000000800 */
[----:B------:R-:W3:Y:S01]  /*3e40*/  LDC.64 R2, c[0x0][0x3c8] ;  /* 0x0000f200ff027b82 */ /* 0x000ee20000000a00 */
[----:B0-----:R-:W-:-:S02]  /*3e50*/  ISETP.NE.AND P0, PT, R4, 0x1, PT ;  /* 0x000000010400780c */ /* 0x001fc40003f05270 */
[----:B-1----:R-:W-:Y:S02]  /*3e60*/  ISETP.NE.AND P1, PT, R9, RZ, PT ;  /* 0x000000ff0900720c */ /* 0x002fe40003f25270 */
[----:B--2---:R-:W-:-:S04]  /*3e70*/  SHF.L.U32 R0, R7, 0x1, RZ ;  /* 0x0000000107007819 */ /* 0x004fc800000006ff */
[----:B------:R-:W-:-:S05]  /*3e80*/  SEL R5, R0, RZ, P0 ;  /* 0x000000ff00057207 */ /* 0x000fca0000000000 */
[----:B---3--:R-:W-:Y:S02]  /*3e90*/  IMAD.WIDE.U32 R2, R5, 0x4, R2 ;  /* 0x0000000405027825 */ /* 0x008fe400078e0002 */
[----:B------:R-:W-:Y:S05]  /*3ea0*/  @P1 BRA `(.L_x_34) ;  /* 0x0000000000141947 */ /* 0x000fea0003800000 */
[----:B------:R-:W-:Y:S01]  /*3eb0*/  HFMA2 R5, -RZ, RZ, 0, 5.9604644775390625e-08 ;  /* 0x00000001ff057431 */ /* 0x000fe200000001ff */
[----:B------:R-:W-:Y:S06]  /*3ec0*/  MEMBAR.ALL.GPU ;  /* 0x0000000000007992 */ /* 0x000fec000000a000 */
[----:B------:R-:W-:-:S00]  /*3ed0*/  ERRBAR ;  /* 0x00000000000079ab */ /* 0x000fc00000000000 */
[----:B------:R-:W-:Y:S06]  /*3ee0*/  CGAERRBAR ;  /* 0x00000000000075ab */ /* 0x000fec0000000000 */
[----:B------:R0:W-:Y:S02]  /*3ef0*/  REDG.E.ADD.S32.STRONG.GPU desc[UR6][R2.64], R5 ;  /* 0x000000050200798e */ /* 0x0001e4000c12e306 */
.L_x_34:
[----:B------:R-:W-:Y:S05]  /*3f00*/  BSYNC.RECONVERGENT B0 ;  /* 0x0000000000007941 */ /* 0x000fea0003800200 */
.L_x_33:
[----:B------:R-:W1:Y:S01]  /*3f10*/  S2UR UR5, SR_CTAID.Y ;  /* 0x00000000000579c3 */ /* 0x000e620000002600 */
[----:B0-----:R-:W-:Y:S02]  /*3f20*/  IADD3 R5, PT, PT, R7, -0x1, RZ ;  /* 0xffffffff07057810 */ /* 0x001fe40007ffe0ff */
[----:B------:R-:W-:-:S05]  /*3f30*/  IADD3 R0, PT, PT, R4, -0x1, RZ ;  /* 0xffffffff04007810 */ /* 0x000fca0007ffe0ff */
[----:B------:R-:W0:Y:S01]  /*3f40*/  S2UR UR4, SR_CTAID.X ;  /* 0x00000000000479c3 */ /* 0x000e220000002500 */
[----:B-1----:R-:W-:-:S04]  /*3f50*/  ISETP.NE.AND P0, PT, R5, UR5, PT ;  /* 0x0000000505007c0c */ /* 0x002fc8000bf05270 */
[----:B0-----:R-:W-:-:S13]  /*3f60*/  ISETP.NE.OR P0, PT, R0, UR4, P0 ;  /* 0x0000000400007c0c */ /* 0x001fda0008705670 */
[----:B------:R-:W-:Y:S05]  /*3f70*/  @P0 EXIT ;  /* 0x000000000000094d */ /* 0x000fea0003800000 */
[----:B------:R-:W-:Y:S05]  /*3f80*/  @P1 BRA `(.L_x_35) ;  /* 0x0000000000201947 */ /* 0x000fea0003800000 */
[----:B------:R-:W-:-:S05]  /*3f90*/  IMAD R0, R4, R7, RZ ;  /* 0x0000000704007224 */ /* 0x000fca00078e02ff */
[----:B------:R-:W-:-:S13]  /*3fa0*/  ISETP.NE.AND P0, PT, R0, -0x1, PT ;  /* 0xffffffff0000780c */ /* 0x000fda0003f05270 */
[----:B------:R-:W-:Y:S05]  /*3fb0*/  @!P0 BRA `(.L_x_35) ;  /* 0x0000000000148947 */ /* 0x000fea0003800000 */
.L_x_36:
[----:B------:R-:W2:Y:S04]  /*3fc0*/  LDG.E.STRONG.GPU R5, desc[UR6][R2.64] ;  /* 0x0000000602057981 */ /* 0x000ea8000c1ef900 */
[----:B--2---:R-:W-:Y:S01]  /*3fd0*/  CCTL.IVALL ;  /* 0x00000000ff00798f */ /* 0x004fe20002000000 */
[----:B------:R-:W-:Y:S05]  /*3fe0*/  YIELD ;  /* 0x0000000000007946 */ /* 0x000fea0003800000 */
[----:B------:R-:W-:-:S13]  /*3ff0*/  ISETP.NE.AND P0, PT, R5, R0, PT ;  /* 0x000000000500720c */ /* 0x000fda0003f05270 */
[----:B------:R-:W-:Y:S05]  /*4000*/  @P0 BRA `(.L_x_36) ;  /* 0xfffffffc00ec0947 */ /* 0x000fea000383ffff */
.L_x_35:
[----:B------:R-:W-:Y:S05]  /*4010*/  WARPSYNC.ALL ;  /* 0x0000000000007948 */ /* 0x000fea0003800000 */
[----:B------:R-:W0:Y:S08]  /*4020*/  LDC.64 R6, c[0x0][0x3f8] ;  /* 0x0000fe00ff067b82 */ /* 0x000e300000000a00 */
[----:B------:R-:W-:Y:S01]  /*4030*/  BAR.SYNC.DEFER_BLOCKING 0x0 ;  /* 0x0000000000007b1d */ /* 0x000fe20000010000 */
[----:B0-----:R-:W-:-:S04]  /*4040*/  LEA.HI R0, P0, R7, R6, RZ, 0x1 ;  /* 0x0000000607007211 */ /* 0x001fc800078108ff */
[----:B------:R-:W-:-:S04]  /*4050*/  IADD3.X R3, PT, PT, RZ, R7, RZ, P0, !PT ;  /* 0x00000007ff037210 */ /* 0x000fc800007fe4ff */
[--C-:B------:R-:W-:Y:S02]  /*4060*/  SHF.R.S64 R0, R0, 0x1, R3.reuse ;  /* 0x0000000100007819 */ /* 0x100fe40000001003 */
[----:B------:R-:W-:Y:S02]  /*4070*/  SHF.R.S32.HI R3, RZ, 0x1, R3 ;  /* 0x00000001ff037819 */ /* 0x000fe40000011403 */
[----:B------:R-:W-:-:S04]  /*4080*/  ISETP.GT.U32.AND P0, PT, R0, R9, PT ;  /* 0x000000090000720c */ /* 0x000fc80003f04070 */
[----:B------:R-:W-:-:S13]  /*4090*/  ISETP.GT.AND.EX P0, PT, R3, RZ, PT, P0 ;  /* 0x000000ff0300720c */ /* 0x000fda0003f04300 */
[----:B------:R-:W-:Y:S05]  /*40a0*/  @!P0 EXIT ;  /* 0x000000000000894d */ /* 0x000fea0003800000 */
[----:B------:R-:W-:Y:S01]  /*40b0*/  MOV R2, R9 ;  /* 0x0000000900027202 */ /* 0x000fe20000000f00 */
[----:B------:R-:W-:Y:S01]  /*40c0*/  HFMA2 R19, -RZ, RZ, 0, 0 ;  /* 0x00000000ff137431 */ /* 0x000fe200000001ff */
[----:B------:R-:W-:Y:S02]  /*40d0*/  BSSY.RECONVERGENT B0, `(.L_x_37) ;  /* 0x000005b000007945 */ /* 0x000fe40003800200 */
[----:B------:R-:W-:-:S04]  /*40e0*/  IADD3 R11, P1, PT, R2, 0x1e0, RZ ;  /* 0x000001e0020b7810 */ /* 0x000fc80007f3e0ff */
[----:B------:R-:W-:Y:S02]  /*40f0*/  ISETP.GT.U32.AND P0, PT, R0, R11, PT ;  /* 0x0000000b0000720c */ /* 0x000fe40003f04070 */
[----:B------:R-:W-:-:S04]  /*4100*/  IADD3.X R4, PT, PT, RZ, R19, RZ, P1, !PT ;  /* 0x00000013ff047210 */ /* 0x000fc80000ffe4ff */
[----:B------:R-:W-:-:S04]  /*4110*/  ISETP.GT.AND.EX P0, PT, R3, R4, PT, P0 ;  /* 0x000000040300720c */ /* 0x000fc80003f04300 */
[----:B------:R-:W-:Y:S02]  /*4120*/  SEL R11, R0, R11, P0 ;  /* 0x0000000b000b7207 */ /* 0x000fe40000000000 */
[----:B------:R-:W-:Y:S02]  /*4130*/  SEL R4, R3, R4, P0 ;  /* 0x0000000403047207 */ /* 0x000fe40000000000 */
[----:B------:R-:W-:-:S04]  /*4140*/  IADD3 R11, P0, PT, R11, -0x1e0, RZ ;  /* 0xfffffe200b0b7810 */ /* 0x000fc80007f1e0ff */
[----:B------:R-:W-:Y:S02]  /*4150*/  IADD3.X R4, PT, PT, R4, -0x1, RZ, P0, !PT ;  /* 0xffffffff04047810 */ /* 0x000fe400007fe4ff */
[----:B------:R-:W-:-:S04]  /*4160*/  ISETP.NE.U32.AND P0, PT, R11, R2, PT ;  /* 0x000000020b00720c */ /* 0x000fc80003f05070 */
[----:B------:R-:W-:-:S04]  /*4170*/  ISETP.NE.AND.EX P0, PT, R4, R19, PT, P0 ;  /* 0x000000130400720c */ /* 0x000fc80003f05300 */
[----:B------:R-:W-:-:S04]  /*4180*/  SEL R15, RZ, 0x1, !P0 ;  /* 0x00000001ff0f7807 */ /* 0x000fc80004000000 */
[----:B------:R-:W-:-:S04]  /*4190*/  IADD3 R11, P0, P1, R11, -R15, -R2 ;  /* 0x8000000f0b0b7210 */ /* 0x000fc8000791e802 */
[----:B------:R-:W-:-:S05]  /*41a0*/  IADD3.X R13, PT, PT, R4, -0x1, ~R19, P0, P1 ;  /* 0xffffffff040d7810 */ /* 0x000fca00007e2c13 */
[----:B------:R-:W-:-:S04]  /*41b0*/  IMAD.WIDE.U32 R4, R13, -0x77777777, RZ ;  /* 0x888888890d047825 */ /* 0x000fc800078e00ff */
[----:B------:R-:W-:-:S04]  /*41c0*/  IMAD.WIDE.U32 R8, P0, R11, -0x77777778, R4 ;  /* 0x888888880b087825 */ /* 0x000fc80007800004 */
[----:B------:R-:W-:Y:S01]  /*41d0*/  IMAD.WIDE.U32 R4, R11, -0x77777777, RZ ;  /* 0x888888890b047825 */ /* 0x000fe200078e00ff */
[----:B------:R-:W-:Y:S02]  /*41e0*/  IADD3.X R11, PT, PT, RZ, RZ, RZ, P0, !PT ;  /* 0x000000ffff0b7210 */ /* 0x000fe400007fe4ff */
[----:B------:R-:W-:Y:S02]  /*41f0*/  MOV R10, R9 ;  /* 0x00000009000a7202 */ /* 0x000fe40000000f00 */
[----:B------:R-:W-:Y:S01]  /*4200*/  IADD3 RZ, P0, PT, R5, R8, RZ ;  /* 0x0000000805ff7210 */ /* 0x000fe20007f1e0ff */
[----:B------:R-:W-:-:S04]  /*4210*/  IMAD.WIDE.U32 R8, R6, 0x3, RZ ;  /* 0x0000000306087825 */ /* 0x000fc800078e00ff */
[----:B------:R-:W-:Y:S01]  /*4220*/  IMAD.WIDE.U32.X R4, R13, -0x77777778, R10, P0 ;  /* 0x888888880d047825 */ /* 0x000fe200000e040a */
[----:B------:R-:W-:-:S04]  /*4230*/  LEA R11, R7, R7, 0x1 ;  /* 0x00000007070b7211 */ /* 0x000fc800078e08ff */
[----:B------:R-:W-:Y:S02]  /*4240*/  SHF.R.U64 R4, R4, 0x8, R5 ;  /* 0x0000000804047819 */ /* 0x000fe40000001205 */
[----:B------:R-:W-:Y:S02]  /*4250*/  IADD3 R11, PT, PT, R9, R11, RZ ;  /* 0x0000000b090b7210 */ /* 0x000fe40007ffe0ff */
[----:B------:R-:W-:Y:S02]  /*4260*/  IADD3 R4, P0, PT, R4, R15, RZ ;  /* 0x0000000f04047210 */ /* 0x000fe40007f1e0ff */
[----:B------:R-:W-:Y:S02]  /*4270*/  LEA.HI R30, P2, R11, R8, RZ, 0x1 ;  /* 0x000000080b1e7211 */ /* 0x000fe400078508ff */
[----:B------:R-:W-:Y:S02]  /*4280*/  LOP3.LUT R10, R4, 0x3, RZ, 0xc0, !PT ;  /* 0x00000003040a7812 */ /* 0x000fe400078ec0ff */
[----:B------:R-:W-:-:S02]  /*4290*/  LEA.HI.X R5, R5, RZ, RZ, 0x18, P0 ;  /* 0x000000ff05057211 */ /* 0x000fc400000fc4ff */
[----:B------:R-:W-:Y:S02]  /*42a0*/  ISETP.NE.U32.AND P1, PT, R10, 0x3, PT ;  /* 0x000000030a00780c */ /* 0x000fe40003f25070 */
[----:B------:R-:W-:Y:S02]  /*42b0*/  ISETP.GE.U32.AND P0, PT, R4, 0x3, PT ;  /* 0x000000030400780c */ /* 0x000fe40003f06070 */
[----:B------:R-:W-:Y:S02]  /*42c0*/  ISETP.NE.AND.EX P1, PT, RZ, RZ, PT, P1 ;  /* 0x000000ffff00720c */ /* 0x000fe40003f25310 */
[----:B------:R-:W-:Y:S02]  /*42d0*/  IADD3.X R11, PT, PT, RZ, R11, RZ, P2, !PT ;  /* 0x0000000bff0b7210 */ /* 0x000fe400017fe4ff */
[----:B------:R-:W-:Y:S02]  /*42e0*/  ISETP.GE.U32.AND.EX P0, PT, R5, RZ, PT, P0 ;  /* 0x000000ff0500720c */ /* 0x000fe40003f06100 */
[----:B------:R-:W-:-:S02]  /*42f0*/  SHF.R.S64 R30, R30, 0x1, R11 ;  /* 0x000000011e1e7819 */ /* 0x000fc4000000100b */
[----:B------:R-:W-:-:S05]  /*4300*/  SHF.R.S32.HI R35, RZ, 0x1, R11 ;  /* 0x00000001ff237819 */ /* 0x000fca000001140b */
[----:B------:R-:W-:Y:S05]  /*4310*/  @!P1 BRA `(.L_x_38) ;  /* 0x0000000000d89947 */ /* 0x000fea0003800000 */
[----:B------:R-:W0:Y:S01]  /*4320*/  LDCU.64 UR4, c[0x0][0x3d8] ;  /* 0x00007b00ff0477ac */ /* 0x000e220008000a00 */
[----:B------:R-:W-:Y:S02]  /*4330*/  IADD3 R9, PT, PT, R4, 0x1, RZ ;  /* 0x0000000104097810 */ /* 0x000fe40007ffe0ff */
[----:B------:R-:W-:Y:S01]  /*4340*/  MOV R18, R2 ;  /* 0x0000000200127202 */ /* 0x000fe20000000f00 */
[----:B------:R-:W1:Y:S01]  /*4350*/  LDCU.64 UR8, c[0x0][0x390] ;  /* 0x00007200ff0877ac */ /* 0x000e620008000a00 */
[----:B------:R-:W-:Y:S02]  /*4360*/  LOP3.LUT R9, R9, 0x3, RZ, 0xc0, !PT ;  /* 0x0000000309097812 */ /* 0x000fe400078ec0ff */
[C---:B------:R-:W-:Y:S01]  /*4370*/  SHF.L.U32 R23, R2.reuse, 0x3, RZ ;  /* 0x0000000302177819 */ /* 0x040fe200000006ff */
[----:B------:R-:W2:Y:S01]  /*4380*/  LDCU.64 UR10, c[0x0][0x388] ;  /* 0x00007100ff0a77ac */ /* 0x000ea20008000a00 */
[--C-:B------:R-:W-:Y:S01]  /*4390*/  SHF.L.U64.HI R24, R2, 0x3, R19.reuse ;  /* 0x0000000302187819 */ /* 0x100fe20000010213 */
[----:B------:R-:W-:Y:S01]  /*43a0*/  IMAD.WIDE.U32 R4, R9, 0x1e0, R18 ;  /* 0x000001e009047825 */ /* 0x000fe200078e0012 */
[----:B------:R-:W-:-:S02]  /*43b0*/  SHF.L.U32 R31, R7, 0x2, RZ ;  /* 0x00000002071f7819 */ /* 0x000fc400000006ff */
[----:B------:R-:W-:Y:S02]  /*43c0*/  SHF.L.U64.HI R33, R0, 0x2, R3 ;  /* 0x0000000200217819 */ /* 0x000fe40000010203 */
[----:B------:R-:W-:Y:S02]  /*43d0*/  SHF.L.U64.HI R29, R30, 0x2, R35 ;  /* 0x000000021e1d7819 */ /* 0x000fe40000010223 */
[C---:B0-----:R-:W-:Y:S01]  /*43e0*/  LEA R27, P1, R2.reuse, UR4, 0x2 ;  /* 0x00000004021b7c11 */ /* 0x041fe2000f8210ff */
[----:B------:R-:W-:Y:S01]  /*43f0*/  UMOV UR4, URZ ;  /* 0x000000ff00047c82 */ /* 0x000fe20008000000 */
[----:B-1----:R-:W-:Y:S02]  /*4400*/  IADD3 R25, P2, PT, R23, UR8, RZ ;  /* 0x0000000817197c10 */ /* 0x002fe4000ff5e0ff */
[----:B------:R-:W-:Y:S02]  /*4410*/  LEA.HI.X R28, R2, UR5, R19, 0x2, P1 ;  /* 0x00000005021c7c11 */ /* 0x000fe400088f1413 */
[----:B------:R-:W-:-:S02]  /*4420*/  IADD3 R19, PT, PT, R5, UR4, RZ ;  /* 0x0000000405137c10 */ /* 0x000fc4000fffe0ff */
[----:B------:R-:W-:Y:S01]  /*4430*/  MOV R2, R4 ;  /* 0x0000000400027202 */ /* 0x000fe20000000f00 */
[----:B------:R-:W-:Y:S01]  /*4440*/  IMAD.WIDE.U32 R4, R6, 0x4, RZ ;  /* 0x0000000406047825 */ /* 0x000fe200078e00ff */
[C---:B------:R-:W-:Y:S02]  /*4450*/  IADD3.X R26, PT, PT, R24.reuse, UR9, RZ, P2, !PT ;  /* 0x00000009181a7c10 */ /* 0x040fe400097fe4ff */
[----:B--2---:R-:W-:Y:S02]  /*4460*/  IADD3 R23, P1, PT, R23, UR10, RZ ;  /* 0x0000000a17177c10 */ /* 0x004fe4000ff3e0ff */
[----:B------:R-:W-:Y:S02]  /*4470*/  IADD3 R18, P2, PT, RZ, -R9, RZ ;  /* 0x80000009ff127210 */ /* 0x000fe40007f5e0ff */
[----:B------:R-:W-:Y:S02]  /*4480*/  IADD3.X R24, PT, PT, R24, UR11, RZ, P1, !PT ;  /* 0x0000000b18187c10 */ /* 0x000fe40008ffe4ff */
[----:B------:R-:W-:-:S02]  /*4490*/  IADD3 R31, PT, PT, R5, R31, RZ ;  /* 0x0000001f051f7210 */ /* 0x000fc40007ffe0ff */
[----:B------:R-:W-:-:S07]  /*44a0*/  IADD3.X R22, PT, PT, RZ, -0x1, RZ, P2, !PT ;  /* 0xffffffffff167810 */ /* 0x000fce00017fe4ff */
.L_x_39:
[-C--:B0-----:R-:W-:Y:S02]  /*44b0*/  LEA R10, P1, R0, R27.reuse, 0x2 ;  /* 0x0000001b000a7211 */ /* 0x081fe400078210ff */
[----:B------:R-:W-:Y:S02]  /*44c0*/  IADD3 R12, P2, PT, R27, R4, RZ ;  /* 0x000000041b0c7210 */ /* 0x000fe40007f5e0ff */
[----:B------:R-:W-:Y:S02]  /*44d0*/  LEA R14, P3, R30, R27, 0x2 ;  /* 0x0000001b1e0e7211 */ /* 0x000fe400078610ff */
[C---:B------:R-:W-:Y:S02]  /*44e0*/  IADD3.X R11, PT, PT, R28.reuse, R33, RZ, P1, !PT ;  /* 0x000000211c0b7210 */ /* 0x040fe40000ffe4ff */
[----:B------:R-:W-:Y:S02]  /*44f0*/  MOV R8, R27 ;  /* 0x0000001b00087202 */ /* 0x000fe40000000f00 */
[----:B------:R-:W-:Y:S01]  /*4500*/  MOV R9, R28 ;  /* 0x0000001c00097202 */ /* 0x000fe20000000f00 */
[----:B------:R0:W2:Y:S01]  /*4510*/  LDG.E R17, desc[UR6][R10.64] ;  /* 0x000000060a117981 */ /* 0x0000a2000c1e1900 */
[----:B------:R-:W-:-:S02]  /*4520*/  IADD3.X R13, PT, PT, R28, R31, RZ, P2, !PT ;  /* 0x0000001f1c0d7210 */ /* 0x000fc400017fe4ff */
[----:B------:R-:W-:Y:S01]  /*4530*/  IADD3.X R15, PT, PT, R28, R29, RZ, P3, !PT ;  /* 0x0000001d1c0f7210 */ /* 0x000fe20001ffe4ff */
[----:B------:R1:W2:Y:S04]  /*4540*/  LDG.E R16, desc[UR6][R8.64] ;  /* 0x0000000608107981 */ /* 0x0002a8000c1e1900 */
[----:B------:R-:W3:Y:S04]  /*4550*/  LDG.E R20, desc[UR6][R12.64] ;  /* 0x000000060c147981 */ /* 0x000ee8000c1e1900 */
[----:B------:R-:W3:Y:S01]  /*4560*/  LDG.E R21, desc[UR6][R14.64] ;  /* 0x000000060e157981 */ /* 0x000ee2000c1e1900 */
[----:B0-----:R-:W-:-:S02]  /*4570*/  MOV R10, R25 ;  /* 0x00000019000a7202 */ /* 0x001fc40000000f00 */
[----:B-1----:R-:W-:Y:S02]  /*4580*/  MOV R8, R23 ;  /* 0x0000001700087202 */ /* 0x002fe40000000f00 */
[----:B------:R-:W-:Y:S02]  /*4590*/  MOV R9, R24 ;  /* 0x0000001800097202 */ /* 0x000fe40000000f00 */
[----:B------:R-:W-:Y:S02]  /*45a0*/  MOV R11, R26 ;  /* 0x0000001a000b7202 */ /* 0x000fe40000000f00 */
[----:B------:R-:W-:-:S04]  /*45b0*/  IADD3 R18, P1, PT, R18, 0x1, RZ ;  /* 0x0000000112127810 */ /* 0x000fc80007f3e0ff */
[----:B------:R-:W-:Y:S02]  /*45c0*/  IADD3.X R22, PT, PT, RZ, R22, RZ, P1, !PT ;  /* 0x00000016ff167210 */ /* 0x000fe40000ffe4ff */
[----:B------:R-:W-:-:S04]  /*45d0*/  ISETP.NE.U32.AND P1, PT, R18, RZ, PT ;  /* 0x000000ff1200720c */ /* 0x000fc80003f25070 */
[----:B------:R-:W-:Y:S02]  /*45e0*/  ISETP.NE.AND.EX P1, PT, R22, RZ, PT, P1 ;  /* 0x000000ff1600720c */ /* 0x000fe40003f25310 */
[----:B------:R-:W-:Y:S02]  /*45f0*/  IADD3 R27, P2, PT, R27, 0x780, RZ ;  /* 0x000007801b1b7810 */ /* 0x000fe40007f5e0ff */
[----:B------:R-:W-:Y:S02]  /*4600*/  IADD3 R25, P3, PT, R25, 0xf00, RZ ;  /* 0x00000f0019197810 */ /* 0x000fe40007f7e0ff */
[----:B------:R-:W-:Y:S02]  /*4610*/  IADD3 R23, P4, PT, R23, 0xf00, RZ ;  /* 0x00000f0017177810 */ /* 0x000fe40007f9e0ff */
[----:B------:R-:W-:Y:S02]  /*4620*/  IADD3.X R28, PT, PT, RZ, R28, RZ, P2, !PT ;  /* 0x0000001cff1c7210 */ /* 0x000fe400017fe4ff */
[----:B------:R-:W-:-:S02]  /*4630*/  IADD3.X R26, PT, PT, RZ, R26, RZ, P3, !PT ;  /* 0x0000001aff1a7210 */ /* 0x000fc40001ffe4ff */
[----:B------:R-:W-:Y:S01]  /*4640*/  IADD3.X R24, PT, PT, RZ, R24, RZ, P4, !PT ;  /* 0x00000018ff187210 */ /* 0x000fe200027fe4ff */
[----:B--2---:R0:W-:Y:S04]  /*4650*/  STG.E.64 desc[UR6][R8.64], R16 ;  /* 0x0000001008007986 */ /* 0x0041e8000c101b06 */
[----:B---3--:R0:W-:Y:S01]  /*4660*/  STG.E.64 desc[UR6][R10.64], R20 ;  /* 0x000000140a007986 */ /* 0x0081e2000c101b06 */
[----:B------:R-:W-:Y:S05]  /*4670*/  @P1 BRA `(.L_x_39) ;  /* 0xfffffffc008c1947 */ /* 0x000fea000383ffff */
.L_x_38:
[----:B------:R-:W-:Y:S05]  /*4680*/  BSYNC.RECONVERGENT B0 ;  /* 0x0000000000007941 */ /* 0x000fea0003800200 */
.L_x_37:
[----:B------:R-:W-:Y:S05]  /*4690*/  @!P0 EXIT ;  /* 0x000000000000894d */ /* 0x000fea0003800000 */
[C---:B------:R-:W-:Y:S01]  /*46a0*/  SHF.L.U64.HI R4, R6.reuse, 0x2, R7 ;  /* 0x0000000206047819 */ /* 0x040fe20000010207 */
[----:B------:R-:W1:Y:S01]  /*46b0*/  LDCU.64 UR4, c[0x0][0x3d8] ;  /* 0x00007b00ff0477ac */ /* 0x000e620008000a00 */
[----:B------:R-:W-:Y:S02]  /*46c0*/  SHF.L.U32 R7, R6, 0x2, RZ ;  /* 0x0000000206077819 */ /* 0x000fe400000006ff */
[C---:B0-----:R-:W-:Y:S01]  /*46d0*/  SHF.L.U64.HI R8, R30.reuse, 0x2, R35 ;  /* 0x000000021e087819 */ /* 0x041fe20000010223 */
[----:B------:R-:W0:Y:S01]  /*46e0*/  LDCU.64 UR8, c[0x0][0x388] ;  /* 0x00007100ff0877ac */ /* 0x000e220008000a00 */
[----:B------:R-:W-:Y:S02]  /*46f0*/  SHF.L.U32 R9, R30, 0x2, RZ ;  /* 0x000000021e097819 */ /* 0x000fe400000006ff */
[C---:B------:R-:W-:Y:S01]  /*4700*/  SHF.L.U64.HI R5, R0.reuse, 0x2, R3 ;  /* 0x0000000200057819 */ /* 0x040fe20000010203 */
[----:B------:R-:W2:Y:S01]  /*4710*/  LDCU.64 UR10, c[0x0][0x390] ;  /* 0x00007200ff0a77ac */ /* 0x000ea20008000a00 */
[----:B------:R-:W-:-:S07]  /*4720*/  SHF.L.U32 R6, R0, 0x2, RZ ;  /* 0x0000000200067819 */ /* 0x000fce00000006ff */
.L_x_40:
[C---:B---3--:R-:W-:Y:S02]  /*4730*/  SHF.L.U32 R21, R2.reuse, 0x2, RZ ;  /* 0x0000000202157819 */ /* 0x048fe400000006ff */
[----:B------:R-:W-:Y:S02]  /*4740*/  SHF.L.U64.HI R23, R2, 0x2, R19 ;  /* 0x0000000202177819 */ /* 0x000fe40000010213 */
[----:B-1----:R-:W-:-:S04]  /*4750*/  IADD3 R10, P0, PT, R21, UR4, RZ ;  /* 0x00000004150a7c10 */ /* 0x002fc8000ff1e0ff */
[----:B------:R-:W-:Y:S02]  /*4760*/  IADD3.X R11, PT, PT, R23, UR5, RZ, P0, !PT ;  /* 0x00000005170b7c10 */ /* 0x000fe400087fe4ff */
[C---:B------:R-:W-:Y:S02]  /*4770*/  IADD3 R12, P0, PT, R10.reuse, R6, RZ ;  /* 0x000000060a0c7210 */ /* 0x040fe40007f1e0ff */
[C---:B------:R-:W-:Y:S01]  /*4780*/  IADD3 R16, P1, PT, R10.reuse, R9, RZ ;  /* 0x000000090a107210 */ /* 0x040fe20007f3e0ff */
[----:B------:R1:W3:Y:S01]  /*4790*/  LDG.E R24, desc[UR6][R10.64] ;  /* 0x000000060a187981 */ /* 0x0002e2000c1e1900 */
[C---:B------:R-:W-:Y:S02]  /*47a0*/  IADD3.X R13, PT, PT, R11.reuse, R5, RZ, P0, !PT ;  /* 0x000000050b0d7210 */ /* 0x040fe400007fe4ff */
[----:B------:R-:W-:Y:S02]  /*47b0*/  IADD3 R14, P0, PT, R10, R7, RZ ;  /* 0x000000070a0e7210 */ /* 0x000fe40007f1e0ff */
[C---:B------:R-:W-:Y:S01]  /*47c0*/  IADD3.X R17, PT, PT, R11.reuse, R8, RZ, P1, !PT ;  /* 0x000000080b117210 */ /* 0x040fe20000ffe4ff */
[----:B------:R4:W3:Y:S01]  /*47d0*/  LDG.E R25, desc[UR6][R12.64] ;  /* 0x000000060c197981 */ /* 0x0008e2000c1e1900 */
[----:B------:R-:W-:-:S03]  /*47e0*/  IADD3.X R15, PT, PT, R11, R4, RZ, P0, !PT ;  /* 0x000000040b0f7210 */ /* 0x000fc600007fe4ff */
[----:B------:R-:W5:Y:S04]  /*47f0*/  LDG.E R27, desc[UR6][R16.64] ;  /* 0x00000006101b7981 */ /* 0x000f68000c1e1900 */
[----:B------:R4:W5:Y:S01]  /*4800*/  LDG.E R26, desc[UR6][R14.64] ;  /* 0x000000060e1a7981 */ /* 0x000962000c1e1900 */
[C---:B------:R-:W-:Y:S02]  /*4810*/  SHF.L.U32 R18, R2.reuse, 0x3, RZ ;  /* 0x0000000302127819 */ /* 0x040fe400000006ff */
[----:B------:R-:W-:Y:S02]  /*4820*/  SHF.L.U64.HI R19, R2, 0x3, R19 ;  /* 0x0000000302137819 */ /* 0x000fe40000010213 */
[----:B------:R-:W-:Y:S02]  /*4830*/  LOP3.LUT R22, R18, 0xfffffff8, RZ, 0xc0, !PT ;  /* 0xfffffff812167812 */ /* 0x000fe400078ec0ff */
[----:B------:R-:W-:-:S02]  /*4840*/  LOP3.LUT R21, R21, 0xfffffffc, RZ, 0xc0, !PT ;  /* 0xfffffffc15157812 */ /* 0x000fc400078ec0ff */
[----:B-1----:R-:W-:Y:S02]  /*4850*/  LOP3.LUT R11, R19, 0x3, RZ, 0xc0, !PT ;  /* 0x00000003130b7812 */ /* 0x002fe400078ec0ff */
[C---:B0-----:R-:W-:Y:S02]  /*4860*/  IADD3 R20, P0, PT, R22.reuse, UR8, RZ ;  /* 0x0000000816147c10 */ /* 0x041fe4000ff1e0ff */
[----:B------:R-:W-:Y:S02]  /*4870*/  LOP3.LUT R10, R23, 0x3, RZ, 0xc0, !PT ;  /* 0x00000003170a7812 */ /* 0x000fe400078ec0ff */
[----:B--2---:R-:W-:Y:S02]  /*4880*/  IADD3 R22, P1, PT, R22, UR10, RZ ;  /* 0x0000000a16167c10 */ /* 0x004fe4000ff3e0ff */
[----:B----4-:R-:W-:Y:S02]  /*4890*/  IADD3 R12, P2, PT, R21, UR4, RZ ;  /* 0x00000004150c7c10 */ /* 0x010fe4000ff5e0ff */
[----:B------:R-:W-:-:S02]  /*48a0*/  IADD3.X R21, PT, PT, R11, UR9, RZ, P0, !PT ;  /* 0x000000090b157c10 */ /* 0x000fc400087fe4ff */
[----:B------:R-:W-:Y:S02]  /*48b0*/  IADD3.X R23, PT, PT, R11, UR11, RZ, P1, !PT ;  /* 0x0000000b0b177c10 */ /* 0x000fe40008ffe4ff */
[----:B------:R-:W-:Y:S02]  /*48c0*/  IADD3.X R13, PT, PT, R10, UR5, RZ, P2, !PT ;  /* 0x000000050a0d7c10 */ /* 0x000fe400097fe4ff */
[C---:B------:R-:W-:Y:S02]  /*48d0*/  IADD3 R14, P0, PT, R12.reuse, R6, RZ ;  /* 0x000000060c0e7210 */ /* 0x040fe40007f1e0ff */
[C---:B------:R-:W-:Y:S02]  /*48e0*/  IADD3 R16, P1, PT, R12.reuse, R7, RZ ;  /* 0x000000070c107210 */ /* 0x040fe40007f3e0ff */
[----:B------:R-:W-:Y:S02]  /*48f0*/  IADD3 R10, P2, PT, R12, R9, RZ ;  /* 0x000000090c0a7210 */ /* 0x000fe40007f5e0ff */
[----:B------:R-:W-:-:S02]  /*4900*/  IADD3.X R15, PT, PT, R13, R5, RZ, P0, !PT ;  /* 0x000000050d0f7210 */ /* 0x000fc400007fe4ff */
[C---:B------:R-:W-:Y:S02]  /*4910*/  IADD3.X R17, PT, PT, R13.reuse, R4, RZ, P1, !PT ;  /* 0x000000040d117210 */ /* 0x040fe40000ffe4ff */
[----:B------:R-:W-:Y:S01]  /*4920*/  IADD3.X R11, PT, PT, R13, R8, RZ, P2, !PT ;  /* 0x000000080d0b7210 */ /* 0x000fe200017fe4ff */
[----:B---3--:R0:W-:Y:S04]  /*4930*/  STG.E.64 desc[UR6][R20.64], R24 ;  /* 0x0000001814007986 */ /* 0x0081e8000c101b06 */
[----:B-----5:R1:W-:Y:S04]  /*4940*/  STG.E.64 desc[UR6][R22.64], R26 ;  /* 0x0000001a16007986 */ /* 0x0203e8000c101b06 */
[----:B------:R-:W2:Y:S04]  /*4950*/  LDG.E R28, desc[UR6][R12.64+0x780] ;  /* 0x000780060c1c7981 */ /* 0x000ea8000c1e1900 */
[----:B------:R-:W2:Y:S04]  /*4960*/  LDG.E R29, desc[UR6][R14.64+0x780] ;  /* 0x000780060e1d7981 */ /* 0x000ea8000c1e1900 */
[----:B------:R-:W3:Y:S04]  /*4970*/  LDG.E R30, desc[UR6][R16.64+0x780] ;  /* 0x00078006101e7981 */ /* 0x000ee8000c1e1900 */
[----:B------:R-:W3:Y:S01]  /*4980*/  LDG.E R31, desc[UR6][R10.64+0x780] ;  /* 0x000780060a1f7981 */ /* 0x000ee2000c1e1900 */
[----:B0-----:R-:W-:-:S04]  /*4990*/  IADD3 R24, P0, PT, R18, 0xf00, RZ ;  /* 0x00000f0012187810 */ /* 0x001fc80007f1e0ff */
[----:B------:R-:W-:Y:S02]  /*49a0*/  IADD3.X R25, PT, PT, RZ, R19, RZ, P0, !PT ;  /* 0x00000013ff197210 */ /* 0x000fe400007fe4ff */
[----:B------:R-:W-:Y:S02]  /*49b0*/  LOP3.LUT R24, R24, 0xfffffff8, RZ, 0xc0, !PT ;  /* 0xfffffff818187812 */ /* 0x000fe400078ec0ff */
[----:B------:R-:W-:Y:S02]  /*49c0*/  LOP3.LUT R25, R25, 0x3, RZ, 0xc0, !PT ;  /* 0x0000000319197812 */ /* 0x000fe400078ec0ff */
[C---:B------:R-:W-:Y:S02]  /*49d0*/  IADD3 R20, P0, PT, R24.reuse, UR8, RZ ;  /* 0x0000000818147c10 */ /* 0x040fe4000ff1e0ff */
[----:B------:R-:W-:Y:S02]  /*49e0*/  IADD3 R24, P1, PT, R24, UR10, RZ ;  /* 0x0000000a18187c10 */ /* 0x000fe4000ff3e0ff */
[----:B------:R-:W-:-:S02]  /*49f0*/  IADD3.X R21, PT, PT, R25, UR9, RZ, P0, !PT ;  /* 0x0000000919157c10 */ /* 0x000fc400087fe4ff */
[----:B------:R-:W-:-:S03]  /*4a00*/  IADD3.X R25, PT, PT, R25, UR11, RZ, P1, !PT ;  /* 0x0000000b19197c10 */ /* 0x000fc60008ffe4ff */
[----:B--2---:R0:W-:Y:S04]  /*4a10*/  STG.E.64 desc[UR6][R20.64], R28 ;  /* 0x0000001c14007986 */ /* 0x0041e8000c101b06 */
[----:B---3--:R2:W-:Y:S04]  /*4a20*/  STG.E.64 desc[UR6][R24.64], R30 ;  /* 0x0000001e18007986 */ /* 0x0085e8000c101b06 */
[----:B-1----:R-:W3:Y:S04]  /*4a30*/  LDG.E R26, desc[UR6][R12.64+0xf00] ;  /* 0x000f00060c1a7981 */ /* 0x002ee8000c1e1900 */
[----:B------:R-:W3:Y:S04]  /*4a40*/  LDG.E R27, desc[UR6][R14.64+0xf00] ;  /* 0x000f00060e1b7981 */ /* 0x000ee8000c1e1900 */
[----:B------:R-:W4:Y:S04]  /*4a50*/  LDG.E R32, desc[UR6][R16.64+0xf00] ;  /* 0x000f000610207981 */ /* 0x000f28000c1e1900 */
[----:B------:R-:W4:Y:S01]  /*4a60*/  LDG.E R33, desc[UR6][R10.64+0xf00] ;  /* 0x000f00060a217981 */ /* 0x000f22000c1e1900 */
[----:B------:R-:W-:-:S04]  /*4a70*/  IADD3 R23, P0, PT, R18, 0x1e00, RZ ;  /* 0x00001e0012177810 */ /* 0x000fc80007f1e0ff */
[----:B------:R-:W-:Y:S02]  /*4a80*/  IADD3.X R34, PT, PT, RZ, R19, RZ, P0, !PT ;  /* 0x00000013ff227210 */ /* 0x000fe400007fe4ff */
[----:B------:R-:W-:Y:S02]  /*4a90*/  LOP3.LUT R23, R23, 0xfffffff8, RZ, 0xc0, !PT ;  /* 0xfffffff817177812 */ /* 0x000fe400078ec0ff */
[----:B------:R-:W-:Y:S02]  /*4aa0*/  LOP3.LUT R34, R34, 0x3, RZ, 0xc0, !PT ;  /* 0x0000000322227812 */ /* 0x000fe400078ec0ff */
[C---:B------:R-:W-:Y:S02]  /*4ab0*/  IADD3 R22, P0, PT, R23.reuse, UR8, RZ ;  /* 0x0000000817167c10 */ /* 0x040fe4000ff1e0ff */
[----:B0-----:R-:W-:Y:S02]  /*4ac0*/  IADD3 R20, P1, PT, R23, UR10, RZ ;  /* 0x0000000a17147c10 */ /* 0x001fe4000ff3e0ff */
[----:B------:R-:W-:-:S02]  /*4ad0*/  IADD3.X R23, PT, PT, R34, UR9, RZ, P0, !PT ;  /* 0x0000000922177c10 */ /* 0x000fc400087fe4ff */
[----:B------:R-:W-:-:S03]  /*4ae0*/  IADD3.X R21, PT, PT, R34, UR11, RZ, P1, !PT ;  /* 0x0000000b22157c10 */ /* 0x000fc60008ffe4ff */
[----:B---3--:R0:W-:Y:S04]  /*4af0*/  STG.E.64 desc[UR6][R22.64], R26 ;  /* 0x0000001a16007986 */ /* 0x0081e8000c101b06 */
[----:B----4-:R3:W-:Y:S04]  /*4b00*/  STG.E.64 desc[UR6][R20.64], R32 ;  /* 0x0000002014007986 */ /* 0x0107e8000c101b06 */
[----:B------:R-:W4:Y:S04]  /*4b10*/  LDG.E R28, desc[UR6][R12.64+0x1680] ;  /* 0x001680060c1c7981 */ /* 0x000f28000c1e1900 */
[----:B------:R-:W4:Y:S04]  /*4b20*/  LDG.E R29, desc[UR6][R14.64+0x1680] ;  /* 0x001680060e1d7981 */ /* 0x000f28000c1e1900 */
[----:B--2---:R-:W2:Y:S04]  /*4b30*/  LDG.E R30, desc[UR6][R16.64+0x1680] ;  /* 0x00168006101e7981 */ /* 0x004ea8000c1e1900 */
[----:B------:R-:W2:Y:S01]  /*4b40*/  LDG.E R31, desc[UR6][R10.64+0x1680] ;  /* 0x001680060a1f7981 */ /* 0x000ea2000c1e1900 */
[----:B------:R-:W-:-:S04]  /*4b50*/  IADD3 R18, P0, PT, R18, 0x2d00, RZ ;  /* 0x00002d0012127810 */ /* 0x000fc80007f1e0ff */
[----:B------:R-:W-:Y:S02]  /*4b60*/  IADD3.X R19, PT, PT, RZ, R19, RZ, P0, !PT ;  /* 0x00000013ff137210 */ /* 0x000fe400007fe4ff */
[----:B------:R-:W-:Y:S02]  /*4b70*/  LOP3.LUT R18, R18, 0xfffffff8, RZ, 0xc0, !PT ;  /* 0xfffffff812127812 */ /* 0x000fe400078ec0ff */
[----:B------:R-:W-:Y:S02]  /*4b80*/  LOP3.LUT R19, R19, 0x3, RZ, 0xc0, !PT ;  /* 0x0000000313137812 */ /* 0x000fe400078ec0ff */
[C---:B------:R-:W-:Y:S02]  /*4b90*/  IADD3 R24, P0, PT, R18.reuse, UR8, RZ ;  /* 0x0000000812187c10 */ /* 0x040fe4000ff1e0ff */
[----:B0-----:R-:W-:Y:S02]  /*4ba0*/  IADD3 R22, P1, PT, R18, UR10, RZ ;  /* 0x0000000a12167c10 */ /* 0x001fe4000ff3e0ff */
[----:B------:R-:W-:-:S02]  /*4bb0*/  IADD3.X R25, PT, PT, R19, UR9, RZ, P0, !PT ;  /* 0x0000000913197c10 */ /* 0x000fc400087fe4ff */
[----:B------:R-:W-:Y:S02]  /*4bc0*/  IADD3.X R23, PT, PT, R19, UR11, RZ, P1, !PT ;  /* 0x0000000b13177c10 */ /* 0x000fe40008ffe4ff */
[----:B------:R-:W-:-:S04]  /*4bd0*/  IADD3 R2, PT, PT, R2, 0x780, RZ ;  /* 0x0000078002027810 */ /* 0x000fc80007ffe0ff */
[----:B------:R-:W-:-:S04]  /*4be0*/  ISETP.GT.U32.AND P0, PT, R0, R2, PT ;  /* 0x000000020000720c */ /* 0x000fc80003f04070 */
[----:B------:R-:W-:Y:S01]  /*4bf0*/  ISETP.GT.AND.EX P0, PT, R3, RZ, PT, P0 ;  /* 0x000000ff0300720c */ /* 0x000fe20003f04300 */
[----:B------:R-:W-:Y:S01]  /*4c00*/  HFMA2 R19, -RZ, RZ, 0, 0 ;  /* 0x00000000ff137431 */ /* 0x000fe200000001ff */
[----:B----4-:R3:W-:Y:S04]  /*4c10*/  STG.E.64 desc[UR6][R24.64], R28 ;  /* 0x0000001c18007986 */ /* 0x0107e8000c101b06 */
[----:B--2---:R3:W-:Y:S07]  /*4c20*/  STG.E.64 desc[UR6][R22.64], R30 ;  /* 0x0000001e16007986 */ /* 0x0047ee000c101b06 */
[----:B------:R-:W-:Y:S05]  /*4c30*/  @P0 BRA `(.L_x_40) ;  /* 0xfffffff800bc0947 */ /* 0x000fea000383ffff */
[----:B------:R-:W-:Y:S05]  /*4c40*/  EXIT ;  /* 0x000000000000794d */ /* 0x000fea0003800000 */
.L_x_41:
        /* <DEDUP_REMOVED lines=11> */
.L_x_4496:


//--------------------- .text._Z35group_norm_nhwc_bwd_one_pass_kernelI11Bf16IOFp32WLi128ELi60ELi480EEv26Group_norm_nhwc_bwd_params --------------------------
	.section	.text._Z35group_norm_nhwc_bwd_one_pass_kernelI11Bf16IOFp32WLi128ELi60ELi480EEv26Group_norm_nhwc_bwd_params,"ax",@progbits
	.align	128
        .global         _Z35group_norm_nhwc_bwd_one_pass_kernelI11Bf16IOFp32WLi128ELi60ELi480EEv26Group_norm_nhwc_bwd_params
        .type           _Z35group_norm_nhwc_bwd_one_pass_kernelI11Bf16IOFp32WLi128ELi60ELi480EEv26Group_norm_nhwc_bwd_params,@function
        .size           _Z35group_norm_nhwc_bwd_one_pass_kernelI11Bf16IOFp32WLi128ELi60ELi480EEv26Group_norm_nhwc_bwd_params,(.L_x_4497 - _Z35group_norm_nhwc_bwd_one_pass_kernelI11Bf16IOFp32WLi128ELi60ELi480EEv26Group_norm_nhwc_bwd_params)
        .other          _Z35group_norm_nhwc_bwd_one_pass_kernelI11Bf16IOFp32WLi128ELi60ELi480EEv26Group_norm_nhwc_bwd_params,@"STO_CUDA_ENTRY STV_DEFAULT"
_Z35group_norm_nhwc_bwd_one_pass_kernelI11Bf16IOFp32WLi128ELi60ELi480EEv26Group_norm_nhwc_bwd_params:
.text._Z35group_norm_nhwc_bwd_one_pass_kernelI11Bf16IOFp32WLi128ELi60ELi480EEv26Group_norm_nhwc_bwd_params:
[----:B------:R-:W-:Y:S01]  /*0000*/  LDC R1, c[0x0][0x37c] ;  /* 0x0000df00ff017b82 */ /* 0x000fe20000000800 */
[----:B------:R-:W0:Y:S01]  /*0010*/  S2R R5, SR_CTAID.Y ;  /* 0x0000000000057919 */ /* 0x000e220000002600 */
[----:B------:R-:W1:Y:S06]  /*0020*/  LDCU UR4, c[0x0][0x410] ;  /* 0x00008200ff0477ac */ /* 0x000e6c0008000800 */
[----:B------:R-:W2:Y:S01]  /*0030*/  S2UR UR10, SR_CTAID.X ;  /* 0x00000000000a79c3 */ /* 0x000ea20000002500 */
[----:B------:R-:W3:Y:S01]  /*0040*/  S2R R3, SR_TID.X ;  /* 0x0000000000037919 */ /* 0x000ee20000002100 */
[----:B------:R-:W1:Y:S01]  /*0050*/  LDCU UR5, c[0x0][0x3e0] ;  /* 0x00007c00ff0577ac */ /* 0x000e620008000800 */
[----:B------:R-:W4:Y:S01]  /*0060*/  LDCU.64 UR8, c[0x0][0x358] ;  /* 0x00006b00ff0877ac */ /* 0x000f220008000a00 */
[----:B-1----:R-:W-:-:S06]  /*0070*/  UIMAD UR4, UR4, UR5, URZ ;  /* 0x00000005040472a4 */ /* 0x002fcc000f8e02ff */
[----:B0-----:R-:W-:-:S13]  /*0080*/  ISETP.GE.AND P0, PT, R5, UR4, PT ;  /* 0x0000000405007c0c */ /* 0x001fda000bf06270 */
[----:B--234-:R-:W-:Y:S05]  /*0090*/  @P0 BRA `(.L_x_42) ;  /* 0x0000005c00380947 */ /* 0x01cfea0003800000 */
[----:B------:R-:W-:Y:S01]  /*00a0*/  LOP3.LUT R0, R3, 0xffff, RZ, 0xc0, !PT ;  /* 0x0000ffff03007812 */ /* 0x000fe200078ec0ff */
[----:B------:R-:W0:Y:S01]  /*00b0*/  LDC R7, c[0x0][0x41c] ;  /* 0x00010700ff077b82 */ /* 0x000e220000000800 */
[----:B------:R-:W1:Y:S01]  /*00c0*/  S2R R2, SR_LANEID ;  /* 0x0000000000027919 */ /* 0x000e620000000000 */
[----:B------:R-:W-:Y:S01]  /*00d0*/  HFMA2 R58, -RZ, RZ, 0, 0 ;  /* 0x00000000ff3a7431 */ /* 0x000fe200000001ff */
[----:B------:R-:W2:Y:S01]  /*00e0*/  LDCU.U8 UR11, c[0x0][0x414] ;  /* 0x00008280ff0b77ac */ /* 0x000ea20008000000 */
[----:B------:R-:W-:-:S05]  /*00f0*/  IMAD R0, R0, 0x889, RZ ;  /* 0x0000088900007824 */ /* 0x000fca00078e02ff */
[----:B------:R-:W-:Y:S02]  /*0100*/  SHF.R.U32.HI R66, RZ, 0x10, R0 ;  /* 0x00000010ff427819 */ /* 0x000fe40000011600 */
[----:B------:R-:W3:Y:S02]  /*0110*/  LDC R0, c[0x0][0x374] ;  /* 0x0000dd00ff007b82 */ /* 0x000ee40000000800 */
[----:B------:R-:W-:-:S05]  /*0120*/  PRMT R6, R66, 0x9910, RZ ;  /* 0x0000991042067816 */ /* 0x000fca00000000ff */
[----:B------:R-:W-:Y:S01]  /*0130*/  IMAD R6, R6, 0x1e, RZ ;  /* 0x0000001e06067824 */ /* 0x000fe200078e02ff */
[----:B------:R-:W4:Y:S04]  /*0140*/  LDC R4, c[0x0][0x370] ;  /* 0x0000dc00ff047b82 */ /* 0x000f280000000800 */
[----:B------:R-:W-:Y:S01]  /*0150*/  IADD3 R6, PT, PT, RZ, -R6, RZ ;  /* 0x80000006ff067210 */ /* 0x000fe20007ffe0ff */
[----:B0-----:R-:W-:Y:S01]  /*0160*/  IMAD R60, R7, UR10, R66 ;  /* 0x0000000a073c7c24 */ /* 0x001fe2000f8e0242 */
[----:B------:R-:W-:Y:S02]  /*0170*/  MOV R7, R5 ;  /* 0x0000000500077202 */ /* 0x000fe40000000f00 */
[----:B------:R-:W-:Y:S02]  /*0180*/  PRMT R6, R6, 0x7710, RZ ;  /* 0x0000771006067816 */ /* 0x000fe400000000ff */
[----:B------:R-:W-:-:S02]  /*0190*/  IADD3 R65, PT, PT, R60, 0x10, RZ ;  /* 0x000000103c417810 */ /* 0x000fc40007ffe0ff */
[C---:B------:R-:W-:Y:S02]  /*01a0*/  IADD3 R64, PT, PT, R60.reuse, 0x20, RZ ;  /* 0x000000203c407810 */ /* 0x040fe40007ffe0ff */
[C---:B------:R-:W-:Y:S02]  /*01b0*/  IADD3 R63, PT, PT, R60.reuse, 0x30, RZ ;  /* 0x000000303c3f7810 */ /* 0x040fe40007ffe0ff */
[C---:B------:R-:W-:Y:S02]  /*01c0*/  IADD3 R62, PT, PT, R60.reuse, 0x50, RZ ;  /* 0x000000503c3e7810 */ /* 0x040fe40007ffe0ff */
[C---:B------:R-:W-:Y:S02]  /*01d0*/  IADD3 R61, PT, PT, R60.reuse, 0x60, RZ ;  /* 0x000000603c3d7810 */ /* 0x040fe40007ffe0ff */
[----:B------:R-:W-:Y:S02]  /*01e0*/  IADD3 R60, PT, PT, R60, 0x70, RZ ;  /* 0x000000703c3c7810 */ /* 0x000fe40007ffe0ff */
[----:B------:R-:W-:-:S02]  /*01f0*/  IADD3 R59, PT, PT, R6, R3, RZ ;  /* 0x00000003063b7210 */ /* 0x000fc40007ffe0ff */
[----:B------:R-:W-:Y:S02]  /*0200*/  SHF.R.S32.HI R9, RZ, 0x1f, R65 ;  /* 0x0000001fff097819 */ /* 0x000fe40000011441 */
[----:B------:R-:W-:Y:S02]  /*0210*/  SHF.R.S32.HI R11, RZ, 0x1f, R64 ;  /* 0x0000001fff0b7819 */ /* 0x000fe40000011440 */
[----:B------:R-:W-:Y:S02]  /*0220*/  SHF.R.S32.HI R13, RZ, 0x1f, R63 ;  /* 0x0000001fff0d7819 */ /* 0x000fe4000001143f */
[----:B------:R-:W-:Y:S02]  /*0230*/  SHF.R.S32.HI R15, RZ, 0x1f, R62 ;  /* 0x0000001fff0f7819 */ /* 0x000fe4000001143e */
[----:B------:R-:W-:Y:S02]  /*0240*/  SHF.R.S32.HI R17, RZ, 0x1f, R61 ;  /* 0x0000001fff117819 */ /* 0x000fe4000001143d */
[----:B------:R-:W-:-:S02]  /*0250*/  SHF.R.S32.HI R19, RZ, 0x1f, R60 ;  /* 0x0000001fff137819 */ /* 0x000fc4000001143c */
[----:B-1234-:R-:W-:-:S07]  /*0260*/  SHF.L.U32 R59, R59, 0x1, RZ ;  /* 0x000000013b3b7819 */ /* 0x01efce00000006ff */
.L_x_85:
[----:B0-----:R-:W0:Y:S01]  /*0270*/  LDC R10, c[0x0][0x410] ;  /* 0x00010400ff0a7b82 */ /* 0x001e220000000800 */
[----:B-1----:R-:W1:Y:S01]  /*0280*/  LDCU.128 UR12, c[0x0][0x400] ;  /* 0x00008000ff0c77ac */ /* 0x002e620008000c00 */
[----:B------:R-:W-:Y:S02]  /*0290*/  ISETP.GE.AND P3, PT, R7, RZ, PT ;  /* 0x000000ff0700720c */ /* 0x000fe40003f66270 */
[----:B------:R-:W-:Y:S02]  /*02a0*/  LOP3.LUT R27, R59, 0xffff, RZ, 0xc0, !PT ;  /* 0x0000ffff3b1b7812 */ /* 0x000fe400078ec0ff */
[----:B0--3--:R-:W-:-:S04]  /*02b0*/  IABS R23, R10 ;  /* 0x0000000a00177213 */ /* 0x009fc80000000000 */
[----:B------:R-:W0:Y:S08]  /*02c0*/  I2F.RP R6, R23 ;  /* 0x0000001700067306 */ /* 0x000e300000209400 */
[----:B0-----:R-:W0:Y:S02]  /*02d0*/  MUFU.RCP R6, R6 ;  /* 0x0000000600067308 */ /* 0x001e240000001000 */
[----:B0-----:R-:W-:-:S06]  /*02e0*/  IADD3 R20, PT, PT, R6, 0xffffffe, RZ ;  /* 0x0ffffffe06147810 */ /* 0x001fcc0007ffe0ff */
[----:B--2---:R0:W2:Y:S02]  /*02f0*/  F2I.FTZ.U32.TRUNC.NTZ R21, R20 ;  /* 0x0000001400157305 */ /* 0x0040a4000021f000 */
[----:B0-----:R-:W-:Y:S02]  /*0300*/  MOV R20, RZ ;  /* 0x000000ff00147202 */ /* 0x001fe40000000f00 */
[----:B--2---:R-:W-:-:S05]  /*0310*/  IADD3 R8, PT, PT, RZ, -R21, RZ ;  /* 0x80000015ff087210 */ /* 0x004fca0007ffe0ff */
[----:B------:R-:W-:Y:S01]  /*0320*/  IMAD R25, R8, R23, RZ ;  /* 0x0000001708197224 */ /* 0x000fe200078e02ff */
[----:B------:R-:W-:-:S03]  /*0330*/  IABS R8, R7 ;  /* 0x0000000700087213 */ /* 0x000fc60000000000 */
[----:B------:R-:W-:Y:S02]  /*0340*/  IMAD.HI.U32 R21, R21, R25, R20 ;  /* 0x0000001915157227 */ /* 0x000fe400078e0014 */
[----:B------:R-:W0:Y:S04]  /*0350*/  LDC R25, c[0x0][0x41c] ;  /* 0x00010700ff197b82 */ /* 0x000e280000000800 */
[----:B------:R-:W-:-:S05]  /*0360*/  IMAD.HI.U32 R21, R21, R8, RZ ;  /* 0x0000000815157227 */ /* 0x000fca00078e00ff */
[----:B------:R-:W-:-:S05]  /*0370*/  IADD3 R6, PT, PT, -R21, RZ, RZ ;  /* 0x000000ff15067210 */ /* 0x000fca0007ffe1ff */
[----:B------:R-:W-:Y:S01]  /*0380*/  IMAD R6, R23, R6, R8 ;  /* 0x0000000617067224 */ /* 0x000fe200078e0208 */
[----:B------:R-:W-:-:S04]  /*0390*/  LOP3.LUT R8, R7, R10, RZ, 0x3c, !PT ;  /* 0x0000000a07087212 */ /* 0x000fc800078e3cff */
[----:B------:R-:W-:Y:S02]  /*03a0*/  ISETP.GT.U32.AND P4, PT, R23, R6, PT ;  /* 0x000000061700720c */ /* 0x000fe40003f84070 */
[----:B------:R-:W-:Y:S01]  /*03b0*/  ISETP.GE.AND P1, PT, R8, RZ, PT ;  /* 0x000000ff0800720c */ /* 0x000fe20003f26270 */
[----:B0-----:R-:W-:-:S05]  /*03c0*/  IMAD R39, R25, UR10, R66 ;  /* 0x0000000a19277c24 */ /* 0x001fca000f8e0242 */
[----:B-1----:R-:W-:Y:S02]  /*03d0*/  ISETP.GE.U32.AND P0, PT, R39, UR12, PT ;  /* 0x0000000c27007c0c */ /* 0x002fe4000bf06070 */
[----:B------:R-:W-:-:S03]  /*03e0*/  SHF.R.S32.HI R25, RZ, 0x1f, R39 ;  /* 0x0000001fff197819 */ /* 0x000fc60000011427 */
[-C--:B------:R-:W-:Y:S02]  /*03f0*/  @!P4 IADD3 R6, PT, PT, R6, -R23.reuse, RZ ;  /* 0x800000170606c210 */ /* 0x080fe40007ffe0ff */
[----:B------:R-:W-:Y:S02]  /*0400*/  ISETP.GE.AND.EX P0, PT, R25, UR13, PT, P0 ;  /* 0x0000000d19007c0c */ /* 0x000fe4000bf06300 */
[CC--:B------:R-:W-:Y:S02]  /*0410*/  ISETP.GE.U32.AND P2, PT, R6.reuse, R23.reuse, PT ;  /* 0x000000170600720c */ /* 0x0c0fe40003f46070 */
[----:B------:R-:W-:Y:S02]  /*0420*/  ISETP.GT.U32.AND P5, PT, R23, R6, PT ;  /* 0x000000061700720c */ /* 0x000fe40003fa4070 */
[----:B------:R-:W-:Y:S02]  /*0430*/  IADD3 R23, PT, PT, R6, -R23, RZ ;  /* 0x8000001706177210 */ /* 0x000fe40007ffe0ff */
[----:B------:R-:W-:-:S02]  /*0440*/  @!P4 IADD3 R21, PT, PT, R21, 0x1, RZ ;  /* 0x000000011515c810 */ /* 0x000fc40007ffe0ff */
[----:B------:R-:W-:Y:S02]  /*0450*/  SEL R6, R23, R6, !P5 ;  /* 0x0000000617067207 */ /* 0x000fe40006800000 */
[----:B------:R-:W-:Y:S01]  /*0460*/  ISETP.NE.AND P5, PT, R10, RZ, PT ;  /* 0x000000ff0a00720c */ /* 0x000fe20003fa5270 */
[----:B------:R-:W0:Y:S01]  /*0470*/  @!P0 LDC.64 R32, c[0x0][0x3f8] ;  /* 0x0000fe00ff208b82 */ /* 0x000e220000000a00 */
[----:B------:R-:W-:Y:S02]  /*0480*/  LOP3.LUT R23, RZ, R10, RZ, 0x33, !PT ;  /* 0x0000000aff177212 */ /* 0x000fe400078e33ff */
[----:B------:R-:W-:Y:S02]  /*0490*/  @!P3 IADD3 R6, PT, PT, -R6, RZ, RZ ;  /* 0x000000ff0606b210 */ /* 0x000fe40007ffe1ff */
[----:B------:R-:W-:Y:S02]  /*04a0*/  @P2 IADD3 R21, PT, PT, R21, 0x1, RZ ;  /* 0x0000000115152810 */ /* 0x000fe40007ffe0ff */
[----:B------:R-:W-:Y:S01]  /*04b0*/  SEL R6, R23, R6, !P5 ;  /* 0x0000000617067207 */ /* 0x000fe20006800000 */
[----:B------:R-:W1:Y:S01]  /*04c0*/  @!P0 LDC.64 R34, c[0x0][0x3a0] ;  /* 0x0000e800ff228b82 */ /* 0x000e620000000a00 */
[----:B------:R-:W-:-:S02]  /*04d0*/  @!P1 IADD3 R21, PT, PT, -R21, RZ, RZ ;  /* 0x000000ff15159210 */ /* 0x000fc40007ffe1ff */
[----:B------:R-:W-:Y:S01]  /*04e0*/  IADD3 R29, PT, PT, R39, 0x40, RZ ;  /* 0x00000040271d7810 */ /* 0x000fe20007ffe0ff */
[----:B------:R-:W-:Y:S01]  /*04f0*/  IMAD R8, R6, 0x3c, RZ ;  /* 0x0000003c06087824 */ /* 0x000fe200078e02ff */
[----:B------:R-:W-:Y:S02]  /*0500*/  SEL R21, R23, R21, !P5 ;  /* 0x0000001517157207 */ /* 0x000fe40006800000 */
[----:B------:R-:W-:Y:S01]  /*0510*/  ISETP.GE.U32.AND P4, PT, R29, UR12, PT ;  /* 0x0000000c1d007c0c */ /* 0x000fe2000bf86070 */
[----:B------:R-:W2:Y:S01]  /*0520*/  @!P0 LDC.64 R36, c[0x0][0x398] ;  /* 0x0000e600ff248b82 */ /* 0x000ea20000000a00 */
[----:B------:R-:W-:Y:S02]  /*0530*/  SHF.R.S32.HI R31, RZ, 0x1f, R29 ;  /* 0x0000001fff1f7819 */ /* 0x000fe4000001141d */
[----:B------:R-:W-:Y:S02]  /*0540*/  IADD3 R84, P1, PT, R8, R27, RZ ;  /* 0x0000001b08547210 */ /* 0x000fe40007f3e0ff */
[----:B------:R-:W-:-:S02]  /*0550*/  SHF.R.S32.HI R10, RZ, 0x1f, R21 ;  /* 0x0000001fff0a7819 */ /* 0x000fc40000011415 */
[----:B------:R-:W-:Y:S02]  /*0560*/  ISETP.GE.AND.EX P4, PT, R31, UR13, PT, P4 ;  /* 0x0000000d1f007c0c */ /* 0x000fe4000bf86340 */
[----:B------:R-:W-:Y:S01]  /*0570*/  ISETP.GE.U32.AND P3, PT, R64, UR12, PT ;  /* 0x0000000c40007c0c */ /* 0x000fe2000bf66070 */
[----:B------:R-:W-:Y:S01]  /*0580*/  IMAD R10, R10, UR14, RZ ;  /* 0x0000000e0a0a7c24 */ /* 0x000fe2000f8e02ff */
[----:B------:R-:W-:Y:S01]  /*0590*/  LEA.HI.X.SX32 R85, R8, RZ, 0x1, P1 ;  /* 0x000000ff08557211 */ /* 0x000fe200008f0eff */
[----:B0-----:R-:W-:Y:S01]  /*05a0*/  @!P0 IMAD R8, R25, R32, RZ ;  /* 0x0000002019088224 */ /* 0x001fe200078e02ff */
[----:B------:R-:W-:Y:S01]  /*05b0*/  ISETP.GE.AND.EX P3, PT, R11, UR13, PT, P3 ;  /* 0x0000000d0b007c0c */ /* 0x000fe2000bf66330 */
[----:B------:R-:W-:Y:S01]  /*05c0*/  IMAD R87, R21, UR15, R10 ;  /* 0x0000000f15577c24 */ /* 0x000fe2000f8e020a */
[----:B------:R-:W-:Y:S01]  /*05d0*/  ISETP.GE.U32.AND P2, PT, R63, UR12, PT ;  /* 0x0000000c3f007c0c */ /* 0x000fe2000bf46070 */
[----:B------:R-:W-:-:S03]  /*05e0*/  IMAD.WIDE.U32 R84, R21, UR14, R84 ;  /* 0x0000000e15547c25 */ /* 0x000fc6000f8e0054 */
[----:B------:R-:W-:Y:S01]  /*05f0*/  ISETP.GE.AND.EX P2, PT, R13, UR13, PT, P2 ;  /* 0x0000000d0d007c0c */ /* 0x000fe2000bf46320 */
[----:B------:R-:W0:Y:S01]  /*0600*/  @!P4 LDC.64 R40, c[0x0][0x3f8] ;  /* 0x0000fe00ff28cb82 */ /* 0x000e220000000a00 */
[----:B------:R-:W-:Y:S01]  /*0610*/  IADD3 R87, PT, PT, R85, R87, RZ ;  /* 0x0000005755577210 */ /* 0x000fe20007ffe0ff */
[C---:B------:R-:W-:Y:S01]  /*0620*/  @!P0 IMAD R23, R39.reuse, R33, R8 ;  /* 0x0000002127178224 */ /* 0x040fe200078e0208 */
[-C--:B------:R-:W-:Y:S02]  /*0630*/  @!P0 MOV R86, R84.reuse ;  /* 0x0000005400568202 */ /* 0x080fe40000000f00 */
[----:B------:R-:W-:Y:S02]  /*0640*/  @!P4 MOV R24, R84 ;  /* 0x000000540018c202 */ /* 0x000fe40000000f00 */
[----:B------:R-:W-:Y:S01]  /*0650*/  @!P4 MOV R25, R87 ;  /* 0x000000570019c202 */ /* 0x000fe20000000f00 */
[----:B------:R-:W-:Y:S01]  /*0660*/  @!P0 IMAD.WIDE.U32 R20, R39, R32, R86 ;  /* 0x0000002027148225 */ /* 0x000fe200078e0056 */
[----:B------:R-:W3:Y:S04]  /*0670*/  @!P4 LDC.64 R42, c[0x0][0x3a0] ;  /* 0x0000e800ff2acb82 */ /* 0x000ee80000000a00 */
[----:B------:R-:W-:-:S02]  /*0680*/  @!P0 IADD3 R21, PT, PT, R21, R23, RZ ;  /* 0x0000001715158210 */ /* 0x000fc40007ffe0ff */
[C---:B------:R-:W-:Y:S02]  /*0690*/  @!P0 SHF.L.U32 R23, R20.reuse, 0x1, RZ ;  /* 0x0000000114178819 */ /* 0x040fe400000006ff */
[----:B------:R-:W4:Y:S01]  /*06a0*/  @!P3 LDC.64 R32, c[0x0][0x3f8] ;  /* 0x0000fe00ff20bb82 */ /* 0x000f220000000a00 */
[----:B------:R-:W-:Y:S02]  /*06b0*/  @!P0 SHF.L.U64.HI R8, R20, 0x1, R21 ;  /* 0x0000000114088819 */ /* 0x000fe40000010215 */
[C---:B-1----:R-:W-:Y:S02]  /*06c0*/  @!P0 IADD3 R20, P1, PT, R23.reuse, R34, RZ ;  /* 0x0000002217148210 */ /* 0x042fe40007f3e0ff */
[----:B--2---:R-:W-:Y:S02]  /*06d0*/  @!P0 IADD3 R22, P5, PT, R23, R36, RZ ;  /* 0x0000002417168210 */ /* 0x004fe40007fbe0ff */
[C---:B------:R-:W-:Y:S01]  /*06e0*/  @!P0 IADD3.X R21, PT, PT, R8.reuse, R35, RZ, P1, !PT ;  /* 0x0000002308158210 */ /* 0x040fe20000ffe4ff */
[----:B------:R-:W1:Y:S01]  /*06f0*/  @!P4 LDC.64 R44, c[0x0][0x398] ;  /* 0x0000e600ff2ccb82 */ /* 0x000e620000000a00 */
[----:B------:R-:W-:Y:S01]  /*0700*/  @!P0 IADD3.X R23, PT, PT, R8, R37, RZ, P5, !PT ;  /* 0x0000002508178210 */ /* 0x000fe20002ffe4ff */
[-C--:B0-----:R-:W-:Y:S01]  /*0710*/  @!P4 IMAD R10, R31, R40.reuse, RZ ;  /* 0x000000281f0ac224 */ /* 0x081fe200078e02ff */
[----:B------:R-:W-:Y:S01]  /*0720*/  MOV R8, RZ ;  /* 0x000000ff00087202 */ /* 0x000fe20000000f00 */
[----:B------:R-:W-:-:S04]  /*0730*/  @!P4 IMAD.WIDE.U32 R24, R29, R40, R24 ;  /* 0x000000281d18c225 */ /* 0x000fc800078e0018 */
[----:B------:R-:W0:Y:S01]  /*0740*/  @!P2 LDC.64 R38, c[0x0][0x3f8] ;  /* 0x0000fe00ff26ab82 */ /* 0x000e220000000a00 */
[----:B------:R-:W-:Y:S01]  /*0750*/  @!P4 IMAD R31, R29, R41, R10 ;  /* 0x000000291d1fc224 */ /* 0x000fe200078e020a */
[----:B------:R2:W3:Y:S01]  /*0760*/  @!P0 LDG.E R8, desc[UR8][R20.64] ;  /* 0x0000000814088981 */ /* 0x0004e2000c1e1900 */
[----:B------:R-:W-:Y:S02]  /*0770*/  MOV R10, RZ ;  /* 0x000000ff000a7202 */ /* 0x000fe40000000f00 */
[----:B------:R-:W-:Y:S01]  /*0780*/  ISETP.GE.U32.AND P1, PT, R62, UR12, PT ;  /* 0x0000000c3e007c0c */ /* 0x000fe2000bf26070 */
[----:B----4-:R-:W-:Y:S01]  /*0790*/  @!P3 IMAD R12, R11, R32, RZ ;  /* 0x000000200b0cb224 */ /* 0x010fe200078e02ff */
[----:B------:R-:W-:Y:S01]  /*07a0*/  @!P4 IADD3 R25, PT, PT, R25, R31, RZ ;  /* 0x0000001f1919c210 */ /* 0x000fe20007ffe0ff */
[----:B------:R-:W4:Y:S01]  /*07b0*/  @!P3 LDC.64 R36, c[0x0][0x398] ;  /* 0x0000e600ff24bb82 */ /* 0x000f220000000a00 */
[----:B------:R-:W-:Y:S02]  /*07c0*/  @!P4 SHF.L.U32 R29, R24, 0x1, RZ ;  /* 0x00000001181dc819 */ /* 0x000fe400000006ff */
[----:B--2---:R-:W-:-:S02]  /*07d0*/  @!P3 MOV R20, R84 ;  /* 0x000000540014b202 */ /* 0x004fc40000000f00 */
[----:B------:R-:W-:Y:S01]  /*07e0*/  @!P3 MOV R21, R87 ;  /* 0x000000570015b202 */ /* 0x000fe20000000f00 */
[C---:B------:R-:W-:Y:S01]  /*07f0*/  @!P3 IMAD R31, R64.reuse, R33, R12 ;  /* 0x00000021401fb224 */ /* 0x040fe200078e020c */
[----:B------:R2:W4:Y:S01]  /*0800*/  @!P0 LDG.E R10, desc[UR8][R22.64] ;  /* 0x00000008160a8981 */ /* 0x000522000c1e1900 */
[----:B------:R-:W4:Y:S01]  /*0810*/  @!P3 LDC.64 R34, c[0x0][0x3a0] ;  /* 0x0000e800ff22bb82 */ /* 0x000f220000000a00 */
[----:B------:R-:W-:Y:S01]  /*0820*/  @!P3 IMAD.WIDE.U32 R20, R64, R32, R20 ;  /* 0x000000204014b225 */ /* 0x000fe200078e0014 */
[----:B------:R-:W-:Y:S02]  /*0830*/  @!P4 SHF.L.U64.HI R14, R24, 0x1, R25 ;  /* 0x00000001180ec819 */ /* 0x000fe40000010219 */
[----:B------:R-:W-:Y:S02]  /*0840*/  ISETP.GE.AND.EX P1, PT, R15, UR13, PT, P1 ;  /* 0x0000000d0f007c0c */ /* 0x000fe4000bf26310 */
[----:B---3--:R-:W-:Y:S02]  /*0850*/  @!P4 IADD3 R24, P0, PT, R29, R42, RZ ;  /* 0x0000002a1d18c210 */ /* 0x008fe40007f1e0ff */
[----:B------:R-:W3:Y:S01]  /*0860*/  @!P2 LDC.64 R32, c[0x0][0x3a0] ;  /* 0x0000e800ff20ab82 */ /* 0x000ee20000000a00 */
[----:B------:R-:W-:-:S02]  /*0870*/  @!P3 IADD3 R21, PT, PT, R21, R31, RZ ;  /* 0x0000001f1515b210 */ /* 0x000fc40007ffe0ff */
[----:B-1----:R-:W-:Y:S02]  /*0880*/  @!P4 IADD3 R28, P5, PT, R29, R44, RZ ;  /* 0x0000002c1d1cc210 */ /* 0x002fe40007fbe0ff */
[----:B------:R-:W-:Y:S02]  /*0890*/  @!P4 IADD3.X R25, PT, PT, R14, R43, RZ, P0, !PT ;  /* 0x0000002b0e19c210 */ /* 0x000fe400007fe4ff */
[C---:B--2---:R-:W-:Y:S02]  /*08a0*/  @!P3 SHF.L.U32 R23, R20.reuse, 0x1, RZ ;  /* 0x000000011417b819 */ /* 0x044fe400000006ff */
[----:B------:R-:W-:Y:S01]  /*08b0*/  @!P3 SHF.L.U64.HI R16, R20, 0x1, R21 ;  /* 0x000000011410b819 */ /* 0x000fe20000010215 */
[----:B------:R-:W1:Y:S01]  /*08c0*/  @!P1 LDC.64 R42, c[0x0][0x3a0] ;  /* 0x0000e800ff2a9b82 */ /* 0x000e620000000a00 */
[----:B------:R-:W-:Y:S02]  /*08d0*/  ISETP.GE.U32.AND P0, PT, R61, UR12, PT ;  /* 0x0000000c3d007c0c */ /* 0x000fe4000bf06070 */
[----:B------:R-:W-:Y:S01]  /*08e0*/  @!P4 IADD3.X R29, PT, PT, R14, R45, RZ, P5, !PT ;  /* 0x0000002d0e1dc210 */ /* 0x000fe20002ffe4ff */
[----:B0-----:R-:W-:Y:S01]  /*08f0*/  @!P2 IMAD R14, R13, R38, RZ ;  /* 0x000000260d0ea224 */ /* 0x001fe200078e02ff */
[----:B------:R-:W-:-:S02]  /*0900*/  @!P2 MOV R20, R84 ;  /* 0x000000540014a202 */ /* 0x000fc40000000f00 */
[----:B------:R-:W-:Y:S02]  /*0910*/  @!P2 MOV R21, R87 ;  /* 0x000000570015a202 */ /* 0x000fe40000000f00 */
[----:B------:R-:W-:Y:S01]  /*0920*/  ISETP.GE.AND.EX P0, PT, R17, UR13, PT, P0 ;  /* 0x0000000d11007c0c */ /* 0x000fe2000bf06300 */
[C---:B------:R-:W-:Y:S02]  /*0930*/  @!P2 IMAD R31, R63.reuse, R39, R14 ;  /* 0x000000273f1fa224 */ /* 0x040fe400078e020e */
[----:B------:R-:W-:Y:S02]  /*0940*/  @!P2 IMAD.WIDE.U32 R20, R63, R38, R20 ;  /* 0x000000263f14a225 */ /* 0x000fe400078e0014 */
[----:B------:R-:W0:Y:S01]  /*0950*/  @!P1 LDC.64 R38, c[0x0][0x3f8] ;  /* 0x0000fe00ff269b82 */ /* 0x000e220000000a00 */
[----:B------:R-:W-:Y:S02]  /*0960*/  MOV R12, RZ ;  /* 0x000000ff000c7202 */ /* 0x000fe40000000f00 */
[----:B------:R-:W-:-:S02]  /*0970*/  MOV R14, RZ ;  /* 0x000000ff000e7202 */ /* 0x000fc40000000f00 */
[----:B------:R-:W-:Y:S02]  /*0980*/  @!P2 IADD3 R21, PT, PT, R21, R31, RZ ;  /* 0x0000001f1515a210 */ /* 0x000fe40007ffe0ff */
[----:B------:R2:W3:Y:S01]  /*0990*/  @!P4 LDG.E R12, desc[UR8][R24.64] ;  /* 0x00000008180cc981 */ /* 0x0004e2000c1e1900 */
[----:B------:R-:W1:Y:S01]  /*09a0*/  @!P2 LDC.64 R30, c[0x0][0x398] ;  /* 0x0000e600ff1eab82 */ /* 0x000e620000000a00 */
[C---:B----4-:R-:W-:Y:S02]  /*09b0*/  @!P3 IADD3 R22, P5, PT, R23.reuse, R34, RZ ;  /* 0x000000221716b210 */ /* 0x050fe40007fbe0ff */
[----:B------:R4:W3:Y:S05]  /*09c0*/  @!P4 LDG.E R14, desc[UR8][R28.64] ;  /* 0x000000081c0ec981 */ /* 0x0008ea000c1e1900 */
[----:B------:R-:W1:Y:S01]  /*09d0*/  @!P0 LDC.64 R44, c[0x0][0x3f8] ;  /* 0x0000fe00ff2c8b82 */ /* 0x000e620000000a00 */
[----:B--2---:R-:W-:-:S02]  /*09e0*/  @!P3 IADD3 R24, P4, PT, R23, R36, RZ ;  /* 0x000000241718b210 */ /* 0x004fc40007f9e0ff */
[C---:B------:R-:W-:Y:S02]  /*09f0*/  @!P3 IADD3.X R23, PT, PT, R16.reuse, R35, RZ, P5, !PT ;  /* 0x000000231017b210 */ /* 0x040fe40002ffe4ff */
[----:B------:R-:W-:Y:S02]  /*0a00*/  @!P3 IADD3.X R25, PT, PT, R16, R37, RZ, P4, !PT ;  /* 0x000000251019b210 */ /* 0x000fe400027fe4ff */
[----:B------:R-:W-:Y:S01]  /*0a10*/  MOV R16, RZ ;  /* 0x000000ff00107202 */ /* 0x000fe20000000f00 */
[----:B------:R-:W2:Y:S01]  /*0a20*/  LDC.64 R36, c[0x0][0x3b8] ;  /* 0x0000ee00ff247b82 */ /* 0x000ea20000000a00 */
[----:B------:R-:W-:Y:S01]  /*0a30*/  @!P2 SHF.L.U64.HI R26, R20, 0x1, R21 ;  /* 0x00000001141aa819 */ /* 0x000fe20000010215 */
[----:B0-----:R-:W-:Y:S01]  /*0a40*/  @!P1 IMAD R21, R15, R38, RZ ;  /* 0x000000260f159224 */ /* 0x001fe200078e02ff */
[----:B------:R-:W-:Y:S02]  /*0a50*/  ISETP.GE.U32.AND P4, PT, R65, UR12, PT ;  /* 0x0000000c41007c0c */ /* 0x000fe4000bf86070 */
[----:B------:R0:W2:Y:S01]  /*0a60*/  @!P3 LDG.E R16, desc[UR8][R22.64] ;  /* 0x000000081610b981 */ /* 0x0000a2000c1e1900 */
[----:B------:R-:W-:-:S02]  /*0a70*/  MOV R18, RZ ;  /* 0x000000ff00127202 */ /* 0x000fc40000000f00 */
[----:B----4-:R-:W4:Y:S01]  /*0a80*/  @!P1 LDC.64 R28, c[0x0][0x398] ;  /* 0x0000e600ff1c9b82 */ /* 0x010f220000000a00 */
[----:B------:R-:W-:Y:S01]  /*0a90*/  @!P2 SHF.L.U32 R35, R20, 0x1, RZ ;  /* 0x000000011423a819 */ /* 0x000fe200000006ff */
[----:B------:R-:W-:Y:S01]  /*0aa0*/  @!P1 IMAD R39, R62, R39, R21 ;  /* 0x000000273e279224 */ /* 0x000fe200078e0215 */
[----:B------:R-:W-:Y:S01]  /*0ab0*/  ISETP.GE.AND.EX P4, PT, R9, UR13, PT, P4 ;  /* 0x0000000d09007c0c */ /* 0x000fe2000bf86340 */
[----:B------:R1:W4:Y:S01]  /*0ac0*/  @!P3 LDG.E R18, desc[UR8][R24.64] ;  /* 0x000000081812b981 */ /* 0x000322000c1e1900 */
[----:B0-----:R-:W-:-:S03]  /*0ad0*/  @!P1 MOV R22, R84 ;  /* 0x0000005400169202 */ /* 0x001fc60000000f00 */
[----:B------:R-:W0:Y:S01]  /*0ae0*/  @!P0 LDC.64 R46, c[0x0][0x398] ;  /* 0x0000e600ff2e8b82 */ /* 0x000e220000000a00 */
[----:B------:R-:W-:Y:S02]  /*0af0*/  @!P1 MOV R23, R87 ;  /* 0x0000005700179202 */ /* 0x000fe40000000f00 */
[C---:B---3--:R-:W-:Y:S01]  /*0b00*/  @!P2 IADD3 R32, P6, PT, R35.reuse, R32, RZ ;  /* 0x000000202320a210 */ /* 0x048fe20007fde0ff */
[----:B------:R-:W-:Y:S01]  /*0b10*/  @!P1 IMAD.WIDE.U32 R22, R62, R38, R22 ;  /* 0x000000263e169225 */ /* 0x000fe200078e0016 */
[----:B-1----:R-:W-:Y:S02]  /*0b20*/  @!P2 IADD3 R34, P3, PT, R35, R30, RZ ;  /* 0x0000001e2322a210 */ /* 0x002fe40007f7e0ff */
[----:B------:R-:W-:Y:S01]  /*0b30*/  MOV R20, RZ ;  /* 0x000000ff00147202 */ /* 0x000fe20000000f00 */
[----:B------:R-:W-:Y:S01]  /*0b40*/  @!P0 IMAD R24, R17, R44, RZ ;  /* 0x0000002c11188224 */ /* 0x000fe200078e02ff */
[----:B------:R-:W-:Y:S02]  /*0b50*/  @!P1 IADD3 R23, PT, PT, R23, R39, RZ ;  /* 0x0000002717179210 */ /* 0x000fe40007ffe0ff */
[----:B------:R-:W-:-:S02]  /*0b60*/  @!P2 IADD3.X R33, PT, PT, R26, R33, RZ, P6, !PT ;  /* 0x000000211a21a210 */ /* 0x000fc400037fe4ff */
[----:B------:R-:W-:Y:S02]  /*0b70*/  @!P2 IADD3.X R35, PT, PT, R26, R31, RZ, P3, !PT ;  /* 0x0000001f1a23a210 */ /* 0x000fe40001ffe4ff */
[----:B------:R-:W-:Y:S01]  /*0b80*/  MOV R21, RZ ;  /* 0x000000ff00157202 */ /* 0x000fe20000000f00 */
[----:B------:R1:W3:Y:S01]  /*0b90*/  @!P2 LDG.E R20, desc[UR8][R32.64] ;  /* 0x000000082014a981 */ /* 0x0002e2000c1e1900 */
[----:B------:R-:W-:Y:S01]  /*0ba0*/  @!P1 SHF.L.U64.HI R26, R22, 0x1, R23 ;  /* 0x00000001161a9819 */ /* 0x000fe20000010217 */
[----:B------:R-:W-:Y:S01]  /*0bb0*/  @!P0 IMAD R23, R61, R45, R24 ;  /* 0x0000002d3d178224 */ /* 0x000fe200078e0218 */
[----:B------:R-:W-:Y:S01]  /*0bc0*/  ISETP.GE.U32.AND P5, PT, R60, UR12, PT ;  /* 0x0000000c3c007c0c */ /* 0x000fe2000bfa6070 */
[----:B--2---:R-:W-:Y:S01]  /*0bd0*/  IMAD.WIDE R24, R7, 0x8, R36 ;  /* 0x0000000807187825 */ /* 0x004fe200078e0224 */
[----:B------:R-:W2:Y:S01]  /*0be0*/  @!P0 LDC.64 R30, c[0x0][0x3a0] ;  /* 0x0000e800ff1e8b82 */ /* 0x000ea20000000a00 */
[----:B------:R-:W-:Y:S01]  /*0bf0*/  @!P1 SHF.L.U32 R41, R22, 0x1, RZ ;  /* 0x0000000116299819 */ /* 0x000fe200000006ff */
[----:B------:R4:W3:Y:S01]  /*0c00*/  @!P2 LDG.E R21, desc[UR8][R34.64] ;  /* 0x000000082215a981 */ /* 0x0008e2000c1e1900 */
[----:B------:R-:W-:-:S02]  /*0c10*/  @!P0 MOV R36, R84 ;  /* 0x0000005400248202 */ /* 0x000fc40000000f00 */
[----:B------:R-:W-:Y:S01]  /*0c20*/  @!P0 MOV R37, R87 ;  /* 0x0000005700258202 */ /* 0x000fe20000000f00 */
[----:B------:R-:W3:Y:S01]  /*0c30*/  LDG.E.64 R24, desc[UR8][R24.64] ;  /* 0x0000000818187981 */ /* 0x000ee2000c1e1b00 */
[----:B------:R-:W-:Y:S01]  /*0c40*/  ISETP.GE.AND.EX P5, PT, R19, UR13, PT, P5 ;  /* 0x0000000d13007c0c */ /* 0x000fe2000bfa6350 */
[----:B-1----:R-:W1:Y:S01]  /*0c50*/  @!P4 LDC.64 R32, c[0x0][0x3f8] ;  /* 0x0000fe00ff20cb82 */ /* 0x002e620000000a00 */
[----:B------:R-:W-:Y:S01]  /*0c60*/  @!P1 IADD3 R38, P2, PT, R41, R42, RZ ;  /* 0x0000002a29269210 */ /* 0x000fe20007f5e0ff */
[----:B------:R-:W-:-:S03]  /*0c70*/  @!P0 IMAD.WIDE.U32 R36, R61, R44, R36 ;  /* 0x0000002c3d248225 */ /* 0x000fc600078e0024 */
[C---:B------:R-:W-:Y:S02]  /*0c80*/  @!P1 IADD3.X R39, PT, PT, R26.reuse, R43, RZ, P2, !PT ;  /* 0x0000002b1a279210 */ /* 0x040fe400017fe4ff */
[----:B----4-:R-:W-:Y:S01]  /*0c90*/  @!P1 IADD3 R40, P2, PT, R41, R28, RZ ;  /* 0x0000001c29289210 */ /* 0x010fe20007f5e0ff */
[----:B------:R-:W4:Y:S01]  /*0ca0*/  @!P4 LDC.64 R34, c[0x0][0x3a0] ;  /* 0x0000e800ff22cb82 */ /* 0x000f220000000a00 */
[----:B------:R-:W-:Y:S02]  /*0cb0*/  @!P0 IADD3 R23, PT, PT, R37, R23, RZ ;  /* 0x0000001725178210 */ /* 0x000fe40007ffe0ff */
[----:B------:R-:W-:Y:S02]  /*0cc0*/  @!P1 IADD3.X R41, PT, PT, R26, R29, RZ, P2, !PT ;  /* 0x0000001d1a299210 */ /* 0x000fe400017fe4ff */
[C---:B------:R-:W-:Y:S02]  /*0cd0*/  @!P0 SHF.L.U32 R45, R36.reuse, 0x1, RZ ;  /* 0x00000001242d8819 */ /* 0x040fe400000006ff */
[----:B------:R-:W-:Y:S01]  /*0ce0*/  @!P0 SHF.L.U64.HI R26, R36, 0x1, R23 ;  /* 0x00000001241a8819 */ /* 0x000fe20000010217 */
[----:B------:R-:W4:Y:S01]  /*0cf0*/  @!P4 LDC.64 R28, c[0x0][0x398] ;  /* 0x0000e600ff1ccb82 */ /* 0x000f220000000a00 */
[----:B------:R-:W-:-:S02]  /*0d00*/  MOV R22, RZ ;  /* 0x000000ff00167202 */ /* 0x000fc40000000f00 */
[----:B------:R-:W-:Y:S02]  /*0d10*/  MOV R23, RZ ;  /* 0x000000ff00177202 */ /* 0x000fe40000000f00 */
[----:B--2---:R-:W-:Y:S02]  /*0d20*/  @!P0 IADD3 R42, P2, PT, R45, R30, RZ ;  /* 0x0000001e2d2a8210 */ /* 0x004fe40007f5e0ff */
[----:B------:R2:W3:Y:S01]  /*0d30*/  @!P1 LDG.E R22, desc[UR8][R38.64] ;  /* 0x0000000826169981 */ /* 0x0004e2000c1e1900 */
[----:B------:R-:W4:Y:S01]  /*0d40*/  @!P5 LDC.64 R36, c[0x0][0x3f8] ;  /* 0x0000fe00ff24db82 */ /* 0x000f220000000a00 */
[----:B-1----:R-:W-:Y:S02]  /*0d50*/  @!P4 IMAD R30, R9, R32, RZ ;  /* 0x00000020091ec224 */ /* 0x002fe400078e02ff */
[----:B------:R1:W3:Y:S01]  /*0d60*/  @!P1 LDG.E R23, desc[UR8][R40.64] ;  /* 0x0000000828179981 */ /* 0x0002e2000c1e1900 */
[----:B0-----:R-:W-:Y:S02]  /*0d70*/  @!P0 IADD3 R44, P1, PT, R45, R46, RZ ;  /* 0x0000002e2d2c8210 */ /* 0x001fe40007f3e0ff */
[----:B--2---:R-:W-:-:S02]  /*0d80*/  @!P4 MOV R38, R84 ;  /* 0x000000540026c202 */ /* 0x004fc40000000f00 */
[----:B------:R-:W-:Y:S02]  /*0d90*/  @!P4 MOV R39, R87 ;  /* 0x000000570027c202 */ /* 0x000fe40000000f00 */
[C---:B------:R-:W-:Y:S01]  /*0da0*/  @!P0 IADD3.X R45, PT, PT, R26.reuse, R47, RZ, P1, !PT ;  /* 0x0000002f1a2d8210 */ /* 0x040fe20000ffe4ff */
[C---:B------:R-:W-:Y:S02]  /*0db0*/  @!P4 IMAD R47, R65.reuse, R33, R30 ;  /* 0x00000021412fc224 */ /* 0x040fe400078e021e */
[----:B------:R-:W-:Y:S01]  /*0dc0*/  @!P4 IMAD.WIDE.U32 R38, R65, R32, R38 ;  /* 0x000000204126c225 */ /* 0x000fe200078e0026 */
[----:B------:R-:W-:Y:S02]  /*0dd0*/  ISETP.NE.AND P1, PT, RZ, UR11, PT ;  /* 0x0000000bff007c0c */ /* 0x000fe4000bf25270 */
[----:B------:R-:W-:Y:S02]  /*0de0*/  CS2R R52, SRZ ;  /* 0x0000000000347805 */ /* 0x000fe4000001ff00 */
[----:B------:R-:W-:Y:S01]  /*0df0*/  @!P0 IADD3.X R43, PT, PT, R26, R31, RZ, P2, !PT ;  /* 0x0000001f1a2b8210 */ /* 0x000fe200017fe4ff */
[----:B------:R-:W0:Y:S01]  /*0e00*/  @!P5 LDC.64 R32, c[0x0][0x3a0] ;  /* 0x0000e800ff20db82 */ /* 0x000e220000000a00 */
[----:B-1----:R-:W-:-:S02]  /*0e10*/  @!P4 IADD3 R41, PT, PT, R39, R47, RZ ;  /* 0x0000002f2729c210 */ /* 0x002fc40007ffe0ff */
[C---:B------:R-:W-:Y:S01]  /*0e20*/  @!P4 SHF.L.U32 R39, R38.reuse, 0x1, RZ ;  /* 0x000000012627c819 */ /* 0x040fe200000006ff */
[----:B----4-:R-:W-:Y:S01]  /*0e30*/  @!P5 IMAD R26, R19, R36, RZ ;  /* 0x00000024131ad224 */ /* 0x010fe200078e02ff */
[----:B------:R-:W-:Y:S01]  /*0e40*/  @!P4 SHF.L.U64.HI R46, R38, 0x1, R41 ;  /* 0x00000001262ec819 */ /* 0x000fe20000010229 */
[----:B------:R1:W2:Y:S01]  /*0e50*/  @!P0 LDG.E R52, desc[UR8][R42.64] ;  /* 0x000000082a348981 */ /* 0x0002a2000c1e1900 */
[----:B------:R-:W-:Y:S01]  /*0e60*/  @!P5 MOV R40, R84 ;  /* 0x000000540028d202 */ /* 0x000fe20000000f00 */
[----:B------:R-:W4:Y:S01]  /*0e70*/  @!P5 LDC.64 R30, c[0x0][0x398] ;  /* 0x0000e600ff1edb82 */ /* 0x000f220000000a00 */
[----:B------:R-:W-:Y:S01]  /*0e80*/  @!P5 MOV R41, R87 ;  /* 0x000000570029d202 */ /* 0x000fe20000000f00 */
[----:B------:R-:W2:Y:S01]  /*0e90*/  @!P0 LDG.E R53, desc[UR8][R44.64] ;  /* 0x000000082c358981 */ /* 0x000ea2000c1e1900 */
[C---:B------:R-:W-:Y:S02]  /*0ea0*/  @!P4 IADD3 R34, P0, PT, R39.reuse, R34, RZ ;  /* 0x000000222722c210 */ /* 0x040fe40007f1e0ff */
[----:B------:R-:W-:Y:S01]  /*0eb0*/  @!P4 IADD3 R38, P2, PT, R39, R28, RZ ;  /* 0x0000001c2726c210 */ /* 0x000fe20007f5e0ff */
[----:B------:R-:W-:-:S02]  /*0ec0*/  @!P5 IMAD R39, R60, R37, R26 ;  /* 0x000000253c27d224 */ /* 0x000fc400078e021a */
[----:B------:R-:W-:Y:S01]  /*0ed0*/  @!P5 IMAD.WIDE.U32 R36, R60, R36, R40 ;  /* 0x000000243c24d225 */ /* 0x000fe200078e0028 */
[----:B-1----:R-:W1:Y:S08]  /*0ee0*/  @P1 LDC.64 R42, c[0x0][0x3b0] ;  /* 0x0000ec00ff2a1b82 */ /* 0x002e700000000a00 */
[----:B------:R-:W1:Y:S01]  /*0ef0*/  LDC.64 R40, c[0x0][0x3a8] ;  /* 0x0000ea00ff287b82 */ /* 0x000e620000000a00 */
[----:B------:R-:W-:-:S02]  /*0f00*/  @!P5 IADD3 R39, PT, PT, R37, R39, RZ ;  /* 0x000000272527d210 */ /* 0x000fc40007ffe0ff */
[C---:B------:R-:W-:Y:S02]  /*0f10*/  @!P5 SHF.L.U32 R37, R36.reuse, 0x1, RZ ;  /* 0x000000012425d819 */ /* 0x040fe400000006ff */
[----:B------:R-:W-:Y:S02]  /*0f20*/  @!P5 SHF.L.U64.HI R26, R36, 0x1, R39 ;  /* 0x00000001241ad819 */ /* 0x000fe40000010227 */
[C---:B------:R-:W-:Y:S02]  /*0f30*/  @!P4 IADD3.X R35, PT, PT, R46.reuse, R35, RZ, P0, !PT ;  /* 0x000000232e23c210 */ /* 0x040fe400007fe4ff */
[----:B------:R-:W-:Y:S02]  /*0f40*/  @!P4 IADD3.X R39, PT, PT, R46, R29, RZ, P2, !PT ;  /* 0x0000001d2e27c210 */ /* 0x000fe400017fe4ff */
[C---:B0-----:R-:W-:Y:S02]  /*0f50*/  @!P5 IADD3 R32, P0, PT, R37.reuse, R32, RZ ;  /* 0x000000202520d210 */ /* 0x041fe40007f1e0ff */
[----:B----4-:R-:W-:Y:S01]  /*0f60*/  @!P5 IADD3 R36, P2, PT, R37, R30, RZ ;  /* 0x0000001e2524d210 */ /* 0x010fe20007f5e0ff */
[----:B------:R-:W-:Y:S01]  /*0f70*/  IMAD R29, R6, 0x3c, R27 ;  /* 0x0000003c061d7824 */ /* 0x000fe200078e021b */
[----:B------:R-:W-:-:S02]  /*0f80*/  CS2R R54, SRZ ;  /* 0x0000000000367805 */ /* 0x000fc4000001ff00 */
[----:B------:R-:W-:Y:S02]  /*0f90*/  CS2R R56, SRZ ;  /* 0x0000000000387805 */ /* 0x000fe4000001ff00 */
[C---:B------:R-:W-:Y:S02]  /*0fa0*/  @!P5 IADD3.X R33, PT, PT, R26.reuse, R33, RZ, P0, !PT ;  /* 0x000000211a21d210 */ /* 0x040fe400007fe4ff */
[----:B------:R-:W-:Y:S01]  /*0fb0*/  @!P5 IADD3.X R37, PT, PT, R26, R31, RZ, P2, !PT ;  /* 0x0000001f1a25d210 */ /* 0x000fe200017fe4ff */
[C---:B-1----:R-:W-:Y:S01]  /*0fc0*/  @P1 IMAD.WIDE R30, R29.reuse, 0x4, R42 ;  /* 0x000000041d1e1825 */ /* 0x042fe200078e022a */
[----:B------:R-:W-:Y:S01]  /*0fd0*/  CS2R R26, SRZ ;  /* 0x00000000001a7805 */ /* 0x000fe2000001ff00 */
[----:B------:R3:W4:Y:S02]  /*0fe0*/  @!P4 LDG.E R54, desc[UR8][R34.64] ;  /* 0x000000082236c981 */ /* 0x000724000c1e1900 */
[----:B------:R-:W-:Y:S02]  /*0ff0*/  IMAD.WIDE R28, R29, 0x4, R40 ;  /* 0x000000041d1c7825 */ /* 0x000fe400078e0228 */
[----:B------:R-:W4:Y:S04]  /*1000*/  @!P4 LDG.E R55, desc[UR8][R38.64] ;  /* 0x000000082637c981 */ /* 0x000f28000c1e1900 */
[----:B------:R-:W4:Y:S04]  /*1010*/  @!P5 LDG.E R56, desc[UR8][R32.64] ;  /* 0x000000082038d981 */ /* 0x000f28000c1e1900 */
[----:B------:R-:W4:Y:S04]  /*1020*/  @!P5 LDG.E R57, desc[UR8][R36.64] ;  /* 0x000000082439d981 */ /* 0x000f28000c1e1900 */
[----:B------:R0:W5:Y:S04]  /*1030*/  @P1 LDG.E.64 R26, desc[UR8][R30.64] ;  /* 0x000000081e1a1981 */ /* 0x000168000c1e1b00 */
[----:B------:R-:W5:Y:S01]  /*1040*/  LDG.E.64 R28, desc[UR8][R28.64] ;  /* 0x000000081c1c7981 */ /* 0x000f62000c1e1b00 */
[----:B------:R-:W-:Y:S01]  /*1050*/  UISETP.NE.AND UP0, UPT, UR11, URZ, UPT ;  /* 0x000000ff0b00728c */ /* 0x000fe2000bf05270 */
[----:B------:R-:W-:-:S02]  /*1060*/  MOV R82, 0x3f800000 ;  /* 0x3f80000000527802 */ /* 0x000fc40000000f00 */
[----:B------:R-:W-:Y:S02]  /*1070*/  PRMT R80, R8, 0x7632, R80 ;  /* 0x0000763208507816 */ /* 0x000fe40000000050 */
[----:B------:R-:W-:Y:S02]  /*1080*/  PRMT R81, R10, 0x7632, R81 ;  /* 0x000076320a517816 */ /* 0x000fe40000000051 */
[----:B------:R-:W-:Y:S02]  /*1090*/  PRMT R72, R12, 0x7632, R72 ;  /* 0x000076320c487816 */ /* 0x000fe40000000048 */
[----:B------:R-:W-:Y:S01]  /*10a0*/  PRMT R73, R14, 0x7632, R73 ;  /* 0x000076320e497816 */ /* 0x000fe20000000049 */
[----:B---3--:R-:W-:-:S05]  /*10b0*/  FFMA.FTZ R34, -R24, R24, R25 ;  /* 0x0000001818227223 */ /* 0x008fca0000010119 */
[----:B------:R-:W-:-:S13]  /*10c0*/  FSETP.GTU.FTZ.AND P0, PT, R34, RZ, PT ;  /* 0x000000ff2200720b */ /* 0x000fda0003f1c000 */
[----:B------:R-:W1:Y:S01]  /*10d0*/  @P0 LDC R25, c[0x0][0x3c0] ;  /* 0x0000f000ff190b82 */ /* 0x000e620000000800 */
[----:B------:R-:W-:Y:S02]  /*10e0*/  PRMT R76, R16, 0x7632, R76 ;  /* 0x00007632104c7816 */ /* 0x000fe4000000004c */
[----:B------:R-:W-:Y:S02]  /*10f0*/  PRMT R77, R18, 0x7632, R77 ;  /* 0x00007632124d7816 */ /* 0x000fe4000000004d */
[----:B------:R-:W-:Y:S02]  /*1100*/  PRMT R74, R20, 0x7632, R74 ;  /* 0x00007632144a7816 */ /* 0x000fe4000000004a */
[----:B------:R-:W-:Y:S02]  /*1110*/  PRMT R75, R21, 0x7632, R75 ;  /* 0x00007632154b7816 */ /* 0x000fe4000000004b */
[----:B------:R-:W-:Y:S02]  /*1120*/  PRMT R70, R22, 0x7632, R70 ;  /* 0x0000763216467816 */ /* 0x000fe40000000046 */
[----:B------:R-:W-:Y:S01]  /*1130*/  PRMT R71, R23, 0x7632, R71 ;  /* 0x0000763217477816 */ /* 0x000fe20000000047 */
[----:B-1----:R-:W-:-:S04]  /*1140*/  @P0 FADD.FTZ R25, R34, R25 ;  /* 0x0000001922190221 */ /* 0x002fc80000010000 */
[----:B------:R1:W3:Y:S01]  /*1150*/  @P0 MUFU.RSQ R82, R25 ;  /* 0x0000001900520308 */ /* 0x0002e20000001400 */
[----:B--2---:R-:W-:Y:S02]  /*1160*/  PRMT R68, R52, 0x7632, R68 ;  /* 0x0000763234447816 */ /* 0x004fe40000000044 */
[----:B------:R-:W-:Y:S02]  /*1170*/  PRMT R69, R53, 0x7632, R69 ;  /* 0x0000763235457816 */ /* 0x000fe40000000045 */
[----:B----4-:R-:W-:Y:S02]  /*1180*/  PRMT R78, R54, 0x7632, R78 ;  /* 0x00007632364e7816 */ /* 0x010fe4000000004e */
[----:B------:R-:W-:Y:S02]  /*1190*/  PRMT R79, R55, 0x7632, R79 ;  /* 0x00007632374f7816 */ /* 0x000fe4000000004f */
[----:B-1----:R-:W-:Y:S02]  /*11a0*/  PRMT R25, R56, 0x7632, R25 ;  /* 0x0000763238197816 */ /* 0x002fe40000000019 */
[----:B------:R-:W-:Y:S01]  /*11b0*/  PRMT R67, R57, 0x7632, R67 ;  /* 0x0000763239437816 */ /* 0x000fe20000000043 */
[----:B0--3--:R-:W-:Y:S06]  /*11c0*/  BRA.U UP0, `(.L_x_43) ;  /* 0x0000000900447547 */ /* 0x009fec000b800000 */
[----:B------:R-:W-:Y:S02]  /*11d0*/  SHF.L.U32 R33, R8, 0x10, RZ ;  /* 0x0000001008217819 */ /* 0x000fe400000006ff */
[----:B------:R-:W-:Y:S02]  /*11e0*/  SHF.L.U32 R31, R10, 0x10, RZ ;  /* 0x000000100a1f7819 */ /* 0x000fe400000006ff */
[----:B------:R-:W-:Y:S01]  /*11f0*/  SHF.L.U32 R35, R80, 0x10, RZ ;  /* 0x0000001050237819 */ /* 0x000fe200000006ff */
[----:B------:R-:W-:Y:S01]  /*1200*/  FADD.FTZ R33, -R24, R33 ;  /* 0x0000002118217221 */ /* 0x000fe20000010100 */
[----:B------:R-:W-:Y:S01]  /*1210*/  SHF.L.U32 R30, R81, 0x10, RZ ;  /* 0x00000010511e7819 */ /* 0x000fe200000006ff */
[----:B-----5:R-:W-:Y:S01]  /*1220*/  FMUL.FTZ R37, R28, R31 ;  /* 0x0000001f1c257220 */ /* 0x020fe20000410000 */
[----:B------:R-:W-:Y:S01]  /*1230*/  SHF.L.U32 R39, R78, 0x10, RZ ;  /* 0x000000104e277819 */ /* 0x000fe200000006ff */
[----:B------:R-:W-:Y:S01]  /*1240*/  FMUL.FTZ R32, R33, R82 ;  /* 0x0000005221207220 */ /* 0x000fe20000410000 */
[----:B------:R-:W-:Y:S01]  /*1250*/  FADD.FTZ R35, -R24, R35 ;  /* 0x0000002318237221 */ /* 0x000fe20000010100 */
[----:B------:R-:W-:Y:S01]  /*1260*/  FADD.FTZ R33, RZ, R37 ;  /* 0x00000025ff217221 */ /* 0x000fe20000010000 */
[----:B------:R-:W-:Y:S01]  /*1270*/  FMUL.FTZ R34, R29, R30 ;  /* 0x0000001e1d227220 */ /* 0x000fe20000410000 */
[----:B------:R-:W-:Y:S01]  /*1280*/  FFMA.FTZ R36, R32, R37, RZ ;  /* 0x0000002520247223 */ /* 0x000fe200000100ff */
[----:B------:R-:W-:Y:S01]  /*1290*/  SHF.L.U32 R37, R54, 0x10, RZ ;  /* 0x0000001036257819 */ /* 0x000fe200000006ff */
[----:B------:R-:W-:Y:S01]  /*12a0*/  FMUL.FTZ R35, R35, R82 ;  /* 0x0000005223237220 */ /* 0x000fe20000410000 */
[----:B------:R-:W-:Y:S01]  /*12b0*/  SHF.L.U32 R41, R55, 0x10, RZ ;  /* 0x0000001037297819 */ /* 0x000fe200000006ff */
[----:B------:R-:W-:Y:S01]  /*12c0*/  FADD.FTZ R39, -R24, R39 ;  /* 0x0000002718277221 */ /* 0x000fe20000010100 */
[----:B------:R-:W-:Y:S01]  /*12d0*/  FADD.FTZ R33, R34, R33 ;  /* 0x0000002122217221 */ /* 0x000fe20000010000 */
[----:B------:R-:W-:Y:S01]  /*12e0*/  FADD.FTZ R37, -R24, R37 ;  /* 0x0000002518257221 */ /* 0x000fe20000010100 */
[----:B------:R-:W-:Y:S01]  /*12f0*/  FFMA.FTZ R36, R35, R34, R36 ;  /* 0x0000002223247223 */ /* 0x000fe20000010024 */
[----:B------:R-:W-:Y:S01]  /*1300*/  SHF.L.U32 R34, R79, 0x10, RZ ;  /* 0x000000104f227819 */ /* 0x000fe200000006ff */
[----:B------:R-:W-:Y:S01]  /*1310*/  FFMA.FTZ R32, R31, R32, RZ ;  /* 0x000000201f207223 */ /* 0x000fe200000100ff */
[----:B------:R-:W-:Y:S01]  /*1320*/  FADD.FTZ R38, RZ, R31 ;  /* 0x0000001fff267221 */ /* 0x000fe20000010000 */
[-C--:B------:R-:W-:Y:S01]  /*1330*/  FMUL.FTZ R37, R37, R82.reuse ;  /* 0x0000005225257220 */ /* 0x080fe20000410000 */
[----:B------:R-:W-:Y:S01]  /*1340*/  SHF.L.U32 R43, R16, 0x10, RZ ;  /* 0x00000010102b7819 */ /* 0x000fe200000006ff */
[----:B------:R-:W-:Y:S01]  /*1350*/  FFMA.FTZ R35, R30, R35, RZ ;  /* 0x000000231e237223 */ /* 0x000fe200000100ff */
[----:B------:R-:W-:Y:S01]  /*1360*/  FADD.FTZ R31, RZ, R30 ;  /* 0x0000001eff1f7221 */ /* 0x000fe20000010000 */
[----:B------:R-:W-:Y:S01]  /*1370*/  FMUL.FTZ R39, R39, R82 ;  /* 0x0000005227277220 */ /* 0x000fe20000410000 */
[----:B------:R-:W-:Y:S01]  /*1380*/  FMUL.FTZ R30, R28, R41 ;  /* 0x000000291c1e7220 */ /* 0x000fe20000410000 */
[C---:B------:R-:W-:Y:S01]  /*1390*/  FADD.FTZ R38, R41.reuse, R38 ;  /* 0x0000002629267221 */ /* 0x040fe20000010000 */
[----:B------:R-:W-:Y:S01]  /*13a0*/  FFMA.FTZ R32, R41, R37, R32 ;  /* 0x0000002529207223 */ /* 0x000fe20000010020 */
[C---:B------:R-:W-:Y:S01]  /*13b0*/  FADD.FTZ R31, R34.reuse, R31 ;  /* 0x0000001f221f7221 */ /* 0x040fe20000010000 */
[----:B------:R-:W-:Y:S01]  /*13c0*/  FFMA.FTZ R35, R34, R39, R35 ;  /* 0x0000002722237223 */ /* 0x000fe20000010023 */
[----:B------:R-:W-:Y:S01]  /*13d0*/  SHF.L.U32 R41, R18, 0x10, RZ ;  /* 0x0000001012297819 */ /* 0x000fe200000006ff */
[----:B------:R-:W-:Y:S01]  /*13e0*/  FMUL.FTZ R34, R29, R34 ;  /* 0x000000221d227220 */ /* 0x000fe20000410000 */
[----:B------:R-:W-:Y:S01]  /*13f0*/  FADD.FTZ R33, R33, R30 ;  /* 0x0000001e21217221 */ /* 0x000fe20000010000 */
[----:B------:R-:W-:Y:S01]  /*1400*/  FFMA.FTZ R36, R37, R30, R36 ;  /* 0x0000001e25247223 */ /* 0x000fe20000010024 */
[----:B------:R-:W-:Y:S01]  /*1410*/  FADD.FTZ R43, -R24, R43 ;  /* 0x0000002b182b7221 */ /* 0x000fe20000010100 */
[----:B------:R-:W-:Y:S01]  /*1420*/  SHF.L.U32 R37, R76, 0x10, RZ ;  /* 0x000000104c257819 */ /* 0x000fe200000006ff */
[----:B------:R-:W-:Y:S01]  /*1430*/  FADD.FTZ R33, R34, R33 ;  /* 0x0000002122217221 */ /* 0x000fe20000010000 */
[----:B------:R-:W-:Y:S01]  /*1440*/  FFMA.FTZ R36, R39, R34, R36 ;  /* 0x0000002227247223 */ /* 0x000fe20000010024 */
[----:B------:R-:W-:Y:S01]  /*1450*/  FMUL.FTZ R43, R43, R82 ;  /* 0x000000522b2b7220 */ /* 0x000fe20000410000 */
[----:B------:R-:W-:Y:S01]  /*1460*/  FMUL.FTZ R30, R28, R41 ;  /* 0x000000291c1e7220 */ /* 0x000fe20000410000 */
[----:B------:R-:W-:Y:S01]  /*1470*/  FADD.FTZ R37, -R24, R37 ;  /* 0x0000002518257221 */ /* 0x000fe20000010100 */
[----:B------:R-:W-:Y:S01]  /*1480*/  SHF.L.U32 R39, R20, 0x10, RZ ;  /* 0x0000001014277819 */ /* 0x000fe200000006ff */
[----:B------:R-:W-:Y:S01]  /*1490*/  FADD.FTZ R38, R38, R41 ;  /* 0x0000002926267221 */ /* 0x000fe20000010000 */
[----:B------:R-:W-:Y:S01]  /*14a0*/  FADD.FTZ R33, R33, R30 ;  /* 0x0000001e21217221 */ /* 0x000fe20000010000 */
[----:B------:R-:W-:Y:S01]  /*14b0*/  FFMA.FTZ R36, R43, R30, R36 ;  /* 0x0000001e2b247223 */ /* 0x000fe20000010024 */
[----:B------:R-:W-:Y:S01]  /*14c0*/  SHF.L.U32 R30, R77, 0x10, RZ ;  /* 0x000000104d1e7819 */ /* 0x000fe200000006ff */
[----:B------:R-:W-:Y:S01]  /*14d0*/  FMUL.FTZ R37, R37, R82 ;  /* 0x0000005225257220 */ /* 0x000fe20000410000 */
[----:B------:R-:W-:Y:S01]  /*14e0*/  FFMA.FTZ R32, R41, R43, R32 ;  /* 0x0000002b29207223 */ /* 0x000fe20000010020 */
[----:B------:R-:W-:Y:S01]  /*14f0*/  FADD.FTZ R43, -R24, R39 ;  /* 0x00000027182b7221 */ /* 0x000fe20000010100 */
[----:B------:R-:W-:Y:S01]  /*1500*/  SHF.L.U32 R41, R21, 0x10, RZ ;  /* 0x0000001015297819 */ /* 0x000fe200000006ff */
[----:B------:R-:W-:Y:S01]  /*1510*/  FADD.FTZ R31, R31, R30 ;  /* 0x0000001e1f1f7221 */ /* 0x000fe20000010000 */
[----:B------:R-:W-:Y:S01]  /*1520*/  FFMA.FTZ R35, R30, R37, R35 ;  /* 0x000000251e237223 */ /* 0x000fe20000010023 */
[----:B------:R-:W-:Y:S01]  /*1530*/  FMUL.FTZ R30, R29, R30 ;  /* 0x0000001e1d1e7220 */ /* 0x000fe20000410000 */
[----:B------:R-:W-:Y:S01]  /*1540*/  SHF.L.U32 R39, R74, 0x10, RZ ;  /* 0x000000104a277819 */ /* 0x000fe200000006ff */
[----:B------:R-:W-:Y:S01]  /*1550*/  FMUL.FTZ R43, R43, R82 ;  /* 0x000000522b2b7220 */ /* 0x000fe20000410000 */
[----:B------:R-:W-:Y:S01]  /*1560*/  FMUL.FTZ R34, R28, R41 ;  /* 0x000000291c227220 */ /* 0x000fe20000410000 */
[----:B------:R-:W-:Y:S01]  /*1570*/  FADD.FTZ R33, R30, R33 ;  /* 0x000000211e217221 */ /* 0x000fe20000010000 */
[----:B------:R-:W-:Y:S01]  /*1580*/  FFMA.FTZ R36, R37, R30, R36 ;  /* 0x0000001e25247223 */ /* 0x000fe20000010024 */
[----:B------:R-:W-:Y:S01]  /*1590*/  SHF.L.U32 R30, R75, 0x10, RZ ;  /* 0x000000104b1e7819 */ /* 0x000fe200000006ff */
[----:B------:R-:W-:Y:S01]  /*15a0*/  FADD.FTZ R39, -R24, R39 ;  /* 0x0000002718277221 */ /* 0x000fe20000010100 */
[----:B------:R-:W-:Y:S01]  /*15b0*/  FADD.FTZ R33, R33, R34 ;  /* 0x0000002221217221 */ /* 0x000fe20000010000 */
[----:B------:R-:W-:Y:S01]  /*15c0*/  FFMA.FTZ R36, R43, R34, R36 ;  /* 0x000000222b247223 */ /* 0x000fe20000010024 */
[----:B------:R-:W-:Y:S01]  /*15d0*/  SHF.L.U32 R37, R12, 0x10, RZ ;  /* 0x000000100c257819 */ /* 0x000fe200000006ff */
[----:B------:R-:W-:Y:S01]  /*15e0*/  FMUL.FTZ R39, R39, R82 ;  /* 0x0000005227277220 */ /* 0x000fe20000410000 */
[----:B------:R-:W-:Y:S01]  /*15f0*/  FMUL.FTZ R34, R29, R30 ;  /* 0x0000001e1d227220 */ /* 0x000fe20000410000 */
[----:B------:R-:W-:Y:S01]  /*1600*/  FADD.FTZ R38, R38, R41 ;  /* 0x0000002926267221 */ /* 0x000fe20000010000 */
[----:B------:R-:W-:Y:S01]  /*1610*/  FFMA.FTZ R32, R41, R43, R32 ;  /* 0x0000002b29207223 */ /* 0x000fe20000010020 */
[----:B------:R-:W-:Y:S01]  /*1620*/  SHF.L.U32 R41, R72, 0x10, RZ ;  /* 0x0000001048297819 */ /* 0x000fe200000006ff */
[----:B------:R-:W-:Y:S01]  /*1630*/  FFMA.FTZ R35, R30, R39, R35 ;  /* 0x000000271e237223 */ /* 0x000fe20000010023 */
[----:B------:R-:W-:Y:S01]  /*1640*/  FFMA.FTZ R36, R39, R34, R36 ;  /* 0x0000002227247223 */ /* 0x000fe20000010024 */
[----:B------:R-:W-:Y:S01]  /*1650*/  FADD.FTZ R39, -R24, R37 ;  /* 0x0000002518277221 */ /* 0x000fe20000010100 */
[----:B------:R-:W-:Y:S01]  /*1660*/  SHF.L.U32 R37, R14, 0x10, RZ ;  /* 0x000000100e257819 */ /* 0x000fe200000006ff */
[----:B------:R-:W-:Y:S01]  /*1670*/  FADD.FTZ R41, -R24, R41 ;  /* 0x0000002918297221 */ /* 0x000fe20000010100 */
[----:B------:R-:W-:Y:S01]  /*1680*/  SHF.L.U32 R43, R22, 0x10, RZ ;  /* 0x00000010162b7819 */ /* 0x000fe200000006ff */
[----:B------:R-:W-:Y:S01]  /*1690*/  FADD.FTZ R31, R31, R30 ;  /* 0x0000001e1f1f7221 */ /* 0x000fe20000010000 */
[----:B------:R-:W-:Y:S01]  /*16a0*/  FADD.FTZ R33, R34, R33 ;  /* 0x0000002122217221 */ /* 0x000fe20000010000 */
[----:B------:R-:W-:Y:S01]  /*16b0*/  SHF.L.U32 R30, R73, 0x10, RZ ;  /* 0x00000010491e7819 */ /* 0x000fe200000006ff */
[-C--:B------:R-:W-:Y:S01]  /*16c0*/  FMUL.FTZ R39, R39, R82.reuse ;  /* 0x0000005227277220 */ /* 0x080fe20000410000 */
[----:B------:R-:W-:Y:S01]  /*16d0*/  FMUL.FTZ R34, R28, R37 ;  /* 0x000000251c227220 */ /* 0x000fe20000410000 */
[----:B------:R-:W-:Y:S01]  /*16e0*/  FMUL.FTZ R41, R41, R82 ;  /* 0x0000005229297220 */ /* 0x000fe20000410000 */
[----:B------:R-:W-:Y:S01]  /*16f0*/  FADD.FTZ R43, -R24, R43 ;  /* 0x0000002b182b7221 */ /* 0x000fe20000010100 */
[----:B------:R-:W-:Y:S01]  /*1700*/  FFMA.FTZ R32, R37, R39, R32 ;  /* 0x0000002725207223 */ /* 0x000fe20000010020 */
[----:B------:R-:W-:Y:S01]  /*1710*/  FFMA.FTZ R36, R39, R34, R36 ;  /* 0x0000002227247223 */ /* 0x000fe20000010024 */
[----:B------:R-:W-:Y:S01]  /*1720*/  FADD.FTZ R31, R31, R30 ;  /* 0x0000001e1f1f7221 */ /* 0x000fe20000010000 */
[----:B------:R-:W-:Y:S01]  /*1730*/  FFMA.FTZ R35, R30, R41, R35 ;  /* 0x000000291e237223 */ /* 0x000fe20000010023 */
[----:B------:R-:W-:Y:S01]  /*1740*/  SHF.L.U32 R39, R23, 0x10, RZ ;  /* 0x0000001017277819 */ /* 0x000fe200000006ff */
[----:B------:R-:W-:Y:S01]  /*1750*/  FADD.FTZ R38, R38, R37 ;  /* 0x0000002526267221 */ /* 0x000fe20000010000 */
[----:B------:R-:W-:Y:S01]  /*1760*/  FMUL.FTZ R30, R29, R30 ;  /* 0x0000001e1d1e7220 */ /* 0x000fe20000410000 */
[----:B------:R-:W-:Y:S01]  /*1770*/  FADD.FTZ R33, R33, R34 ;  /* 0x0000002221217221 */ /* 0x000fe20000010000 */
[----:B------:R-:W-:Y:S01]  /*1780*/  FMUL.FTZ R43, R43, R82 ;  /* 0x000000522b2b7220 */ /* 0x000fe20000410000 */
[----:B------:R-:W-:Y:S01]  /*1790*/  SHF.L.U32 R37, R70, 0x10, RZ ;  /* 0x0000001046257819 */ /* 0x000fe200000006ff */
[----:B------:R-:W-:Y:S01]  /*17a0*/  FFMA.FTZ R36, R41, R30, R36 ;  /* 0x0000001e29247223 */ /* 0x000fe20000010024 */
[----:B------:R-:W-:Y:S01]  /*17b0*/  FADD.FTZ R33, R30, R33 ;  /* 0x000000211e217221 */ /* 0x000fe20000010000 */
[----:B------:R-:W-:Y:S01]  /*17c0*/  FMUL.FTZ R34, R28, R39 ;  /* 0x000000271c227220 */ /* 0x000fe20000410000 */
[----:B------:R-:W-:Y:S01]  /*17d0*/  FADD.FTZ R38, R38, R39 ;  /* 0x0000002726267221 */ /* 0x000fe20000010000 */
[----:B------:R-:W-:Y:S01]  /*17e0*/  FFMA.FTZ R32, R39, R43, R32 ;  /* 0x0000002b27207223 */ /* 0x000fe20000010020 */
[----:B------:R-:W-:Y:S01]  /*17f0*/  SHF.L.U32 R30, R71, 0x10, RZ ;  /* 0x00000010471e7819 */ /* 0x000fe200000006ff */
[----:B------:R-:W-:Y:S01]  /*1800*/  FADD.FTZ R37, -R24, R37 ;  /* 0x0000002518257221 */ /* 0x000fe20000010100 */
[----:B------:R-:W-:Y:S01]  /*1810*/  SHF.L.U32 R39, R52, 0x10, RZ ;  /* 0x0000001034277819 */ /* 0x000fe200000006ff */
[----:B------:R-:W-:Y:S01]  /*1820*/  FFMA.FTZ R36, R43, R34, R36 ;  /* 0x000000222b247223 */ /* 0x000fe20000010024 */
[----:B------:R-:W-:Y:S01]  /*1830*/  FADD.FTZ R33, R33, R34 ;  /* 0x0000002221217221 */ /* 0x000fe20000010000 */
[----:B------:R-:W-:Y:S01]  /*1840*/  SHF.L.U32 R43, R53, 0x10, RZ ;  /* 0x00000010352b7819 */ /* 0x000fe200000006ff */
[----:B------:R-:W-:Y:S01]  /*1850*/  FMUL.FTZ R34, R29, R30 ;  /* 0x0000001e1d227220 */ /* 0x000fe20000410000 */
[----:B------:R-:W-:Y:S01]  /*1860*/  FMUL.FTZ R37, R37, R82 ;  /* 0x0000005225257220 */ /* 0x000fe20000410000 */
[----:B------:R-:W-:Y:S01]  /*1870*/  SHF.L.U32 R41, R68, 0x10, RZ ;  /* 0x0000001044297819 */ /* 0x000fe200000006ff */
[----:B------:R-:W-:Y:S01]  /*1880*/  FADD.FTZ R39, -R24, R39 ;  /* 0x0000002718277221 */ /* 0x000fe20000010100 */
[----:B------:R-:W-:Y:S01]  /*1890*/  FADD.FTZ R33, R34, R33 ;  /* 0x0000002122217221 */ /* 0x000fe20000010000 */
[----:B------:R-:W-:Y:S01]  /*18a0*/  FFMA.FTZ R36, R37, R34, R36 ;  /* 0x0000002225247223 */ /* 0x000fe20000010024 */
[----:B------:R-:W-:Y:S01]  /*18b0*/  FMUL.FTZ R40, R28, R43 ;  /* 0x0000002b1c287220 */ /* 0x000fe20000410000 */
[----:B------:R-:W-:Y:S01]  /*18c0*/  FMUL.FTZ R39, R39, R82 ;  /* 0x0000005227277220 */ /* 0x000fe20000410000 */
[----:B------:R-:W-:Y:S01]  /*18d0*/  SHF.L.U32 R34, R69, 0x10, RZ ;  /* 0x0000001045227819 */ /* 0x000fe200000006ff */
[----:B------:R-:W-:Y:S01]  /*18e0*/  FADD.FTZ R41, -R24, R41 ;  /* 0x0000002918297221 */ /* 0x000fe20000010100 */
[----:B------:R-:W-:Y:S01]  /*18f0*/  SHF.L.U32 R45, R56, 0x10, RZ ;  /* 0x00000010382d7819 */ /* 0x000fe200000006ff */
[----:B------:R-:W-:Y:S01]  /*1900*/  FADD.FTZ R33, R33, R40 ;  /* 0x0000002821217221 */ /* 0x000fe20000010000 */
[----:B------:R-:W-:Y:S01]  /*1910*/  FFMA.FTZ R40, R39, R40, R36 ;  /* 0x0000002827287223 */ /* 0x000fe20000010024 */
[----:B------:R-:W-:Y:S01]  /*1920*/  FMUL.FTZ R36, R29, R34 ;  /* 0x000000221d247220 */ /* 0x000fe20000410000 */
[----:B------:R-:W-:Y:S01]  /*1930*/  FMUL.FTZ R41, R41, R82 ;  /* 0x0000005229297220 */ /* 0x000fe20000410000 */
[----:B------:R-:W-:Y:S01]  /*1940*/  FFMA.FTZ R35, R30, R37, R35 ;  /* 0x000000251e237223 */ /* 0x000fe20000010023 */
[----:B------:R-:W-:Y:S01]  /*1950*/  SHF.L.U32 R47, R57, 0x10, RZ ;  /* 0x00000010392f7819 */ /* 0x000fe200000006ff */
[----:B------:R-:W-:Y:S01]  /*1960*/  FADD.FTZ R45, -R24, R45 ;  /* 0x0000002d182d7221 */ /* 0x000fe20000010100 */
[----:B------:R-:W-:Y:S01]  /*1970*/  SHF.L.U32 R37, R25, 0x10, RZ ;  /* 0x0000001019257819 */ /* 0x000fe200000006ff */
[----:B------:R-:W-:Y:S01]  /*1980*/  FADD.FTZ R31, R31, R30 ;  /* 0x0000001e1f1f7221 */ /* 0x000fe20000010000 */
[----:B------:R-:W-:Y:S01]  /*1990*/  FADD.FTZ R33, R36, R33 ;  /* 0x0000002124217221 */ /* 0x000fe20000010000 */
[----:B------:R-:W-:Y:S01]  /*19a0*/  FFMA.FTZ R40, R41, R36, R40 ;  /* 0x0000002429287223 */ /* 0x000fe20000010028 */
[----:B------:R-:W-:Y:S01]  /*19b0*/  SHF.L.U32 R30, R67, 0x10, RZ ;  /* 0x00000010431e7819 */ /* 0x000fe200000006ff */
[----:B------:R-:W-:Y:S01]  /*19c0*/  FMUL.FTZ R36, R28, R47 ;  /* 0x0000002f1c247220 */ /* 0x000fe20000410000 */
[----:B------:R-:W-:Y:S01]  /*19d0*/  FMUL.FTZ R45, R45, R82 ;  /* 0x000000522d2d7220 */ /* 0x000fe20000410000 */
[----:B------:R-:W-:Y:S01]  /*19e0*/  FADD.FTZ R37, -R24, R37 ;  /* 0x0000002518257221 */ /* 0x000fe20000010100 */
[----:B------:R-:W-:Y:S01]  /*19f0*/  FADD.FTZ R38, R38, R43 ;  /* 0x0000002b26267221 */ /* 0x000fe20000010000 */
[----:B------:R-:W-:Y:S01]  /*1a00*/  FADD.FTZ R33, R33, R36 ;  /* 0x0000002421217221 */ /* 0x000fe20000010000 */
[----:B------:R-:W-:Y:S01]  /*1a10*/  FFMA.FTZ R40, R45, R36, R40 ;  /* 0x000000242d287223 */ /* 0x000fe20000010028 */
[----:B------:R-:W-:Y:S01]  /*1a20*/  FMUL.FTZ R36, R29, R30 ;  /* 0x0000001e1d247220 */ /* 0x000fe20000410000 */
[----:B------:R-:W-:Y:S01]  /*1a30*/  FMUL.FTZ R37, R37, R82 ;  /* 0x0000005225257220 */ /* 0x000fe20000410000 */
[----:B------:R-:W-:Y:S01]  /*1a40*/  FFMA.FTZ R32, R43, R39, R32 ;  /* 0x000000272b207223 */ /* 0x000fe20000010020 */
[----:B------:R-:W-:Y:S01]  /*1a50*/  FADD.FTZ R31, R31, R34 ;  /* 0x000000221f1f7221 */ /* 0x000fe20000010000 */
[----:B------:R-:W-:Y:S01]  /*1a60*/  FFMA.FTZ R35, R34, R41, R35 ;  /* 0x0000002922237223 */ /* 0x000fe20000010023 */
[----:B------:R-:W-:Y:S01]  /*1a70*/  FADD.FTZ R33, R36, R33 ;  /* 0x0000002124217221 */ /* 0x000fe20000010000 */
[----:B------:R-:W-:Y:S01]  /*1a80*/  FFMA.FTZ R40, R37, R36, R40 ;  /* 0x0000002425287223 */ /* 0x000fe20000010028 */
[----:B------:R-:W-:Y:S01]  /*1a90*/  FADD.FTZ R38, R38, R47 ;  /* 0x0000002f26267221 */ /* 0x000fe20000010000 */
[----:B------:R-:W-:Y:S01]  /*1aa0*/  FFMA.FTZ R36, R47, R45, R32 ;  /* 0x0000002d2f247223 */ /* 0x000fe20000010020 */
[----:B------:R-:W-:Y:S01]  /*1ab0*/  FADD.FTZ R39, R31, R30 ;  /* 0x0000001e1f277221 */ /* 0x000fe20000010000 */
[----:B------:R-:W-:Y:S01]  /*1ac0*/  FFMA.FTZ R37, R30, R37, R35 ;  /* 0x000000251e257223 */ /* 0x000fe20000010023 */
[----:B------:R-:W-:Y:S06]  /*1ad0*/  BRA `(.L_x_44) ;  /* 0x0000001000807947 */ /* 0x000fec0003800000 */
.L_x_43:
[----:B------:R-:W-:Y:S02]  /*1ae0*/  SHF.L.U32 R31, R8, 0x10, RZ ;  /* 0x00000010081f7819 */ /* 0x000fe400000006ff */
[----:B------:R-:W-:Y:S02]  /*1af0*/  SHF.L.U32 R33, R80, 0x10, RZ ;  /* 0x0000001050217819 */ /* 0x000fe400000006ff */
[----:B------:R-:W-:Y:S01]  /*1b00*/  SHF.L.U32 R35, R54, 0x10, RZ ;  /* 0x0000001036237819 */ /* 0x000fe200000006ff */
[----:B------:R-:W-:Y:S01]  /*1b10*/  FADD.FTZ R31, -R24, R31 ;  /* 0x0000001f181f7221 */ /* 0x000fe20000010100 */
[----:B------:R-:W-:Y:S01]  /*1b20*/  SHF.L.U32 R37, R78, 0x10, RZ ;  /* 0x000000104e257819 */ /* 0x000fe200000006ff */
[----:B------:R-:W-:Y:S01]  /*1b30*/  FADD.FTZ R33, -R24, R33 ;  /* 0x0000002118217221 */ /* 0x000fe20000010100 */
[----:B------:R-:W-:Y:S01]  /*1b40*/  SHF.L.U32 R46, R10, 0x10, RZ ;  /* 0x000000100a2e7819 */ /* 0x000fe200000006ff */
[-C--:B------:R-:W-:Y:S01]  /*1b50*/  FMUL.FTZ R31, R31, R82.reuse ;  /* 0x000000521f1f7220 */ /* 0x080fe20000410000 */
[----:B------:R-:W-:Y:S01]  /*1b60*/  SHF.L.U32 R50, R81, 0x10, RZ ;  /* 0x0000001051327819 */ /* 0x000fe200000006ff */
[----:B------:R-:W-:Y:S01]  /*1b70*/  FMUL.FTZ R30, R33, R82 ;  /* 0x00000052211e7220 */ /* 0x000fe20000410000 */
[----:B------:R-:W-:Y:S01]  /*1b80*/  FADD.FTZ R33, -R24, R35 ;  /* 0x0000002318217221 */ /* 0x000fe20000010100 */
[--C-:B-----5:R-:W-:Y:S01]  /*1b90*/  FFMA.FTZ R34, R28, R31, R26.reuse ;  /* 0x0000001f1c227223 */ /* 0x120fe2000001001a */
[----:B------:R-:W-:Y:S01]  /*1ba0*/  FADD.FTZ R37, -R24, R37 ;  /* 0x0000002518257221 */ /* 0x000fe20000010100 */
[--C-:B------:R-:W-:Y:S01]  /*1bb0*/  FFMA.FTZ R36, R29, R30, R27.reuse ;  /* 0x0000001e1d247223 */ /* 0x100fe2000001001b */
[-C--:B------:R-:W-:Y:S01]  /*1bc0*/  FMUL.FTZ R33, R33, R82.reuse ;  /* 0x0000005221217220 */ /* 0x080fe20000410000 */
[----:B------:R-:W-:Y:S01]  /*1bd0*/  FMUL.FTZ R35, R34, -1.4426950216293334961 ;  /* 0xbfb8aa3b22237820 */ /* 0x000fe20000410000 */
[----:B------:R-:W-:Y:S01]  /*1be0*/  FMUL.FTZ R32, R37, R82 ;  /* 0x0000005225207220 */ /* 0x000fe20000410000 */
[----:B------:R-:W-:Y:S01]  /*1bf0*/  FMUL.FTZ R38, R36, -1.4426950216293334961 ;  /* 0xbfb8aa3b24267820 */ /* 0x000fe20000410000 */
[----:B------:R-:W-:Y:S01]  /*1c00*/  FFMA.FTZ R40, R28, R33, R26 ;  /* 0x000000211c287223 */ /* 0x000fe2000001001a */
[----:B------:R-:W-:Y:S01]  /*1c10*/  SHF.L.U32 R49, R76, 0x10, RZ ;  /* 0x000000104c317819 */ /* 0x000fe200000006ff */
[----:B------:R-:W-:Y:S01]  /*1c20*/  FFMA.FTZ R51, R29, R32, R27 ;  /* 0x000000201d337223 */ /* 0x000fe2000001001b */
[----:B------:R-:W0:Y:S01]  /*1c30*/  MUFU.EX2 R35, R35 ;  /* 0x0000002300237308 */ /* 0x000e220000000800 */
[----:B------:R-:W-:Y:S01]  /*1c40*/  FMUL.FTZ R41, R40, -1.4426950216293334961 ;  /* 0xbfb8aa3b28297820 */ /* 0x000fe20000410000 */
[----:B------:R-:W-:Y:S01]  /*1c50*/  SHF.L.U32 R47, R55, 0x10, RZ ;  /* 0x00000010372f7819 */ /* 0x000fe200000006ff */
[----:B------:R-:W-:Y:S01]  /*1c60*/  FMUL.FTZ R43, R51, -1.4426950216293334961 ;  /* 0xbfb8aa3b332b7820 */ /* 0x000fe20000410000 */
[----:B------:R-:W1:Y:S01]  /*1c70*/  MUFU.EX2 R38, R38 ;  /* 0x0000002600267308 */ /* 0x000e620000000800 */
[----:B------:R-:W-:Y:S01]  /*1c80*/  FADD.FTZ R49, -R24, R49 ;  /* 0x0000003118317221 */ /* 0x000fe20000010100 */
[----:B------:R-:W-:-:S02]  /*1c90*/  SHF.L.U32 R89, R18, 0x10, RZ ;  /* 0x0000001012597819 */ /* 0x000fc400000006ff */
[----:B------:R-:W2:Y:S01]  /*1ca0*/  MUFU.EX2 R41, R41 ;  /* 0x0000002900297308 */ /* 0x000ea20000000800 */
[----:B------:R-:W-:Y:S02]  /*1cb0*/  SHF.L.U32 R90, R77, 0x10, RZ ;  /* 0x000000104d5a7819 */ /* 0x000fe400000006ff */
[----:B------:R-:W-:Y:S01]  /*1cc0*/  SHF.L.U32 R91, R21, 0x10, RZ ;  /* 0x00000010155b7819 */ /* 0x000fe200000006ff */
[----:B------:R-:W3:Y:S01]  /*1cd0*/  MUFU.EX2 R43, R43 ;  /* 0x0000002b002b7308 */ /* 0x000ee20000000800 */
[----:B0-----:R-:W-:Y:S01]  /*1ce0*/  FADD.FTZ R37, R35, 1 ;  /* 0x3f80000023257421 */ /* 0x001fe20000010000 */
[----:B------:R-:W-:Y:S01]  /*1cf0*/  SHF.L.U32 R35, R16, 0x10, RZ ;  /* 0x0000001010237819 */ /* 0x000fe200000006ff */
[----:B-1----:R-:W-:-:S04]  /*1d00*/  FADD.FTZ R39, R38, 1 ;  /* 0x3f80000026277421 */ /* 0x002fc80000010000 */
[----:B------:R-:W-:Y:S01]  /*1d10*/  FADD.FTZ R35, -R24, R35 ;  /* 0x0000002318237221 */ /* 0x000fe20000010100 */
[----:B------:R-:W0:Y:S01]  /*1d20*/  MUFU.RCP R37, R37 ;  /* 0x0000002500257308 */ /* 0x000e220000001000 */
[----:B--2---:R-:W-:Y:S02]  /*1d30*/  FADD.FTZ R42, R41, 1 ;  /* 0x3f800000292a7421 */ /* 0x004fe40000010000 */
[----:B------:R-:W-:Y:S01]  /*1d40*/  FMUL.FTZ R35, R35, R82 ;  /* 0x0000005223237220 */ /* 0x000fe20000410000 */
[----:B---3--:R-:W-:-:S03]  /*1d50*/  FADD.FTZ R38, R43, 1 ;  /* 0x3f8000002b267421 */ /* 0x008fc60000010000 */
[----:B------:R-:W-:Y:S01]  /*1d60*/  FFMA.FTZ R44, R28, R35, R26 ;  /* 0x000000231c2c7223 */ /* 0x000fe2000001001a */
[----:B------:R-:W1:Y:S03]  /*1d70*/  MUFU.RCP R39, R39 ;  /* 0x0000002700277308 */ /* 0x000e660000001000 */
[----:B------:R-:W-:-:S05]  /*1d80*/  FMUL.FTZ R48, R44, -1.4426950216293334961 ;  /* 0xbfb8aa3b2c307820 */ /* 0x000fca0000410000 */
[----:B------:R2:W3:Y:S01]  /*1d90*/  MUFU.RCP R41, R38 ;  /* 0x0000002600297308 */ /* 0x0004e20000001000 */
[----:B0-----:R-:W-:Y:S01]  /*1da0*/  FMUL.FTZ R45, R46, R37 ;  /* 0x000000252e2d7220 */ /* 0x001fe20000410000 */
[----:B------:R-:W-:-:S06]  /*1db0*/  FADD.FTZ R37, -R37, 1 ;  /* 0x3f80000025257421 */ /* 0x000fcc0000010100 */
[----:B------:R-:W0:Y:S01]  /*1dc0*/  MUFU.RCP R42, R42 ;  /* 0x0000002a002a7308 */ /* 0x000e220000001000 */
[----:B--2---:R-:W-:Y:S01]  /*1dd0*/  FFMA.FTZ R38, R34, R37, 1 ;  /* 0x3f80000022267423 */ /* 0x004fe20000010025 */
[----:B-1----:R-:W-:Y:S01]  /*1de0*/  FMUL.FTZ R43, R50, R39 ;  /* 0x00000027322b7220 */ /* 0x002fe20000410000 */
[----:B------:R-:W-:Y:S01]  /*1df0*/  FADD.FTZ R39, -R39, 1 ;  /* 0x3f80000027277421 */ /* 0x000fe20000010100 */
[----:B------:R-:W-:Y:S01]  /*1e00*/  SHF.L.U32 R37, R20, 0x10, RZ ;  /* 0x0000001014257819 */ /* 0x000fe200000006ff */
[----:B------:R-:W-:Y:S01]  /*1e10*/  FMUL.FTZ R45, R45, R38 ;  /* 0x000000262d2d7220 */ /* 0x000fe20000410000 */
[----:B------:R-:W-:Y:S01]  /*1e20*/  SHF.L.U32 R38, R79, 0x10, RZ ;  /* 0x000000104f267819 */ /* 0x000fe200000006ff */
[----:B------:R-:W-:Y:S01]  /*1e30*/  FFMA.FTZ R36, R36, R39, 1 ;  /* 0x3f80000024247423 */ /* 0x000fe20000010027 */
[----:B------:R-:W1:Y:S01]  /*1e40*/  MUFU.EX2 R48, R48 ;  /* 0x0000003000307308 */ /* 0x000e620000000800 */
[----:B------:R-:W-:Y:S01]  /*1e50*/  SHF.L.U32 R39, R74, 0x10, RZ ;  /* 0x000000104a277819 */ /* 0x000fe200000006ff */
[----:B---3--:R-:W-:Y:S01]  /*1e60*/  FADD.FTZ R34, -R41, 1 ;  /* 0x3f80000029227421 */ /* 0x008fe20000010100 */
[----:B------:R-:W-:Y:S01]  /*1e70*/  FADD.FTZ R37, -R24, R37 ;  /* 0x0000002518257221 */ /* 0x000fe20000010100 */
[----:B------:R-:W-:Y:S01]  /*1e80*/  FMUL.FTZ R43, R43, R36 ;  /* 0x000000242b2b7220 */ /* 0x000fe20000410000 */
[----:B------:R-:W-:Y:S01]  /*1e90*/  FMUL.FTZ R38, R38, R41 ;  /* 0x0000002926267220 */ /* 0x000fe20000410000 */
[----:B------:R-:W-:Y:S01]  /*1ea0*/  FFMA.FTZ R51, R51, R34, 1 ;  /* 0x3f80000033337423 */ /* 0x000fe20000010022 */
[-C--:B------:R-:W-:Y:S01]  /*1eb0*/  FMUL.FTZ R34, R49, R82.reuse ;  /* 0x0000005231227220 */ /* 0x080fe20000410000 */
[----:B------:R-:W-:Y:S01]  /*1ec0*/  FADD.FTZ R49, -R24, R39 ;  /* 0x0000002718317221 */ /* 0x000fe20000010100 */
[----:B------:R-:W-:Y:S01]  /*1ed0*/  FMUL.FTZ R37, R37, R82 ;  /* 0x0000005225257220 */ /* 0x000fe20000410000 */
[----:B0-----:R-:W-:Y:S01]  /*1ee0*/  FMUL.FTZ R46, R47, R42 ;  /* 0x0000002a2f2e7220 */ /* 0x001fe20000410000 */
[----:B------:R-:W-:Y:S01]  /*1ef0*/  FADD.FTZ R47, -R42, 1 ;  /* 0x3f8000002a2f7421 */ /* 0x000fe20000010100 */
[----:B------:R-:W-:Y:S01]  /*1f00*/  FMUL.FTZ R36, R49, R82 ;  /* 0x0000005231247220 */ /* 0x000fe20000410000 */
[----:B------:R-:W-:Y:S01]  /*1f10*/  FFMA.FTZ R42, R28, R37, R26 ;  /* 0x000000251c2a7223 */ /* 0x000fe2000001001a */
[----:B-1----:R-:W-:Y:S01]  /*1f20*/  FADD.FTZ R48, R48, 1 ;  /* 0x3f80000030307421 */ /* 0x002fe20000010000 */
[----:B------:R-:W-:Y:S01]  /*1f30*/  FFMA.FTZ R47, R40, R47, 1 ;  /* 0x3f800000282f7423 */ /* 0x000fe2000001002f */
[C-C-:B------:R-:W-:Y:S01]  /*1f40*/  FFMA.FTZ R40, R29.reuse, R34, R27.reuse ;  /* 0x000000221d287223 */ /* 0x140fe2000001001b */
[----:B------:R-:W-:Y:S01]  /*1f50*/  FMUL.FTZ R49, R42, -1.4426950216293334961 ;  /* 0xbfb8aa3b2a317820 */ /* 0x000fe20000410000 */
[----:B------:R-:W-:Y:S01]  /*1f60*/  FFMA.FTZ R83, R29, R36, R27 ;  /* 0x000000241d537223 */ /* 0x000fe2000001001b */
[----:B------:R-:W-:Y:S01]  /*1f70*/  FMUL.FTZ R46, R46, R47 ;  /* 0x0000002f2e2e7220 */ /* 0x000fe20000410000 */
[----:B------:R-:W0:Y:S01]  /*1f80*/  MUFU.RCP R48, R48 ;  /* 0x0000003000307308 */ /* 0x000e220000001000 */
[----:B------:R-:W-:Y:S01]  /*1f90*/  FMUL.FTZ R39, R40, -1.4426950216293334961 ;  /* 0xbfb8aa3b28277820 */ /* 0x000fe20000410000 */
[----:B------:R-:W-:Y:S01]  /*1fa0*/  FMUL.FTZ R88, R83, -1.4426950216293334961 ;  /* 0xbfb8aa3b53587820 */ /* 0x000fe20000410000 */
[----:B------:R-:W-:-:S05]  /*1fb0*/  FMUL.FTZ R51, R38, R51 ;  /* 0x0000003326337220 */ /* 0x000fca0000410000 */
[----:B------:R-:W1:Y:S04]  /*1fc0*/  MUFU.EX2 R39, R39 ;  /* 0x0000002700277308 */ /* 0x000e680000000800 */
[----:B------:R-:W2:Y:S04]  /*1fd0*/  MUFU.EX2 R49, R49 ;  /* 0x0000003100317308 */ /* 0x000ea80000000800 */
[----:B------:R-:W3:Y:S01]  /*1fe0*/  MUFU.EX2 R88, R88 ;  /* 0x0000005800587308 */ /* 0x000ee20000000800 */
[----:B0-----:R-:W-:Y:S01]  /*1ff0*/  FADD.FTZ R41, -R48, 1 ;  /* 0x3f80000030297421 */ /* 0x001fe20000010100 */
[----:B------:R-:W-:-:S03]  /*2000*/  FMUL.FTZ R50, R89, R48 ;  /* 0x0000003059327220 */ /* 0x000fc60000410000 */
[----:B------:R-:W-:Y:S01]  /*2010*/  FFMA.FTZ R47, R44, R41, 1 ;  /* 0x3f8000002c2f7423 */ /* 0x000fe20000010029 */
[----:B-1----:R-:W-:Y:S01]  /*2020*/  FADD.FTZ R41, R39, 1 ;  /* 0x3f80000027297421 */ /* 0x002fe20000010000 */
[----:B------:R-:W-:Y:S01]  /*2030*/  SHF.L.U32 R39, R12, 0x10, RZ ;  /* 0x000000100c277819 */ /* 0x000fe200000006ff */
[----:B--2---:R-:W-:Y:S01]  /*2040*/  FADD.FTZ R44, R49, 1 ;  /* 0x3f800000312c7421 */ /* 0x004fe20000010000 */
[----:B------:R-:W-:-:S03]  /*2050*/  FMUL.FTZ R50, R50, R47 ;  /* 0x0000002f32327220 */ /* 0x000fc60000410000 */
[----:B------:R-:W-:Y:S01]  /*2060*/  FADD.FTZ R39, -R24, R39 ;  /* 0x0000002718277221 */ /* 0x000fe20000010100 */
[----:B------:R-:W0:Y:S01]  /*2070*/  MUFU.RCP R41, R41 ;  /* 0x0000002900297308 */ /* 0x000e220000001000 */
[----:B---3--:R-:W-:Y:S02]  /*2080*/  FADD.FTZ R88, R88, 1 ;  /* 0x3f80000058587421 */ /* 0x008fe40000010000 */
[----:B------:R-:W-:-:S04]  /*2090*/  FMUL.FTZ R39, R39, R82 ;  /* 0x0000005227277220 */ /* 0x000fc80000410000 */
[----:B------:R-:W-:Y:S01]  /*20a0*/  FFMA.FTZ R89, R28, R39, R26 ;  /* 0x000000271c597223 */ /* 0x000fe2000001001a */
[----:B------:R-:W1:Y:S03]  /*20b0*/  MUFU.RCP R44, R44 ;  /* 0x0000002c002c7308 */ /* 0x000e660000001000 */
[----:B------:R-:W-:-:S05]  /*20c0*/  FMUL.FTZ R48, R89, -1.4426950216293334961 ;  /* 0xbfb8aa3b59307820 */ /* 0x000fca0000410000 */
[----:B------:R-:W2:Y:S01]  /*20d0*/  MUFU.RCP R88, R88 ;  /* 0x0000005800587308 */ /* 0x000ea20000001000 */
[----:B0-----:R-:W-:Y:S01]  /*20e0*/  FADD.FTZ R49, -R41, 1 ;  /* 0x3f80000029317421 */ /* 0x001fe20000010100 */
[----:B------:R-:W-:-:S03]  /*20f0*/  FMUL.FTZ R41, R90, R41 ;  /* 0x000000295a297220 */ /* 0x000fc60000410000 */
[----:B------:R-:W-:-:S03]  /*2100*/  FFMA.FTZ R40, R40, R49, 1 ;  /* 0x3f80000028287423 */ /* 0x000fc60000010031 */
[----:B------:R-:W0:Y:S01]  /*2110*/  MUFU.EX2 R48, R48 ;  /* 0x0000003000307308 */ /* 0x000e220000000800 */
[----:B-1----:R-:W-:Y:S01]  /*2120*/  FADD.FTZ R49, -R44, 1 ;  /* 0x3f8000002c317421 */ /* 0x002fe20000010100 */
[----:B------:R-:W-:Y:S01]  /*2130*/  FMUL.FTZ R47, R41, R40 ;  /* 0x00000028292f7220 */ /* 0x000fe20000410000 */
[----:B------:R-:W-:Y:S01]  /*2140*/  FMUL.FTZ R44, R91, R44 ;  /* 0x0000002c5b2c7220 */ /* 0x000fe20000410000 */
[----:B------:R-:W-:Y:S01]  /*2150*/  SHF.L.U32 R41, R72, 0x10, RZ ;  /* 0x0000001048297819 */ /* 0x000fe200000006ff */
[----:B------:R-:W-:Y:S01]  /*2160*/  FFMA.FTZ R49, R42, R49, 1 ;  /* 0x3f8000002a317423 */ /* 0x000fe20000010031 */
[----:B------:R-:W-:-:S03]  /*2170*/  SHF.L.U32 R91, R22, 0x10, RZ ;  /* 0x00000010165b7819 */ /* 0x000fc600000006ff */
[----:B------:R-:W-:Y:S01]  /*2180*/  FMUL.FTZ R44, R44, R49 ;  /* 0x000000312c2c7220 */ /* 0x000fe20000410000 */
[----:B------:R-:W-:Y:S01]  /*2190*/  FADD.FTZ R49, -R24, R41 ;  /* 0x0000002918317221 */ /* 0x000fe20000010100 */
[----:B--2---:R-:W-:Y:S01]  /*21a0*/  FADD.FTZ R38, -R88, 1 ;  /* 0x3f80000058267421 */ /* 0x004fe20000010100 */
[----:B------:R-:W-:Y:S01]  /*21b0*/  SHF.L.U32 R41, R75, 0x10, RZ ;  /* 0x000000104b297819 */ /* 0x000fe200000006ff */
[----:B0-----:R-:W-:Y:S01]  /*21c0*/  FADD.FTZ R40, R48, 1 ;  /* 0x3f80000030287421 */ /* 0x001fe20000010000 */
[----:B------:R-:W-:Y:S01]  /*21d0*/  FMUL.FTZ R42, R49, R82 ;  /* 0x00000052312a7220 */ /* 0x000fe20000410000 */
[----:B------:R-:W-:Y:S02]  /*21e0*/  FFMA.FTZ R83, R83, R38, 1 ;  /* 0x3f80000053537423 */ /* 0x000fe40000010026 */
[----:B------:R-:W-:Y:S01]  /*21f0*/  FMUL.FTZ R48, R41, R88 ;  /* 0x0000005829307220 */ /* 0x000fe20000410000 */
[----:B------:R-:W-:Y:S01]  /*2200*/  FFMA.FTZ R38, R29, R42, R27 ;  /* 0x0000002a1d267223 */ /* 0x000fe2000001001b */
[----:B------:R-:W0:Y:S01]  /*2210*/  MUFU.RCP R40, R40 ;  /* 0x0000002800287308 */ /* 0x000e220000001000 */
[----:B------:R-:W-:Y:S01]  /*2220*/  SHF.L.U32 R41, R14, 0x10, RZ ;  /* 0x000000100e297819 */ /* 0x000fe200000006ff */
[----:B------:R-:W-:Y:S01]  /*2230*/  FMUL.FTZ R48, R48, R83 ;  /* 0x0000005330307220 */ /* 0x000fe20000410000 */
[----:B------:R-:W-:Y:S01]  /*2240*/  FMUL.FTZ R49, R38, -1.4426950216293334961 ;  /* 0xbfb8aa3b26317820 */ /* 0x000fe20000410000 */
[----:B------:R-:W-:-:S05]  /*2250*/  SHF.L.U32 R83, R73, 0x10, RZ ;  /* 0x0000001049537819 */ /* 0x000fca00000006ff */
[----:B------:R-:W1:Y:S01]  /*2260*/  MUFU.EX2 R49, R49 ;  /* 0x0000003100317308 */ /* 0x000e620000000800 */
[----:B0-----:R-:W-:Y:S01]  /*2270*/  FADD.FTZ R88, -R40, 1 ;  /* 0x3f80000028587421 */ /* 0x001fe20000010100 */
[----:B------:R-:W-:Y:S01]  /*2280*/  FMUL.FTZ R40, R41, R40 ;  /* 0x0000002829287220 */ /* 0x000fe20000410000 */
[----:B------:R-:W-:Y:S02]  /*2290*/  FADD.FTZ R41, -R24, R91 ;  /* 0x0000005b18297221 */ /* 0x000fe40000010100 */
[----:B------:R-:W-:Y:S01]  /*22a0*/  FFMA.FTZ R89, R89, R88, 1 ;  /* 0x3f80000059597423 */ /* 0x000fe20000010058 */
[----:B-1----:R-:W-:Y:S01]  /*22b0*/  FADD.FTZ R88, R49, 1 ;  /* 0x3f80000031587421 */ /* 0x002fe20000010000 */
[----:B------:R-:W-:Y:S02]  /*22c0*/  FMUL.FTZ R41, R41, R82 ;  /* 0x0000005229297220 */ /* 0x000fe40000410000 */
[----:B------:R-:W-:Y:S02]  /*22d0*/  FMUL.FTZ R40, R40, R89 ;  /* 0x0000005928287220 */ /* 0x000fe40000410000 */
[----:B------:R-:W-:Y:S01]  /*22e0*/  FFMA.FTZ R91, R28, R41, R26 ;  /* 0x000000291c5b7223 */ /* 0x000fe2000001001a */
[----:B------:R-:W0:Y:S03]  /*22f0*/  MUFU.RCP R88, R88 ;  /* 0x0000005800587308 */ /* 0x000e260000001000 */
[----:B------:R-:W-:-:S06]  /*2300*/  FMUL.FTZ R90, R91, -1.4426950216293334961 ;  /* 0xbfb8aa3b5b5a7820 */ /* 0x000fcc0000410000 */
[----:B------:R-:W1:Y:S01]  /*2310*/  MUFU.EX2 R90, R90 ;  /* 0x0000005a005a7308 */ /* 0x000e620000000800 */
[----:B0-----:R-:W-:-:S04]  /*2320*/  FADD.FTZ R49, -R88, 1 ;  /* 0x3f80000058317421 */ /* 0x001fc80000010100 */
[----:B------:R-:W-:Y:S01]  /*2330*/  FFMA.FTZ R49, R38, R49, 1 ;  /* 0x3f80000026317423 */ /* 0x000fe20000010031 */
[----:B-1----:R-:W-:Y:S01]  /*2340*/  FADD.FTZ R89, R90, 1 ;  /* 0x3f8000005a597421 */ /* 0x002fe20000010000 */
[----:B------:R-:W-:Y:S01]  /*2350*/  FMUL.FTZ R38, R83, R88 ;  /* 0x0000005853267220 */ /* 0x000fe20000410000 */
[----:B------:R-:W-:-:S03]  /*2360*/  FMUL.FTZ R88, R28, R45 ;  /* 0x0000002d1c587220 */ /* 0x000fc60000410000 */
[----:B------:R-:W-:Y:S01]  /*2370*/  FMUL.FTZ R38, R38, R49 ;  /* 0x0000003126267220 */ /* 0x000fe20000410000 */
[----:B------:R-:W0:Y:S01]  /*2380*/  MUFU.RCP R89, R89 ;  /* 0x0000005900597308 */ /* 0x000e220000001000 */
[----:B------:R-:W-:Y:S01]  /*2390*/  FFMA.FTZ R83, R31, R88, RZ ;  /* 0x000000581f537223 */ /* 0x000fe200000100ff */
[----:B------:R-:W-:Y:S01]  /*23a0*/  FMUL.FTZ R49, R29, R43 ;  /* 0x0000002b1d317220 */ /* 0x000fe20000410000 */
[----:B------:R-:W-:-:S03]  /*23b0*/  FADD.FTZ R88, RZ, R88 ;  /* 0x00000058ff587221 */ /* 0x000fc60000010000 */
[----:B------:R-:W-:Y:S01]  /*23c0*/  FFMA.FTZ R90, R30, R49, R83 ;  /* 0x000000311e5a7223 */ /* 0x000fe20000010053 */
[----:B------:R-:W-:Y:S01]  /*23d0*/  FADD.FTZ R83, R49, R88 ;  /* 0x0000005831537221 */ /* 0x000fe20000010000 */
[----:B------:R-:W-:-:S05]  /*23e0*/  SHF.L.U32 R88, R23, 0x10, RZ ;  /* 0x0000001017587819 */ /* 0x000fca00000006ff */
[----:B0-----:R-:W-:Y:S01]  /*23f0*/  FMUL.FTZ R49, R88, R89 ;  /* 0x0000005958317220 */ /* 0x001fe20000410000 */
[----:B------:R-:W-:-:S04]  /*2400*/  FADD.FTZ R88, -R89, 1 ;  /* 0x3f80000059587421 */ /* 0x000fc80000010100 */
[----:B------:R-:W-:-:S04]  /*2410*/  FFMA.FTZ R88, R91, R88, 1 ;  /* 0x3f8000005b587423 */ /* 0x000fc80000010058 */
[----:B------:R-:W-:Y:S01]  /*2420*/  FMUL.FTZ R49, R49, R88 ;  /* 0x0000005831317220 */ /* 0x000fe20000410000 */
[----:B------:R-:W-:Y:S01]  /*2430*/  FFMA.FTZ R88, R31, R45, RZ ;  /* 0x0000002d1f587223 */ /* 0x000fe200000100ff */
[----:B------:R-:W-:Y:S01]  /*2440*/  SHF.L.U32 R31, R70, 0x10, RZ ;  /* 0x00000010461f7819 */ /* 0x000fe200000006ff */
[----:B------:R-:W-:Y:S02]  /*2450*/  FADD.FTZ R45, RZ, R45 ;  /* 0x0000002dff2d7221 */ /* 0x000fe40000010000 */
[-C--:B------:R-:W-:Y:S02]  /*2460*/  FFMA.FTZ R88, R33, R46.reuse, R88 ;  /* 0x0000002e21587223 */ /* 0x080fe40000010058 */
[----:B------:R-:W-:Y:S01]  /*2470*/  FADD.FTZ R89, -R24, R31 ;  /* 0x0000001f18597221 */ /* 0x000fe20000010100 */
[----:B------:R-:W-:Y:S01]  /*2480*/  FADD.FTZ R45, R45, R46 ;  /* 0x0000002e2d2d7221 */ /* 0x000fe20000010000 */
[----:B------:R-:W-:Y:S01]  /*2490*/  FMUL.FTZ R31, R28, R46 ;  /* 0x0000002e1c1f7220 */ /* 0x000fe20000410000 */
[----:B------:R-:W-:Y:S01]  /*24a0*/  FFMA.FTZ R88, R35, R50, R88 ;  /* 0x0000003223587223 */ /* 0x000fe20000010058 */
[----:B------:R-:W-:Y:S01]  /*24b0*/  FMUL.FTZ R46, R89, R82 ;  /* 0x00000052592e7220 */ /* 0x000fe20000410000 */
[----:B------:R-:W-:Y:S01]  /*24c0*/  FADD.FTZ R45, R45, R50 ;  /* 0x000000322d2d7221 */ /* 0x000fe20000010000 */
[----:B------:R-:W-:Y:S01]  /*24d0*/  FFMA.FTZ R92, R33, R31, R90 ;  /* 0x0000001f215c7223 */ /* 0x000fe2000001005a */
[----:B------:R-:W-:Y:S01]  /*24e0*/  FADD.FTZ R94, R83, R31 ;  /* 0x0000001f535e7221 */ /* 0x000fe20000010000 */
[----:B------:R-:W-:Y:S01]  /*24f0*/  FFMA.FTZ R33, R29, R46, R27 ;  /* 0x0000002e1d217223 */ /* 0x000fe2000001001b */
[----:B------:R-:W-:Y:S01]  /*2500*/  SHF.L.U32 R83, R52, 0x10, RZ ;  /* 0x0000001034537819 */ /* 0x000fe200000006ff */
[----:B------:R-:W-:Y:S01]  /*2510*/  FFMA.FTZ R88, R37, R44, R88 ;  /* 0x0000002c25587223 */ /* 0x000fe20000010058 */
[----:B------:R-:W-:Y:S01]  /*2520*/  SHF.L.U32 R31, R71, 0x10, RZ ;  /* 0x00000010471f7819 */ /* 0x000fe200000006ff */
[----:B------:R-:W-:-:S02]  /*2530*/  FMUL.FTZ R89, R33, -1.4426950216293334961 ;  /* 0xbfb8aa3b21597820 */ /* 0x000fc40000410000 */
[----:B------:R-:W-:Y:S01]  /*2540*/  FADD.FTZ R83, -R24, R83 ;  /* 0x0000005318537221 */ /* 0x000fe20000010100 */
[----:B------:R-:W-:-:S03]  /*2550*/  FFMA.FTZ R88, R39, R40, R88 ;  /* 0x0000002827587223 */ /* 0x000fc60000010058 */
[----:B------:R-:W0:Y:S02]  /*2560*/  MUFU.EX2 R89, R89 ;  /* 0x0000005900597308 */ /* 0x000e240000000800 */
[----:B0-----:R-:W-:-:S06]  /*2570*/  FADD.FTZ R90, R89, 1 ;  /* 0x3f800000595a7421 */ /* 0x001fcc0000010000 */
[----:B------:R-:W0:Y:S02]  /*2580*/  MUFU.RCP R90, R90 ;  /* 0x0000005a005a7308 */ /* 0x000e240000001000 */
[----:B0-----:R-:W-:Y:S01]  /*2590*/  FADD.FTZ R96, -R90, 1 ;  /* 0x3f8000005a607421 */ /* 0x001fe20000010100 */
[----:B------:R-:W-:-:S03]  /*25a0*/  FMUL.FTZ R31, R31, R90 ;  /* 0x0000005a1f1f7220 */ /* 0x000fc60000410000 */
[----:B------:R-:W-:Y:S01]  /*25b0*/  FFMA.FTZ R96, R33, R96, 1 ;  /* 0x3f80000021607423 */ /* 0x000fe20000010060 */
[----:B------:R-:W-:Y:S01]  /*25c0*/  FFMA.FTZ R33, R30, R43, RZ ;  /* 0x0000002b1e217223 */ /* 0x000fe200000100ff */
[----:B------:R-:W-:Y:S02]  /*25d0*/  FADD.FTZ R30, RZ, R43 ;  /* 0x0000002bff1e7221 */ /* 0x000fe40000010000 */
[----:B------:R-:W-:Y:S01]  /*25e0*/  FMUL.FTZ R31, R31, R96 ;  /* 0x000000601f1f7220 */ /* 0x000fe20000410000 */
[-C--:B------:R-:W-:Y:S01]  /*25f0*/  FFMA.FTZ R43, R32, R51.reuse, R33 ;  /* 0x00000033202b7223 */ /* 0x080fe20000010021 */
[----:B------:R-:W-:Y:S01]  /*2600*/  FMUL.FTZ R33, R83, R82 ;  /* 0x0000005253217220 */ /* 0x000fe20000410000 */
[----:B------:R-:W-:Y:S01]  /*2610*/  FADD.FTZ R90, R30, R51 ;  /* 0x000000331e5a7221 */ /* 0x000fe20000010000 */
[----:B------:R-:W-:Y:S01]  /*2620*/  FMUL.FTZ R51, R29, R51 ;  /* 0x000000331d337220 */ /* 0x000fe20000410000 */
[----:B------:R-:W-:Y:S01]  /*2630*/  SHF.L.U32 R96, R53, 0x10, RZ ;  /* 0x0000001035607819 */ /* 0x000fe200000006ff */
[----:B------:R-:W-:-:S02]  /*2640*/  FFMA.FTZ R30, R28, R33, R26 ;  /* 0x000000211c1e7223 */ /* 0x000fc4000001001a */
[----:B------:R-:W-:Y:S01]  /*2650*/  FFMA.FTZ R92, R32, R51, R92 ;  /* 0x00000033205c7223 */ /* 0x000fe2000001005c */
[----:B------:R-:W-:Y:S01]  /*2660*/  FADD.FTZ R94, R51, R94 ;  /* 0x0000005e335e7221 */ /* 0x000fe20000010000 */
[----:B------:R-:W-:-:S06]  /*2670*/  FMUL.FTZ R32, R30, -1.4426950216293334961 ;  /* 0xbfb8aa3b1e207820 */ /* 0x000fcc0000410000 */
[----:B------:R-:W0:Y:S02]  /*2680*/  MUFU.EX2 R32, R32 ;  /* 0x0000002000207308 */ /* 0x000e240000000800 */
[----:B0-----:R-:W-:-:S06]  /*2690*/  FADD.FTZ R83, R32, 1 ;  /* 0x3f80000020537421 */ /* 0x001fcc0000010000 */
[----:B------:R-:W0:Y:S02]  /*26a0*/  MUFU.RCP R83, R83 ;  /* 0x0000005300537308 */ /* 0x000e240000001000 */
[----:B0-----:R-:W-:Y:S01]  /*26b0*/  FADD.FTZ R89, -R83, 1 ;  /* 0x3f80000053597421 */ /* 0x001fe20000010100 */
[----:B------:R-:W-:Y:S01]  /*26c0*/  FMUL.FTZ R51, R96, R83 ;  /* 0x0000005360337220 */ /* 0x000fe20000410000 */
[----:B------:R-:W-:Y:S01]  /*26d0*/  SHF.L.U32 R96, R69, 0x10, RZ ;  /* 0x0000001045607819 */ /* 0x000fe200000006ff */
[----:B------:R-:W-:Y:S01]  /*26e0*/  FFMA.FTZ R83, R34, R47, R43 ;  /* 0x0000002f22537223 */ /* 0x000fe2000001002b */
[----:B------:R-:W-:-:S03]  /*26f0*/  FFMA.FTZ R30, R30, R89, 1 ;  /* 0x3f8000001e1e7423 */ /* 0x000fc60000010059 */
[----:B------:R-:W-:Y:S01]  /*2700*/  FFMA.FTZ R83, R36, R48, R83 ;  /* 0x0000003024537223 */ /* 0x000fe20000010053 */
[----:B------:R-:W-:Y:S01]  /*2710*/  FMUL.FTZ R30, R51, R30 ;  /* 0x0000001e331e7220 */ /* 0x000fe20000410000 */
[----:B------:R-:W-:Y:S02]  /*2720*/  SHF.L.U32 R51, R68, 0x10, RZ ;  /* 0x0000001044337819 */ /* 0x000fe400000006ff */
[----:B------:R-:W-:-:S03]  /*2730*/  FFMA.FTZ R83, R42, R38, R83 ;  /* 0x000000262a537223 */ /* 0x000fc60000010053 */
[----:B------:R-:W-:Y:S01]  /*2740*/  FADD.FTZ R89, -R24, R51 ;  /* 0x0000003318597221 */ /* 0x000fe20000010100 */
[----:B------:R-:W-:Y:S01]  /*2750*/  FMUL.FTZ R51, R28, R50 ;  /* 0x000000321c337220 */ /* 0x000fe20000410000 */
[----:B------:R-:W-:Y:S02]  /*2760*/  FFMA.FTZ R83, R46, R31, R83 ;  /* 0x0000001f2e537223 */ /* 0x000fe40000010053 */
[----:B------:R-:W-:Y:S01]  /*2770*/  FMUL.FTZ R32, R89, R82 ;  /* 0x0000005259207220 */ /* 0x000fe20000410000 */
[----:B------:R-:W-:Y:S01]  /*2780*/  FFMA.FTZ R92, R35, R51, R92 ;  /* 0x00000033235c7223 */ /* 0x000fe2000001005c */
[----:B------:R-:W-:Y:S02]  /*2790*/  FADD.FTZ R94, R94, R51 ;  /* 0x000000335e5e7221 */ /* 0x000fe40000010000 */
[----:B------:R-:W-:-:S04]  /*27a0*/  FFMA.FTZ R35, R29, R32, R27 ;  /* 0x000000201d237223 */ /* 0x000fc8000001001b */
[----:B------:R-:W-:-:S06]  /*27b0*/  FMUL.FTZ R50, R35, -1.4426950216293334961 ;  /* 0xbfb8aa3b23327820 */ /* 0x000fcc0000410000 */
[----:B------:R-:W0:Y:S02]  /*27c0*/  MUFU.EX2 R50, R50 ;  /* 0x0000003200327308 */ /* 0x000e240000000800 */
[----:B0-----:R-:W-:-:S06]  /*27d0*/  FADD.FTZ R89, R50, 1 ;  /* 0x3f80000032597421 */ /* 0x001fcc0000010000 */
[----:B------:R-:W0:Y:S02]  /*27e0*/  MUFU.RCP R89, R89 ;  /* 0x0000005900597308 */ /* 0x000e240000001000 */
[----:B0-----:R-:W-:Y:S01]  /*27f0*/  FMUL.FTZ R51, R96, R89 ;  /* 0x0000005960337220 */ /* 0x001fe20000410000 */
[----:B------:R-:W-:-:S04]  /*2800*/  FADD.FTZ R96, -R89, 1 ;  /* 0x3f80000059607421 */ /* 0x000fc80000010100 */
[----:B------:R-:W-:-:S04]  /*2810*/  FFMA.FTZ R96, R35, R96, 1 ;  /* 0x3f80000023607423 */ /* 0x000fc80000010060 */
[----:B------:R-:W-:Y:S01]  /*2820*/  FMUL.FTZ R35, R51, R96 ;  /* 0x0000006033237220 */ /* 0x000fe20000410000 */
[----:B------:R-:W-:-:S03]  /*2830*/  SHF.L.U32 R51, R56, 0x10, RZ ;  /* 0x0000001038337819 */ /* 0x000fc600000006ff */
[----:B------:R-:W-:Y:S02]  /*2840*/  FFMA.FTZ R83, R32, R35, R83 ;  /* 0x0000002320537223 */ /* 0x000fe40000010053 */
[----:B------:R-:W-:Y:S01]  /*2850*/  FADD.FTZ R91, -R24, R51 ;  /* 0x00000033185b7221 */ /* 0x000fe20000010100 */
[----:B------:R-:W-:Y:S01]  /*2860*/  FADD.FTZ R51, R90, R47 ;  /* 0x0000002f5a337221 */ /* 0x000fe20000010000 */
[----:B------:R-:W-:Y:S01]  /*2870*/  FMUL.FTZ R47, R29, R47 ;  /* 0x0000002f1d2f7220 */ /* 0x000fe20000410000 */
[----:B------:R-:W-:Y:S01]  /*2880*/  SHF.L.U32 R90, R57, 0x10, RZ ;  /* 0x00000010395a7819 */ /* 0x000fe200000006ff */
[----:B------:R-:W-:Y:S01]  /*2890*/  FMUL.FTZ R43, R91, R82 ;  /* 0x000000525b2b7220 */ /* 0x000fe20000410000 */
[----:B------:R-:W-:Y:S01]  /*28a0*/  FADD.FTZ R51, R51, R48 ;  /* 0x0000003033337221 */ /* 0x000fe20000010000 */
[----:B------:R-:W-:Y:S01]  /*28b0*/  FFMA.FTZ R92, R34, R47, R92 ;  /* 0x0000002f225c7223 */ /* 0x000fe2000001005c */
[----:B------:R-:W-:Y:S01]  /*28c0*/  FADD.FTZ R94, R47, R94 ;  /* 0x0000005e2f5e7221 */ /* 0x000fe20000010000 */
[----:B------:R-:W-:-:S04]  /*28d0*/  FFMA.FTZ R34, R28, R43, R26 ;  /* 0x0000002b1c227223 */ /* 0x000fc8000001001a */
[----:B------:R-:W-:-:S06]  /*28e0*/  FMUL.FTZ R50, R34, -1.4426950216293334961 ;  /* 0xbfb8aa3b22327820 */ /* 0x000fcc0000410000 */
[----:B------:R-:W0:Y:S02]  /*28f0*/  MUFU.EX2 R50, R50 ;  /* 0x0000003200327308 */ /* 0x000e240000000800 */
[----:B0-----:R-:W-:-:S06]  /*2900*/  FADD.FTZ R89, R50, 1 ;  /* 0x3f80000032597421 */ /* 0x001fcc0000010000 */
[----:B------:R-:W0:Y:S02]  /*2910*/  MUFU.RCP R89, R89 ;  /* 0x0000005900597308 */ /* 0x000e240000001000 */
[----:B0-----:R-:W-:Y:S01]  /*2920*/  FADD.FTZ R91, -R89, 1 ;  /* 0x3f800000595b7421 */ /* 0x001fe20000010100 */
[----:B------:R-:W-:Y:S01]  /*2930*/  FMUL.FTZ R47, R90, R89 ;  /* 0x000000595a2f7220 */ /* 0x000fe20000410000 */
[----:B------:R-:W-:Y:S02]  /*2940*/  SHF.L.U32 R90, R67, 0x10, RZ ;  /* 0x00000010435a7819 */ /* 0x000fe400000006ff */
[----:B------:R-:W-:-:S04]  /*2950*/  FFMA.FTZ R34, R34, R91, 1 ;  /* 0x3f80000022227423 */ /* 0x000fc8000001005b */
[----:B------:R-:W-:Y:S01]  /*2960*/  FMUL.FTZ R34, R47, R34 ;  /* 0x000000222f227220 */ /* 0x000fe20000410000 */
[----:B------:R-:W-:-:S05]  /*2970*/  SHF.L.U32 R47, R25, 0x10, RZ ;  /* 0x00000010192f7819 */ /* 0x000fca00000006ff */
[----:B------:R-:W-:Y:S01]  /*2980*/  FADD.FTZ R91, -R24, R47 ;  /* 0x0000002f185b7221 */ /* 0x000fe20000010100 */
[----:B------:R-:W-:Y:S01]  /*2990*/  FADD.FTZ R47, R45, R44 ;  /* 0x0000002c2d2f7221 */ /* 0x000fe20000010000 */
[----:B------:R-:W-:Y:S02]  /*29a0*/  FMUL.FTZ R45, R28, R44 ;  /* 0x0000002c1c2d7220 */ /* 0x000fe40000410000 */
[----:B------:R-:W-:Y:S02]  /*29b0*/  FMUL.FTZ R44, R91, R82 ;  /* 0x000000525b2c7220 */ /* 0x000fe40000410000 */
[----:B------:R-:W-:Y:S01]  /*29c0*/  FFMA.FTZ R92, R37, R45, R92 ;  /* 0x0000002d255c7223 */ /* 0x000fe2000001005c */
[----:B------:R-:W-:Y:S01]  /*29d0*/  FADD.FTZ R94, R94, R45 ;  /* 0x0000002d5e5e7221 */ /* 0x000fe20000010000 */
[----:B------:R-:W-:-:S04]  /*29e0*/  FFMA.FTZ R37, R29, R44, R27 ;  /* 0x0000002c1d257223 */ /* 0x000fc8000001001b */
[----:B------:R-:W-:-:S06]  /*29f0*/  FMUL.FTZ R50, R37, -1.4426950216293334961 ;  /* 0xbfb8aa3b25327820 */ /* 0x000fcc0000410000 */
[----:B------:R-:W0:Y:S02]  /*2a00*/  MUFU.EX2 R50, R50 ;  /* 0x0000003200327308 */ /* 0x000e240000000800 */
[----:B0-----:R-:W-:-:S06]  /*2a10*/  FADD.FTZ R89, R50, 1 ;  /* 0x3f80000032597421 */ /* 0x001fcc0000010000 */
[----:B------:R-:W0:Y:S02]  /*2a20*/  MUFU.RCP R89, R89 ;  /* 0x0000005900597308 */ /* 0x000e240000001000 */
[----:B0-----:R-:W-:Y:S01]  /*2a30*/  FMUL.FTZ R45, R90, R89 ;  /* 0x000000595a2d7220 */ /* 0x001fe20000410000 */
[----:B------:R-:W-:-:S04]  /*2a40*/  FADD.FTZ R90, -R89, 1 ;  /* 0x3f800000595a7421 */ /* 0x000fc80000010100 */
[----:B------:R-:W-:Y:S01]  /*2a50*/  FFMA.FTZ R90, R37, R90, 1 ;  /* 0x3f800000255a7423 */ /* 0x000fe2000001005a */
[----:B------:R-:W-:-:S03]  /*2a60*/  FMUL.FTZ R37, R29, R48 ;  /* 0x000000301d257220 */ /* 0x000fc60000410000 */
[----:B------:R-:W-:Y:S01]  /*2a70*/  FMUL.FTZ R45, R45, R90 ;  /* 0x0000005a2d2d7220 */ /* 0x000fe20000410000 */
[----:B------:R-:W-:Y:S01]  /*2a80*/  FFMA.FTZ R92, R36, R37, R92 ;  /* 0x00000025245c7223 */ /* 0x000fe2000001005c */
[----:B------:R-:W-:Y:S01]  /*2a90*/  FADD.FTZ R36, R47, R40 ;  /* 0x000000282f247221 */ /* 0x000fe20000010000 */
[----:B------:R-:W-:Y:S01]  /*2aa0*/  FMUL.FTZ R47, R28, R40 ;  /* 0x000000281c2f7220 */ /* 0x000fe20000410000 */
[----:B------:R-:W-:Y:S01]  /*2ab0*/  FADD.FTZ R94, R37, R94 ;  /* 0x0000005e255e7221 */ /* 0x000fe20000010000 */
[----:B------:R-:W-:Y:S01]  /*2ac0*/  FMUL.FTZ R37, R29, R38 ;  /* 0x000000261d257220 */ /* 0x000fe20000410000 */
[----:B------:R-:W-:Y:S01]  /*2ad0*/  FADD.FTZ R40, R51, R38 ;  /* 0x0000002633287221 */ /* 0x000fe20000010000 */
[----:B------:R-:W-:Y:S01]  /*2ae0*/  FFMA.FTZ R92, R39, R47, R92 ;  /* 0x0000002f275c7223 */ /* 0x000fe2000001005c */
[----:B------:R-:W-:Y:S01]  /*2af0*/  FADD.FTZ R94, R94, R47 ;  /* 0x0000002f5e5e7221 */ /* 0x000fe20000010000 */
[----:B------:R-:W-:Y:S01]  /*2b00*/  FMUL.FTZ R39, R28, R49 ;  /* 0x000000311c277220 */ /* 0x000fe20000410000 */
[----:B------:R-:W-:Y:S01]  /*2b10*/  FADD.FTZ R40, R40, R31 ;  /* 0x0000001f28287221 */ /* 0x000fe20000010000 */
[----:B------:R-:W-:Y:S01]  /*2b20*/  FFMA.FTZ R92, R42, R37, R92 ;  /* 0x000000252a5c7223 */ /* 0x000fe2000001005c */
[----:B------:R-:W-:Y:S01]  /*2b30*/  FADD.FTZ R94, R37, R94 ;  /* 0x0000005e255e7221 */ /* 0x000fe20000010000 */
[C---:B------:R-:W-:Y:S01]  /*2b40*/  FFMA.FTZ R37, R41.reuse, R49, R88 ;  /* 0x0000003129257223 */ /* 0x040fe20000010058 */
[----:B------:R-:W-:Y:S01]  /*2b50*/  FADD.FTZ R49, R36, R49 ;  /* 0x0000003124317221 */ /* 0x000fe20000010000 */
[----:B------:R-:W-:Y:S01]  /*2b60*/  FFMA.FTZ R92, R41, R39, R92 ;  /* 0x00000027295c7223 */ /* 0x000fe2000001005c */
[C---:B------:R-:W-:Y:S01]  /*2b70*/  FMUL.FTZ R41, R29.reuse, R31 ;  /* 0x0000001f1d297220 */ /* 0x040fe20000410000 */
[----:B------:R-:W-:Y:S01]  /*2b80*/  FADD.FTZ R94, R94, R39 ;  /* 0x000000275e5e7221 */ /* 0x000fe20000010000 */
[-C--:B------:R-:W-:Y:S01]  /*2b90*/  FMUL.FTZ R39, R28, R30.reuse ;  /* 0x0000001e1c277220 */ /* 0x080fe20000410000 */
[----:B------:R-:W-:Y:S01]  /*2ba0*/  FMUL.FTZ R31, R29, R35 ;  /* 0x000000231d1f7220 */ /* 0x000fe20000410000 */
[----:B------:R-:W-:Y:S01]  /*2bb0*/  FFMA.FTZ R92, R46, R41, R92 ;  /* 0x000000292e5c7223 */ /* 0x000fe2000001005c */
[----:B------:R-:W-:Y:S01]  /*2bc0*/  FADD.FTZ R94, R41, R94 ;  /* 0x0000005e295e7221 */ /* 0x000fe20000010000 */
[----:B------:R-:W-:Y:S01]  /*2bd0*/  FFMA.FTZ R36, R33, R30, R37 ;  /* 0x0000001e21247223 */ /* 0x000fe20000010025 */
[----:B------:R-:W-:Y:S01]  /*2be0*/  FADD.FTZ R49, R49, R30 ;  /* 0x0000001e31317221 */ /* 0x000fe20000010000 */
[----:B------:R-:W-:Y:S01]  /*2bf0*/  FFMA.FTZ R41, R33, R39, R92 ;  /* 0x0000002721297223 */ /* 0x000fe2000001005c */
[----:B------:R-:W-:Y:S01]  /*2c00*/  FADD.FTZ R94, R94, R39 ;  /* 0x000000275e5e7221 */ /* 0x000fe20000010000 */
[-C--:B------:R-:W-:Y:S01]  /*2c10*/  FMUL.FTZ R33, R28, R34.reuse ;  /* 0x000000221c217220 */ /* 0x080fe20000410000 */
[----:B------:R-:W-:Y:S01]  /*2c20*/  FADD.FTZ R30, R40, R35 ;  /* 0x00000023281e7221 */ /* 0x000fe20000010000 */
[----:B------:R-:W-:Y:S01]  /*2c30*/  FFMA.FTZ R38, R32, R31, R41 ;  /* 0x0000001f20267223 */ /* 0x000fe20000010029 */
[----:B------:R-:W-:Y:S01]  /*2c40*/  FADD.FTZ R94, R31, R94 ;  /* 0x0000005e1f5e7221 */ /* 0x000fe20000010000 */
[----:B------:R-:W-:Y:S01]  /*2c50*/  FMUL.FTZ R31, R29, R45 ;  /* 0x0000002d1d1f7220 */ /* 0x000fe20000410000 */
[C---:B------:R-:W-:Y:S01]  /*2c60*/  FFMA.FTZ R36, R43.reuse, R34, R36 ;  /* 0x000000222b247223 */ /* 0x040fe20000010024 */
[----:B------:R-:W-:Y:S01]  /*2c70*/  FFMA.FTZ R37, R43, R33, R38 ;  /* 0x000000212b257223 */ /* 0x000fe20000010026 */
[----:B------:R-:W-:Y:S01]  /*2c80*/  FADD.FTZ R94, R94, R33 ;  /* 0x000000215e5e7221 */ /* 0x000fe20000010000 */
[----:B------:R-:W-:Y:S01]  /*2c90*/  FADD.FTZ R38, R49, R34 ;  /* 0x0000002231267221 */ /* 0x000fe20000010000 */
[----:B------:R-:W-:Y:S01]  /*2ca0*/  FADD.FTZ R39, R30, R45 ;  /* 0x0000002d1e277221 */ /* 0x000fe20000010000 */
[C---:B------:R-:W-:Y:S01]  /*2cb0*/  FFMA.FTZ R40, R44.reuse, R31, R37 ;  /* 0x0000001f2c287223 */ /* 0x040fe20000010025 */
[----:B------:R-:W-:Y:S01]  /*2cc0*/  FADD.FTZ R33, R31, R94 ;  /* 0x0000005e1f217221 */ /* 0x000fe20000010000 */
[----:B------:R-:W-:-:S07]  /*2cd0*/  FFMA.FTZ R37, R44, R45, R83 ;  /* 0x0000002d2c257223 */ /* 0x000fce0000010053 */
.L_x_44:
[----:B------:R-:W0:Y:S01]  /*2ce0*/  SHFL.DOWN PT, R30, R40, 0x1, 0x1f ;  /* 0x08201f00281e7f89 */ /* 0x000e2200000e0000 */
[C---:B------:R-:W-:Y:S01]  /*2cf0*/  ISETP.GT.AND P0, PT, R2.reuse, 0x1e, PT ;  /* 0x0000001e0200780c */ /* 0x040fe20003f04270 */
[----:B------:R-:W1:Y:S01]  /*2d00*/  S2UR UR7, SR_CgaCtaId ;  /* 0x00000000000779c3 */ /* 0x000e620000008800 */
[----:B------:R-:W-:Y:S01]  /*2d10*/  UMOV UR6, 0x400 ;  /* 0x0000040000067882 */ /* 0x000fe20000000000 */
[----:B------:R-:W2:Y:S01]  /*2d20*/  SHFL.DOWN PT, R31, R33, 0x1, 0x1f ;  /* 0x08201f00211f7f89 */ /* 0x000ea200000e0000 */
[----:B------:R-:W-:Y:S01]  /*2d30*/  UIADD3 UR5, UPT, UPT, UR6, 0xa0, URZ ;  /* 0x000000a006057890 */ /* 0x000fe2000fffe0ff */
[C---:B------:R-:W-:Y:S01]  /*2d40*/  ISETP.GT.AND P6, PT, R2.reuse, 0xf, PT ;  /* 0x0000000f0200780c */ /* 0x040fe20003fc4270 */
[----:B------:R-:W-:Y:S01]  /*2d50*/  BSSY.RECONVERGENT B0, `(.L_x_45) ;  /* 0x0000025000007945 */ /* 0x000fe20003800200 */
[----:B------:R-:W-:Y:S02]  /*2d60*/  ISETP.GT.AND P5, PT, R2, 0x17, PT ;  /* 0x000000170200780c */ /* 0x000fe40003fa4270 */
[----:B------:R-:W-:-:S02]  /*2d70*/  ISETP.NE.AND P2, PT, R3, RZ, PT ;  /* 0x000000ff0300720c */ /* 0x000fc40003f45270 */
[----:B------:R-:W-:Y:S02]  /*2d80*/  ISETP.GE.U32.AND P3, PT, R4, 0x2, PT ;  /* 0x000000020400780c */ /* 0x000fe40003f66070 */
[----:B0-----:R-:W-:Y:S01]  /*2d90*/  @!P0 FADD.FTZ R40, R30, R40 ;  /* 0x000000281e288221 */ /* 0x001fe20000010000 */
[----:B-1----:R-:W-:Y:S01]  /*2da0*/  ULEA UR5, UR7, UR5, 0x18 ;  /* 0x0000000507057291 */ /* 0x002fe2000f8ec0ff */
[----:B--2---:R-:W-:-:S03]  /*2db0*/  @!P0 FADD.FTZ R33, R31, R33 ;  /* 0x000000211f218221 */ /* 0x004fc60000010000 */
[----:B------:R-:W0:Y:S01]  /*2dc0*/  SHFL.DOWN PT, R30, R40, 0x2, 0x1f ;  /* 0x08401f00281e7f89 */ /* 0x000e2200000e0000 */
[----:B------:R-:W-:Y:S02]  /*2dd0*/  ISETP.GT.AND P0, PT, R2, 0x1d, PT ;  /* 0x0000001d0200780c */ /* 0x000fe40003f04270 */
[----:B------:R-:W-:Y:S01]  /*2de0*/  LEA R83, R3, UR5, 0x4 ;  /* 0x0000000503537c11 */ /* 0x000fe2000f8e20ff */
[----:B------:R-:W1:Y:S04]  /*2df0*/  SHFL.DOWN PT, R31, R33, 0x2, 0x1f ;  /* 0x08401f00211f7f89 */ /* 0x000e6800000e0000 */
[----:B------:R-:W-:Y:S06]  /*2e00*/  STS.128 [R83], R36 ;  /* 0x0000002453007388 */ /* 0x000fec0000000c00 */
        /* <DEDUP_REMOVED lines=8> */
[----:B------:R-:W-:-:S03]  /*2e90*/  ISETP.GT.U32.AND P0, PT, R3, 0x1d, PT ;  /* 0x0000001d0300780c */ /* 0x000fc60003f04070 */
        /* <DEDUP_REMOVED lines=16> */
.L_x_46:
[----:B------:R-:W-:Y:S05]  /*2fa0*/  BSYNC.RECONVERGENT B0 ;  /* 0x0000000000007941 */ /* 0x000fea0003800200 */
.L_x_45:
[----:B------:R-:W-:Y:S06]  /*2fb0*/  BAR.SYNC.DEFER_BLOCKING 0x0 ;  /* 0x0000000000007b1d */ /* 0x000fec0000010000 */
[----:B------:R-:W-:Y:S04]  /*2fc0*/  BSSY.RECONVERGENT B0, `(.L_x_47) ;  /* 0x0000027000007945 */ /* 0x000fe80003800200 */
[----:B------:R-:W-:Y:S05]  /*2fd0*/  @P2 BRA `(.L_x_48) ;  /* 0x0000000000942947 */ /* 0x000fea0003800000 */
[----:B------:R-:W-:-:S09]  /*2fe0*/  ULEA UR5, UR7, UR6, 0x18 ;  /* 0x0000000607057291 */ /* 0x000fd2000f8ec0ff */
[----:B------:R-:W4:Y:S04]  /*2ff0*/  LDS.64 R48, [UR5+0x18] ;  /* 0x00001805ff307984 */ /* 0x000f280008000a00 */
[----:B--23--:R-:W2:Y:S04]  /*3000*/  LDS.128 R32, [UR5+0x20] ;  /* 0x00002005ff207984 */ /* 0x00cea80008000c00 */
[----:B------:R-:W3:Y:S04]  /*3010*/  LDS.128 R44, [UR5+0x30] ;  /* 0x00003005ff2c7984 */ /* 0x000ee80008000c00 */
[----:B-1----:R-:W1:Y:S01]  /*3020*/  LDS.128 R40, [UR5+0x40] ;  /* 0x00004005ff287984 */ /* 0x002e620008000c00 */
[----:B----4-:R-:W-:Y:S01]  /*3030*/  FADD.FTZ R51, R30, R48 ;  /* 0x000000301e337221 */ /* 0x010fe20000010000 */
[----:B0-----:R-:W-:-:S03]  /*3040*/  FADD.FTZ R30, R31, R49 ;  /* 0x000000311f1e7221 */ /* 0x001fc60000010000 */
[----:B--2---:R-:W-:Y:S01]  /*3050*/  FADD.FTZ R31, R51, R32 ;  /* 0x00000020331f7221 */ /* 0x004fe20000010000 */
[----:B------:R-:W-:Y:S01]  /*3060*/  FADD.FTZ R30, R30, R33 ;  /* 0x000000211e1e7221 */ /* 0x000fe20000010000 */
[----:B------:R-:W0:Y:S02]  /*3070*/  LDS.128 R48, [UR5+0x50] ;  /* 0x00005005ff307984 */ /* 0x000e240008000c00 */
[----:B------:R-:W-:Y:S01]  /*3080*/  FADD.FTZ R31, R31, R34 ;  /* 0x000000221f1f7221 */ /* 0x000fe20000010000 */
[----:B------:R-:W-:Y:S02]  /*3090*/  FADD.FTZ R30, R30, R35 ;  /* 0x000000231e1e7221 */ /* 0x000fe40000010000 */
[----:B------:R-:W2:Y:S01]  /*30a0*/  LDS.128 R32, [UR5+0x60] ;  /* 0x00006005ff207984 */ /* 0x000ea20008000c00 */
[----:B---3--:R-:W-:Y:S01]  /*30b0*/  FADD.FTZ R31, R31, R44 ;  /* 0x0000002c1f1f7221 */ /* 0x008fe20000010000 */
[----:B------:R-:W-:-:S03]  /*30c0*/  FADD.FTZ R30, R30, R45 ;  /* 0x0000002d1e1e7221 */ /* 0x000fc60000010000 */
[----:B------:R-:W-:Y:S01]  /*30d0*/  FADD.FTZ R89, R31, R46 ;  /* 0x0000002e1f597221 */ /* 0x000fe20000010000 */
[----:B------:R-:W-:Y:S02]  /*30e0*/  FADD.FTZ R88, R30, R47 ;  /* 0x0000002f1e587221 */ /* 0x000fe40000010000 */
[----:B------:R-:W3:Y:S01]  /*30f0*/  LDS.128 R44, [UR5+0x70] ;  /* 0x00007005ff2c7984 */ /* 0x000ee20008000c00 */
[----:B-1----:R-:W-:Y:S01]  /*3100*/  FADD.FTZ R89, R89, R40 ;  /* 0x0000002859597221 */ /* 0x002fe20000010000 */
        /* <DEDUP_REMOVED lines=8> */
[----:B--2---:R-:W-:Y:S01]  /*3190*/  FADD.FTZ R89, R89, R32 ;  /* 0x0000002059597221 */ /* 0x004fe20000010000 */
[----:B------:R-:W-:-:S03]  /*31a0*/  FADD.FTZ R88, R88, R33 ;  /* 0x0000002158587221 */ /* 0x000fc60000010000 */
[----:B------:R-:W-:Y:S01]  /*31b0*/  FADD.FTZ R89, R89, R34 ;  /* 0x0000002259597221 */ /* 0x000fe20000010000 */
[----:B------:R-:W-:-:S03]  /*31c0*/  FADD.FTZ R88, R88, R35 ;  /* 0x0000002358587221 */ /* 0x000fc60000010000 */
[----:B---3--:R-:W-:Y:S01]  /*31d0*/  FADD.FTZ R89, R89, R44 ;  /* 0x0000002c59597221 */ /* 0x008fe20000010000 */
[----:B------:R-:W-:-:S03]  /*31e0*/  FADD.FTZ R88, R88, R45 ;  /* 0x0000002d58587221 */ /* 0x000fc60000010000 */
[----:B------:R-:W-:Y:S01]  /*31f0*/  FADD.FTZ R89, R89, R46 ;  /* 0x0000002e59597221 */ /* 0x000fe20000010000 */
[----:B------:R-:W-:-:S03]  /*3200*/  FADD.FTZ R88, R88, R47 ;  /* 0x0000002f58587221 */ /* 0x000fc60000010000 */
[----:B-1----:R-:W-:Y:S01]  /*3210*/  FADD.FTZ R30, R89, R30 ;  /* 0x0000001e591e7221 */ /* 0x002fe20000010000 */
[----:B------:R-:W-:-:S07]  /*3220*/  FADD.FTZ R31, R88, R31 ;  /* 0x0000001f581f7221 */ /* 0x000fce0000010000 */
.L_x_48:
[----:B------:R-:W-:Y:S05]  /*3230*/  BSYNC.RECONVERGENT B0 ;  /* 0x0000000000007941 */ /* 0x000fea0003800200 */
.L_x_47:
[----:B------:R-:W-:Y:S06]  /*3240*/  BAR.SYNC.DEFER_BLOCKING 0x0 ;  /* 0x0000000000007b1d */ /* 0x000fec0000010000 */
[----:B------:R-:W-:Y:S04]  /*3250*/  BSSY.RECONVERGENT B0, `(.L_x_49) ;  /* 0x000004d000007945 */ /* 0x000fe80003800200 */
[----:B------:R-:W-:Y:S05]  /*3260*/  @P0 BRA `(.L_x_50) ;  /* 0x00000004002c0947 */ /* 0x000fea0003800000 */
[----:B-1----:R-:W1:Y:S04]  /*3270*/  LDS.128 R40, [R83+0x1e0] ;  /* 0x0001e00053287984 */ /* 0x002e680000000c00 */
[----:B------:R-:W4:Y:S04]  /*3280*/  LDS.128 R44, [R83+0x3c0] ;  /* 0x0003c000532c7984 */ /* 0x000f280000000c00 */
[----:B------:R-:W5:Y:S04]  /*3290*/  LDS.128 R48, [R83+0x5a0] ;  /* 0x0005a00053307984 */ /* 0x000f680000000c00 */
[----:B--23--:R-:W2:Y:S01]  /*32a0*/  LDS.128 R32, [R83+0x780] ;  /* 0x0007800053207984 */ /* 0x00cea20000000c00 */
[----:B-1----:R-:W-:Y:S01]  /*32b0*/  FADD.FTZ R89, R36, R40 ;  /* 0x0000002824597221 */ /* 0x002fe20000010000 */
[----:B------:R-:W-:Y:S01]  /*32c0*/  FADD.FTZ R88, R37, R41 ;  /* 0x0000002925587221 */ /* 0x000fe20000010000 */
[----:B------:R-:W-:Y:S01]  /*32d0*/  FADD.FTZ R91, R38, R42 ;  /* 0x0000002a265b7221 */ /* 0x000fe20000010000 */
[----:B------:R-:W-:Y:S01]  /*32e0*/  FADD.FTZ R90, R39, R43 ;  /* 0x0000002b275a7221 */ /* 0x000fe20000010000 */
[----:B----4-:R-:W-:Y:S01]  /*32f0*/  FADD.FTZ R89, R89, R44 ;  /* 0x0000002c59597221 */ /* 0x010fe20000010000 */
[----:B------:R-:W1:Y:S01]  /*3300*/  LDS.128 R40, [R83+0x960] ;  /* 0x0009600053287984 */ /* 0x000e620000000c00 */
[----:B------:R-:W-:Y:S01]  /*3310*/  FADD.FTZ R88, R88, R45 ;  /* 0x0000002d58587221 */ /* 0x000fe20000010000 */
[----:B------:R-:W-:Y:S01]  /*3320*/  FADD.FTZ R91, R91, R46 ;  /* 0x0000002e5b5b7221 */ /* 0x000fe20000010000 */
[----:B------:R-:W-:Y:S01]  /*3330*/  FADD.FTZ R90, R90, R47 ;  /* 0x0000002f5a5a7221 */ /* 0x000fe20000010000 */
[----:B------:R-:W3:Y:S01]  /*3340*/  LDS.128 R36, [R83+0xb40] ;  /* 0x000b400053247984 */ /* 0x000ee20000000c00 */
[----:B-----5:R-:W-:Y:S01]  /*3350*/  FADD.FTZ R89, R89, R48 ;  /* 0x0000003059597221 */ /* 0x020fe20000010000 */
[----:B------:R-:W-:Y:S01]  /*3360*/  FADD.FTZ R88, R88, R49 ;  /* 0x0000003158587221 */ /* 0x000fe20000010000 */
[----:B------:R-:W-:Y:S01]  /*3370*/  FADD.FTZ R91, R91, R50 ;  /* 0x000000325b5b7221 */ /* 0x000fe20000010000 */
[----:B------:R-:W-:Y:S01]  /*3380*/  FADD.FTZ R90, R90, R51 ;  /* 0x000000335a5a7221 */ /* 0x000fe20000010000 */
[----:B------:R-:W4:Y:S01]  /*3390*/  LDS.128 R44, [R83+0xd20] ;  /* 0x000d2000532c7984 */ /* 0x000f220000000c00 */
[----:B--2---:R-:W-:Y:S01]  /*33a0*/  FADD.FTZ R89, R89, R32 ;  /* 0x0000002059597221 */ /* 0x004fe20000010000 */
[----:B------:R-:W-:Y:S01]  /*33b0*/  FADD.FTZ R88, R88, R33 ;  /* 0x0000002158587221 */ /* 0x000fe20000010000 */
[----:B------:R-:W-:Y:S01]  /*33c0*/  FADD.FTZ R91, R91, R34 ;  /* 0x000000225b5b7221 */ /* 0x000fe20000010000 */
[----:B------:R-:W-:Y:S01]  /*33d0*/  FADD.FTZ R90, R90, R35 ;  /* 0x000000235a5a7221 */ /* 0x000fe20000010000 */
[----:B------:R-:W-:Y:S04]  /*33e0*/  LDS.128 R48, [R83+0x10e0] ;  /* 0x0010e00053307984 */ /* 0x000fe80000000c00 */
[----:B------:R-:W2:Y:S01]  /*33f0*/  LDS.128 R32, [R83+0xf00] ;  /* 0x000f000053207984 */ /* 0x000ea20000000c00 */
[----:B-1----:R-:W-:Y:S01]  /*3400*/  FADD.FTZ R89, R89, R40 ;  /* 0x0000002859597221 */ /* 0x002fe20000010000 */
[----:B------:R-:W-:Y:S01]  /*3410*/  FADD.FTZ R88, R88, R41 ;  /* 0x0000002958587221 */ /* 0x000fe20000010000 */
[----:B------:R-:W-:Y:S01]  /*3420*/  FADD.FTZ R91, R91, R42 ;  /* 0x0000002a5b5b7221 */ /* 0x000fe20000010000 */
[----:B------:R-:W-:Y:S01]  /*3430*/  FADD.FTZ R90, R90, R43 ;  /* 0x0000002b5a5a7221 */ /* 0x000fe20000010000 */
[----:B---3--:R-:W-:Y:S01]  /*3440*/  FADD.FTZ R89, R89, R36 ;  /* 0x0000002459597221 */ /* 0x008fe20000010000 */
[----:B------:R-:W1:Y:S01]  /*3450*/  LDS.128 R40, [R83+0x12c0] ;  /* 0x0012c00053287984 */ /* 0x000e620000000c00 */
[----:B------:R-:W-:Y:S01]  /*3460*/  FADD.FTZ R88, R88, R37 ;  /* 0x0000002558587221 */ /* 0x000fe20000010000 */
[----:B------:R-:W-:Y:S01]  /*3470*/  FADD.FTZ R91, R91, R38 ;  /* 0x000000265b5b7221 */ /* 0x000fe20000010000 */
[----:B------:R-:W-:Y:S01]  /*3480*/  FADD.FTZ R90, R90, R39 ;  /* 0x000000275a5a7221 */ /* 0x000fe20000010000 */
[----:B----4-:R-:W-:Y:S01]  /*3490*/  FADD.FTZ R89, R89, R44 ;  /* 0x0000002c59597221 */ /* 0x010fe20000010000 */
[----:B------:R-:W-:Y:S01]  /*34a0*/  FADD.FTZ R88, R88, R45 ;  /* 0x0000002d58587221 */ /* 0x000fe20000010000 */
[----:B------:R-:W-:Y:S01]  /*34b0*/  FADD.FTZ R91, R91, R46 ;  /* 0x0000002e5b5b7221 */ /* 0x000fe20000010000 */
[----:B------:R-:W-:Y:S01]  /*34c0*/  FADD.FTZ R90, R90, R47 ;  /* 0x0000002f5a5a7221 */ /* 0x000fe20000010000 */
[----:B------:R-:W-:Y:S04]  /*34d0*/  LDS.128 R36, [R83+0x1680] ;  /* 0x0016800053247984 */ /* 0x000fe80000000c00 */
[----:B------:R-:W-:Y:S01]  /*34e0*/  LDS.128 R44, [R83+0x1860] ;  /* 0x00186000532c7984 */ /* 0x000fe20000000c00 */
[----:B--2---:R-:W-:Y:S01]  /*34f0*/  FADD.FTZ R89, R89, R32 ;  /* 0x0000002059597221 */ /* 0x004fe20000010000 */
[----:B------:R-:W-:Y:S01]  /*3500*/  FADD.FTZ R88, R88, R33 ;  /* 0x0000002158587221 */ /* 0x000fe20000010000 */
[----:B------:R-:W-:Y:S01]  /*3510*/  FADD.FTZ R91, R91, R34 ;  /* 0x000000225b5b7221 */ /* 0x000fe20000010000 */
[----:B------:R-:W-:Y:S01]  /*3520*/  FADD.FTZ R90, R90, R35 ;  /* 0x000000235a5a7221 */ /* 0x000fe20000010000 */
[----:B------:R-:W-:Y:S01]  /*3530*/  FADD.FTZ R89, R89, R48 ;  /* 0x0000003059597221 */ /* 0x000fe20000010000 */
[----:B------:R-:W2:Y:S01]  /*3540*/  LDS.128 R32, [R83+0x14a0] ;  /* 0x0014a00053207984 */ /* 0x000ea20000000c00 */
[----:B------:R-:W-:Y:S01]  /*3550*/  FADD.FTZ R88, R88, R49 ;  /* 0x0000003158587221 */ /* 0x000fe20000010000 */
[----:B------:R-:W-:Y:S01]  /*3560*/  FADD.FTZ R91, R91, R50 ;  /* 0x000000325b5b7221 */ /* 0x000fe20000010000 */
[----:B------:R-:W-:-:S02]  /*3570*/  FADD.FTZ R90, R90, R51 ;  /* 0x000000335a5a7221 */ /* 0x000fc40000010000 */
[----:B------:R-:W-:Y:S01]  /*3580*/  LDS.128 R48, [R83+0x1c20] ;  /* 0x001c200053307984 */ /* 0x000fe20000000c00 */
[----:B-1----:R-:W-:Y:S01]  /*3590*/  FADD.FTZ R89, R89, R40 ;  /* 0x0000002859597221 */ /* 0x002fe20000010000 */
[----:B------:R-:W-:Y:S01]  /*35a0*/  FADD.FTZ R88, R88, R41 ;  /* 0x0000002958587221 */ /* 0x000fe20000010000 */
[----:B------:R-:W-:Y:S01]  /*35b0*/  FADD.FTZ R91, R91, R42 ;  /* 0x0000002a5b5b7221 */ /* 0x000fe20000010000 */
[----:B------:R-:W-:Y:S02]  /*35c0*/  FADD.FTZ R90, R90, R43 ;  /* 0x0000002b5a5a7221 */ /* 0x000fe40000010000 */
[----:B------:R-:W1:Y:S01]  /*35d0*/  LDS.128 R40, [R83+0x1a40] ;  /* 0x001a400053287984 */ /* 0x000e620000000c00 */
[----:B--2---:R-:W-:Y:S01]  /*35e0*/  FADD.FTZ R89, R89, R32 ;  /* 0x0000002059597221 */ /* 0x004fe20000010000 */
[----:B------:R-:W-:Y:S01]  /*35f0*/  FADD.FTZ R88, R88, R33 ;  /* 0x0000002158587221 */ /* 0x000fe20000010000 */
        /* <DEDUP_REMOVED lines=18> */
.L_x_50:
[----:B------:R-:W-:Y:S05]  /*3720*/  BSYNC.RECONVERGENT B0 ;  /* 0x0000000000007941 */ /* 0x000fea0003800200 */
.L_x_49:
[----:B------:R-:W-:Y:S04]  /*3730*/  BSSY.RECONVERGENT B0, `(.L_x_51) ;  /* 0x000001d000007945 */ /* 0x000fe80003800200 */
[----:B------:R-:W-:Y:S05]  /*3740*/  @P0 BRA `(.L_x_52) ;  /* 0x00000000006c0947 */ /* 0x000fea0003800000 */
[----:B--23--:R-:W1:Y:S01]  /*3750*/  LDC.64 R32, c[0x0][0x3f8] ;  /* 0x0000fe00ff207b82 */ /* 0x00ce620000000a00 */
[----:B------:R-:W-:-:S07]  /*3760*/  IMAD R43, R6, 0x1e, R3 ;  /* 0x0000001e062b7824 */ /* 0x000fce00078e0203 */
[----:B------:R-:W2:Y:S01]  /*3770*/  LDC.64 R34, c[0x0][0x3d8] ;  /* 0x0000f600ff227b82 */ /* 0x000ea20000000a00 */
[----:B-1----:R-:W-:Y:S01]  /*3780*/  IMAD.WIDE.U32 R40, R32, 0x3, RZ ;  /* 0x0000000320287825 */ /* 0x002fe200078e00ff */
[C---:B------:R-:W-:Y:S02]  /*3790*/  LEA R45, R33.reuse, R33, 0x1 ;  /* 0x00000021212d7211 */ /* 0x040fe400078e08ff */
[----:B------:R-:W-:Y:S02]  /*37a0*/  LEA.HI R47, P0, R33, R32, RZ, 0x1 ;  /* 0x00000020212f7211 */ /* 0x000fe400078108ff */
[----:B------:R-:W-:Y:S02]  /*37b0*/  IADD3 R45, PT, PT, R41, R45, RZ ;  /* 0x0000002d292d7210 */ /* 0x000fe40007ffe0ff */
[----:B------:R-:W-:Y:S01]  /*37c0*/  IADD3.X R42, PT, PT, RZ, R33, RZ, P0, !PT ;  /* 0x00000021ff2a7210 */ /* 0x000fe200007fe4ff */
[----:B--2---:R-:W-:Y:S01]  /*37d0*/  IMAD.WIDE R34, R43, 0x4, R34 ;  /* 0x000000042b227825 */ /* 0x004fe200078e0222 */
[----:B------:R-:W-:-:S02]  /*37e0*/  LEA.HI R6, P0, R45, R40, RZ, 0x1 ;  /* 0x000000282d067211 */ /* 0x000fc400078108ff */
[----:B------:R-:W-:Y:S02]  /*37f0*/  SHF.L.U32 R41, R47, 0x1, RZ ;  /* 0x000000012f297819 */ /* 0x000fe400000006ff */
[----:B------:R-:W-:Y:S01]  /*3800*/  SHF.L.U32 R43, R6, 0x1, RZ ;  /* 0x00000001062b7819 */ /* 0x000fe200000006ff */
[----:B------:R4:W-:Y:S01]  /*3810*/  REDG.E.ADD.F32.FTZ.RN.STRONG.GPU desc[UR8][R34.64], R36 ;  /* 0x00000024220079a6 */ /* 0x0009e2000c12f308 */
[----:B------:R-:W-:Y:S02]  /*3820*/  LOP3.LUT R41, R41, 0xfffffffc, RZ, 0xc0, !PT ;  /* 0xfffffffc29297812 */ /* 0x000fe400078ec0ff */
[----:B------:R-:W-:Y:S02]  /*3830*/  LEA R40, P5, R32, R34, 0x2 ;  /* 0x0000002220287211 */ /* 0x000fe400078a10ff */
[----:B------:R-:W-:Y:S02]  /*3840*/  IADD3.X R45, PT, PT, RZ, R45, RZ, P0, !PT ;  /* 0x0000002dff2d7210 */ /* 0x000fe400007fe4ff */
[----:B------:R-:W-:-:S02]  /*3850*/  LOP3.LUT R43, R43, 0xfffffffc, RZ, 0xc0, !PT ;  /* 0xfffffffc2b2b7812 */ /* 0x000fc400078ec0ff */
[----:B------:R-:W-:Y:S02]  /*3860*/  SHF.L.U64.HI R47, R47, 0x1, R42 ;  /* 0x000000012f2f7819 */ /* 0x000fe4000001022a */
[----:B------:R-:W-:Y:S02]  /*3870*/  IADD3 R42, P0, PT, R34, R41, RZ ;  /* 0x00000029222a7210 */ /* 0x000fe40007f1e0ff */
[----:B------:R-:W-:Y:S02]  /*3880*/  LEA.HI.X R41, R32, R35, R33, 0x2, P5 ;  /* 0x0000002320297211 */ /* 0x000fe400028f1421 */
[----:B------:R-:W-:Y:S02]  /*3890*/  SHF.L.U64.HI R33, R6, 0x1, R45 ;  /* 0x0000000106217819 */ /* 0x000fe4000001022d */
[----:B------:R-:W-:Y:S02]  /*38a0*/  IADD3 R32, P5, PT, R34, R43, RZ ;  /* 0x0000002b22207210 */ /* 0x000fe40007fbe0ff */
[----:B------:R-:W-:-:S02]  /*38b0*/  IADD3.X R43, PT, PT, R35, R47, RZ, P0, !PT ;  /* 0x0000002f232b7210 */ /* 0x000fc400007fe4ff */
[----:B------:R-:W-:-:S03]  /*38c0*/  IADD3.X R33, PT, PT, R35, R33, RZ, P5, !PT ;  /* 0x0000002123217210 */ /* 0x000fc60002ffe4ff */
[----:B------:R4:W-:Y:S04]  /*38d0*/  REDG.E.ADD.F32.FTZ.RN.STRONG.GPU desc[UR8][R42.64], R37 ;  /* 0x000000252a0079a6 */ /* 0x0009e8000c12f308 */
[----:B------:R4:W-:Y:S04]  /*38e0*/  REDG.E.ADD.F32.FTZ.RN.STRONG.GPU desc[UR8][R40.64], R38 ;  /* 0x00000026280079a6 */ /* 0x0009e8000c12f308 */
[----:B------:R4:W-:Y:S02]  /*38f0*/  REDG.E.ADD.F32.FTZ.RN.STRONG.GPU desc[UR8][R32.64], R39 ;  /* 0x00000027200079a6 */ /* 0x0009e4000c12f308 */
.L_x_52:
[----:B------:R-:W-:Y:S05]  /*3900*/  BSYNC.RECONVERGENT B0 ;  /* 0x0000000000007941 */ /* 0x000fea0003800200 */
.L_x_51:
[----:B------:R-:W-:Y:S05]  /*3910*/  @!P3 BRA `(.L_x_53) ;  /* 0x000000080094b947 */ /* 0x000fea0003800000 */
[----:B-1--4-:R-:W1:Y:S01]  /*3920*/  LDC.64 R40, c[0x0][0x3d0] ;  /* 0x0000f400ff287b82 */ /* 0x012e620000000a00 */
[----:B--2---:R-:W-:Y:S02]  /*3930*/  LOP3.LUT R33, R58, 0x1, RZ, 0xc0, !PT ;  /* 0x000000013a217812 */ /* 0x004fe400078ec0ff */
[----:B------:R-:W-:-:S03]  /*3940*/  ISETP.GE.U32.AND P3, PT, R4, 0x8, PT ;  /* 0x000000080400780c */ /* 0x000fc60003f66070 */
[----:B------:R-:W-:-:S04]  /*3950*/  IMAD R35, R33, R0, RZ ;  /* 0x0000000021237224 */ /* 0x000fc800078e02ff */
[----:B------:R-:W-:-:S05]  /*3960*/  IMAD R6, R35, R4, RZ ;  /* 0x0000000423067224 */ /* 0x000fca00078e02ff */
[----:B------:R-:W-:-:S05]  /*3970*/  SHF.L.U32 R33, R6, 0x1, RZ ;  /* 0x0000000106217819 */ /* 0x000fca00000006ff */
[----:B-1----:R-:W-:Y:S01]  /*3980*/  IMAD.WIDE R40, R33, 0x4, R40 ;  /* 0x0000000421287825 */ /* 0x002fe200078e0228 */
[----:B------:R-:W-:Y:S06]  /*3990*/  @P2 BRA `(.L_x_54) ;  /* 0x0000000000502947 */ /* 0x000fec0003800000 */
[----:B---3--:R-:W1:Y:S01]  /*39a0*/  LDC.64 R32, c[0x0][0x3c8] ;  /* 0x0000f200ff207b82 */ /* 0x008e620000000a00 */
[----:B------:R-:W-:Y:S01]  /*39b0*/  LOP3.LUT P0, R6, R58, 0x2, RZ, 0xc0, !PT ;  /* 0x000000023a067812 */ /* 0x000fe2000780c0ff */
[----:B------:R-:W-:Y:S01]  /*39c0*/  IMAD R37, R0, UR10, R5 ;  /* 0x0000000a00257c24 */ /* 0x000fe2000f8e0205 */
[----:B------:R-:W-:Y:S02]  /*39d0*/  IADD3 R35, PT, PT, R35, R5, RZ ;  /* 0x0000000523237210 */ /* 0x000fe40007ffe0ff */
[----:B------:R-:W-:-:S04]  /*39e0*/  SEL R39, R4, RZ, !P0 ;  /* 0x000000ff04277207 */ /* 0x000fc80004000000 */
[----:B------:R-:W-:Y:S01]  /*39f0*/  ISETP.NE.AND P0, PT, R39, -0x1, PT ;  /* 0xffffffff2700780c */ /* 0x000fe20003f05270 */
[----:B-1----:R-:W-:-:S04]  /*3a00*/  IMAD.WIDE.U32 R32, R35, 0x4, R32 ;  /* 0x0000000423207825 */ /* 0x002fc800078e0020 */
        /* <DEDUP_REMOVED lines=8> */
.L_x_55:
[----:B------:R-:W2:Y:S04]  /*3a90*/  LDG.E.STRONG.GPU R6, desc[UR8][R32.64] ;  /* 0x0000000820067981 */ /* 0x000ea8000c1ef900 */
[----:B--2---:R-:W-:Y:S01]  /*3aa0*/  CCTL.IVALL ;  /* 0x00000000ff00798f */ /* 0x004fe20002000000 */
[----:B------:R-:W-:Y:S05]  /*3ab0*/  YIELD ;  /* 0x0000000000007946 */ /* 0x000fea0003800000 */
[----:B------:R-:W-:-:S13]  /*3ac0*/  ISETP.NE.AND P0, PT, R6, R39, PT ;  /* 0x000000270600720c */ /* 0x000fda0003f05270 */
[----:B------:R-:W-:Y:S05]  /*3ad0*/  @P0 BRA `(.L_x_55) ;  /* 0xfffffffc00ec0947 */ /* 0x000fea000383ffff */
.L_x_54:
[----:B------:R-:W-:Y:S05]  /*3ae0*/  WARPSYNC.ALL ;  /* 0x0000000000007948 */ /* 0x000fea0003800000 */
[----:B------:R-:W-:Y:S01]  /*3af0*/  BAR.SYNC.DEFER_BLOCKING 0x0 ;  /* 0x0000000000007b1d */ /* 0x000fe20000010000 */
[----:B------:R-:W-:-:S05]  /*3b00*/  HFMA2 R6, -RZ, RZ, 0, 0 ;  /* 0x00000000ff067431 */ /* 0x000fca00000001ff */
[----:B------:R-:W-:Y:S05]  /*3b10*/  @!P3 BRA `(.L_x_56) ;  /* 0x00000004001cb947 */ /* 0x000fea0003800000 */
[C-C-:B------:R-:W-:Y:S01]  /*3b20*/  IMAD R43, R0.reuse, 0x7, R5.reuse ;  /* 0x00000007002b7824 */ /* 0x140fe200078e0205 */
[CC--:B------:R-:W-:Y:S01]  /*3b30*/  LEA R47, R0.reuse, R5.reuse, 0x1 ;  /* 0x00000005002f7211 */ /* 0x0c0fe200078e08ff */
[C-C-:B------:R-:W-:Y:S01]  /*3b40*/  IMAD R45, R0.reuse, 0x3, R5.reuse ;  /* 0x00000003002d7824 */ /* 0x140fe200078e0205 */
[CC--:B------:R-:W-:Y:S01]  /*3b50*/  LEA R51, R0.reuse, R5.reuse, 0x2 ;  /* 0x0000000500337211 */ /* 0x0c0fe200078e10ff */
[C-C-:B------:R-:W-:Y:S01]  /*3b60*/  IMAD R49, R0.reuse, 0x6, R5.reuse ;  /* 0x0000000600317824 */ /* 0x140fe200078e0205 */
[----:B------:R-:W-:Y:S01]  /*3b70*/  IADD3 R89, PT, PT, R5, R0, RZ ;  /* 0x0000000005597210 */ /* 0x000fe20007ffe0ff */
[----:B------:R-:W-:Y:S01]  /*3b80*/  IMAD R83, R0, 0x5, R5 ;  /* 0x0000000500537824 */ /* 0x000fe200078e0205 */
[----:B------:R-:W-:Y:S01]  /*3b90*/  MOV R6, RZ ;  /* 0x000000ff00067202 */ /* 0x000fe20000000f00 */
[----:B------:R-:W-:Y:S01]  /*3ba0*/  UIADD3 UR5, UPT, UPT, -UR10, URZ, URZ ;  /* 0x000000ff0a057290 */ /* 0x000fe2000fffe1ff */
[----:B------:R-:W-:Y:S02]  /*3bb0*/  MOV R91, R5 ;  /* 0x00000005005b7202 */ /* 0x000fe40000000f00 */
[----:B------:R-:W-:-:S09]  /*3bc0*/  LOP3.LUT R93, R4, 0x7ffffff8, RZ, 0xc0, !PT ;  /* 0x7ffffff8045d7812 */ /* 0x000fd200078ec0ff */
.L_x_57:
[----:B------:R-:W-:Y:S02]  /*3bd0*/  ISETP.EQ.OR P5, PT, RZ, UR5, P2 ;  /* 0x00000005ff007c0c */ /* 0x000fe400097a2670 */
[C---:B-1-3--:R-:W-:Y:S02]  /*3be0*/  IADD3 R32, PT, PT, R6.reuse, 0x1, RZ ;  /* 0x0000000106207810 */ /* 0x04afe40007ffe0ff */
[----:B------:R-:W-:Y:S02]  /*3bf0*/  IADD3 R33, PT, PT, R6, 0x2, RZ ;  /* 0x0000000206217810 */ /* 0x000fe40007ffe0ff */
[----:B------:R-:W-:Y:S02]  /*3c00*/  ISETP.EQ.OR P6, PT, R32, UR10, P2 ;  /* 0x0000000a20007c0c */ /* 0x000fe400097c2670 */
[----:B------:R-:W-:Y:S02]  /*3c10*/  ISETP.EQ.OR P0, PT, R33, UR10, P2 ;  /* 0x0000000a21007c0c */ /* 0x000fe40009702670 */
[----:B------:R-:W-:-:S03]  /*3c20*/  IADD3 R34, PT, PT, R6, 0x3, RZ ;  /* 0x0000000306227810 */ /* 0x000fc60007ffe0ff */
[----:B------:R-:W-:Y:S01]  /*3c30*/  @!P5 IMAD.WIDE.U32 R32, R91, 0x8, R40 ;  /* 0x000000085b20d825 */ /* 0x000fe200078e0028 */
[----:B------:R-:W-:-:S05]  /*3c40*/  ISETP.EQ.OR P3, PT, R34, UR10, P2 ;  /* 0x0000000a22007c0c */ /* 0x000fca0009762670 */
[--C-:B------:R-:W-:Y:S01]  /*3c50*/  @!P6 IMAD.WIDE.U32 R34, R89, 0x8, R40.reuse ;  /* 0x000000085922e825 */ /* 0x100fe200078e0028 */
[----:B------:R-:W0:Y:S03]  /*3c60*/  @!P5 LDG.E.64 R32, desc[UR8][R32.64] ;  /* 0x000000082020d981 */ /* 0x000e26000c1e1b00 */
[--C-:B------:R-:W-:Y:S02]  /*3c70*/  @!P0 IMAD.WIDE.U32 R36, R47, 0x8, R40.reuse ;  /* 0x000000082f248825 */ /* 0x100fe400078e0028 */
[----:B------:R-:W2:Y:S02]  /*3c80*/  @!P6 LDG.E.64 R34, desc[UR8][R34.64] ;  /* 0x000000082222e981 */ /* 0x000ea4000c1e1b00 */
[----:B------:R-:W-:Y:S02]  /*3c90*/  @!P3 IMAD.WIDE.U32 R38, R45, 0x8, R40 ;  /* 0x000000082d26b825 */ /* 0x000fe400078e0028 */
[----:B------:R-:W3:Y:S04]  /*3ca0*/  @!P0 LDG.E.64 R36, desc[UR8][R36.64] ;  /* 0x0000000824248981 */ /* 0x000ee8000c1e1b00 */
[----:B------:R-:W4:Y:S01]  /*3cb0*/  @!P3 LDG.E.64 R38, desc[UR8][R38.64] ;  /* 0x000000082626b981 */ /* 0x000f22000c1e1b00 */
[----:B------:R-:W-:Y:S01]  /*3cc0*/  IADD3 R42, PT, PT, R6, 0x4, RZ ;  /* 0x00000004062a7810 */ /* 0x000fe20007ffe0ff */
[----:B0-----:R-:W-:Y:S01]  /*3cd0*/  @!P5 FADD.FTZ R30, R30, R32 ;  /* 0x000000201e1ed221 */ /* 0x001fe20000010000 */
[----:B------:R-:W-:-:S02]  /*3ce0*/  @!P5 FADD.FTZ R31, R31, R33 ;  /* 0x000000211f1fd221 */ /* 0x000fc40000010000 */
[----:B------:R-:W-:Y:S02]  /*3cf0*/  ISETP.EQ.OR P5, PT, R42, UR10, P2 ;  /* 0x0000000a2a007c0c */ /* 0x000fe400097a2670 */
[----:B------:R-:W-:Y:S01]  /*3d00*/  IADD3 R32, PT, PT, R6, 0x5, RZ ;  /* 0x0000000506207810 */ /* 0x000fe20007ffe0ff */
[----:B--2---:R-:W-:Y:S01]  /*3d10*/  @!P6 FADD.FTZ R30, R30, R34 ;  /* 0x000000221e1ee221 */ /* 0x004fe20000010000 */
[----:B------:R-:W-:Y:S01]  /*3d20*/  @!P6 FADD.FTZ R31, R31, R35 ;  /* 0x000000231f1fe221 */ /* 0x000fe20000010000 */
[----:B------:R-:W-:Y:S02]  /*3d30*/  IADD3 R33, PT, PT, R6, 0x6, RZ ;  /* 0x0000000606217810 */ /* 0x000fe40007ffe0ff */
[----:B------:R-:W-:Y:S01]  /*3d40*/  ISETP.EQ.OR P6, PT, R32, UR10, P2 ;  /* 0x0000000a20007c0c */ /* 0x000fe200097c2670 */
[----:B---3--:R-:W-:Y:S01]  /*3d50*/  @!P0 FADD.FTZ R30, R30, R36 ;  /* 0x000000241e1e8221 */ /* 0x008fe20000010000 */
[----:B------:R-:W-:Y:S01]  /*3d60*/  @!P0 FADD.FTZ R31, R31, R37 ;  /* 0x000000251f1f8221 */ /* 0x000fe20000010000 */
[----:B------:R-:W-:-:S02]  /*3d70*/  ISETP.EQ.OR P0, PT, R33, UR10, P2 ;  /* 0x0000000a21007c0c */ /* 0x000fc40009702670 */
[----:B------:R-:W-:Y:S01]  /*3d80*/  IADD3 R32, PT, PT, R6, 0x7, RZ ;  /* 0x0000000706207810 */ /* 0x000fe20007ffe0ff */
[----:B----4-:R-:W-:Y:S01]  /*3d90*/  @!P3 FADD.FTZ R30, R30, R38 ;  /* 0x000000261e1eb221 */ /* 0x010fe20000010000 */
[----:B------:R-:W-:Y:S02]  /*3da0*/  @!P3 FADD.FTZ R31, R31, R39 ;  /* 0x000000271f1fb221 */ /* 0x000fe40000010000 */
[----:B------:R-:W-:Y:S01]  /*3db0*/  ISETP.EQ.OR P3, PT, R32, UR10, P2 ;  /* 0x0000000a20007c0c */ /* 0x000fe20009762670 */
[----:B------:R-:W-:-:S04]  /*3dc0*/  @!P5 IMAD.WIDE.U32 R32, R51, 0x8, R40 ;  /* 0x000000083320d825 */ /* 0x000fc800078e0028 */
[--C-:B------:R-:W-:Y:S02]  /*3dd0*/  @!P6 IMAD.WIDE.U32 R34, R83, 0x8, R40.reuse ;  /* 0x000000085322e825 */ /* 0x100fe400078e0028 */
[----:B------:R-:W2:Y:S02]  /*3de0*/  @!P5 LDG.E.64 R32, desc[UR8][R32.64] ;  /* 0x000000082020d981 */ /* 0x000ea4000c1e1b00 */
[--C-:B------:R-:W-:Y:S02]  /*3df0*/  @!P0 IMAD.WIDE.U32 R36, R49, 0x8, R40.reuse ;  /* 0x0000000831248825 */ /* 0x100fe400078e0028 */
[----:B------:R-:W3:Y:S02]  /*3e00*/  @!P6 LDG.E.64 R34, desc[UR8][R34.64] ;  /* 0x000000082222e981 */ /* 0x000ee4000c1e1b00 */
[----:B------:R-:W-:Y:S02]  /*3e10*/  @!P3 IMAD.WIDE.U32 R38, R43, 0x8, R40 ;  /* 0x000000082b26b825 */ /* 0x000fe400078e0028 */
[----:B------:R-:W4:Y:S04]  /*3e20*/  @!P0 LDG.E.64 R36, desc[UR8][R36.64] ;  /* 0x0000000824248981 */ /* 0x000f28000c1e1b00 */
[----:B------:R-:W5:Y:S01]  /*3e30*/  @!P3 LDG.E.64 R38, desc[UR8][R38.64] ;  /* 0x000000082626b981 */ /* 0x000f62000c1e1b00 */
[----:B------:R-:W-:Y:S01]  /*3e40*/  IADD3 R6, PT, PT, R6, 0x8, RZ ;  /* 0x0000000806067810 */ /* 0x000fe20007ffe0ff */
[----:B------:R-:W-:Y:S01]  /*3e50*/  UIADD3 UR5, UPT, UPT, UR5, 0x8, URZ ;  /* 0x0000000805057890 */ /* 0x000fe2000fffe0ff */
[----:B------:R-:W-:-:S02]  /*3e60*/  LEA R91, R0, R91, 0x3 ;  /* 0x0000005b005b7211 */ /* 0x000fc400078e18ff */
[C---:B------:R-:W-:Y:S02]  /*3e70*/  LEA R89, R0.reuse, R89, 0x3 ;  /* 0x0000005900597211 */ /* 0x040fe400078e18ff */
[C---:B------:R-:W-:Y:S02]  /*3e80*/  LEA R47, R0.reuse, R47, 0x3 ;  /* 0x0000002f002f7211 */ /* 0x040fe400078e18ff */
[C---:B------:R-:W-:Y:S02]  /*3e90*/  LEA R45, R0.reuse, R45, 0x3 ;  /* 0x0000002d002d7211 */ /* 0x040fe400078e18ff */
[C---:B------:R-:W-:Y:S02]  /*3ea0*/  LEA R51, R0.reuse, R51, 0x3 ;  /* 0x0000003300337211 */ /* 0x040fe400078e18ff */
[C---:B------:R-:W-:Y:S02]  /*3eb0*/  LEA R83, R0.reuse, R83, 0x3 ;  /* 0x0000005300537211 */ /* 0x040fe400078e18ff */
[----:B------:R-:W-:-:S02]  /*3ec0*/  LEA R49, R0, R49, 0x3 ;  /* 0x0000003100317211 */ /* 0x000fc400078e18ff */
[----:B------:R-:W-:Y:S01]  /*3ed0*/  LEA R43, R0, R43, 0x3 ;  /* 0x0000002b002b7211 */ /* 0x000fe200078e18ff */
[----:B--2---:R-:W-:Y:S01]  /*3ee0*/  @!P5 FADD.FTZ R30, R30, R32 ;  /* 0x000000201e1ed221 */ /* 0x004fe20000010000 */
[----:B------:R-:W-:-:S03]  /*3ef0*/  @!P5 FADD.FTZ R31, R31, R33 ;  /* 0x000000211f1fd221 */ /* 0x000fc60000010000 */
[----:B---3--:R-:W-:Y:S01]  /*3f00*/  @!P6 FADD.FTZ R30, R30, R34 ;  /* 0x000000221e1ee221 */ /* 0x008fe20000010000 */
[----:B------:R-:W-:-:S03]  /*3f10*/  @!P6 FADD.FTZ R31, R31, R35 ;  /* 0x000000231f1fe221 */ /* 0x000fc60000010000 */
[----:B----4-:R-:W-:Y:S01]  /*3f20*/  @!P0 FADD.FTZ R30, R30, R36 ;  /* 0x000000241e1e8221 */ /* 0x010fe20000010000 */
[----:B------:R-:W-:Y:S01]  /*3f30*/  @!P0 FADD.FTZ R31, R31, R37 ;  /* 0x000000251f1f8221 */ /* 0x000fe20000010000 */
[----:B------:R-:W-:Y:S02]  /*3f40*/  ISETP.NE.AND P0, PT, R6, R93, PT ;  /* 0x0000005d0600720c */ /* 0x000fe40003f05270 */
[----:B-----5:R-:W-:Y:S01]  /*3f50*/  @!P3 FADD.FTZ R30, R30, R38 ;  /* 0x000000261e1eb221 */ /* 0x020fe20000010000 */
[----:B------:R-:W-:-:S10]  /*3f60*/  @!P3 FADD.FTZ R31, R31, R39 ;  /* 0x000000271f1fb221 */ /* 0x000fd40000010000 */
[----:B------:R-:W-:Y:S05]  /*3f70*/  @P0 BRA `(.L_x_57) ;  /* 0xfffffffc00140947 */ /* 0x000fea000383ffff */
[----:B------:R-:W-:-:S07]  /*3f80*/  MOV R6, R93 ;  /* 0x0000005d00067202 */ /* 0x000fce0000000f00 */
.L_x_56:
[----:B-1-3--:R-:W-:-:S13]  /*3f90*/  LOP3.LUT P0, R32, R4, 0x7, RZ, 0xc0, !PT ;  /* 0x0000000704207812 */ /* 0x00afda000780c0ff */
[----:B------:R-:W-:Y:S05]  /*3fa0*/  @!P0 BRA `(.L_x_53) ;  /* 0x0000000000f08947 */ /* 0x000fea0003800000 */
[----:B------:R-:W-:Y:S02]  /*3fb0*/  IADD3 R32, PT, PT, R32, -0x1, RZ ;  /* 0xffffffff20207810 */ /* 0x000fe40007ffe0ff */
[----:B------:R-:W-:Y:S02]  /*3fc0*/  LOP3.LUT P0, R38, R4, 0x3, RZ, 0xc0, !PT ;  /* 0x0000000304267812 */ /* 0x000fe4000780c0ff */
[----:B------:R-:W-:-:S13]  /*3fd0*/  ISETP.GE.U32.AND P3, PT, R32, 0x3, PT ;  /* 0x000000032000780c */ /* 0x000fda0003f66070 */
[----:B------:R-:W-:Y:S05]  /*3fe0*/  @!P3 BRA `(.L_x_58) ;  /* 0x000000000070b947 */ /* 0x000fea0003800000 */
[----:B------:R-:W-:-:S13]  /*3ff0*/  ISETP.EQ.OR P6, PT, R6, UR10, P2 ;  /* 0x0000000a06007c0c */ /* 0x000fda00097c2670 */
[----:B------:R-:W-:-:S04]  /*4000*/  @!P6 IMAD R33, R6, R0, R5 ;  /* 0x000000000621e224 */ /* 0x000fc800078e0205 */
[----:B------:R-:W-:-:S06]  /*4010*/  @!P6 IMAD.WIDE.U32 R32, R33, 0x8, R40 ;  /* 0x000000082120e825 */ /* 0x000fcc00078e0028 */
[----:B------:R-:W0:Y:S01]  /*4020*/  @!P6 LDG.E.64 R32, desc[UR8][R32.64] ;  /* 0x000000082020e981 */ /* 0x000e22000c1e1b00 */
[C---:B------:R-:W-:Y:S02]  /*4030*/  IADD3 R35, PT, PT, R6.reuse, 0x1, RZ ;  /* 0x0000000106237810 */ /* 0x040fe40007ffe0ff */
[C---:B------:R-:W-:Y:S02]  /*4040*/  IADD3 R37, PT, PT, R6.reuse, 0x2, RZ ;  /* 0x0000000206257810 */ /* 0x040fe40007ffe0ff */
[----:B------:R-:W-:Y:S02]  /*4050*/  ISETP.EQ.OR P5, PT, R35, UR10, P2 ;  /* 0x0000000a23007c0c */ /* 0x000fe400097a2670 */
[----:B------:R-:W-:Y:S02]  /*4060*/  IADD3 R39, PT, PT, R6, 0x3, RZ ;  /* 0x0000000306277810 */ /* 0x000fe40007ffe0ff */
[----:B------:R-:W-:-:S09]  /*4070*/  ISETP.EQ.OR P3, PT, R37, UR10, P2 ;  /* 0x0000000a25007c0c */ /* 0x000fd20009762670 */
[----:B------:R-:W-:-:S04]  /*4080*/  @!P5 IMAD R35, R35, R0, R5 ;  /* 0x000000002323d224 */ /* 0x000fc800078e0205 */
[----:B------:R-:W-:Y:S02]  /*4090*/  @!P3 IMAD R37, R37, R0, R5 ;  /* 0x000000002525b224 */ /* 0x000fe400078e0205 */
[----:B0-----:R-:W-:Y:S01]  /*40a0*/  @!P6 FADD.FTZ R30, R30, R32 ;  /* 0x000000201e1ee221 */ /* 0x001fe20000010000 */
[----:B------:R-:W-:Y:S01]  /*40b0*/  @!P6 FADD.FTZ R31, R31, R33 ;  /* 0x000000211f1fe221 */ /* 0x000fe20000010000 */
[----:B------:R-:W-:Y:S01]  /*40c0*/  ISETP.EQ.OR P6, PT, R39, UR10, P2 ;  /* 0x0000000a27007c0c */ /* 0x000fe200097c2670 */
[----:B------:R-:W-:-:S04]  /*40d0*/  @!P5 IMAD.WIDE.U32 R32, R35, 0x8, R40 ;  /* 0x000000082320d825 */ /* 0x000fc800078e0028 */
[----:B------:R-:W-:Y:S02]  /*40e0*/  @!P3 IMAD.WIDE.U32 R34, R37, 0x8, R40 ;  /* 0x000000082522b825 */ /* 0x000fe400078e0028 */
[----:B------:R-:W2:Y:S04]  /*40f0*/  @!P5 LDG.E.64 R32, desc[UR8][R32.64] ;  /* 0x000000082020d981 */ /* 0x000ea8000c1e1b00 */
[----:B------:R-:W3:Y:S02]  /*4100*/  @!P3 LDG.E.64 R34, desc[UR8][R34.64] ;  /* 0x000000082222b981 */ /* 0x000ee4000c1e1b00 */
[----:B------:R-:W-:-:S04]  /*4110*/  @!P6 IMAD R39, R39, R0, R5 ;  /* 0x000000002727e224 */ /* 0x000fc800078e0205 */
[----:B------:R-:W-:-:S06]  /*4120*/  @!P6 IMAD.WIDE.U32 R36, R39, 0x8, R40 ;  /* 0x000000082724e825 */ /* 0x000fcc00078e0028 */
[----:B------:R-:W4:Y:S01]  /*4130*/  @!P6 LDG.E.64 R36, desc[UR8][R36.64] ;  /* 0x000000082424e981 */ /* 0x000f22000c1e1b00 */
[----:B------:R-:W-:Y:S01]  /*4140*/  IADD3 R6, PT, PT, R6, 0x4, RZ ;  /* 0x0000000406067810 */ /* 0x000fe20007ffe0ff */
[----:B--2---:R-:W-:Y:S01]  /*4150*/  @!P5 FADD.FTZ R30, R30, R32 ;  /* 0x000000201e1ed221 */ /* 0x004fe20000010000 */
[----:B------:R-:W-:-:S03]  /*4160*/  @!P5 FADD.FTZ R31, R31, R33 ;  /* 0x000000211f1fd221 */ /* 0x000fc60000010000 */
[----:B---3--:R-:W-:Y:S01]  /*4170*/  @!P3 FADD.FTZ R30, R30, R34 ;  /* 0x000000221e1eb221 */ /* 0x008fe20000010000 */
[----:B------:R-:W-:-:S03]  /*4180*/  @!P3 FADD.FTZ R31, R31, R35 ;  /* 0x000000231f1fb221 */ /* 0x000fc60000010000 */
[----:B----4-:R-:W-:Y:S01]  /*4190*/  @!P6 FADD.FTZ R30, R30, R36 ;  /* 0x000000241e1ee221 */ /* 0x010fe20000010000 */
[----:B------:R-:W-:-:S07]  /*41a0*/  @!P6 FADD.FTZ R31, R31, R37 ;  /* 0x000000251f1fe221 */ /* 0x000fce0000010000 */
.L_x_58:
[----:B------:R-:W-:Y:S05]  /*41b0*/  @!P0 BRA `(.L_x_53) ;  /* 0x00000000006c8947 */ /* 0x000fea0003800000 */
[----:B------:R-:W-:Y:S02]  /*41c0*/  ISETP.NE.AND P0, PT, R38, 0x1, PT ;  /* 0x000000012600780c */ /* 0x000fe40003f05270 */
[----:B------:R-:W-:-:S11]  /*41d0*/  LOP3.LUT R36, R4, 0x1, RZ, 0xc0, !PT ;  /* 0x0000000104247812 */ /* 0x000fd600078ec0ff */
[----:B------:R-:W-:Y:S05]  /*41e0*/  @!P0 BRA `(.L_x_59) ;  /* 0x0000000000388947 */ /* 0x000fea0003800000 */
[C---:B------:R-:W-:Y:S02]  /*41f0*/  IADD3 R35, PT, PT, R6.reuse, 0x1, RZ ;  /* 0x0000000106237810 */ /* 0x040fe40007ffe0ff */
[----:B------:R-:W-:Y:S02]  /*4200*/  ISETP.EQ.OR P3, PT, R6, UR10, P2 ;  /* 0x0000000a06007c0c */ /* 0x000fe40009762670 */
[----:B------:R-:W-:-:S11]  /*4210*/  ISETP.EQ.OR P0, PT, R35, UR10, P2 ;  /* 0x0000000a23007c0c */ /* 0x000fd60009702670 */
[-CC-:B------:R-:W-:Y:S02]  /*4220*/  @!P3 IMAD R33, R6, R0.reuse, R5.reuse ;  /* 0x000000000621b224 */ /* 0x180fe400078e0205 */
[----:B------:R-:W-:Y:S02]  /*4230*/  @!P0 IMAD R35, R35, R0, R5 ;  /* 0x0000000023238224 */ /* 0x000fe400078e0205 */
[----:B------:R-:W-:-:S04]  /*4240*/  @!P3 IMAD.WIDE.U32 R32, R33, 0x8, R40 ;  /* 0x000000082120b825 */ /* 0x000fc800078e0028 */
[----:B------:R-:W-:Y:S02]  /*4250*/  @!P0 IMAD.WIDE.U32 R34, R35, 0x8, R40 ;  /* 0x0000000823228825 */ /* 0x000fe400078e0028 */
[----:B------:R-:W0:Y:S04]  /*4260*/  @!P3 LDG.E.64 R32, desc[UR8][R32.64] ;  /* 0x000000082020b981 */ /* 0x000e28000c1e1b00 */
[----:B------:R-:W2:Y:S01]  /*4270*/  @!P0 LDG.E.64 R34, desc[UR8][R34.64] ;  /* 0x0000000822228981 */ /* 0x000ea2000c1e1b00 */
[----:B------:R-:W-:Y:S01]  /*4280*/  IADD3 R6, PT, PT, R6, 0x2, RZ ;  /* 0x0000000206067810 */ /* 0x000fe20007ffe0ff */
[----:B0-----:R-:W-:Y:S01]  /*4290*/  @!P3 FADD.FTZ R30, R30, R32 ;  /* 0x000000201e1eb221 */ /* 0x001fe20000010000 */
[----:B------:R-:W-:-:S03]  /*42a0*/  @!P3 FADD.FTZ R31, R31, R33 ;  /* 0x000000211f1fb221 */ /* 0x000fc60000010000 */
[----:B--2---:R-:W-:Y:S01]  /*42b0*/  @!P0 FADD.FTZ R30, R30, R34 ;  /* 0x000000221e1e8221 */ /* 0x004fe20000010000 */
[----:B------:R-:W-:-:S07]  /*42c0*/  @!P0 FADD.FTZ R31, R31, R35 ;  /* 0x000000231f1f8221 */ /* 0x000fce0000010000 */
.L_x_59:
[----:B------:R-:W-:Y:S01]  /*42d0*/  ISETP.EQ.OR P0, PT, R6, UR10, P2 ;  /* 0x0000000a06007c0c */ /* 0x000fe20009702670 */
[----:B------:R-:W-:Y:S03]  /*42e0*/  BSSY.RECONVERGENT B0, `(.L_x_53) ;  /* 0x0000008000007945 */ /* 0x000fe60003800200 */
[----:B------:R-:W-:-:S13]  /*42f0*/  ISETP.NE.U32.OR P0, PT, R36, 0x1, P0 ;  /* 0x000000012400780c */ /* 0x000fda0000705470 */
[----:B------:R-:W-:Y:S05]  /*4300*/  @P0 BRA `(.L_x_60) ;  /* 0x0000000000140947 */ /* 0x000fea0003800000 */
[----:B------:R-:W-:-:S04]  /*4310*/  IMAD R33, R0, R6, R5 ;  /* 0x0000000600217224 */ /* 0x000fc800078e0205 */
[----:B------:R-:W-:-:S06]  /*4320*/  IMAD.WIDE.U32 R40, R33, 0x8, R40 ;  /* 0x0000000821287825 */ /* 0x000fcc00078e0028 */
[----:B------:R-:W0:Y:S02]  /*4330*/  LDG.E.64 R40, desc[UR8][R40.64] ;  /* 0x0000000828287981 */ /* 0x000e24000c1e1b00 */
[----:B0-----:R-:W-:Y:S01]  /*4340*/  FADD.FTZ R30, R30, R40 ;  /* 0x000000281e1e7221 */ /* 0x001fe20000010000 */
[----:B------:R-:W-:-:S07]  /*4350*/  FADD.FTZ R31, R31, R41 ;  /* 0x000000291f1f7221 */ /* 0x000fce0000010000 */
.L_x_60:
[----:B------:R-:W-:Y:S05]  /*4360*/  BSYNC.RECONVERGENT B0 ;  /* 0x0000000000007941 */ /* 0x000fea0003800200 */
.L_x_53:
[----:B------:R-:W5:Y:S01]  /*4370*/  S2UR UR6, SR_CgaCtaId ;  /* 0x00000000000679c3 */ /* 0x000f620000008800 */
[----:B------:R-:W-:Y:S01]  /*4380*/  UMOV UR5, 0x400 ;  /* 0x0000040000057882 */ /* 0x000fe20000000000 */
[----:B------:R-:W0:Y:S01]  /*4390*/  LDCU.64 UR12, c[0x0][0x400] ;  /* 0x00008000ff0c77ac */ /* 0x000e220008000a00 */
[----:B----4-:R-:W-:Y:S02]  /*43a0*/  SHF.L.U32 R35, R8, 0x10, RZ ;  /* 0x0000001008237819 */ /* 0x010fe400000006ff */
[----:B------:R-:W-:Y:S02]  /*43b0*/  SHF.L.U32 R37, R80, 0x10, RZ ;  /* 0x0000001050257819 */ /* 0x000fe400000006ff */
[----:B------:R-:W-:Y:S01]  /*43c0*/  SHF.L.U32 R43, R78, 0x10, RZ ;  /* 0x000000104e2b7819 */ /* 0x000fe200000006ff */
[----:B------:R-:W4:Y:S01]  /*43d0*/  LDC R39, c[0x0][0x41c] ;  /* 0x00010700ff277b82 */ /* 0x000f220000000800 */
[----:B------:R-:W-:Y:S01]  /*43e0*/  SHF.L.U32 R91, R72, 0x10, RZ ;  /* 0x00000010485b7819 */ /* 0x000fe200000006ff */
[----:B------:R-:W-:Y:S01]  /*43f0*/  FADD.FTZ R89, -R24, R37 ;  /* 0x0000002518597221 */ /* 0x000fe20000010100 */
[----:B------:R-:W-:Y:S01]  /*4400*/  SHF.L.U32 R41, R54, 0x10, RZ ;  /* 0x0000001036297819 */ /* 0x000fe200000006ff */
[----:B------:R-:W-:Y:S01]  /*4410*/  FADD.FTZ R99, -R24, R43 ;  /* 0x0000002b18637221 */ /* 0x000fe20000010100 */
[----:B------:R-:W-:Y:S01]  /*4420*/  SHF.L.U32 R95, R70, 0x10, RZ ;  /* 0x00000010465f7819 */ /* 0x000fe200000006ff */
[----:B------:R-:W-:Y:S01]  /*4430*/  FADD.FTZ R43, -R24, R91 ;  /* 0x0000005b182b7221 */ /* 0x000fe20000010100 */
[----:B------:R-:W-:Y:S01]  /*4440*/  SHF.L.U32 R83, R16, 0x10, RZ ;  /* 0x0000001010537819 */ /* 0x000fe200000006ff */
[----:B------:R-:W-:Y:S01]  /*4450*/  FMUL.FTZ R16, R89, R82 ;  /* 0x0000005259107220 */ /* 0x000fe20000410000 */
[----:B------:R-:W-:Y:S01]  /*4460*/  SHF.L.U32 R51, R76, 0x10, RZ ;  /* 0x000000104c337819 */ /* 0x000fe200000006ff */
[----:B------:R-:W-:Y:S01]  /*4470*/  FADD.FTZ R97, -R24, R41 ;  /* 0x0000002918617221 */ /* 0x000fe20000010100 */
[----:B------:R-:W-:Y:S01]  /*4480*/  SHF.L.U32 R49, R20, 0x10, RZ ;  /* 0x0000001014317819 */ /* 0x000fe200000006ff */
[----:B------:R-:W-:Y:S01]  /*4490*/  FADD.FTZ R83, -R24, R83 ;  /* 0x0000005318537221 */ /* 0x000fe20000010100 */
[----:B------:R-:W-:Y:S01]  /*44a0*/  SHF.L.U32 R47, R74, 0x10, RZ ;  /* 0x000000104a2f7819 */ /* 0x000fe200000006ff */
[----:B------:R-:W-:Y:S01]  /*44b0*/  FADD.FTZ R51, -R24, R51 ;  /* 0x0000003318337221 */ /* 0x000fe20000010100 */
[----:B------:R-:W-:Y:S01]  /*44c0*/  SHF.L.U32 R45, R12, 0x10, RZ ;  /* 0x000000100c2d7819 */ /* 0x000fe200000006ff */
[----:B-----5:R-:W-:Y:S01]  /*44d0*/  ULEA UR5, UR6, UR5, 0x18 ;  /* 0x0000000506057291 */ /* 0x020fe2000f8ec0ff */
[----:B------:R-:W-:Y:S01]  /*44e0*/  SHF.L.U32 R93, R22, 0x10, RZ ;  /* 0x00000010165d7819 */ /* 0x000fe200000006ff */
[----:B------:R-:W-:Y:S01]  /*44f0*/  FADD.FTZ R49, -R24, R49 ;  /* 0x0000003118317221 */ /* 0x000fe20000010100 */
[----:B------:R-:W-:Y:S01]  /*4500*/  SHF.L.U32 R101, R52, 0x10, RZ ;  /* 0x0000001034657819 */ /* 0x000fe200000006ff */
[----:B------:R-:W-:Y:S01]  /*4510*/  FADD.FTZ R47, -R24, R47 ;  /* 0x0000002f182f7221 */ /* 0x000fe20000010100 */
[----:B------:R-:W-:Y:S01]  /*4520*/  SHF.L.U32 R103, R68, 0x10, RZ ;  /* 0x0000001044677819 */ /* 0x000fe200000006ff */
[----:B------:R-:W-:Y:S01]  /*4530*/  FADD.FTZ R45, -R24, R45 ;  /* 0x0000002d182d7221 */ /* 0x000fe20000010100 */
[----:B------:R-:W-:Y:S01]  /*4540*/  SHF.L.U32 R105, R56, 0x10, RZ ;  /* 0x0000001038697819 */ /* 0x000fe200000006ff */
[----:B----4-:R-:W-:Y:S01]  /*4550*/  IMAD R8, R39, UR10, R66 ;  /* 0x0000000a27087c24 */ /* 0x010fe2000f8e0242 */
[----:B------:R3:W-:Y:S01]  /*4560*/  @!P2 STS.64 [UR5+0x90], R30 ;  /* 0x0000901eff00a988 */ /* 0x0007e20008000a05 */
[----:B------:R-:W-:Y:S01]  /*4570*/  SHF.L.U32 R107, R25, 0x10, RZ ;  /* 0x00000010196b7819 */ /* 0x000fe200000006ff */
[----:B------:R-:W-:Y:S01]  /*4580*/  FADD.FTZ R39, -R24, R95 ;  /* 0x0000005f18277221 */ /* 0x000fe20000010100 */
[----:B------:R-:W-:Y:S01]  /*4590*/  SHF.L.U32 R89, R10, 0x10, RZ ;  /* 0x000000100a597819 */ /* 0x000fe200000006ff */
[----:B------:R-:W-:Y:S01]  /*45a0*/  BAR.SYNC.DEFER_BLOCKING 0x0 ;  /* 0x0000000000007b1d */ /* 0x000fe20000010000 */
[----:B0-----:R-:W-:Y:S01]  /*45b0*/  ISETP.GE.U32.AND P0, PT, R8, UR12, PT ;  /* 0x0000000c08007c0c */ /* 0x001fe2000bf06070 */
[C---:B------:R-:W-:Y:S01]  /*45c0*/  FADD.FTZ R41, -R24.reuse, R93 ;  /* 0x0000005d18297221 */ /* 0x040fe20000010100 */
[----:B------:R-:W-:Y:S01]  /*45d0*/  SHF.R.S32.HI R34, RZ, 0x1f, R8 ;  /* 0x0000001fff227819 */ /* 0x000fe20000011408 */
[C---:B------:R-:W-:Y:S01]  /*45e0*/  FADD.FTZ R37, -R24.reuse, R101 ;  /* 0x0000006518257221 */ /* 0x040fe20000010100 */
[C---:B------:R-:W-:Y:S01]  /*45f0*/  FADD.FTZ R25, -R24.reuse, R105 ;  /* 0x0000006918197221 */ /* 0x040fe20000010100 */
[C---:B---3--:R-:W-:Y:S01]  /*4600*/  FADD.FTZ R31, -R24.reuse, R35 ;  /* 0x00000023181f7221 */ /* 0x048fe20000010100 */
[----:B------:R-:W-:Y:S01]  /*4610*/  FADD.FTZ R35, -R24, R103 ;  /* 0x0000006718237221 */ /* 0x000fe20000010100 */
[----:B------:R-:W-:-:S02]  /*4620*/  ISETP.GE.AND.EX P0, PT, R34, UR13, PT, P0 ;  /* 0x0000000d22007c0c */ /* 0x000fc4000bf06300 */
[----:B------:R-:W-:Y:S01]  /*4630*/  FMUL.FTZ R91, R31, R82 ;  /* 0x000000521f5b7220 */ /* 0x000fe20000410000 */
[----:B------:R-:W-:Y:S01]  /*4640*/  FADD.FTZ R31, -R24, R107 ;  /* 0x0000006b181f7221 */ /* 0x000fe20000010100 */
[----:B------:R-:W-:Y:S01]  /*4650*/  SHF.L.U32 R10, R81, 0x10, RZ ;  /* 0x00000010510a7819 */ /* 0x000fe200000006ff */
[----:B--2---:R-:W0:Y:S01]  /*4660*/  LDS.64 R32, [UR5+0x90] ;  /* 0x00009005ff207984 */ /* 0x004e220008000a00 */
[----:B------:R-:W0:Y:S02]  /*4670*/  LDCU UR5, c[0x0][0x42c] ;  /* 0x00008580ff0577ac */ /* 0x000e240008000800 */
[----:B0-----:R-:W-:Y:S01]  /*4680*/  FMUL.FTZ R6, R32, UR5 ;  /* 0x0000000520067c20 */ /* 0x001fe20008410000 */
[----:B------:R-:W-:-:S04]  /*4690*/  FMUL.FTZ R33, R33, UR5 ;  /* 0x0000000521217c20 */ /* 0x000fc80008410000 */
[C-C-:B------:R-:W-:Y:S01]  /*46a0*/  FFMA.FTZ R95, R6.reuse, R91, R33.reuse ;  /* 0x0000005b065f7223 */ /* 0x140fe20000010021 */
[----:B------:R-:W-:Y:S01]  /*46b0*/  FFMA.FTZ R32, R6, R16, R33 ;  /* 0x0000001006207223 */ /* 0x000fe20000010021 */
[----:B------:R-:W-:Y:S06]  /*46c0*/  @!P1 BRA `(.L_x_61) ;  /* 0x0000000000489947 */ /* 0x000fec0003800000 */
[----:B------:R-:W-:Y:S01]  /*46d0*/  FFMA.FTZ R12, R28, R91, R26 ;  /* 0x0000005b1c0c7223 */ /* 0x000fe2000001001a */
[----:B------:R-:W-:-:S03]  /*46e0*/  FFMA.FTZ R16, R29, R16, R27 ;  /* 0x000000101d107223 */ /* 0x000fc6000001001b */
[----:B------:R-:W-:Y:S01]  /*46f0*/  FMUL.FTZ R20, R12, -1.4426950216293334961 ;  /* 0xbfb8aa3b0c147820 */ /* 0x000fe20000410000 */
[----:B------:R-:W-:-:S05]  /*4700*/  FMUL.FTZ R24, R16, -1.4426950216293334961 ;  /* 0xbfb8aa3b10187820 */ /* 0x000fca0000410000 */
[----:B------:R-:W0:Y:S04]  /*4710*/  MUFU.EX2 R20, R20 ;  /* 0x0000001400147308 */ /* 0x000e280000000800 */
[----:B------:R-:W2:Y:S01]  /*4720*/  MUFU.EX2 R24, R24 ;  /* 0x0000001800187308 */ /* 0x000ea20000000800 */
[----:B0-----:R-:W-:Y:S01]  /*4730*/  FADD.FTZ R22, R20, 1 ;  /* 0x3f80000014167421 */ /* 0x001fe20000010000 */
[----:B--2---:R-:W-:-:S05]  /*4740*/  FADD.FTZ R30, R24, 1 ;  /* 0x3f800000181e7421 */ /* 0x004fca0000010000 */
[----:B------:R-:W0:Y:S08]  /*4750*/  MUFU.RCP R22, R22 ;  /* 0x0000001600167308 */ /* 0x000e300000001000 */
[----:B------:R-:W2:Y:S01]  /*4760*/  MUFU.RCP R81, R30 ;  /* 0x0000001e00517308 */ /* 0x000ea20000001000 */
[----:B0-----:R-:W-:Y:S01]  /*4770*/  FADD.FTZ R91, -R22, 1 ;  /* 0x3f800000165b7421 */ /* 0x001fe20000010100 */
[----:B------:R-:W-:-:S03]  /*4780*/  FMUL.FTZ R89, R89, R22 ;  /* 0x0000001659597220 */ /* 0x000fc60000410000 */
[----:B------:R-:W-:Y:S01]  /*4790*/  FFMA.FTZ R12, R12, R91, 1 ;  /* 0x3f8000000c0c7423 */ /* 0x000fe2000001005b */
[----:B--2---:R-:W-:Y:S01]  /*47a0*/  FADD.FTZ R93, -R81, 1 ;  /* 0x3f800000515d7421 */ /* 0x004fe20000010100 */
[----:B------:R-:W-:Y:S02]  /*47b0*/  FMUL.FTZ R10, R10, R81 ;  /* 0x000000510a0a7220 */ /* 0x000fe40000410000 */
[----:B------:R-:W-:Y:S01]  /*47c0*/  FMUL.FTZ R89, R89, R12 ;  /* 0x0000000c59597220 */ /* 0x000fe20000410000 */
[----:B------:R-:W-:-:S04]  /*47d0*/  FFMA.FTZ R93, R16, R93, 1 ;  /* 0x3f800000105d7423 */ /* 0x000fc8000001005d */
[----:B------:R-:W-:-:S07]  /*47e0*/  FMUL.FTZ R10, R10, R93 ;  /* 0x0000005d0a0a7220 */ /* 0x000fce0000410000 */
.L_x_61:
[----:B------:R-:W-:Y:S01]  /*47f0*/  BSSY.RECONVERGENT B0, `(.L_x_62) ;  /* 0x0000012000007945 */ /* 0x000fe20003800200 */
[----:B------:R-:W-:Y:S01]  /*4800*/  FFMA.FTZ R95, R28, R89, -R95 ;  /* 0x000000591c5f7223 */ /* 0x000fe2000001085f */
[----:B------:R-:W-:Y:S02]  /*4810*/  FFMA.FTZ R89, R29, R10, -R32 ;  /* 0x0000000a1d597223 */ /* 0x000fe40000010820 */
[----:B------:R-:W-:Y:S05]  /*4820*/  @P0 BRA `(.L_x_63) ;  /* 0x0000000000380947 */ /* 0x000fea0003800000 */
[----:B------:R-:W0:Y:S01]  /*4830*/  LDCU.64 UR14, c[0x0][0x3f8] ;  /* 0x00007f00ff0e77ac */ /* 0x000e220008000a00 */
[----:B------:R-:W-:Y:S01]  /*4840*/  MOV R80, R84 ;  /* 0x0000005400507202 */ /* 0x000fe20000000f00 */
[-C--:B------:R-:W-:Y:S01]  /*4850*/  FMUL.FTZ R95, R95, R82.reuse ;  /* 0x000000525f5f7220 */ /* 0x080fe20000410000 */
[----:B------:R-:W-:Y:S01]  /*4860*/  MOV R81, R87 ;  /* 0x0000005700517202 */ /* 0x000fe20000000f00 */
[----:B------:R-:W2:Y:S01]  /*4870*/  LDCU.64 UR6, c[0x0][0x380] ;  /* 0x00007000ff0677ac */ /* 0x000ea20008000a00 */
[----:B------:R-:W-:Y:S01]  /*4880*/  FMUL.FTZ R10, R89, R82 ;  /* 0x00000052590a7220 */ /* 0x000fe20000410000 */
[----:B0-----:R-:W-:Y:S02]  /*4890*/  IMAD R91, R34, UR14, RZ ;  /* 0x0000000e225b7c24 */ /* 0x001fe4000f8e02ff */
[----:B------:R-:W-:-:S04]  /*48a0*/  IMAD.WIDE.U32 R80, R8, UR14, R80 ;  /* 0x0000000e08507c25 */ /* 0x000fc8000f8e0050 */
[----:B------:R-:W-:Y:S01]  /*48b0*/  IMAD R91, R8, UR15, R91 ;  /* 0x0000000f085b7c24 */ /* 0x000fe2000f8e025b */
[----:B--2---:R-:W-:-:S04]  /*48c0*/  LEA R88, P0, R80, UR6, 0x1 ;  /* 0x0000000650587c11 */ /* 0x004fc8000f8008ff */
[----:B------:R-:W-:Y:S02]  /*48d0*/  IADD3 R91, PT, PT, R81, R91, RZ ;  /* 0x0000005b515b7210 */ /* 0x000fe40007ffe0ff */
[----:B------:R-:W-:Y:S02]  /*48e0*/  F2FP.BF16.F32.PACK_AB R81, R10, R95 ;  /* 0x0000005f0a51723e */ /* 0x000fe400000010ff */
[----:B------:R-:W-:-:S05]  /*48f0*/  LEA.HI.X R89, R80, UR7, R91, 0x1, P0 ;  /* 0x0000000750597c11 */ /* 0x000fca00080f0c5b */
[----:B------:R0:W-:Y:S02]  /*4900*/  STG.E desc[UR8][R88.64], R81 ;  /* 0x0000005158007986 */ /* 0x0001e4000c101908 */
.L_x_63:
[----:B------:R-:W-:Y:S05]  /*4910*/  BSYNC.RECONVERGENT B0 ;  /* 0x0000000000007941 */ /* 0x000fea0003800200 */
.L_x_62:
[----:B------:R-:W-:Y:S01]  /*4920*/  SHF.L.U32 R55, R55, 0x10, RZ ;  /* 0x0000001037377819 */ /* 0x000fe200000006ff */
[-C--:B------:R-:W-:Y:S01]  /*4930*/  FMUL.FTZ R97, R97, R82.reuse ;  /* 0x0000005261617220 */ /* 0x080fe20000410000 */
[----:B------:R-:W-:Y:S01]  /*4940*/  SHF.L.U32 R10, R79, 0x10, RZ ;  /* 0x000000104f0a7819 */ /* 0x000fe200000006ff */
[----:B------:R-:W-:Y:S01]  /*4950*/  FMUL.FTZ R32, R99, R82 ;  /* 0x0000005263207220 */ /* 0x000fe20000410000 */
[----:B------:R-:W-:Y:S06]  /*4960*/  @!P1 BRA `(.L_x_64) ;  /* 0x0000000000489947 */ /* 0x000fec0003800000 */
[----:B------:R-:W-:Y:S01]  /*4970*/  FFMA.FTZ R12, R28, R97, R26 ;  /* 0x000000611c0c7223 */ /* 0x000fe2000001001a */
[----:B------:R-:W-:-:S03]  /*4980*/  FFMA.FTZ R16, R29, R32, R27 ;  /* 0x000000201d107223 */ /* 0x000fc6000001001b */
[----:B------:R-:W-:Y:S01]  /*4990*/  FMUL.FTZ R20, R12, -1.4426950216293334961 ;  /* 0xbfb8aa3b0c147820 */ /* 0x000fe20000410000 */
[----:B------:R-:W-:-:S05]  /*49a0*/  FMUL.FTZ R24, R16, -1.4426950216293334961 ;  /* 0xbfb8aa3b10187820 */ /* 0x000fca0000410000 */
[----:B------:R-:W2:Y:S04]  /*49b0*/  MUFU.EX2 R20, R20 ;  /* 0x0000001400147308 */ /* 0x000ea80000000800 */
[----:B------:R-:W3:Y:S01]  /*49c0*/  MUFU.EX2 R24, R24 ;  /* 0x0000001800187308 */ /* 0x000ee20000000800 */
[----:B--2---:R-:W-:Y:S01]  /*49d0*/  FADD.FTZ R22, R20, 1 ;  /* 0x3f80000014167421 */ /* 0x004fe20000010000 */
[----:B---3--:R-:W-:-:S05]  /*49e0*/  FADD.FTZ R30, R24, 1 ;  /* 0x3f800000181e7421 */ /* 0x008fca0000010000 */
        /* <DEDUP_REMOVED lines=10> */
.L_x_64:
[----:B------:R-:W-:Y:S04]  /*4a90*/  BSSY.RECONVERGENT B0, `(.L_x_65) ;  /* 0x0000014000007945 */ /* 0x000fe80003800200 */
[----:B------:R-:W-:Y:S05]  /*4aa0*/  @P4 BRA `(.L_x_66) ;  /* 0x0000000000484947 */ /* 0x000fea0003800000 */
[----:B------:R-:W2:Y:S01]  /*4ab0*/  LDCU.64 UR6, c[0x0][0x3f8] ;  /* 0x00007f00ff0677ac */ /* 0x000ea20008000a00 */
[C-C-:B------:R-:W-:Y:S01]  /*4ac0*/  FFMA.FTZ R79, R6.reuse, R97, R33.reuse ;  /* 0x00000061064f7223 */ /* 0x140fe20000010021 */
[----:B------:R-:W-:Y:S01]  /*4ad0*/  MOV R54, R84 ;  /* 0x0000005400367202 */ /* 0x000fe20000000f00 */
[----:B------:R-:W-:Y:S01]  /*4ae0*/  FFMA.FTZ R12, R6, R32, R33 ;  /* 0x00000020060c7223 */ /* 0x000fe20000010021 */
[----:B------:R-:W3:Y:S01]  /*4af0*/  LDCU.64 UR14, c[0x0][0x380] ;  /* 0x00007000ff0e77ac */ /* 0x000ee20008000a00 */
[----:B0-----:R-:W-:Y:S01]  /*4b00*/  FFMA.FTZ R81, R28, R55, -R79 ;  /* 0x000000371c517223 */ /* 0x001fe2000001084f */
[----:B------:R-:W-:Y:S01]  /*4b10*/  MOV R55, R87 ;  /* 0x0000005700377202 */ /* 0x000fe20000000f00 */
[----:B------:R-:W-:Y:S02]  /*4b20*/  FFMA.FTZ R89, R29, R10, -R12 ;  /* 0x0000000a1d597223 */ /* 0x000fe4000001080c */
[-C--:B------:R-:W-:Y:S02]  /*4b30*/  FMUL.FTZ R81, R81, R82.reuse ;  /* 0x0000005251517220 */ /* 0x080fe40000410000 */
[----:B------:R-:W-:Y:S01]  /*4b40*/  FMUL.FTZ R10, R89, R82 ;  /* 0x00000052590a7220 */ /* 0x000fe20000410000 */
[----:B--2---:R-:W-:-:S02]  /*4b50*/  IMAD R16, R9, UR6, RZ ;  /* 0x0000000609107c24 */ /* 0x004fc4000f8e02ff */
[----:B------:R-:W-:-:S04]  /*4b60*/  IMAD.WIDE.U32 R78, R65, UR6, R54 ;  /* 0x00000006414e7c25 */ /* 0x000fc8000f8e0036 */
[----:B------:R-:W-:Y:S01]  /*4b70*/  IMAD R55, R65, UR7, R16 ;  /* 0x0000000741377c24 */ /* 0x000fe2000f8e0210 */
[----:B---3--:R-:W-:-:S04]  /*4b80*/  LEA R54, P0, R78, UR14, 0x1 ;  /* 0x0000000e4e367c11 */ /* 0x008fc8000f8008ff */
[----:B------:R-:W-:Y:S02]  /*4b90*/  IADD3 R55, PT, PT, R79, R55, RZ ;  /* 0x000000374f377210 */ /* 0x000fe40007ffe0ff */
[----:B------:R-:W-:Y:S02]  /*4ba0*/  F2FP.BF16.F32.PACK_AB R79, R10, R81 ;  /* 0x000000510a4f723e */ /* 0x000fe400000010ff */
[----:B------:R-:W-:-:S05]  /*4bb0*/  LEA.HI.X R55, R78, UR15, R55, 0x1, P0 ;  /* 0x0000000f4e377c11 */ /* 0x000fca00080f0c37 */
[----:B------:R2:W-:Y:S02]  /*4bc0*/  STG.E desc[UR8][R54.64], R79 ;  /* 0x0000004f36007986 */ /* 0x0005e4000c101908 */
.L_x_66:
[----:B------:R-:W-:Y:S05]  /*4bd0*/  BSYNC.RECONVERGENT B0 ;  /* 0x0000000000007941 */ /* 0x000fea0003800200 */
.L_x_65:
[----:B------:R-:W-:Y:S01]  /*4be0*/  UISETP.NE.AND UP0, UPT, UR11, URZ, UPT ;  /* 0x000000ff0b00728c */ /* 0x000fe2000bf05270 */
[----:B------:R-:W-:Y:S01]  /*4bf0*/  IADD3 R24, PT, PT, R8, 0x40, RZ ;  /* 0x0000004008187810 */ /* 0x000fe20007ffe0ff */
[-C--:B------:R-:W-:Y:S01]  /*4c00*/  FMUL.FTZ R83, R83, R82.reuse ;  /* 0x0000005253537220 */ /* 0x080fe20000410000 */
[-C--:B------:R-:W-:Y:S01]  /*4c10*/  FMUL.FTZ R44, R51, R82.reuse ;  /* 0x00000052332c7220 */ /* 0x080fe20000410000 */
[-C--:B--2---:R-:W-:Y:S01]  /*4c20*/  FMUL.FTZ R54, R49, R82.reuse ;  /* 0x0000005231367220 */ /* 0x084fe20000410000 */
[-C--:B------:R-:W-:Y:S01]  /*4c30*/  FMUL.FTZ R56, R47, R82.reuse ;  /* 0x000000522f387220 */ /* 0x080fe20000410000 */
[-C--:B------:R-:W-:Y:S01]  /*4c40*/  FMUL.FTZ R30, R45, R82.reuse ;  /* 0x000000522d1e7220 */ /* 0x080fe20000410000 */
[-C--:B------:R-:W-:Y:S01]  /*4c50*/  FMUL.FTZ R32, R43, R82.reuse ;  /* 0x000000522b207220 */ /* 0x080fe20000410000 */
[-C--:B------:R-:W-:Y:S01]  /*4c60*/  FMUL.FTZ R16, R41, R82.reuse ;  /* 0x0000005229107220 */ /* 0x080fe20000410000 */
[-C--:B------:R-:W-:Y:S01]  /*4c70*/  FMUL.FTZ R22, R39, R82.reuse ;  /* 0x0000005227167220 */ /* 0x080fe20000410000 */
[-C--:B------:R-:W-:Y:S01]  /*4c80*/  FMUL.FTZ R10, R37, R82.reuse ;  /* 0x00000052250a7220 */ /* 0x080fe20000410000 */
[-C--:B------:R-:W-:Y:S01]  /*4c90*/  FMUL.FTZ R12, R35, R82.reuse ;  /* 0x00000052230c7220 */ /* 0x080fe20000410000 */
[-C--:B------:R-:W-:Y:S01]  /*4ca0*/  FMUL.FTZ R25, R25, R82.reuse ;  /* 0x0000005219197220 */ /* 0x080fe20000410000 */
[----:B------:R-:W-:Y:S01]  /*4cb0*/  FMUL.FTZ R8, R31, R82 ;  /* 0x000000521f087220 */ /* 0x000fe20000410000 */
[----:B------:R-:W-:Y:S01]  /*4cc0*/  ISETP.GE.U32.AND P1, PT, R64, UR12, PT ;  /* 0x0000000c40007c0c */ /* 0x000fe2000bf26070 */
[C-C-:B------:R-:W-:Y:S01]  /*4cd0*/  FFMA.FTZ R51, R6.reuse, R83, R33.reuse ;  /* 0x0000005306337223 */ /* 0x140fe20000010021 */
[----:B------:R-:W-:Y:S01]  /*4ce0*/  ISETP.GE.U32.AND P2, PT, R63, UR12, PT ;  /* 0x0000000c3f007c0c */ /* 0x000fe2000bf46070 */
[--C-:B------:R-:W-:Y:S01]  /*4cf0*/  FFMA.FTZ R50, R6, R44, R33.reuse ;  /* 0x0000002c06327223 */ /* 0x100fe20000010021 */
[----:B------:R-:W-:Y:S01]  /*4d00*/  ISETP.GE.U32.AND P3, PT, R62, UR12, PT ;  /* 0x0000000c3e007c0c */ /* 0x000fe2000bf66070 */
[C-C-:B------:R-:W-:Y:S01]  /*4d10*/  FFMA.FTZ R55, R6.reuse, R54, R33.reuse ;  /* 0x0000003606377223 */ /* 0x140fe20000010021 */
[----:B------:R-:W-:Y:S01]  /*4d20*/  ISETP.GE.U32.AND P4, PT, R61, UR12, PT ;  /* 0x0000000c3d007c0c */ /* 0x000fe2000bf86070 */
[--C-:B------:R-:W-:Y:S01]  /*4d30*/  FFMA.FTZ R52, R6, R56, R33.reuse ;  /* 0x0000003806347223 */ /* 0x100fe20000010021 */
[----:B------:R-:W-:Y:S01]  /*4d40*/  ISETP.GE.U32.AND P5, PT, R24, UR12, PT ;  /* 0x0000000c18007c0c */ /* 0x000fe2000bfa6070 */
[C-C-:B------:R-:W-:Y:S01]  /*4d50*/  FFMA.FTZ R39, R6.reuse, R30, R33.reuse ;  /* 0x0000001e06277223 */ /* 0x140fe20000010021 */
[----:B------:R-:W-:Y:S01]  /*4d60*/  SHF.R.S32.HI R36, RZ, 0x1f, R24 ;  /* 0x0000001fff247819 */ /* 0x000fe20000011418 */
[C-C-:B------:R-:W-:Y:S01]  /*4d70*/  FFMA.FTZ R38, R6.reuse, R32, R33.reuse ;  /* 0x0000002006267223 */ /* 0x140fe20000010021 */
[C-C-:B------:R-:W-:Y:S01]  /*4d80*/  FFMA.FTZ R37, R6.reuse, R16, R33.reuse ;  /* 0x0000001006257223 */ /* 0x140fe20000010021 */
[C-C-:B------:R-:W-:Y:S01]  /*4d90*/  FFMA.FTZ R34, R6.reuse, R22, R33.reuse ;  /* 0x0000001606227223 */ /* 0x140fe20000010021 */
[C-C-:B------:R-:W-:Y:S01]  /*4da0*/  FFMA.FTZ R35, R6.reuse, R10, R33.reuse ;  /* 0x0000000a06237223 */ /* 0x140fe20000010021 */
[C-C-:B------:R-:W-:Y:S01]  /*4db0*/  FFMA.FTZ R20, R6.reuse, R12, R33.reuse ;  /* 0x0000000c06147223 */ /* 0x140fe20000010021 */
[C-C-:B------:R-:W-:Y:S01]  /*4dc0*/  FFMA.FTZ R31, R6.reuse, R25, R33.reuse ;  /* 0x00000019061f7223 */ /* 0x140fe20000010021 */
[----:B------:R-:W-:Y:S01]  /*4dd0*/  FFMA.FTZ R6, R6, R8, R33 ;  /* 0x0000000806067223 */ /* 0x000fe20000010021 */
[----:B------:R-:W-:-:S02]  /*4de0*/  SHF.L.U32 R33, R18, 0x10, RZ ;  /* 0x0000001012217819 */ /* 0x000fc400000006ff */
[----:B------:R-:W-:Y:S02]  /*4df0*/  ISETP.GE.U32.AND P0, PT, R60, UR12, PT ;  /* 0x0000000c3c007c0c */ /* 0x000fe4000bf06070 */
[----:B------:R-:W-:Y:S02]  /*4e00*/  ISETP.GE.AND.EX P1, PT, R11, UR13, PT, P1 ;  /* 0x0000000d0b007c0c */ /* 0x000fe4000bf26310 */
[----:B------:R-:W-:Y:S02]  /*4e10*/  ISETP.GE.AND.EX P2, PT, R13, UR13, PT, P2 ;  /* 0x0000000d0d007c0c */ /* 0x000fe4000bf46320 */
[----:B------:R-:W-:Y:S02]  /*4e20*/  ISETP.GE.AND.EX P3, PT, R15, UR13, PT, P3 ;  /* 0x0000000d0f007c0c */ /* 0x000fe4000bf66330 */
[----:B------:R-:W-:Y:S02]  /*4e30*/  ISETP.GE.AND.EX P4, PT, R17, UR13, PT, P4 ;  /* 0x0000000d11007c0c */ /* 0x000fe4000bf86340 */
[----:B------:R-:W-:-:S02]  /*4e40*/  ISETP.GE.AND.EX P5, PT, R36, UR13, PT, P5 ;  /* 0x0000000d24007c0c */ /* 0x000fc4000bfa6350 */
[----:B------:R-:W-:Y:S01]  /*4e50*/  SHF.L.U32 R18, R77, 0x10, RZ ;  /* 0x000000104d127819 */ /* 0x000fe200000006ff */
[----:B------:R-:W-:Y:S10]  /*4e60*/  BRA.U !UP0, `(.L_x_67) ;  /* 0x0000000108487547 */ /* 0x000ff4000b800000 */
[----:B-1----:R-:W-:Y:S01]  /*4e70*/  FFMA.FTZ R40, R28, R83, R26 ;  /* 0x000000531c287223 */ /* 0x002fe2000001001a */
[----:B------:R-:W-:-:S03]  /*4e80*/  FFMA.FTZ R41, R29, R44, R27 ;  /* 0x0000002c1d297223 */ /* 0x000fc6000001001b */
[----:B------:R-:W-:Y:S01]  /*4e90*/  FMUL.FTZ R42, R40, -1.4426950216293334961 ;  /* 0xbfb8aa3b282a7820 */ /* 0x000fe20000410000 */
[----:B------:R-:W-:-:S05]  /*4ea0*/  FMUL.FTZ R45, R41, -1.4426950216293334961 ;  /* 0xbfb8aa3b292d7820 */ /* 0x000fca0000410000 */
[----:B------:R-:W1:Y:S04]  /*4eb0*/  MUFU.EX2 R42, R42 ;  /* 0x0000002a002a7308 */ /* 0x000e680000000800 */
[----:B------:R-:W2:Y:S01]  /*4ec0*/  MUFU.EX2 R45, R45 ;  /* 0x0000002d002d7308 */ /* 0x000ea20000000800 */
[----:B-1----:R-:W-:Y:S01]  /*4ed0*/  FADD.FTZ R43, R42, 1 ;  /* 0x3f8000002a2b7421 */ /* 0x002fe20000010000 */
[----:B--2---:R-:W-:-:S03]  /*4ee0*/  FADD.FTZ R46, R45, 1 ;  /* 0x3f8000002d2e7421 */ /* 0x004fc60000010000 */
[----:B------:R-:W1:Y:S08]  /*4ef0*/  MUFU.RCP R44, R43 ;  /* 0x0000002b002c7308 */ /* 0x000e700000001000 */
[----:B------:R-:W2:Y:S01]  /*4f00*/  MUFU.RCP R47, R46 ;  /* 0x0000002e002f7308 */ /* 0x000ea20000001000 */
[----:B-1----:R-:W-:Y:S01]  /*4f10*/  FADD.FTZ R49, -R44, 1 ;  /* 0x3f8000002c317421 */ /* 0x002fe20000010100 */
[----:B------:R-:W-:-:S03]  /*4f20*/  FMUL.FTZ R33, R33, R44 ;  /* 0x0000002c21217220 */ /* 0x000fc60000410000 */
[----:B------:R-:W-:Y:S01]  /*4f30*/  FFMA.FTZ R40, R40, R49, 1 ;  /* 0x3f80000028287423 */ /* 0x000fe20000010031 */
[----:B--2---:R-:W-:Y:S01]  /*4f40*/  FADD.FTZ R48, -R47, 1 ;  /* 0x3f8000002f307421 */ /* 0x004fe20000010100 */
[----:B------:R-:W-:Y:S02]  /*4f50*/  FMUL.FTZ R18, R18, R47 ;  /* 0x0000002f12127220 */ /* 0x000fe40000410000 */
[----:B------:R-:W-:Y:S01]  /*4f60*/  FMUL.FTZ R33, R33, R40 ;  /* 0x0000002821217220 */ /* 0x000fe20000410000 */
[----:B------:R-:W-:-:S04]  /*4f70*/  FFMA.FTZ R41, R41, R48, 1 ;  /* 0x3f80000029297423 */ /* 0x000fc80000010030 */
[----:B------:R-:W-:-:S07]  /*4f80*/  FMUL.FTZ R18, R18, R41 ;  /* 0x0000002912127220 */ /* 0x000fce0000410000 */
.L_x_67:
[----:B------:R-:W-:Y:S01]  /*4f90*/  BSSY.RECONVERGENT B0, `(.L_x_68) ;  /* 0x0000012000007945 */ /* 0x000fe20003800200 */
[----:B------:R-:W-:Y:S01]  /*4fa0*/  FFMA.FTZ R51, R28, R33, -R51 ;  /* 0x000000211c337223 */ /* 0x000fe20000010833 */
[----:B------:R-:W-:Y:S02]  /*4fb0*/  FFMA.FTZ R43, R29, R18, -R50 ;  /* 0x000000121d2b7223 */ /* 0x000fe40000010832 */
[----:B------:R-:W-:Y:S05]  /*4fc0*/  @P1 BRA `(.L_x_69) ;  /* 0x0000000000381947 */ /* 0x000fea0003800000 */
[----:B------:R-:W2:Y:S01]  /*4fd0*/  LDCU.64 UR6, c[0x0][0x3f8] ;  /* 0x00007f00ff0677ac */ /* 0x000ea20008000a00 */
[----:B-1----:R-:W-:Y:S01]  /*4fe0*/  MOV R40, R84 ;  /* 0x0000005400287202 */ /* 0x002fe20000000f00 */
[----:B------:R-:W-:Y:S01]  /*4ff0*/  FMUL.FTZ R18, R43, R82 ;  /* 0x000000522b127220 */ /* 0x000fe20000410000 */
[----:B------:R-:W-:Y:S01]  /*5000*/  MOV R41, R87 ;  /* 0x0000005700297202 */ /* 0x000fe20000000f00 */
[----:B------:R-:W1:Y:S01]  /*5010*/  LDCU.64 UR14, c[0x0][0x380] ;  /* 0x00007000ff0e77ac */ /* 0x000e620008000a00 */
[----:B--2---:R-:W-:Y:S02]  /*5020*/  IMAD R33, R11, UR6, RZ ;  /* 0x000000060b217c24 */ /* 0x004fe4000f8e02ff */
[----:B------:R-:W-:-:S04]  /*5030*/  IMAD.WIDE.U32 R40, R64, UR6, R40 ;  /* 0x0000000640287c25 */ /* 0x000fc8000f8e0028 */
[----:B------:R-:W-:Y:S02]  /*5040*/  IMAD R45, R64, UR7, R33 ;  /* 0x00000007402d7c24 */ /* 0x000fe4000f8e0221 */
[----:B------:R-:W-:Y:S01]  /*5050*/  FMUL.FTZ R33, R51, R82 ;  /* 0x0000005233217220 */ /* 0x000fe20000410000 */
[----:B-1----:R-:W-:Y:S02]  /*5060*/  LEA R42, P1, R40, UR14, 0x1 ;  /* 0x0000000e282a7c11 */ /* 0x002fe4000f8208ff */
[----:B------:R-:W-:Y:S02]  /*5070*/  IADD3 R45, PT, PT, R41, R45, RZ ;  /* 0x0000002d292d7210 */ /* 0x000fe40007ffe0ff */
[----:B------:R-:W-:Y:S02]  /*5080*/  F2FP.BF16.F32.PACK_AB R33, R18, R33 ;  /* 0x000000211221723e */ /* 0x000fe400000010ff */
[----:B------:R-:W-:-:S05]  /*5090*/  LEA.HI.X R43, R40, UR15, R45, 0x1, P1 ;  /* 0x0000000f282b7c11 */ /* 0x000fca00088f0c2d */
[----:B------:R2:W-:Y:S02]  /*50a0*/  STG.E desc[UR8][R42.64], R33 ;  /* 0x000000212a007986 */ /* 0x0005e4000c101908 */
.L_x_69:
[----:B------:R-:W-:Y:S05]  /*50b0*/  BSYNC.RECONVERGENT B0 ;  /* 0x0000000000007941 */ /* 0x000fea0003800200 */
.L_x_68:
[----:B------:R-:W-:Y:S02]  /*50c0*/  SHF.L.U32 R21, R21, 0x10, RZ ;  /* 0x0000001015157819 */ /* 0x000fe400000006ff */
[----:B------:R-:W-:Y:S01]  /*50d0*/  SHF.L.U32 R18, R75, 0x10, RZ ;  /* 0x000000104b127819 */ /* 0x000fe200000006ff */
[----:B------:R-:W-:Y:S06]  /*50e0*/  BRA.U !UP0, `(.L_x_70) ;  /* 0x0000000108487547 */ /* 0x000fec000b800000 */
[----:B--2---:R-:W-:Y:S01]  /*50f0*/  FFMA.FTZ R33, R28, R54, R26 ;  /* 0x000000361c217223 */ /* 0x004fe2000001001a */
[----:B-1----:R-:W-:-:S03]  /*5100*/  FFMA.FTZ R40, R29, R56, R27 ;  /* 0x000000381d287223 */ /* 0x002fc6000001001b */
[----:B------:R-:W-:Y:S01]  /*5110*/  FMUL.FTZ R41, R33, -1.4426950216293334961 ;  /* 0xbfb8aa3b21297820 */ /* 0x000fe20000410000 */
[----:B------:R-:W-:-:S05]  /*5120*/  FMUL.FTZ R43, R40, -1.4426950216293334961 ;  /* 0xbfb8aa3b282b7820 */ /* 0x000fca0000410000 */
[----:B------:R-:W1:Y:S04]  /*5130*/  MUFU.EX2 R41, R41 ;  /* 0x0000002900297308 */ /* 0x000e680000000800 */
[----:B------:R-:W2:Y:S01]  /*5140*/  MUFU.EX2 R43, R43 ;  /* 0x0000002b002b7308 */ /* 0x000ea20000000800 */
[----:B-1----:R-:W-:Y:S01]  /*5150*/  FADD.FTZ R42, R41, 1 ;  /* 0x3f800000292a7421 */ /* 0x002fe20000010000 */
[----:B--2---:R-:W-:-:S05]  /*5160*/  FADD.FTZ R44, R43, 1 ;  /* 0x3f8000002b2c7421 */ /* 0x004fca0000010000 */
        /* <DEDUP_REMOVED lines=10> */
.L_x_70:
[----:B------:R-:W-:Y:S01]  /*5210*/  BSSY.RECONVERGENT B0, `(.L_x_71) ;  /* 0x0000012000007945 */ /* 0x000fe20003800200 */
[----:B------:R-:W-:Y:S01]  /*5220*/  FFMA.FTZ R55, R28, R21, -R55 ;  /* 0x000000151c377223 */ /* 0x000fe20000010837 */
[----:B--2---:R-:W-:Y:S02]  /*5230*/  FFMA.FTZ R33, R29, R18, -R52 ;  /* 0x000000121d217223 */ /* 0x004fe40000010834 */
        /* <DEDUP_REMOVED lines=15> */
.L_x_72:
[----:B------:R-:W-:Y:S05]  /*5330*/  BSYNC.RECONVERGENT B0 ;  /* 0x0000000000007941 */ /* 0x000fea0003800200 */
.L_x_71:
[----:B------:R-:W-:Y:S02]  /*5340*/  SHF.L.U32 R14, R14, 0x10, RZ ;  /* 0x000000100e0e7819 */ /* 0x000fe400000006ff */
[----:B------:R-:W-:Y:S01]  /*5350*/  SHF.L.U32 R73, R73, 0x10, RZ ;  /* 0x0000001049497819 */ /* 0x000fe200000006ff */
[----:B------:R-:W-:Y:S06]  /*5360*/  BRA.U !UP0, `(.L_x_73) ;  /* 0x0000000108487547 */ /* 0x000fec000b800000 */
[----:B------:R-:W-:Y:S01]  /*5370*/  FFMA.FTZ R30, R28, R30, R26 ;  /* 0x0000001e1c1e7223 */ /* 0x000fe2000001001a */
[----:B------:R-:W-:-:S03]  /*5380*/  FFMA.FTZ R32, R29, R32, R27 ;  /* 0x000000201d207223 */ /* 0x000fc6000001001b */
[----:B------:R-:W-:Y:S01]  /*5390*/  FMUL.FTZ R18, R30, -1.4426950216293334961 ;  /* 0xbfb8aa3b1e127820 */ /* 0x000fe20000410000 */
[----:B------:R-:W-:-:S05]  /*53a0*/  FMUL.FTZ R33, R32, -1.4426950216293334961 ;  /* 0xbfb8aa3b20217820 */ /* 0x000fca0000410000 */
[----:B------:R-:W2:Y:S04]  /*53b0*/  MUFU.EX2 R18, R18 ;  /* 0x0000001200127308 */ /* 0x000ea80000000800 */
[----:B------:R-:W1:Y:S01]  /*53c0*/  MUFU.EX2 R33, R33 ;  /* 0x0000002100217308 */ /* 0x000e620000000800 */
[----:B--2---:R-:W-:Y:S01]  /*53d0*/  FADD.FTZ R21, R18, 1 ;  /* 0x3f80000012157421 */ /* 0x004fe20000010000 */
[----:B-1----:R-:W-:-:S05]  /*53e0*/  FADD.FTZ R40, R33, 1 ;  /* 0x3f80000021287421 */ /* 0x002fca0000010000 */
        /* <DEDUP_REMOVED lines=10> */
.L_x_73:
[----:B------:R-:W-:Y:S01]  /*5490*/  BSSY.RECONVERGENT B0, `(.L_x_74) ;  /* 0x0000012000007945 */ /* 0x000fe20003800200 */
[----:B--2---:R-:W-:Y:S01]  /*54a0*/  FFMA.FTZ R21, R28, R14, -R39 ;  /* 0x0000000e1c157223 */ /* 0x004fe20000010827 */
[----:B------:R-:W-:Y:S02]  /*54b0*/  FFMA.FTZ R73, R29, R73, -R38 ;  /* 0x000000491d497223 */ /* 0x000fe40000010826 */
[----:B------:R-:W-:Y:S05]  /*54c0*/  @P5 BRA `(.L_x_75) ;  /* 0x0000000000385947 */ /* 0x000fea0003800000 */
[----:B------:R-:W2:Y:S01]  /*54d0*/  LDCU.64 UR6, c[0x0][0x3f8] ;  /* 0x00007f00ff0677ac */ /* 0x000ea20008000a00 */
[----:B------:R-:W-:Y:S01]  /*54e0*/  MOV R32, R84 ;  /* 0x0000005400207202 */ /* 0x000fe20000000f00 */
[-C--:B------:R-:W-:Y:S01]  /*54f0*/  FMUL.FTZ R21, R21, R82.reuse ;  /* 0x0000005215157220 */ /* 0x080fe20000410000 */
[----:B------:R-:W-:Y:S01]  /*5500*/  MOV R33, R87 ;  /* 0x0000005700217202 */ /* 0x000fe20000000f00 */
[----:B------:R-:W3:Y:S01]  /*5510*/  LDCU.64 UR14, c[0x0][0x380] ;  /* 0x00007000ff0e77ac */ /* 0x000ee20008000a00 */
[----:B------:R-:W-:-:S05]  /*5520*/  FMUL.FTZ R14, R73, R82 ;  /* 0x00000052490e7220 */ /* 0x000fca0000410000 */
[----:B------:R-:W-:Y:S01]  /*5530*/  F2FP.BF16.F32.PACK_AB R21, R14, R21 ;  /* 0x000000150e15723e */ /* 0x000fe200000010ff */
[----:B--2---:R-:W-:Y:S02]  /*5540*/  IMAD R41, R36, UR6, RZ ;  /* 0x0000000624297c24 */ /* 0x004fe4000f8e02ff */
[----:B------:R-:W-:-:S04]  /*5550*/  IMAD.WIDE.U32 R38, R24, UR6, R32 ;  /* 0x0000000618267c25 */ /* 0x000fc8000f8e0020 */
[----:B------:R-:W-:Y:S01]  /*5560*/  IMAD R41, R24, UR7, R41 ;  /* 0x0000000718297c24 */ /* 0x000fe2000f8e0229 */
[----:B---3--:R-:W-:-:S04]  /*5570*/  LEA R32, P1, R38, UR14, 0x1 ;  /* 0x0000000e26207c11 */ /* 0x008fc8000f8208ff */
[----:B------:R-:W-:-:S04]  /*5580*/  IADD3 R41, PT, PT, R39, R41, RZ ;  /* 0x0000002927297210 */ /* 0x000fc80007ffe0ff */
[----:B------:R-:W-:-:S05]  /*5590*/  LEA.HI.X R33, R38, UR15, R41, 0x1, P1 ;  /* 0x0000000f26217c11 */ /* 0x000fca00088f0c29 */
[----:B------:R2:W-:Y:S02]  /*55a0*/  STG.E desc[UR8][R32.64], R21 ;  /* 0x0000001520007986 */ /* 0x0005e4000c101908 */
.L_x_75:
[----:B------:R-:W-:Y:S05]  /*55b0*/  BSYNC.RECONVERGENT B0 ;  /* 0x0000000000007941 */ /* 0x000fea0003800200 */
.L_x_74:
[----:B------:R-:W-:Y:S02]  /*55c0*/  SHF.L.U32 R23, R23, 0x10, RZ ;  /* 0x0000001017177819 */ /* 0x000fe400000006ff */
[----:B------:R-:W-:Y:S01]  /*55d0*/  SHF.L.U32 R71, R71, 0x10, RZ ;  /* 0x0000001047477819 */ /* 0x000fe200000006ff */
[----:B------:R-:W-:Y:S06]  /*55e0*/  BRA.U !UP0, `(.L_x_76) ;  /* 0x0000000108487547 */ /* 0x000fec000b800000 */
[----:B------:R-:W-:Y:S01]  /*55f0*/  FFMA.FTZ R16, R28, R16, R26 ;  /* 0x000000101c107223 */ /* 0x000fe2000001001a */
[----:B------:R-:W-:-:S03]  /*5600*/  FFMA.FTZ R22, R29, R22, R27 ;  /* 0x000000161d167223 */ /* 0x000fc6000001001b */
[----:B------:R-:W-:Y:S01]  /*5610*/  FMUL.FTZ R14, R16, -1.4426950216293334961 ;  /* 0xbfb8aa3b100e7820 */ /* 0x000fe20000410000 */
[----:B--2---:R-:W-:-:S05]  /*5620*/  FMUL.FTZ R21, R22, -1.4426950216293334961 ;  /* 0xbfb8aa3b16157820 */ /* 0x004fca0000410000 */
[----:B------:R-:W2:Y:S04]  /*5630*/  MUFU.EX2 R14, R14 ;  /* 0x0000000e000e7308 */ /* 0x000ea80000000800 */
[----:B------:R-:W3:Y:S01]  /*5640*/  MUFU.EX2 R21, R21 ;  /* 0x0000001500157308 */ /* 0x000ee20000000800 */
[----:B--2---:R-:W-:Y:S01]  /*5650*/  FADD.FTZ R18, R14, 1 ;  /* 0x3f8000000e127421 */ /* 0x004fe20000010000 */
[----:B---3--:R-:W-:-:S05]  /*5660*/  FADD.FTZ R24, R21, 1 ;  /* 0x3f80000015187421 */ /* 0x008fca0000010000 */
[----:B------:R-:W2:Y:S08]  /*5670*/  MUFU.RCP R18, R18 ;  /* 0x0000001200127308 */ /* 0x000eb00000001000 */
[----:B------:R-:W3:Y:S01]  /*5680*/  MUFU.RCP R24, R24 ;  /* 0x0000001800187308 */ /* 0x000ee20000001000 */
[----:B--2---:R-:W-:Y:S01]  /*5690*/  FADD.FTZ R33, -R18, 1 ;  /* 0x3f80000012217421 */ /* 0x004fe20000010100 */
[----:B------:R-:W-:-:S03]  /*56a0*/  FMUL.FTZ R23, R23, R18 ;  /* 0x0000001217177220 */ /* 0x000fc60000410000 */
[----:B------:R-:W-:Y:S01]  /*56b0*/  FFMA.FTZ R16, R16, R33, 1 ;  /* 0x3f80000010107423 */ /* 0x000fe20000010021 */
[----:B---3--:R-:W-:Y:S01]  /*56c0*/  FADD.FTZ R39, -R24, 1 ;  /* 0x3f80000018277421 */ /* 0x008fe20000010100 */
[----:B------:R-:W-:Y:S02]  /*56d0*/  FMUL.FTZ R71, R71, R24 ;  /* 0x0000001847477220 */ /* 0x000fe40000410000 */
[----:B------:R-:W-:Y:S01]  /*56e0*/  FMUL.FTZ R23, R23, R16 ;  /* 0x0000001017177220 */ /* 0x000fe20000410000 */
[----:B------:R-:W-:-:S04]  /*56f0*/  FFMA.FTZ R22, R22, R39, 1 ;  /* 0x3f80000016167423 */ /* 0x000fc80000010027 */
[----:B------:R-:W-:-:S07]  /*5700*/  FMUL.FTZ R71, R71, R22 ;  /* 0x0000001647477220 */ /* 0x000fce0000410000 */
.L_x_76:
        /* <DEDUP_REMOVED lines=10> */
[----:B------:R-:W-:-:S04]  /*57b0*/  IMAD.WIDE.U32 R32, R62, UR6, R22 ;  /* 0x000000063e207c25 */ /* 0x000fc8000f8e0016 */
[----:B------:R-:W-:Y:S02]  /*57c0*/  IMAD R23, R62, UR7, R21 ;  /* 0x000000073e177c24 */ /* 0x000fe4000f8e0215 */
[----:B------:R-:W-:Y:S01]  /*57d0*/  FMUL.FTZ R21, R37, R82 ;  /* 0x0000005225157220 */ /* 0x000fe20000410000 */
[----:B---3--:R-:W-:Y:S02]  /*57e0*/  LEA R22, P1, R32, UR14, 0x1 ;  /* 0x0000000e20167c11 */ /* 0x008fe4000f8208ff */
[----:B------:R-:W-:Y:S02]  /*57f0*/  IADD3 R23, PT, PT, R33, R23, RZ ;  /* 0x0000001721177210 */ /* 0x000fe40007ffe0ff */
[----:B------:R-:W-:Y:S02]  /*5800*/  F2FP.BF16.F32.PACK_AB R21, R14, R21 ;  /* 0x000000150e15723e */ /* 0x000fe400000010ff */
[----:B------:R-:W-:-:S05]  /*5810*/  LEA.HI.X R23, R32, UR15, R23, 0x1, P1 ;  /* 0x0000000f20177c11 */ /* 0x000fca00088f0c17 */
[----:B------:R3:W-:Y:S02]  /*5820*/  STG.E desc[UR8][R22.64], R21 ;  /* 0x0000001516007986 */ /* 0x0007e4000c101908 */
.L_x_78:
[----:B------:R-:W-:Y:S05]  /*5830*/  BSYNC.RECONVERGENT B0 ;  /* 0x0000000000007941 */ /* 0x000fea0003800200 */
.L_x_77:
[----:B------:R-:W-:Y:S02]  /*5840*/  SHF.L.U32 R53, R53, 0x10, RZ ;  /* 0x0000001035357819 */ /* 0x000fe400000006ff */
[----:B------:R-:W-:Y:S01]  /*5850*/  SHF.L.U32 R69, R69, 0x10, RZ ;  /* 0x0000001045457819 */ /* 0x000fe200000006ff */
[----:B------:R-:W-:Y:S06]  /*5860*/  BRA.U !UP0, `(.L_x_79) ;  /* 0x0000000108487547 */ /* 0x000fec000b800000 */
[----:B------:R-:W-:Y:S01]  /*5870*/  FFMA.FTZ R10, R28, R10, R26 ;  /* 0x0000000a1c0a7223 */ /* 0x000fe2000001001a */
[----:B------:R-:W-:-:S03]  /*5880*/  FFMA.FTZ R12, R29, R12, R27 ;  /* 0x0000000c1d0c7223 */ /* 0x000fc6000001001b */
[----:B------:R-:W-:Y:S01]  /*5890*/  FMUL.FTZ R14, R10, -1.4426950216293334961 ;  /* 0xbfb8aa3b0a0e7820 */ /* 0x000fe20000410000 */
[----:B------:R-:W-:-:S05]  /*58a0*/  FMUL.FTZ R18, R12, -1.4426950216293334961 ;  /* 0xbfb8aa3b0c127820 */ /* 0x000fca0000410000 */
[----:B------:R-:W4:Y:S04]  /*58b0*/  MUFU.EX2 R14, R14 ;  /* 0x0000000e000e7308 */ /* 0x000f280000000800 */
[----:B------:R-:W2:Y:S01]  /*58c0*/  MUFU.EX2 R18, R18 ;  /* 0x0000001200127308 */ /* 0x000ea20000000800 */
[----:B----4-:R-:W-:Y:S01]  /*58d0*/  FADD.FTZ R16, R14, 1 ;  /* 0x3f8000000e107421 */ /* 0x010fe20000010000 */
[----:B--23--:R-:W-:-:S05]  /*58e0*/  FADD.FTZ R21, R18, 1 ;  /* 0x3f80000012157421 */ /* 0x00cfca0000010000 */
        /* <DEDUP_REMOVED lines=10> */
.L_x_79:
[----:B------:R-:W-:Y:S01]  /*5990*/  BSSY.RECONVERGENT B0, `(.L_x_80) ;  /* 0x0000012000007945 */ /* 0x000fe20003800200 */
[----:B------:R-:W-:Y:S01]  /*59a0*/  FFMA.FTZ R35, R28, R53, -R35 ;  /* 0x000000351c237223 */ /* 0x000fe20000010823 */
[----:B------:R-:W-:Y:S02]  /*59b0*/  FFMA.FTZ R69, R29, R69, -R20 ;  /* 0x000000451d457223 */ /* 0x000fe40000010814 */
[----:B------:R-:W-:Y:S05]  /*59c0*/  @P4 BRA `(.L_x_81) ;  /* 0x0000000000384947 */ /* 0x000fea0003800000 */
[----:B------:R-:W4:Y:S01]  /*59d0*/  LDCU.64 UR6, c[0x0][0x3f8] ;  /* 0x00007f00ff0677ac */ /* 0x000f220008000a00 */
[----:B------:R-:W-:Y:S01]  /*59e0*/  MOV R20, R84 ;  /* 0x0000005400147202 */ /* 0x000fe20000000f00 */
[----:B------:R-:W-:Y:S01]  /*59f0*/  FMUL.FTZ R35, R35, R82 ;  /* 0x0000005223237220 */ /* 0x000fe20000410000 */
[----:B--23--:R-:W-:Y:S01]  /*5a00*/  MOV R21, R87 ;  /* 0x0000005700157202 */ /* 0x00cfe20000000f00 */
[----:B------:R-:W2:Y:S01]  /*5a10*/  LDCU.64 UR14, c[0x0][0x380] ;  /* 0x00007000ff0e77ac */ /* 0x000ea20008000a00 */
[----:B----4-:R-:W-:Y:S02]  /*5a20*/  IMAD R10, R17, UR6, RZ ;  /* 0x00000006110a7c24 */ /* 0x010fe4000f8e02ff */
[----:B------:R-:W-:-:S04]  /*5a30*/  IMAD.WIDE.U32 R22, R61, UR6, R20 ;  /* 0x000000063d167c25 */ /* 0x000fc8000f8e0014 */
[----:B------:R-:W-:Y:S02]  /*5a40*/  IMAD R21, R61, UR7, R10 ;  /* 0x000000073d157c24 */ /* 0x000fe4000f8e020a */
[----:B------:R-:W-:Y:S01]  /*5a50*/  FMUL.FTZ R10, R69, R82 ;  /* 0x00000052450a7220 */ /* 0x000fe20000410000 */
[----:B--2---:R-:W-:Y:S02]  /*5a60*/  LEA R20, P1, R22, UR14, 0x1 ;  /* 0x0000000e16147c11 */ /* 0x004fe4000f8208ff */
[----:B------:R-:W-:Y:S02]  /*5a70*/  IADD3 R21, PT, PT, R23, R21, RZ ;  /* 0x0000001517157210 */ /* 0x000fe40007ffe0ff */
[----:B------:R-:W-:Y:S02]  /*5a80*/  F2FP.BF16.F32.PACK_AB R23, R10, R35 ;  /* 0x000000230a17723e */ /* 0x000fe400000010ff */
[----:B------:R-:W-:-:S05]  /*5a90*/  LEA.HI.X R21, R22, UR15, R21, 0x1, P1 ;  /* 0x0000000f16157c11 */ /* 0x000fca00088f0c15 */
[----:B------:R4:W-:Y:S02]  /*5aa0*/  STG.E desc[UR8][R20.64], R23 ;  /* 0x0000001714007986 */ /* 0x0009e4000c101908 */
.L_x_81:
[----:B------:R-:W-:Y:S05]  /*5ab0*/  BSYNC.RECONVERGENT B0 ;  /* 0x0000000000007941 */ /* 0x000fea0003800200 */
.L_x_80:
[----:B------:R-:W-:Y:S02]  /*5ac0*/  SHF.L.U32 R57, R57, 0x10, RZ ;  /* 0x0000001039397819 */ /* 0x000fe400000006ff */
[----:B------:R-:W-:Y:S01]  /*5ad0*/  SHF.L.U32 R67, R67, 0x10, RZ ;  /* 0x0000001043437819 */ /* 0x000fe200000006ff */
[----:B------:R-:W-:Y:S06]  /*5ae0*/  BRA.U !UP0, `(.L_x_82) ;  /* 0x0000000108487547 */ /* 0x000fec000b800000 */
[----:B------:R-:W-:Y:S01]  /*5af0*/  FFMA.FTZ R25, R28, R25, R26 ;  /* 0x000000191c197223 */ /* 0x000fe2000001001a */
[----:B------:R-:W-:-:S03]  /*5b00*/  FFMA.FTZ R8, R29, R8, R27 ;  /* 0x000000081d087223 */ /* 0x000fc6000001001b */
[----:B------:R-:W-:Y:S01]  /*5b10*/  FMUL.FTZ R10, R25, -1.4426950216293334961 ;  /* 0xbfb8aa3b190a7820 */ /* 0x000fe20000410000 */
[----:B------:R-:W-:-:S05]  /*5b20*/  FMUL.FTZ R14, R8, -1.4426950216293334961 ;  /* 0xbfb8aa3b080e7820 */ /* 0x000fca0000410000 */
[----:B------:R-:W5:Y:S04]  /*5b30*/  MUFU.EX2 R10, R10 ;  /* 0x0000000a000a7308 */ /* 0x000f680000000800 */
[----:B------:R-:W0:Y:S01]  /*5b40*/  MUFU.EX2 R14, R14 ;  /* 0x0000000e000e7308 */ /* 0x000e220000000800 */
[----:B-----5:R-:W-:Y:S01]  /*5b50*/  FADD.FTZ R12, R10, 1 ;  /* 0x3f8000000a0c7421 */ /* 0x020fe20000010000 */
[----:B0-----:R-:W-:-:S05]  /*5b60*/  FADD.FTZ R16, R14, 1 ;  /* 0x3f8000000e107421 */ /* 0x001fca0000010000 */
[----:B------:R-:W0:Y:S08]  /*5b70*/  MUFU.RCP R12, R12 ;  /* 0x0000000c000c7308 */ /* 0x000e300000001000 */
[----:B------:R-:W2:Y:S01]  /*5b80*/  MUFU.RCP R16, R16 ;  /* 0x0000001000107308 */ /* 0x000ea20000001000 */
[----:B0-----:R-:W-:Y:S01]  /*5b90*/  FADD.FTZ R18, -R12, 1 ;  /* 0x3f8000000c127421 */ /* 0x001fe20000010100 */
[----:B------:R-:W-:-:S03]  /*5ba0*/  FMUL.FTZ R57, R57, R12 ;  /* 0x0000000c39397220 */ /* 0x000fc60000410000 */
[----:B------:R-:W-:Y:S01]  /*5bb0*/  FFMA.FTZ R18, R25, R18, 1 ;  /* 0x3f80000019127423 */ /* 0x000fe20000010012 */
[----:B--234-:R-:W-:Y:S01]  /*5bc0*/  FADD.FTZ R21, -R16, 1 ;  /* 0x3f80000010157421 */ /* 0x01cfe20000010100 */
[----:B------:R-:W-:Y:S02]  /*5bd0*/  FMUL.FTZ R67, R67, R16 ;  /* 0x0000001043437220 */ /* 0x000fe40000410000 */
[----:B------:R-:W-:Y:S01]  /*5be0*/  FMUL.FTZ R57, R57, R18 ;  /* 0x0000001239397220 */ /* 0x000fe20000410000 */
[----:B------:R-:W-:-:S04]  /*5bf0*/  FFMA.FTZ R8, R8, R21, 1 ;  /* 0x3f80000008087423 */ /* 0x000fc80000010015 */
[----:B------:R-:W-:-:S07]  /*5c00*/  FMUL.FTZ R67, R67, R8 ;  /* 0x0000000843437220 */ /* 0x000fce0000410000 */
.L_x_82:
[----:B------:R-:W-:Y:S01]  /*5c10*/  ISETP.GE.AND.EX P0, PT, R19, UR13, PT, P0 ;  /* 0x0000000d13007c0c */ /* 0x000fe2000bf06300 */
[----:B------:R-:W-:Y:S01]  /*5c20*/  FFMA.FTZ R31, R28, R57, -R31 ;  /* 0x000000391c1f7223 */ /* 0x000fe2000001081f */
[----:B------:R-:W-:Y:S01]  /*5c30*/  FFMA.FTZ R29, R29, R67, -R6 ;  /* 0x000000431d1d7223 */ /* 0x000fe20000010806 */
[----:B------:R-:W-:Y:S02]  /*5c40*/  BSSY.RECONVERGENT B0, `(.L_x_83) ;  /* 0x000000f000007945 */ /* 0x000fe40003800200 */
[-C--:B---34-:R-:W-:Y:S01]  /*5c50*/  FMUL.FTZ R23, R31, R82.reuse ;  /* 0x000000521f177220 */ /* 0x098fe20000410000 */
[----:B------:R-:W-:-:S07]  /*5c60*/  FMUL.FTZ R82, R29, R82 ;  /* 0x000000521d527220 */ /* 0x000fce0000410000 */
[----:B------:R-:W-:Y:S05]  /*5c70*/  @P0 BRA `(.L_x_84) ;  /* 0x00000000002c0947 */ /* 0x000fea0003800000 */
[----:B------:R-:W2:Y:S01]  /*5c80*/  LDCU.64 UR6, c[0x0][0x3f8] ;  /* 0x00007f00ff0677ac */ /* 0x000ea20008000a00 */
[----:B------:R-:W-:Y:S02]  /*5c90*/  MOV R85, R87 ;  /* 0x0000005700557202 */ /* 0x000fe40000000f00 */
[----:B------:R-:W-:Y:S01]  /*5ca0*/  F2FP.BF16.F32.PACK_AB R23, R82, R23 ;  /* 0x000000175217723e */ /* 0x000fe200000010ff */
[----:B------:R-:W3:Y:S01]  /*5cb0*/  LDCU.64 UR12, c[0x0][0x380] ;  /* 0x00007000ff0c77ac */ /* 0x000ee20008000a00 */
[----:B--2---:R-:W-:Y:S02]  /*5cc0*/  IMAD R21, R19, UR6, RZ ;  /* 0x0000000613157c24 */ /* 0x004fe4000f8e02ff */
[----:B------:R-:W-:-:S04]  /*5cd0*/  IMAD.WIDE.U32 R84, R60, UR6, R84 ;  /* 0x000000063c547c25 */ /* 0x000fc8000f8e0054 */
[----:B------:R-:W-:Y:S01]  /*5ce0*/  IMAD R21, R60, UR7, R21 ;  /* 0x000000073c157c24 */ /* 0x000fe2000f8e0215 */
[----:B---3--:R-:W-:-:S04]  /*5cf0*/  LEA R20, P0, R84, UR12, 0x1 ;  /* 0x0000000c54147c11 */ /* 0x008fc8000f8008ff */
[----:B------:R-:W-:-:S04]  /*5d00*/  IADD3 R21, PT, PT, R85, R21, RZ ;  /* 0x0000001555157210 */ /* 0x000fc80007ffe0ff */
[----:B------:R-:W-:-:S05]  /*5d10*/  LEA.HI.X R21, R84, UR13, R21, 0x1, P0 ;  /* 0x0000000d54157c11 */ /* 0x000fca00080f0c15 */
[----:B------:R3:W-:Y:S02]  /*5d20*/  STG.E desc[UR8][R20.64], R23 ;  /* 0x0000001714007986 */ /* 0x0007e4000c101908 */
.L_x_84:
[----:B------:R-:W-:Y:S05]  /*5d30*/  BSYNC.RECONVERGENT B0 ;  /* 0x0000000000007941 */ /* 0x000fea0003800200 */
.L_x_83:
[----:B------:R-:W-:Y:S02]  /*5d40*/  IADD3 R7, PT, PT, R0, R7, RZ ;  /* 0x0000000700077210 */ /* 0x000fe40007ffe0ff */
[----:B------:R-:W-:Y:S02]  /*5d50*/  IADD3 R58, PT, PT, R58, 0x1, RZ ;  /* 0x000000013a3a7810 */ /* 0x000fe40007ffe0ff */
[----:B------:R-:W-:-:S13]  /*5d60*/  ISETP.GE.AND P0, PT, R7, UR4, PT ;  /* 0x0000000407007c0c */ /* 0x000fda000bf06270 */
[----:B------:R-:W-:Y:S05]  /*5d70*/  @!P0 BRA `(.L_x_85) ;  /* 0xffffffa4003c8947 */ /* 0x000fea000383ffff */
.L_x_42:
[----:B------:R-:W4:Y:S01]  /*5d80*/  LDC R2, c[0x0][0x370] ;  /* 0x0000dc00ff027b82 */ /* 0x000f220000000800 */
[----:B------:R-:W-:Y:S01]  /*5d90*/  ISETP.NE.AND P2, PT, R3, RZ, PT ;  /* 0x000000ff0300720c */ /* 0x000fe20003f45270 */
[----:B------:R-:W-:Y:S06]  /*5da0*/  BSSY.RECONVERGENT B0, `(.L_x_86) ;  /* 0x0000011000007945 */ /* 0x000fec0003800200 */
[----:B------:R-:W5:Y:S08]  /*5db0*/  LDC R9, c[0x0][0x374] ;  /* 0x0000dd00ff097b82 */ /* 0x000f700000000800 */
[----:B------:R-:W0:Y:S01]  /*5dc0*/  LDC.64 R6, c[0x0][0x3c8] ;  /* 0x0000f200ff067b82 */ /* 0x000e220000000a00 */
[----:B----4-:R-:W-:-:S02]  /*5dd0*/  ISETP.NE.AND P1, PT, R2, 0x1, PT ;  /* 0x000000010200780c */ /* 0x010fc40003f25270 */
[----:B------:R-:W-:Y:S02]  /*5de0*/  IADD3 R4, PT, PT, R2, -0x1, RZ ;  /* 0xffffffff02047810 */ /* 0x000fe40007ffe0ff */
[----:B-----5:R-:W-:-:S04]  /*5df0*/  IADD3 R0, PT, PT, R9, -0x1, RZ ;  /* 0xffffffff09007810 */ /* 0x020fc80007ffe0ff */
[----:B------:R-:W-:Y:S02]  /*5e00*/  ISETP.NE.AND P0, PT, R5, R0, PT ;  /* 0x000000000500720c */ /* 0x000fe40003f05270 */
[----:B------:R-:W-:Y:S02]  /*5e10*/  SHF.L.U32 R0, R9, 0x1, RZ ;  /* 0x0000000109007819 */ /* 0x000fe400000006ff */
[----:B------:R-:W-:Y:S02]  /*5e20*/  ISETP.NE.OR P0, PT, R4, UR10, P0 ;  /* 0x0000000a04007c0c */ /* 0x000fe40008705670 */
[----:B------:R-:W-:-:S05]  /*5e30*/  SEL R5, R0, RZ, P1 ;  /* 0x000000ff00057207 */ /* 0x000fca0000800000 */
[----:B0-----:R-:W-:Y:S01]  /*5e40*/  IMAD.WIDE.U32 R4, R5, 0x4, R6 ;  /* 0x0000000405047825 */ /* 0x001fe200078e0006 */
[----:B------:R-:W-:Y:S06]  /*5e50*/  @P2 BRA `(.L_x_87) ;  /* 0x0000000000142947 */ /* 0x000fec0003800000 */
[----:B------:R-:W-:Y:S01]  /*5e60*/  HFMA2 R7, -RZ, RZ, 0, 5.9604644775390625e-08 ;  /* 0x00000001ff077431 */ /* 0x000fe200000001ff */
[----:B------:R-:W-:Y:S06]  /*5e70*/  MEMBAR.ALL.GPU ;  /* 0x0000000000007992 */ /* 0x000fec000000a000 */
[----:B------:R-:W-:-:S00]  /*5e80*/  ERRBAR ;  /* 0x00000000000079ab */ /* 0x000fc00000000000 */
[----:B------:R-:W-:Y:S06]  /*5e90*/  CGAERRBAR ;  /* 0x00000000000075ab */ /* 0x000fec0000000000 */
[----:B------:R0:W-:Y:S02]  /*5ea0*/  REDG.E.ADD.S32.STRONG.GPU desc[UR8][R4.64], R7 ;  /* 0x000000070400798e */ /* 0x0001e4000c12e308 */
.L_x_87:
[----:B------:R-:W-:Y:S05]  /*5eb0*/  BSYNC.RECONVERGENT B0 ;  /* 0x0000000000007941 */ /* 0x000fea0003800200 */
.L_x_86:
[----:B------:R-:W-:Y:S05]  /*5ec0*/  @P0 EXIT ;  /* 0x000000000000094d */ /* 0x000fea0003800000 */
[----:B------:R-:W-:Y:S05]  /*5ed0*/  @P2 BRA `(.L_x_88) ;  /* 0x0000000000202947 */ /* 0x000fea0003800000 */
[----:B------:R-:W-:-:S05]  /*5ee0*/  IMAD R0, R2, R9, RZ ;  /* 0x0000000902007224 */ /* 0x000fca00078e02ff */
[----:B------:R-:W-:-:S13]  /*5ef0*/  ISETP.NE.AND P0, PT, R0, -0x1, PT ;  /* 0xffffffff0000780c */ /* 0x000fda0003f05270 */
[----:B------:R-:W-:Y:S05]  /*5f00*/  @!P0 BRA `(.L_x_88) ;  /* 0x0000000000148947 */ /* 0x000fea0003800000 */
.L_x_89:
[----:B0-----:R-:W4:Y:S04]  /*5f10*/  LDG.E.STRONG.GPU R7, desc[UR8][R4.64] ;  /* 0x0000000804077981 */ /* 0x001f28000c1ef900 */
[----:B----4-:R-:W-:Y:S01]  /*5f20*/  CCTL.IVALL ;  /* 0x00000000ff00798f */ /* 0x010fe20002000000 */
[----:B------:R-:W-:Y:S05]  /*5f30*/  YIELD ;  /* 0x0000000000007946 */ /* 0x000fea0003800000 */
[----:B------:R-:W-:-:S13]  /*5f40*/  ISETP.NE.AND P0, PT, R7, R0, PT ;  /* 0x000000000700720c */ /* 0x000fda0003f05270 */
[----:B------:R-:W-:Y:S05]  /*5f50*/  @P0 BRA `(.L_x_89) ;  /* 0xfffffffc00ec0947 */ /* 0x000fea000383ffff */
.L_x_88:
[----:B------:R-:W-:Y:S05]  /*5f60*/  WARPSYNC.ALL ;  /* 0x0000000000007948 */ /* 0x000fea0003800000 */
[----:B--2---:R-:W2:Y:S08]  /*5f70*/  LDC.64 R32, c[0x0][0x3f8] ;  /* 0x0000fe00ff207b82 */ /* 0x004eb00000000a00 */
[----:B------:R-:W-:Y:S01]  /*5f80*/  BAR.SYNC.DEFER_BLOCKING 0x0 ;  /* 0x0000000000007b1d */ /* 0x000fe20000010000 */
[----:B--2---:R-:W-:-:S04]  /*5f90*/  LEA.HI R0, P0, R33, R32, RZ, 0x1 ;  /* 0x0000002021007211 */ /* 0x004fc800078108ff */
[----:B0-----:R-:W-:-:S04]  /*5fa0*/  IADD3.X R5, PT, PT, RZ, R33, RZ, P0, !PT ;  /* 0x00000021ff057210 */ /* 0x001fc800007fe4ff */
[--C-:B------:R-:W-:Y:S02]  /*5fb0*/  SHF.R.S64 R0, R0, 0x1, R5.reuse ;  /* 0x0000000100007819 */ /* 0x100fe40000001005 */
[----:B------:R-:W-:Y:S02]  /*5fc0*/  SHF.R.S32.HI R5, RZ, 0x1, R5 ;  /* 0x00000001ff057819 */ /* 0x000fe40000011405 */
[----:B------:R-:W-:-:S04]  /*5fd0*/  ISETP.GT.U32.AND P0, PT, R0, R3, PT ;  /* 0x000000030000720c */ /* 0x000fc80003f04070 */
[----:B------:R-:W-:-:S13]  /*5fe0*/  ISETP.GT.AND.EX P0, PT, R5, RZ, PT, P0 ;  /* 0x000000ff0500720c */ /* 0x000fda0003f04300 */
[----:B------:R-:W-:Y:S05]  /*5ff0*/  @!P0 EXIT ;  /* 0x000000000000894d */ /* 0x000fea0003800000 */
[----:B------:R-:W-:Y:S01]  /*6000*/  IADD3 R7, P1, PT, R3, 0x1e0, RZ ;  /* 0x000001e003077810 */ /* 0x000fe20007f3e0ff */
[----:B------:R-:W-:Y:S01]  /*6010*/  BSSY.RECONVERGENT B0, `(.L_x_90) ;  /* 0x000005c000007945 */ /* 0x000fe20003800200 */
[----:B------:R-:W-:Y:S02]  /*6020*/  MOV R30, RZ ;  /* 0x000000ff001e7202 */ /* 0x000fe40000000f00 */
        /* <DEDUP_REMOVED lines=38> */
[----:B------:R-:W2:Y:S01]  /*6290*/  LDCU.64 UR6, c[0x0][0x390] ;  /* 0x00007200ff0677ac */ /* 0x000ea20008000a00 */
[----:B------:R-:W-:Y:S02]  /*62a0*/  LOP3.LUT R9, R9, 0x3, RZ, 0xc0, !PT ;  /* 0x0000000309097812 */ /* 0x000fe400078ec0ff */
[----:B------:R-:W-:Y:S01]  /*62b0*/  MOV R7, R30 ;  /* 0x0000001e00077202 */ /* 0x000fe20000000f00 */
[----:B------:R-:W4:Y:S01]  /*62c0*/  LDCU.64 UR10, c[0x0][0x388] ;  /* 0x00007100ff0a77ac */ /* 0x000f220008000a00 */
[C---:B---3--:R-:W-:Y:S02]  /*62d0*/  SHF.L.U32 R20, R3.reuse, 0x3, RZ ;  /* 0x0000000303147819 */ /* 0x048fe400000006ff */
[----:B------:R-:W-:Y:S01]  /*62e0*/  SHF.L.U64.HI R21, R3, 0x3, R30 ;  /* 0x0000000303157819 */ /* 0x000fe2000001021e */
[----:B------:R-:W-:Y:S01]  /*62f0*/  IMAD.WIDE.U32 R6, R9, 0x1e0, R6 ;  /* 0x000001e009067825 */ /* 0x000fe200078e0006 */
[----:B------:R-:W-:-:S02]  /*6300*/  SHF.L.U32 R29, R33, 0x2, RZ ;  /* 0x00000002211d7819 */ /* 0x000fc400000006ff */
[----:B------:R-:W-:Y:S02]  /*6310*/  SHF.L.U64.HI R31, R0, 0x2, R5 ;  /* 0x00000002001f7819 */ /* 0x000fe40000010205 */
[----:B------:R-:W-:Y:S02]  /*6320*/  SHF.L.U64.HI R27, R26, 0x2, R35 ;  /* 0x000000021a1b7819 */ /* 0x000fe40000010223 */
[C---:B0-----:R-:W-:Y:S01]  /*6330*/  LEA R25, P1, R3.reuse, UR4, 0x2 ;  /* 0x0000000403197c11 */ /* 0x041fe2000f8210ff */
[----:B------:R-:W-:Y:S01]  /*6340*/  UMOV UR4, URZ ;  /* 0x000000ff00047c82 */ /* 0x000fe20008000000 */
[----:B--2---:R-:W-:Y:S02]  /*6350*/  IADD3 R22, P2, PT, R20, UR6, RZ ;  /* 0x0000000614167c10 */ /* 0x004fe4000ff5e0ff */
[----:B------:R-:W-:Y:S02]  /*6360*/  LEA.HI.X R24, R3, UR5, R30, 0x2, P1 ;  /* 0x0000000503187c11 */ /* 0x000fe400088f141e */
[----:B------:R-:W-:-:S02]  /*6370*/  IADD3 R30, PT, PT, R7, UR4, RZ ;  /* 0x00000004071e7c10 */ /* 0x000fc4000fffe0ff */
[----:B------:R-:W-:Y:S01]  /*6380*/  MOV R3, R6 ;  /* 0x0000000600037202 */ /* 0x000fe20000000f00 */
[----:B------:R-:W-:Y:S01]  /*6390*/  IMAD.WIDE.U32 R6, R32, 0x4, RZ ;  /* 0x0000000420067825 */ /* 0x000fe200078e00ff */
[C---:B------:R-:W-:Y:S02]  /*63a0*/  IADD3.X R23, PT, PT, R21.reuse, UR7, RZ, P2, !PT ;  /* 0x0000000715177c10 */ /* 0x040fe400097fe4ff */
[----:B----4-:R-:W-:Y:S02]  /*63b0*/  IADD3 R20, P1, PT, R20, UR10, RZ ;  /* 0x0000000a14147c10 */ /* 0x010fe4000ff3e0ff */
[----:B------:R-:W-:Y:S02]  /*63c0*/  IADD3 R2, P2, PT, RZ, -R9, RZ ;  /* 0x80000009ff027210 */ /* 0x000fe40007f5e0ff */
[----:B------:R-:W-:Y:S02]  /*63d0*/  IADD3.X R21, PT, PT, R21, UR11, RZ, P1, !PT ;  /* 0x0000000b15157c10 */ /* 0x000fe40008ffe4ff */
[----:B------:R-:W-:-:S02]  /*63e0*/  IADD3 R29, PT, PT, R7, R29, RZ ;  /* 0x0000001d071d7210 */ /* 0x000fc40007ffe0ff */
[----:B------:R-:W-:-:S07]  /*63f0*/  IADD3.X R4, PT, PT, RZ, -0x1, RZ, P2, !PT ;  /* 0xffffffffff047810 */ /* 0x000fce00017fe4ff */
.L_x_92:
        /* <DEDUP_REMOVED lines=10> */
[----:B------:R-:W4:Y:S04]  /*64a0*/  LDG.E R18, desc[UR8][R12.64] ;  /* 0x000000080c127981 */ /* 0x000f28000c1e1900 */
[----:B------:R-:W4:Y:S01]  /*64b0*/  LDG.E R19, desc[UR8][R14.64] ;  /* 0x000000080e137981 */ /* 0x000f22000c1e1900 */
[----:B0-----:R-:W-:-:S02]  /*64c0*/  MOV R10, R22 ;  /* 0x00000016000a7202 */ /* 0x001fc40000000f00 */
[----:B---3--:R-:W-:Y:S02]  /*64d0*/  MOV R8, R20 ;  /* 0x0000001400087202 */ /* 0x008fe40000000f00 */
        /* <DEDUP_REMOVED lines=13> */
[----:B----4-:R0:W-:Y:S01]  /*65b0*/  STG.E.64 desc[UR8][R10.64], R18 ;  /* 0x000000120a007986 */ /* 0x0101e2000c101b08 */
[----:B------:R-:W-:Y:S05]  /*65c0*/  @P1 BRA `(.L_x_92) ;  /* 0xfffffffc008c1947 */ /* 0x000fea000383ffff */
.L_x_91:
[----:B------:R-:W-:Y:S05]  /*65d0*/  BSYNC.RECONVERGENT B0 ;  /* 0x0000000000007941 */ /* 0x000fea0003800200 */
.L_x_90:
[----:B------:R-:W-:Y:S05]  /*65e0*/  @!P0 EXIT ;  /* 0x000000000000894d */ /* 0x000fea0003800000 */
[----:B------:R-:W-:Y:S01]  /*65f0*/  SHF.L.U64.HI R39, R26, 0x2, R35 ;  /* 0x000000021a277819 */ /* 0x000fe20000010223 */
[----:B------:R-:W2:Y:S01]  /*6600*/  LDCU.64 UR4, c[0x0][0x3d8] ;  /* 0x00007b00ff0477ac */ /* 0x000ea20008000a00 */
[C---:B------:R-:W-:Y:S02]  /*6610*/  SHF.L.U64.HI R33, R32.reuse, 0x2, R33 ;  /* 0x0000000220217819 */ /* 0x040fe40000010221 */
[----:B------:R-:W-:Y:S01]  /*6620*/  SHF.L.U32 R31, R32, 0x2, RZ ;  /* 0x00000002201f7819 */ /* 0x000fe200000006ff */
[----:B------:R-:W4:Y:S01]  /*6630*/  LDCU.64 UR6, c[0x0][0x388] ;  /* 0x00007100ff0677ac */ /* 0x000f220008000a00 */
[----:B------:R-:W-:Y:S02]  /*6640*/  SHF.L.U32 R41, R26, 0x2, RZ ;  /* 0x000000021a297819 */ /* 0x000fe400000006ff */
[C---:B------:R-:W-:Y:S01]  /*6650*/  SHF.L.U64.HI R35, R0.reuse, 0x2, R5 ;  /* 0x0000000200237819 */ /* 0x040fe20000010205 */
[----:B------:R-:W0:Y:S01]  /*6660*/  LDCU.64 UR10, c[0x0][0x390] ;  /* 0x00007200ff0a77ac */ /* 0x000e220008000a00 */
[----:B------:R-:W-:-:S07]  /*6670*/  SHF.L.U32 R37, R0, 0x2, RZ ;  /* 0x0000000200257819 */ /* 0x000fce00000006ff */
.L_x_93:
[C---:B0-----:R-:W-:Y:S02]  /*6680*/  SHF.L.U32 R18, R3.reuse, 0x2, RZ ;  /* 0x0000000203127819 */ /* 0x041fe400000006ff */
[----:B------:R-:W-:Y:S02]  /*6690*/  SHF.L.U64.HI R2, R3, 0x2, R30 ;  /* 0x0000000203027819 */ /* 0x000fe4000001021e */
[----:B--2---:R-:W-:-:S04]  /*66a0*/  IADD3 R6, P0, PT, R18, UR4, RZ ;  /* 0x0000000412067c10 */ /* 0x004fc8000ff1e0ff */
[----:B------:R-:W-:Y:S02]  /*66b0*/  IADD3.X R7, PT, PT, R2, UR5, RZ, P0, !PT ;  /* 0x0000000502077c10 */ /* 0x000fe400087fe4ff */
[C---:B------:R-:W-:Y:S02]  /*66c0*/  IADD3 R8, P0, PT, R6.reuse, R37, RZ ;  /* 0x0000002506087210 */ /* 0x040fe40007f1e0ff */
[C---:B-1----:R-:W-:Y:S01]  /*66d0*/  IADD3 R12, P1, PT, R6.reuse, R41, RZ ;  /* 0x00000029060c7210 */ /* 0x042fe20007f3e0ff */
[----:B---3--:R0:W2:Y:S01]  /*66e0*/  LDG.E R20, desc[UR8][R6.64] ;  /* 0x0000000806147981 */ /* 0x0080a2000c1e1900 */
[C---:B------:R-:W-:Y:S02]  /*66f0*/  IADD3.X R9, PT, PT, R7.reuse, R35, RZ, P0, !PT ;  /* 0x0000002307097210 */ /* 0x040fe400007fe4ff */
[----:B------:R-:W-:Y:S02]  /*6700*/  IADD3 R10, P0, PT, R6, R31, RZ ;  /* 0x0000001f060a7210 */ /* 0x000fe40007f1e0ff */
[C---:B------:R-:W-:Y:S01]  /*6710*/  IADD3.X R13, PT, PT, R7.reuse, R39, RZ, P1, !PT ;  /* 0x00000027070d7210 */ /* 0x040fe20000ffe4ff */
[----:B------:R3:W2:Y:S01]  /*6720*/  LDG.E R21, desc[UR8][R8.64] ;  /* 0x0000000808157981 */ /* 0x0006a2000c1e1900 */
[----:B------:R-:W-:-:S03]  /*6730*/  IADD3.X R11, PT, PT, R7, R33, RZ, P0, !PT ;  /* 0x00000021070b7210 */ /* 0x000fc600007fe4ff */
[----:B------:R-:W5:Y:S04]  /*6740*/  LDG.E R23, desc[UR8][R12.64] ;  /* 0x000000080c177981 */ /* 0x000f68000c1e1900 */
[----:B------:R1:W5:Y:S01]  /*6750*/  LDG.E R22, desc[UR8][R10.64] ;  /* 0x000000080a167981 */ /* 0x000362000c1e1900 */
[C---:B------:R-:W-:Y:S02]  /*6760*/  SHF.L.U32 R28, R3.reuse, 0x3, RZ ;  /* 0x00000003031c7819 */ /* 0x040fe400000006ff */
[----:B------:R-:W-:Y:S02]  /*6770*/  SHF.L.U64.HI R29, R3, 0x3, R30 ;  /* 0x00000003031d7819 */ /* 0x000fe4000001021e */
[----:B------:R-:W-:Y:S02]  /*6780*/  LOP3.LUT R16, R28, 0xfffffff8, RZ, 0xc0, !PT ;  /* 0xfffffff81c107812 */ /* 0x000fe400078ec0ff */
[----:B------:R-:W-:-:S02]  /*6790*/  LOP3.LUT R18, R18, 0xfffffffc, RZ, 0xc0, !PT ;  /* 0xfffffffc12127812 */ /* 0x000fc400078ec0ff */
[----:B------:R-:W-:Y:S02]  /*67a0*/  LOP3.LUT R4, R29, 0x3, RZ, 0xc0, !PT ;  /* 0x000000031d047812 */ /* 0x000fe400078ec0ff */
[----:B----4-:R-:W-:Y:S02]  /*67b0*/  IADD3 R14, P0, PT, R16, UR6, RZ ;  /* 0x00000006100e7c10 */ /* 0x010fe4000ff1e0ff */
[----:B------:R-:W-:Y:S02]  /*67c0*/  LOP3.LUT R2, R2, 0x3, RZ, 0xc0, !PT ;  /* 0x0000000302027812 */ /* 0x000fe400078ec0ff */
[----:B------:R-:W-:Y:S02]  /*67d0*/  IADD3 R16, P1, PT, R16, UR10, RZ ;  /* 0x0000000a10107c10 */ /* 0x000fe4000ff3e0ff */
[----:B------:R-:W-:Y:S02]  /*67e0*/  IADD3 R18, P2, PT, R18, UR4, RZ ;  /* 0x0000000412127c10 */ /* 0x000fe4000ff5e0ff */
[----:B------:R-:W-:-:S02]  /*67f0*/  IADD3.X R15, PT, PT, R4, UR7, RZ, P0, !PT ;  /* 0x00000007040f7c10 */ /* 0x000fc400087fe4ff */
[----:B------:R-:W-:Y:S02]  /*6800*/  IADD3.X R17, PT, PT, R4, UR11, RZ, P1, !PT ;  /* 0x0000000b04117c10 */ /* 0x000fe40008ffe4ff */
[----:B------:R-:W-:Y:S02]  /*6810*/  IADD3.X R19, PT, PT, R2, UR5, RZ, P2, !PT ;  /* 0x0000000502137c10 */ /* 0x000fe400097fe4ff */
[C---:B0-----:R-:W-:Y:S02]  /*6820*/  IADD3 R6, P0, PT, R18.reuse, R37, RZ ;  /* 0x0000002512067210 */ /* 0x041fe40007f1e0ff */
[C---:B---3--:R-:W-:Y:S02]  /*6830*/  IADD3 R8, P1, PT, R18.reuse, R31, RZ ;  /* 0x0000001f12087210 */ /* 0x048fe40007f3e0ff */
[----:B-1----:R-:W-:Y:S02]  /*6840*/  IADD3 R10, P2, PT, R18, R41, RZ ;  /* 0x00000029120a7210 */ /* 0x002fe40007f5e0ff */
[----:B------:R-:W-:-:S02]  /*6850*/  IADD3.X R7, PT, PT, R19, R35, RZ, P0, !PT ;  /* 0x0000002313077210 */ /* 0x000fc400007fe4ff */
[C---:B------:R-:W-:Y:S02]  /*6860*/  IADD3.X R9, PT, PT, R19.reuse, R33, RZ, P1, !PT ;  /* 0x0000002113097210 */ /* 0x040fe40000ffe4ff */
[----:B------:R-:W-:Y:S01]  /*6870*/  IADD3.X R11, PT, PT, R19, R39, RZ, P2, !PT ;  /* 0x00000027130b7210 */ /* 0x000fe200017fe4ff */
[----:B--2---:R0:W-:Y:S04]  /*6880*/  STG.E.64 desc[UR8][R14.64], R20 ;  /* 0x000000140e007986 */ /* 0x0041e8000c101b08 */
        /* <DEDUP_REMOVED lines=15> */
[----:B------:R-:W3:Y:S04]  /*6980*/  LDG.E R20, desc[UR8][R18.64+0xf00] ;  /* 0x000f000812147981 */ /* 0x000ee8000c1e1900 */
[----:B------:R-:W3:Y:S04]  /*6990*/  LDG.E R21, desc[UR8][R6.64+0xf00] ;  /* 0x000f000806157981 */ /* 0x000ee8000c1e1900 */
[----:B-1----:R-:W4:Y:S04]  /*69a0*/  LDG.E R22, desc[UR8][R8.64+0xf00] ;  /* 0x000f000808167981 */ /* 0x002f28000c1e1900 */
        /* <DEDUP_REMOVED lines=11> */
[----:B------:R-:W3:Y:S04]  /*6a60*/  LDG.E R24, desc[UR8][R18.64+0x1680] ;  /* 0x0016800812187981 */ /* 0x000ee8000c1e1900 */
[----:B------:R-:W3:Y:S04]  /*6a70*/  LDG.E R25, desc[UR8][R6.64+0x1680] ;  /* 0x0016800806197981 */ /* 0x000ee8000c1e1900 */
        /* <DEDUP_REMOVED lines=14> */
[----:B---3--:R1:W-:Y:S04]  /*6b60*/  STG.E.64 desc[UR8][R14.64], R24 ;  /* 0x000000180e007986 */ /* 0x0083e8000c101b08 */
[----:B--2---:R1:W-:Y:S07]  /*6b70*/  STG.E.64 desc[UR8][R16.64], R26 ;  /* 0x0000001a10007986 */ /* 0x0043ee000c101b08 */
[----:B------:R-:W-:Y:S05]  /*6b80*/  @P0 BRA `(.L_x_93) ;  /* 0xfffffff800bc0947 */ /* 0x000fea000383ffff */
[----:B------:R-:W-:Y:S05]  /*6b90*/  EXIT ;  /* 0x000000000000794d */ /* 0x000fea0003800000 */
.L_x_94:
        /* <DEDUP_REMOVED lines=14> */
.L_x_4497:


//--------------------- .text._Z35group_norm_nhwc_bwd_one_pass_kernelI11Bf16IOFp32WLi256ELi60ELi480EEv26Group_norm_nhwc_bwd_params --------------------------
	.section	.text._Z35group_norm_nhwc_bwd_one_pass_kernelI11Bf16IOFp32WLi256ELi60ELi480EEv26Group_norm_nhwc_bwd_params,"ax",@progbits
	.align	128
        .global         _Z35group_norm_nhwc_bwd_one_pass_kernelI11Bf16IOFp32WLi256ELi60ELi480EEv26Group_norm_nhwc_bwd_params
        .type           _Z35group_norm_nhwc_bwd_one_pass_kernelI11Bf16IOFp32WLi256ELi60ELi480EEv26Group_norm_nhwc_bwd_params,@function
        .size           _Z35group_norm_nhwc_bwd_one_pass_kernelI11Bf16IOFp32WLi256ELi60ELi480EEv26Group_norm_nhwc_bwd_params,(.L_x_4498 - _Z35group_norm_nhwc_bwd_one_pass_kernelI11Bf16IOFp32WLi256ELi60ELi480EEv26Group_norm_nhwc_bwd_params)
        .other          _Z35group_norm_nhwc_bwd_one_pass_kernelI11Bf16IOFp32WLi256ELi60ELi480EEv26Group_norm_nhwc_bwd_params,@"STO_CUDA_ENTRY STV_DEFAULT"
_Z35group_norm_nhwc_bwd_one_pass_kernelI11Bf16IOFp32WLi256ELi60ELi480EEv26Group_norm_nhwc_bwd_params:
.text._Z35group_norm_nhwc_bwd_one_pass_kernelI11Bf16IOFp32WLi256ELi60ELi480EEv26Group_norm_nhwc_bwd_params:
        /* <DEDUP_REMOVED lines=10> */
[----:B------:R-:W-:Y:S01]  /*00a0*/  MOV R82, UR8 ;  /* 0x0000000800527c02 */ /* 0x000fe20008000f00 */
[----:B------:R-:W1:Y:S01]  /*00b0*/  S2R R3, SR_LANEID ;  /* 0x0000000000037919 */ /* 0x000e620000000000 */
[----:B0-----:R-:W-:-:S05]  /*00c0*/  LOP3.LUT R0, R2, 0xffff, RZ, 0xc0, !PT ;  /* 0x0000ffff02007812 */ /* 0x001fca00078ec0ff */
[----:B------:R-:W-:-:S05]  /*00d0*/  IMAD R0, R0, 0x889, RZ ;  /* 0x0000088900007824 */ /* 0x000fca00078e02ff */
[----:B------:R-:W-:-:S04]  /*00e0*/  SHF.R.U32.HI R83, RZ, 0x10, R0 ;  /* 0x00000010ff537819 */ /* 0x000fc80000011600 */
[----:B------:R-:W-:-:S05]  /*00f0*/  PRMT R0, R83, 0x9910, RZ ;  /* 0x0000991053007816 */ /* 0x000fca00000000ff */
[----:B------:R-:W-:-:S05]  /*0100*/  IMAD R0, R0, 0x1e, RZ ;  /* 0x0000001e00007824 */ /* 0x000fca00078e02ff */
[----:B------:R-:W-:-:S04]  /*0110*/  IADD3 R0, PT, PT, RZ, -R0, RZ ;  /* 0x80000000ff007210 */ /* 0x000fc80007ffe0ff */
[----:B------:R-:W-:-:S04]  /*0120*/  PRMT R81, R0, 0x7710, RZ ;  /* 0x0000771000517816 */ /* 0x000fc800000000ff */
[----:B------:R-:W-:-:S04]  /*0130*/  IADD3 R81, PT, PT, R81, R2, RZ ;  /* 0x0000000251517210 */ /* 0x000fc80007ffe0ff */
[----:B------:R-:W-:-:S04]  /*0140*/  SHF.L.U32 R81, R81, 0x1, RZ ;  /* 0x0000000151517819 */ /* 0x000fc800000006ff */
[----:B-1----:R-:W-:-:S07]  /*0150*/  LOP3.LUT R2, R81, 0xffff, RZ, 0xc0, !PT ;  /* 0x0000ffff51027812 */ /* 0x002fce00078ec0ff */
.L_x_162:
[----:B------:R-:W0:Y:S01]  /*0160*/  LDC R11, c[0x0][0x410] ;  /* 0x00010400ff0b7b82 */ /* 0x000e220000000800 */
[----:B------:R-:W-:Y:S01]  /*0170*/  IABS R8, R82 ;  /* 0x0000005200087213 */ /* 0x000fe20000000000 */
[----:B-1----:R-:W1:Y:S01]  /*0180*/  LDCU UR4, c[0x0][0x41c] ;  /* 0x00008380ff0477ac */ /* 0x002e620008000800 */
[----:B------:R-:W-:Y:S02]  /*0190*/  ISETP.GE.AND P1, PT, R82, RZ, PT ;  /* 0x000000ff5200720c */ /* 0x000fe40003f26270 */
[----:B------:R-:W-:Y:S01]  /*01a0*/  CS2R R78, SRZ ;  /* 0x00000000004e7805 */ /* 0x000fe2000001ff00 */
[----:B--2---:R-:W2:Y:S01]  /*01b0*/  LDCU.128 UR8, c[0x0][0x400] ;  /* 0x00008000ff0877ac */ /* 0x004ea20008000c00 */
[----:B------:R-:W-:Y:S02]  /*01c0*/  CS2R R76, SRZ ;  /* 0x00000000004c7805 */ /* 0x000fe4000001ff00 */
[----:B------:R-:W-:Y:S02]  /*01d0*/  CS2R R74, SRZ ;  /* 0x00000000004a7805 */ /* 0x000fe4000001ff00 */
[----:B------:R-:W-:Y:S01]  /*01e0*/  CS2R R68, SRZ ;  /* 0x0000000000447805 */ /* 0x000fe2000001ff00 */
[----:B---3--:R-:W3:Y:S01]  /*01f0*/  LDC.64 R62, c[0x0][0x3a8] ;  /* 0x0000ea00ff3e7b82 */ /* 0x008ee20000000a00 */
[----:B0-----:R-:W-:-:S04]  /*0200*/  IABS R7, R11 ;  /* 0x0000000b00077213 */ /* 0x001fc80000000000 */
[----:B------:R-:W0:Y:S08]  /*0210*/  I2F.RP R6, R7 ;  /* 0x0000000700067306 */ /* 0x000e300000209400 */
[----:B0-----:R-:W0:Y:S02]  /*0220*/  MUFU.RCP R6, R6 ;  /* 0x0000000600067308 */ /* 0x001e240000001000 */
[----:B0-----:R-:W-:-:S06]  /*0230*/  IADD3 R4, PT, PT, R6, 0xffffffe, RZ ;  /* 0x0ffffffe06047810 */ /* 0x001fcc0007ffe0ff */
[----:B------:R0:W4:Y:S02]  /*0240*/  F2I.FTZ.U32.TRUNC.NTZ R5, R4 ;  /* 0x0000000400057305 */ /* 0x000124000021f000 */
[----:B0-----:R-:W-:Y:S02]  /*0250*/  MOV R4, RZ ;  /* 0x000000ff00047202 */ /* 0x001fe40000000f00 */
[----:B----4-:R-:W-:-:S05]  /*0260*/  IADD3 R0, PT, PT, RZ, -R5, RZ ;  /* 0x80000005ff007210 */ /* 0x010fca0007ffe0ff */
[----:B------:R-:W-:Y:S02]  /*0270*/  IMAD R9, R0, R7, RZ ;  /* 0x0000000700097224 */ /* 0x000fe400078e02ff */
[----:B------:R-:W1:Y:S02]  /*0280*/  S2R R0, SR_CTAID.X ;  /* 0x0000000000007919 */ /* 0x000e640000002500 */
[----:B------:R-:W-:-:S06]  /*0290*/  IMAD.HI.U32 R5, R5, R9, R4 ;  /* 0x0000000905057227 */ /* 0x000fcc00078e0004 */
[----:B------:R-:W-:-:S05]  /*02a0*/  IMAD.HI.U32 R5, R5, R8, RZ ;  /* 0x0000000805057227 */ /* 0x000fca00078e00ff */
[----:B------:R-:W-:-:S05]  /*02b0*/  IADD3 R6, PT, PT, -R5, RZ, RZ ;  /* 0x000000ff05067210 */ /* 0x000fca0007ffe1ff */
[----:B------:R-:W-:Y:S01]  /*02c0*/  IMAD R4, R7, R6, R8 ;  /* 0x0000000607047224 */ /* 0x000fe200078e0208 */
[----:B------:R-:W-:-:S04]  /*02d0*/  LOP3.LUT R6, R82, R11, RZ, 0x3c, !PT ;  /* 0x0000000b52067212 */ /* 0x000fc800078e3cff */
[----:B------:R-:W-:Y:S02]  /*02e0*/  ISETP.GT.U32.AND P4, PT, R7, R4, PT ;  /* 0x000000040700720c */ /* 0x000fe40003f84070 */
[----:B------:R-:W-:Y:S01]  /*02f0*/  ISETP.GE.AND P2, PT, R6, RZ, PT ;  /* 0x000000ff0600720c */ /* 0x000fe20003f46270 */
[----:B-1----:R-:W-:Y:S01]  /*0300*/  IMAD R19, R0, UR4, R83 ;  /* 0x0000000400137c24 */ /* 0x002fe2000f8e0253 */
[----:B------:R-:W-:Y:S02]  /*0310*/  CS2R R66, SRZ ;  /* 0x0000000000427805 */ /* 0x000fe4000001ff00 */
[----:B------:R-:W-:Y:S02]  /*0320*/  CS2R R70, SRZ ;  /* 0x0000000000467805 */ /* 0x000fe4000001ff00 */
[----:B------:R-:W-:-:S05]  /*0330*/  CS2R R72, SRZ ;  /* 0x0000000000487805 */ /* 0x000fca000001ff00 */
[-C--:B------:R-:W-:Y:S01]  /*0340*/  @!P4 IADD3 R4, PT, PT, R4, -R7.reuse, RZ ;  /* 0x800000070404c210 */ /* 0x080fe20007ffe0ff */
[----:B------:R-:W0:Y:S01]  /*0350*/  LDCU.U8 UR4, c[0x0][0x414] ;  /* 0x00008280ff0477ac */ /* 0x000e220008000000 */
[----:B--2---:R-:W-:Y:S02]  /*0360*/  ISETP.GE.U32.AND P3, PT, R19, UR8, PT ;  /* 0x0000000813007c0c */ /* 0x004fe4000bf66070 */
[CC--:B------:R-:W-:Y:S02]  /*0370*/  ISETP.GE.U32.AND P0, PT, R4.reuse, R7.reuse, PT ;  /* 0x000000070400720c */ /* 0x0c0fe40003f06070 */
[----:B------:R-:W-:Y:S02]  /*0380*/  SHF.R.S32.HI R15, RZ, 0x1f, R19 ;  /* 0x0000001fff0f7819 */ /* 0x000fe40000011413 */
[----:B------:R-:W-:Y:S02]  /*0390*/  ISETP.GT.U32.AND P5, PT, R7, R4, PT ;  /* 0x000000040700720c */ /* 0x000fe40003fa4070 */
[----:B------:R-:W-:-:S02]  /*03a0*/  IADD3 R7, PT, PT, R4, -R7, RZ ;  /* 0x8000000704077210 */ /* 0x000fc40007ffe0ff */
[----:B------:R-:W-:Y:S02]  /*03b0*/  @!P4 IADD3 R5, PT, PT, R5, 0x1, RZ ;  /* 0x000000010505c810 */ /* 0x000fe40007ffe0ff */
[----:B------:R-:W-:Y:S02]  /*03c0*/  ISETP.GE.AND.EX P3, PT, R15, UR9, PT, P3 ;  /* 0x000000090f007c0c */ /* 0x000fe4000bf66330 */
[----:B------:R-:W-:Y:S02]  /*03d0*/  SEL R4, R7, R4, !P5 ;  /* 0x0000000407047207 */ /* 0x000fe40006800000 */
[----:B------:R-:W-:Y:S02]  /*03e0*/  @P0 IADD3 R5, PT, PT, R5, 0x1, RZ ;  /* 0x0000000105050810 */ /* 0x000fe40007ffe0ff */
[----:B------:R-:W-:Y:S02]  /*03f0*/  ISETP.NE.AND P4, PT, R11, RZ, PT ;  /* 0x000000ff0b00720c */ /* 0x000fe40003f85270 */
[----:B------:R-:W-:-:S02]  /*0400*/  LOP3.LUT R7, RZ, R11, RZ, 0x33, !PT ;  /* 0x0000000bff077212 */ /* 0x000fc400078e33ff */
[----:B------:R-:W-:Y:S02]  /*0410*/  @!P1 IADD3 R4, PT, PT, -R4, RZ, RZ ;  /* 0x000000ff04049210 */ /* 0x000fe40007ffe1ff */
[----:B------:R-:W-:Y:S01]  /*0420*/  @!P2 IADD3 R5, PT, PT, -R5, RZ, RZ ;  /* 0x000000ff0505a210 */ /* 0x000fe20007ffe1ff */
[----:B------:R-:W1:Y:S01]  /*0430*/  @!P3 LDC.64 R20, c[0x0][0x3f8] ;  /* 0x0000fe00ff14bb82 */ /* 0x000e620000000a00 */
[----:B------:R-:W-:Y:S02]  /*0440*/  IADD3 R11, PT, PT, R19, 0x10, RZ ;  /* 0x00000010130b7810 */ /* 0x000fe40007ffe0ff */
[C---:B------:R-:W-:Y:S02]  /*0450*/  SEL R117, R7.reuse, R4, !P4 ;  /* 0x0000000407757207 */ /* 0x040fe40006000000 */
[----:B------:R-:W-:Y:S02]  /*0460*/  SEL R5, R7, R5, !P4 ;  /* 0x0000000507057207 */ /* 0x000fe40006000000 */
[----:B------:R-:W-:Y:S01]  /*0470*/  ISETP.GE.U32.AND P0, PT, R11, UR8, PT ;  /* 0x000000080b007c0c */ /* 0x000fe2000bf06070 */
[----:B------:R-:W-:Y:S01]  /*0480*/  IMAD R9, R117, 0x3c, RZ ;  /* 0x0000003c75097824 */ /* 0x000fe200078e02ff */
[----:B------:R-:W-:Y:S01]  /*0490*/  SHF.R.S32.HI R7, RZ, 0x1f, R11 ;  /* 0x0000001fff077819 */ /* 0x000fe2000001140b */
[----:B------:R-:W2:Y:S01]  /*04a0*/  @!P3 LDC.64 R22, c[0x0][0x3a0] ;  /* 0x0000e800ff16bb82 */ /* 0x000ea20000000a00 */
[----:B------:R-:W-:-:S02]  /*04b0*/  IADD3 R13, PT, PT, R19, 0x20, RZ ;  /* 0x00000020130d7810 */ /* 0x000fc40007ffe0ff */
[----:B------:R-:W-:Y:S02]  /*04c0*/  ISETP.GE.AND.EX P0, PT, R7, UR9, PT, P0 ;  /* 0x0000000907007c0c */ /* 0x000fe4000bf06300 */
[C---:B------:R-:W-:Y:S02]  /*04d0*/  IADD3 R120, P1, PT, R9.reuse, R2, RZ ;  /* 0x0000000209787210 */ /* 0x040fe40007f3e0ff */
[----:B------:R-:W-:Y:S01]  /*04e0*/  SHF.R.S32.HI R2, RZ, 0x1f, R5 ;  /* 0x0000001fff027819 */ /* 0x000fe20000011405 */
[----:B------:R-:W4:Y:S01]  /*04f0*/  @!P3 LDC.64 R24, c[0x0][0x398] ;  /* 0x0000e600ff18bb82 */ /* 0x000f220000000a00 */
[----:B------:R-:W-:Y:S02]  /*0500*/  LEA.HI.X.SX32 R121, R9, RZ, 0x1, P1 ;  /* 0x000000ff09797211 */ /* 0x000fe400008f0eff */
[----:B------:R-:W-:Y:S01]  /*0510*/  ISETP.GE.U32.AND P1, PT, R13, UR8, PT ;  /* 0x000000080d007c0c */ /* 0x000fe2000bf26070 */
[----:B------:R-:W-:Y:S01]  /*0520*/  IMAD R2, R2, UR10, RZ ;  /* 0x0000000a02027c24 */ /* 0x000fe2000f8e02ff */
[----:B------:R-:W-:Y:S01]  /*0530*/  SHF.R.S32.HI R17, RZ, 0x1f, R13 ;  /* 0x0000001fff117819 */ /* 0x000fe2000001140d */
[----:B------:R-:W-:-:S02]  /*0540*/  IMAD.WIDE.U32 R120, R5, UR10, R120 ;  /* 0x0000000a05787c25 */ /* 0x000fc4000f8e0078 */
[----:B------:R-:W3:Y:S01]  /*0550*/  @!P0 LDC.64 R26, c[0x0][0x3f8] ;  /* 0x0000fe00ff1a8b82 */ /* 0x000ee20000000a00 */
[----:B------:R-:W-:Y:S01]  /*0560*/  ISETP.GE.AND.EX P1, PT, R17, UR9, PT, P1 ;  /* 0x0000000911007c0c */ /* 0x000fe2000bf26310 */
[----:B------:R-:W-:Y:S01]  /*0570*/  IMAD R123, R5, UR11, R2 ;  /* 0x0000000b057b7c24 */ /* 0x000fe2000f8e0202 */
[----:B------:R-:W-:Y:S01]  /*0580*/  @!P3 MOV R122, R120 ;  /* 0x00000078007ab202 */ /* 0x000fe20000000f00 */
[-C--:B-1----:R-:W-:Y:S01]  /*0590*/  @!P3 IMAD R2, R15, R20.reuse, RZ ;  /* 0x000000140f02b224 */ /* 0x082fe200078e02ff */
[----:B------:R-:W-:Y:S02]  /*05a0*/  IADD3 R15, PT, PT, R19, 0x30, RZ ;  /* 0x00000030130f7810 */ /* 0x000fe40007ffe0ff */
[----:B------:R-:W-:Y:S01]  /*05b0*/  IADD3 R123, PT, PT, R121, R123, RZ ;  /* 0x0000007b797b7210 */ /* 0x000fe20007ffe0ff */
[C---:B------:R-:W-:Y:S01]  /*05c0*/  @!P3 IMAD R9, R19.reuse, R21, R2 ;  /* 0x000000151309b224 */ /* 0x040fe200078e0202 */
[----:B------:R-:W1:Y:S01]  /*05d0*/  @!P0 LDC.64 R28, c[0x0][0x3a0] ;  /* 0x0000e800ff1c8b82 */ /* 0x000e620000000a00 */
[----:B------:R-:W-:Y:S01]  /*05e0*/  SHF.R.S32.HI R21, RZ, 0x1f, R15 ;  /* 0x0000001fff157819 */ /* 0x000fe2000001140f */
[----:B------:R-:W-:-:S05]  /*05f0*/  @!P3 IMAD.WIDE.U32 R4, R19, R20, R122 ;  /* 0x000000141304b225 */ /* 0x000fca00078e007a */
[----:B------:R-:W-:Y:S01]  /*0600*/  @!P3 IADD3 R9, PT, PT, R5, R9, RZ ;  /* 0x000000090509b210 */ /* 0x000fe20007ffe0ff */
[----:B------:R-:W0:Y:S01]  /*0610*/  @!P1 LDC.64 R32, c[0x0][0x3f8] ;  /* 0x0000fe00ff209b82 */ /* 0x000e220000000a00 */
[C---:B------:R-:W-:Y:S02]  /*0620*/  @!P3 SHF.L.U32 R5, R4.reuse, 0x1, RZ ;  /* 0x000000010405b819 */ /* 0x040fe400000006ff */
[----:B------:R-:W-:Y:S02]  /*0630*/  @!P3 SHF.L.U64.HI R2, R4, 0x1, R9 ;  /* 0x000000010402b819 */ /* 0x000fe40000010209 */
[----:B--2---:R-:W-:Y:S01]  /*0640*/  @!P3 IADD3 R4, P2, PT, R5, R22, RZ ;  /* 0x000000160504b210 */ /* 0x004fe20007f5e0ff */
[----:B---3--:R-:W-:Y:S01]  /*0650*/  @!P0 IMAD R8, R7, R26, RZ ;  /* 0x0000001a07088224 */ /* 0x008fe200078e02ff */
[----:B----4-:R-:W-:Y:S01]  /*0660*/  @!P3 IADD3 R6, P4, PT, R5, R24, RZ ;  /* 0x000000180506b210 */ /* 0x010fe20007f9e0ff */
[----:B------:R-:W2:Y:S01]  /*0670*/  @!P0 LDC.64 R30, c[0x0][0x398] ;  /* 0x0000e600ff1e8b82 */ /* 0x000ea20000000a00 */
[----:B------:R-:W-:Y:S01]  /*0680*/  @!P3 IADD3.X R5, PT, PT, R2, R23, RZ, P2, !PT ;  /* 0x000000170205b210 */ /* 0x000fe200017fe4ff */
[----:B------:R-:W-:Y:S01]  /*0690*/  @!P0 IMAD R23, R11, R27, R8 ;  /* 0x0000001b0b178224 */ /* 0x000fe200078e0208 */
[----:B------:R-:W-:-:S02]  /*06a0*/  @!P0 MOV R8, R120 ;  /* 0x0000007800088202 */ /* 0x000fc40000000f00 */
[----:B------:R-:W-:Y:S01]  /*06b0*/  @!P0 MOV R9, R123 ;  /* 0x0000007b00098202 */ /* 0x000fe20000000f00 */
[----:B------:R3:W4:Y:S01]  /*06c0*/  @!P3 LDG.E R79, desc[UR6][R4.64] ;  /* 0x00000006044fb981 */ /* 0x000722000c1e1900 */
[----:B------:R-:W-:Y:S02]  /*06d0*/  ISETP.GE.U32.AND P2, PT, R15, UR8, PT ;  /* 0x000000080f007c0c */ /* 0x000fe4000bf46070 */
[----:B------:R-:W-:Y:S01]  /*06e0*/  @!P3 IADD3.X R7, PT, PT, R2, R25, RZ, P4, !PT ;  /* 0x000000190207b210 */ /* 0x000fe200027fe4ff */
[----:B------:R-:W-:Y:S01]  /*06f0*/  @!P0 IMAD.WIDE.U32 R8, R11, R26, R8 ;  /* 0x0000001a0b088225 */ /* 0x000fe200078e0008 */
[----:B------:R-:W-:Y:S01]  /*0700*/  ISETP.GE.AND.EX P2, PT, R21, UR9, PT, P2 ;  /* 0x0000000915007c0c */ /* 0x000fe2000bf46320 */
[----:B------:R-:W2:Y:S02]  /*0710*/  @!P1 LDC.64 R26, c[0x0][0x398] ;  /* 0x0000e600ff1a9b82 */ /* 0x000ea40000000a00 */
[----:B------:R2:W4:Y:S01]  /*0720*/  @!P3 LDG.E R78, desc[UR6][R6.64] ;  /* 0x00000006064eb981 */ /* 0x000522000c1e1900 */
[----:B------:R-:W-:-:S02]  /*0730*/  @!P0 IADD3 R9, PT, PT, R9, R23, RZ ;  /* 0x0000001709098210 */ /* 0x000fc40007ffe0ff */
[C---:B------:R-:W-:Y:S01]  /*0740*/  @!P0 SHF.L.U32 R11, R8.reuse, 0x1, RZ ;  /* 0x00000001080b8819 */ /* 0x040fe200000006ff */
[----:B0-----:R-:W-:Y:S01]  /*0750*/  @!P1 IMAD R12, R17, R32, RZ ;  /* 0x00000020110c9224 */ /* 0x001fe200078e02ff */
[----:B------:R-:W-:Y:S01]  /*0760*/  @!P0 SHF.L.U64.HI R2, R8, 0x1, R9 ;  /* 0x0000000108028819 */ /* 0x000fe20000010209 */
[----:B------:R-:W0:Y:S01]  /*0770*/  @!P1 LDC.64 R24, c[0x0][0x3a0] ;  /* 0x0000e800ff189b82 */ /* 0x000e220000000a00 */
[----:B-1----:R-:W-:Y:S02]  /*0780*/  @!P0 IADD3 R8, P3, PT, R11, R28, RZ ;  /* 0x0000001c0b088210 */ /* 0x002fe40007f7e0ff */
[----:B------:R-:W-:Y:S02]  /*0790*/  IADD3 R17, PT, PT, R19, 0x40, RZ ;  /* 0x0000004013117810 */ /* 0x000fe40007ffe0ff */
[----:B------:R-:W-:Y:S02]  /*07a0*/  @!P0 IADD3.X R9, PT, PT, R2, R29, RZ, P3, !PT ;  /* 0x0000001d02098210 */ /* 0x000fe40001ffe4ff */
[----:B------:R-:W-:Y:S01]  /*07b0*/  ISETP.GE.U32.AND P3, PT, R17, UR8, PT ;  /* 0x0000000811007c0c */ /* 0x000fe2000bf66070 */
[----:B------:R-:W1:Y:S01]  /*07c0*/  @!P2 LDC.64 R34, c[0x0][0x3f8] ;  /* 0x0000fe00ff22ab82 */ /* 0x000e620000000a00 */
[----:B------:R-:W-:-:S02]  /*07d0*/  SHF.R.S32.HI R23, RZ, 0x1f, R17 ;  /* 0x0000001fff177819 */ /* 0x000fc40000011411 */
[----:B---3--:R-:W-:Y:S02]  /*07e0*/  @!P1 MOV R4, R120 ;  /* 0x0000007800049202 */ /* 0x008fe40000000f00 */
[----:B------:R-:W-:Y:S02]  /*07f0*/  @!P1 MOV R5, R123 ;  /* 0x0000007b00059202 */ /* 0x000fe40000000f00 */
[----:B--2---:R-:W-:Y:S01]  /*0800*/  @!P0 IADD3 R10, P4, PT, R11, R30, RZ ;  /* 0x0000001e0b0a8210 */ /* 0x004fe20007f9e0ff */
[----:B------:R-:W-:Y:S01]  /*0810*/  @!P1 IMAD R7, R13, R33, R12 ;  /* 0x000000210d079224 */ /* 0x000fe200078e020c */
[----:B------:R-:W-:Y:S01]  /*0820*/  ISETP.GE.AND.EX P3, PT, R23, UR9, PT, P3 ;  /* 0x0000000917007c0c */ /* 0x000fe2000bf66330 */
[----:B------:R-:W-:Y:S01]  /*0830*/  @!P1 IMAD.WIDE.U32 R4, R13, R32, R4 ;  /* 0x000000200d049225 */ /* 0x000fe200078e0004 */
[----:B------:R-:W-:Y:S01]  /*0840*/  @!P0 IADD3.X R11, PT, PT, R2, R31, RZ, P4, !PT ;  /* 0x0000001f020b8210 */ /* 0x000fe200027fe4ff */
[----:B------:R-:W2:Y:S01]  /*0850*/  @!P2 LDC.64 R28, c[0x0][0x3a0] ;  /* 0x0000e800ff1cab82 */ /* 0x000ea20000000a00 */
[----:B------:R3:W4:Y:S02]  /*0860*/  @!P0 LDG.E R77, desc[UR6][R8.64] ;  /* 0x00000006084d8981 */ /* 0x000724000c1e1900 */
[----:B------:R-:W-:-:S05]  /*0870*/  @!P1 IADD3 R5, PT, PT, R5, R7, RZ ;  /* 0x0000000705059210 */ /* 0x000fca0007ffe0ff */
[----:B------:R-:W2:Y:S01]  /*0880*/  @!P2 LDC.64 R30, c[0x0][0x398] ;  /* 0x0000e600ff1eab82 */ /* 0x000ea20000000a00 */
[----:B------:R-:W-:Y:S01]  /*0890*/  @!P1 SHF.L.U32 R7, R4, 0x1, RZ ;  /* 0x0000000104079819 */ /* 0x000fe200000006ff */
[----:B------:R0:W4:Y:S06]  /*08a0*/  @!P0 LDG.E R76, desc[UR6][R10.64] ;  /* 0x000000060a4c8981 */ /* 0x00012c000c1e1900 */
[----:B------:R-:W2:Y:S01]  /*08b0*/  @!P3 LDC.64 R32, c[0x0][0x3f8] ;  /* 0x0000fe00ff20bb82 */ /* 0x000ea20000000a00 */
[----:B---3--:R-:W-:Y:S01]  /*08c0*/  @!P2 MOV R8, R120 ;  /* 0x000000780008a202 */ /* 0x008fe20000000f00 */
[----:B-1----:R-:W-:Y:S01]  /*08d0*/  @!P2 IMAD R12, R21, R34, RZ ;  /* 0x00000022150ca224 */ /* 0x002fe200078e02ff */
[----:B------:R-:W-:-:S02]  /*08e0*/  @!P2 MOV R9, R123 ;  /* 0x0000007b0009a202 */ /* 0x000fc40000000f00 */
[----:B------:R-:W-:Y:S02]  /*08f0*/  @!P1 SHF.L.U64.HI R2, R4, 0x1, R5 ;  /* 0x0000000104029819 */ /* 0x000fe40000010205 */
[----:B------:R-:W-:Y:S01]  /*0900*/  @!P1 IADD3 R6, P4, PT, R7, R26, RZ ;  /* 0x0000001a07069210 */ /* 0x000fe20007f9e0ff */
[----:B------:R-:W1:Y:S01]  /*0910*/  @!P3 LDC.64 R36, c[0x0][0x398] ;  /* 0x0000e600ff24bb82 */ /* 0x000e620000000a00 */
[----:B------:R-:W-:Y:S01]  /*0920*/  IADD3 R21, PT, PT, R19, 0x50, RZ ;  /* 0x0000005013157810 */ /* 0x000fe20007ffe0ff */
[----:B0-----:R-:W-:Y:S01]  /*0930*/  @!P2 IMAD R11, R15, R35, R12 ;  /* 0x000000230f0ba224 */ /* 0x001fe200078e020c */
[----:B------:R-:W-:Y:S01]  /*0940*/  @!P1 IADD3 R4, P0, PT, R7, R24, RZ ;  /* 0x0000001807049210 */ /* 0x000fe20007f1e0ff */
[----:B------:R-:W-:Y:S01]  /*0950*/  @!P2 IMAD.WIDE.U32 R8, R15, R34, R8 ;  /* 0x000000220f08a225 */ /* 0x000fe200078e0008 */
[C---:B------:R-:W-:Y:S02]  /*0960*/  @!P1 IADD3.X R7, PT, PT, R2.reuse, R27, RZ, P4, !PT ;  /* 0x0000001b02079210 */ /* 0x040fe400027fe4ff */
[----:B------:R-:W-:Y:S01]  /*0970*/  ISETP.GE.U32.AND P4, PT, R21, UR8, PT ;  /* 0x0000000815007c0c */ /* 0x000fe2000bf86070 */
[----:B------:R-:W0:Y:S01]  /*0980*/  @!P3 LDC.64 R34, c[0x0][0x3a0] ;  /* 0x0000e800ff22bb82 */ /* 0x000e220000000a00 */
[----:B------:R-:W-:Y:S01]  /*0990*/  SHF.R.S32.HI R13, RZ, 0x1f, R21 ;  /* 0x0000001fff0d7819 */ /* 0x000fe20000011415 */
[----:B------:R3:W4:Y:S01]  /*09a0*/  @!P1 LDG.E R74, desc[UR6][R6.64] ;  /* 0x00000006064a9981 */ /* 0x000722000c1e1900 */
[----:B------:R-:W-:-:S02]  /*09b0*/  @!P1 IADD3.X R5, PT, PT, R2, R25, RZ, P0, !PT ;  /* 0x0000001902059210 */ /* 0x000fc400007fe4ff */
[----:B------:R-:W-:Y:S02]  /*09c0*/  ISETP.GE.AND.EX P4, PT, R13, UR9, PT, P4 ;  /* 0x000000090d007c0c */ /* 0x000fe4000bf86340 */
[----:B------:R-:W-:Y:S01]  /*09d0*/  @!P2 IADD3 R9, PT, PT, R9, R11, RZ ;  /* 0x0000000b0909a210 */ /* 0x000fe20007ffe0ff */
[----:B------:R3:W4:Y:S01]  /*09e0*/  @!P1 LDG.E R75, desc[UR6][R4.64] ;  /* 0x00000006044b9981 */ /* 0x000722000c1e1900 */
[C---:B------:R-:W-:Y:S01]  /*09f0*/  @!P2 SHF.L.U32 R11, R8.reuse, 0x1, RZ ;  /* 0x00000001080ba819 */ /* 0x040fe200000006ff */
[----:B--2---:R-:W-:Y:S01]  /*0a00*/  @!P3 IMAD R12, R23, R32, RZ ;  /* 0x00000020170cb224 */ /* 0x004fe200078e02ff */
[----:B------:R-:W-:Y:S02]  /*0a10*/  @!P2 SHF.L.U64.HI R2, R8, 0x1, R9 ;  /* 0x000000010802a819 */ /* 0x000fe40000010209 */
[----:B------:R-:W-:Y:S02]  /*0a20*/  @!P2 IADD3 R10, P1, PT, R11, R30, RZ ;  /* 0x0000001e0b0aa210 */ /* 0x000fe40007f3e0ff */
[----:B------:R-:W-:-:S02]  /*0a30*/  IADD3 R23, PT, PT, R19, 0x60, RZ ;  /* 0x0000006013177810 */ /* 0x000fc40007ffe0ff */
[----:B------:R-:W-:Y:S01]  /*0a40*/  @!P2 IADD3 R8, P0, PT, R11, R28, RZ ;  /* 0x0000001c0b08a210 */ /* 0x000fe20007f1e0ff */
[----:B------:R-:W2:Y:S01]  /*0a50*/  @!P4 LDC.64 R38, c[0x0][0x3f8] ;  /* 0x0000fe00ff26cb82 */ /* 0x000ea20000000a00 */
[----:B------:R-:W-:Y:S02]  /*0a60*/  @!P2 IADD3.X R11, PT, PT, R2, R31, RZ, P1, !PT ;  /* 0x0000001f020ba210 */ /* 0x000fe40000ffe4ff */
[----:B------:R-:W-:Y:S02]  /*0a70*/  ISETP.GE.U32.AND P1, PT, R23, UR8, PT ;  /* 0x0000000817007c0c */ /* 0x000fe4000bf26070 */
[----:B------:R-:W-:Y:S02]  /*0a80*/  SHF.R.S32.HI R27, RZ, 0x1f, R23 ;  /* 0x0000001fff1b7819 */ /* 0x000fe40000011417 */
[----:B---3--:R-:W-:Y:S02]  /*0a90*/  @!P3 MOV R6, R120 ;  /* 0x000000780006b202 */ /* 0x008fe40000000f00 */
[----:B------:R-:W-:Y:S01]  /*0aa0*/  @!P3 MOV R7, R123 ;  /* 0x0000007b0007b202 */ /* 0x000fe20000000f00 */
[----:B------:R-:W-:Y:S01]  /*0ab0*/  @!P3 IMAD R15, R17, R33, R12 ;  /* 0x00000021110fb224 */ /* 0x000fe200078e020c */
[----:B------:R-:W-:-:S02]  /*0ac0*/  ISETP.GE.AND.EX P1, PT, R27, UR9, PT, P1 ;  /* 0x000000091b007c0c */ /* 0x000fc4000bf26310 */
[----:B------:R-:W-:Y:S02]  /*0ad0*/  CS2R R4, SRZ ;  /* 0x0000000000047805 */ /* 0x000fe4000001ff00 */
[----:B------:R-:W-:Y:S01]  /*0ae0*/  @!P2 IADD3.X R9, PT, PT, R2, R29, RZ, P0, !PT ;  /* 0x0000001d0209a210 */ /* 0x000fe200007fe4ff */
[----:B------:R-:W-:Y:S01]  /*0af0*/  @!P3 IMAD.WIDE.U32 R6, R17, R32, R6 ;  /* 0x000000201106b225 */ /* 0x000fe200078e0006 */
[----:B------:R-:W-:Y:S01]  /*0b00*/  IADD3 R25, PT, PT, R19, 0x70, RZ ;  /* 0x0000007013197810 */ /* 0x000fe20007ffe0ff */
[----:B------:R-:W3:Y:S02]  /*0b10*/  @!P4 LDC.64 R30, c[0x0][0x3a0] ;  /* 0x0000e800ff1ecb82 */ /* 0x000ee40000000a00 */
[----:B------:R1:W4:Y:S01]  /*0b20*/  @!P2 LDG.E R4, desc[UR6][R8.64] ;  /* 0x000000060804a981 */ /* 0x000322000c1e1900 */
[----:B------:R-:W-:Y:S02]  /*0b30*/  @!P3 IADD3 R7, PT, PT, R7, R15, RZ ;  /* 0x0000000f0707b210 */ /* 0x000fe40007ffe0ff */
[C---:B------:R-:W-:Y:S01]  /*0b40*/  @!P3 SHF.L.U32 R15, R6.reuse, 0x1, RZ ;  /* 0x00000001060fb819 */ /* 0x040fe200000006ff */
[----:B------:R1:W4:Y:S02]  /*0b50*/  @!P2 LDG.E R5, desc[UR6][R10.64] ;  /* 0x000000060a05a981 */ /* 0x000324000c1e1900 */
[----:B------:R-:W3:Y:S01]  /*0b60*/  @!P1 LDC.64 R40, c[0x0][0x3f8] ;  /* 0x0000fe00ff289b82 */ /* 0x000ee20000000a00 */
[----:B------:R-:W-:-:S02]  /*0b70*/  @!P3 SHF.L.U64.HI R6, R6, 0x1, R7 ;  /* 0x000000010606b819 */ /* 0x000fc40000010207 */
[----:B0-----:R-:W-:Y:S01]  /*0b80*/  @!P3 IADD3 R12, P0, PT, R15, R34, RZ ;  /* 0x000000220f0cb210 */ /* 0x001fe20007f1e0ff */
[----:B--2---:R-:W-:Y:S01]  /*0b90*/  @!P4 IMAD R2, R13, R38, RZ ;  /* 0x000000260d02c224 */ /* 0x004fe200078e02ff */
[----:B-1----:R-:W-:Y:S02]  /*0ba0*/  @!P4 MOV R8, R120 ;  /* 0x000000780008c202 */ /* 0x002fe40000000f00 */
[----:B------:R-:W-:Y:S01]  /*0bb0*/  @!P4 MOV R9, R123 ;  /* 0x0000007b0009c202 */ /* 0x000fe20000000f00 */
[----:B------:R-:W0:Y:S01]  /*0bc0*/  @!P4 LDC.64 R32, c[0x0][0x398] ;  /* 0x0000e600ff20cb82 */ /* 0x000e220000000a00 */
[C---:B------:R-:W-:Y:S02]  /*0bd0*/  @!P3 IADD3.X R13, PT, PT, R6.reuse, R35, RZ, P0, !PT ;  /* 0x00000023060db210 */ /* 0x040fe400007fe4ff */
[----:B------:R-:W-:Y:S02]  /*0be0*/  ISETP.GE.U32.AND P0, PT, R25, UR8, PT ;  /* 0x0000000819007c0c */ /* 0x000fe4000bf06070 */
[----:B------:R-:W-:Y:S01]  /*0bf0*/  SHF.R.S32.HI R29, RZ, 0x1f, R25 ;  /* 0x0000001fff1d7819 */ /* 0x000fe20000011419 */
[----:B------:R-:W-:Y:S01]  /*0c00*/  @!P4 IMAD R11, R21, R39, R2 ;  /* 0x00000027150bc224 */ /* 0x000fe200078e0202 */
[----:B------:R-:W-:Y:S01]  /*0c10*/  @!P3 IADD3 R14, P2, PT, R15, R36, RZ ;  /* 0x000000240f0eb210 */ /* 0x000fe20007f5e0ff */
[----:B------:R-:W-:Y:S01]  /*0c20*/  @!P4 IMAD.WIDE.U32 R8, R21, R38, R8 ;  /* 0x000000261508c225 */ /* 0x000fe200078e0008 */
[----:B------:R-:W-:Y:S01]  /*0c30*/  ISETP.GE.AND.EX P0, PT, R29, UR9, PT, P0 ;  /* 0x000000091d007c0c */ /* 0x000fe2000bf06300 */
[----:B------:R-:W1:Y:S01]  /*0c40*/  @!P1 LDC.64 R34, c[0x0][0x3a0] ;  /* 0x0000e800ff229b82 */ /* 0x000e620000000a00 */
[----:B------:R-:W-:-:S02]  /*0c50*/  @!P3 IADD3.X R15, PT, PT, R6, R37, RZ, P2, !PT ;  /* 0x00000025060fb210 */ /* 0x000fc400017fe4ff */
[----:B------:R-:W-:Y:S02]  /*0c60*/  CS2R R6, SRZ ;  /* 0x0000000000067805 */ /* 0x000fe4000001ff00 */
[----:B------:R-:W-:Y:S02]  /*0c70*/  @!P4 IADD3 R9, PT, PT, R9, R11, RZ ;  /* 0x0000000b0909c210 */ /* 0x000fe40007ffe0ff */
[----:B------:R-:W-:Y:S02]  /*0c80*/  IADD3 R21, PT, PT, R19, 0x80, RZ ;  /* 0x0000008013157810 */ /* 0x000fe40007ffe0ff */
[C---:B------:R-:W-:Y:S01]  /*0c90*/  @!P4 SHF.L.U32 R17, R8.reuse, 0x1, RZ ;  /* 0x000000010811c819 */ /* 0x040fe200000006ff */
[----:B------:R2:W4:Y:S01]  /*0ca0*/  @!P3 LDG.E R6, desc[UR6][R12.64] ;  /* 0x000000060c06b981 */ /* 0x000522000c1e1900 */
[----:B------:R-:W-:Y:S01]  /*0cb0*/  @!P4 SHF.L.U64.HI R2, R8, 0x1, R9 ;  /* 0x000000010802c819 */ /* 0x000fe20000010209 */
[----:B---3--:R-:W-:Y:S01]  /*0cc0*/  @!P1 IMAD R8, R27, R40, RZ ;  /* 0x000000281b089224 */ /* 0x008fe200078e02ff */
[----:B------:R-:W-:Y:S01]  /*0cd0*/  SHF.R.S32.HI R27, RZ, 0x1f, R21 ;  /* 0x0000001fff1b7819 */ /* 0x000fe20000011415 */
[----:B------:R3:W4:Y:S01]  /*0ce0*/  @!P3 LDG.E R7, desc[UR6][R14.64] ;  /* 0x000000060e07b981 */ /* 0x000722000c1e1900 */
[----:B------:R-:W-:Y:S01]  /*0cf0*/  ISETP.GE.U32.AND P3, PT, R21, UR8, PT ;  /* 0x0000000815007c0c */ /* 0x000fe2000bf66070 */
[----:B------:R-:W1:Y:S03]  /*0d00*/  @!P0 LDC.64 R38, c[0x0][0x3f8] ;  /* 0x0000fe00ff268b82 */ /* 0x000e660000000a00 */
[----:B------:R-:W-:-:S05]  /*0d10*/  ISETP.GE.AND.EX P3, PT, R27, UR9, PT, P3 ;  /* 0x000000091b007c0c */ /* 0x000fca000bf66330 */
[----:B------:R-:W1:Y:S01]  /*0d20*/  @!P1 LDC.64 R36, c[0x0][0x398] ;  /* 0x0000e600ff249b82 */ /* 0x000e620000000a00 */
[C---:B------:R-:W-:Y:S02]  /*0d30*/  @!P4 IADD3 R10, P2, PT, R17.reuse, R30, RZ ;  /* 0x0000001e110ac210 */ /* 0x040fe40007f5e0ff */
[----:B0-----:R-:W-:Y:S02]  /*0d40*/  @!P4 IADD3 R16, P5, PT, R17, R32, RZ ;  /* 0x000000201110c210 */ /* 0x001fe40007fbe0ff */
[----:B--2---:R-:W-:Y:S02]  /*0d50*/  @!P1 MOV R12, R120 ;  /* 0x00000078000c9202 */ /* 0x004fe40000000f00 */
[----:B------:R-:W-:Y:S01]  /*0d60*/  @!P1 MOV R13, R123 ;  /* 0x0000007b000d9202 */ /* 0x000fe20000000f00 */
[----:B---3--:R-:W-:Y:S01]  /*0d70*/  @!P1 IMAD R15, R23, R41, R8 ;  /* 0x00000029170f9224 */ /* 0x008fe200078e0208 */
[----:B------:R-:W0:Y:S01]  /*0d80*/  @!P3 LDC.64 R42, c[0x0][0x3f8] ;  /* 0x0000fe00ff2abb82 */ /* 0x000e220000000a00 */
[----:B------:R-:W-:-:S02]  /*0d90*/  CS2R R8, SRZ ;  /* 0x0000000000087805 */ /* 0x000fc4000001ff00 */
[C---:B------:R-:W-:Y:S01]  /*0da0*/  @!P4 IADD3.X R11, PT, PT, R2.reuse, R31, RZ, P2, !PT ;  /* 0x0000001f020bc210 */ /* 0x040fe200017fe4ff */
[----:B------:R-:W-:Y:S01]  /*0db0*/  @!P1 IMAD.WIDE.U32 R12, R23, R40, R12 ;  /* 0x00000028170c9225 */ /* 0x000fe200078e000c */
[----:B------:R-:W-:Y:S02]  /*0dc0*/  @!P4 IADD3.X R17, PT, PT, R2, R33, RZ, P5, !PT ;  /* 0x000000210211c210 */ /* 0x000fe40002ffe4ff */
[----:B------:R-:W-:Y:S01]  /*0dd0*/  IADD3 R23, PT, PT, R19, 0x90, RZ ;  /* 0x0000009013177810 */ /* 0x000fe20007ffe0ff */
[----:B------:R-:W2:Y:S01]  /*0de0*/  @!P4 LDG.E R8, desc[UR6][R10.64] ;  /* 0x000000060a08c981 */ /* 0x000ea2000c1e1900 */
[----:B------:R-:W-:Y:S01]  /*0df0*/  @!P1 IADD3 R13, PT, PT, R13, R15, RZ ;  /* 0x0000000f0d0d9210 */ /* 0x000fe20007ffe0ff */
[----:B-1----:R-:W-:Y:S01]  /*0e00*/  @!P0 IMAD R18, R29, R38, RZ ;  /* 0x000000261d128224 */ /* 0x002fe200078e02ff */
[----:B------:R-:W-:Y:S01]  /*0e10*/  SHF.R.S32.HI R33, RZ, 0x1f, R23 ;  /* 0x0000001fff217819 */ /* 0x000fe20000011417 */
[----:B------:R1:W3:Y:S01]  /*0e20*/  @!P4 LDG.E R9, desc[UR6][R16.64] ;  /* 0x000000061009c981 */ /* 0x0002e2000c1e1900 */
[----:B------:R-:W-:Y:S01]  /*0e30*/  ISETP.GE.U32.AND P4, PT, R23, UR8, PT ;  /* 0x0000000817007c0c */ /* 0x000fe2000bf86070 */
[----:B------:R-:W0:Y:S01]  /*0e40*/  @!P0 LDC.64 R40, c[0x0][0x398] ;  /* 0x0000e600ff288b82 */ /* 0x000e220000000a00 */
[----:B------:R-:W-:-:S02]  /*0e50*/  @!P1 SHF.L.U32 R15, R12, 0x1, RZ ;  /* 0x000000010c0f9819 */ /* 0x000fc400000006ff */
[----:B------:R-:W-:Y:S02]  /*0e60*/  ISETP.GE.AND.EX P4, PT, R33, UR9, PT, P4 ;  /* 0x0000000921007c0c */ /* 0x000fe4000bf86340 */
[----:B-1----:R-:W-:-:S03]  /*0e70*/  @!P0 MOV R16, R120 ;  /* 0x0000007800108202 */ /* 0x002fc60000000f00 */
[----:B------:R-:W1:Y:S01]  /*0e80*/  @!P0 LDC.64 R30, c[0x0][0x3a0] ;  /* 0x0000e800ff1e8b82 */ /* 0x000e620000000a00 */
[----:B------:R-:W-:Y:S01]  /*0e90*/  @!P0 MOV R17, R123 ;  /* 0x0000007b00118202 */ /* 0x000fe20000000f00 */
[----:B------:R-:W-:Y:S01]  /*0ea0*/  @!P0 IMAD R29, R25, R39, R18 ;  /* 0x00000027191d8224 */ /* 0x000fe200078e0212 */
[----:B------:R-:W-:Y:S02]  /*0eb0*/  @!P1 SHF.L.U64.HI R2, R12, 0x1, R13 ;  /* 0x000000010c029819 */ /* 0x000fe4000001020d */
[----:B------:R-:W-:Y:S01]  /*0ec0*/  @!P1 IADD3 R12, P2, PT, R15, R34, RZ ;  /* 0x000000220f0c9210 */ /* 0x000fe20007f5e0ff */
[----:B------:R-:W-:Y:S01]  /*0ed0*/  @!P0 IMAD.WIDE.U32 R16, R25, R38, R16 ;  /* 0x0000002619108225 */ /* 0x000fe200078e0010 */
[----:B------:R-:W-:Y:S02]  /*0ee0*/  @!P1 IADD3 R14, P5, PT, R15, R36, RZ ;  /* 0x000000240f0e9210 */ /* 0x000fe40007fbe0ff */
[----:B------:R-:W-:Y:S02]  /*0ef0*/  CS2R R10, SRZ ;  /* 0x00000000000a7805 */ /* 0x000fe4000001ff00 */
[C---:B------:R-:W-:Y:S01]  /*0f00*/  @!P1 IADD3.X R13, PT, PT, R2.reuse, R35, RZ, P2, !PT ;  /* 0x00000023020d9210 */ /* 0x040fe200017fe4ff */
[----:B0-----:R-:W-:Y:S01]  /*0f10*/  @!P3 IMAD R18, R27, R42, RZ ;  /* 0x0000002a1b12b224 */ /* 0x001fe200078e02ff */
[----:B------:R-:W-:Y:S01]  /*0f20*/  @!P1 IADD3.X R15, PT, PT, R2, R37, RZ, P5, !PT ;  /* 0x00000025020f9210 */ /* 0x000fe20002ffe4ff */
[----:B------:R-:W0:Y:S01]  /*0f30*/  @!P4 LDC.64 R34, c[0x0][0x3f8] ;  /* 0x0000fe00ff22cb82 */ /* 0x000e220000000a00 */
[----:B------:R-:W-:Y:S01]  /*0f40*/  @!P0 IADD3 R25, PT, PT, R17, R29, RZ ;  /* 0x0000001d11198210 */ /* 0x000fe20007ffe0ff */
[----:B------:R-:W3:Y:S01]  /*0f50*/  @!P1 LDG.E R10, desc[UR6][R12.64] ;  /* 0x000000060c0a9981 */ /* 0x000ee2000c1e1900 */
[----:B------:R-:W-:-:S03]  /*0f60*/  IADD3 R29, PT, PT, R19, 0xa0, RZ ;  /* 0x000000a0131d7810 */ /* 0x000fc60007ffe0ff */
[----:B------:R1:W3:Y:S01]  /*0f70*/  @!P1 LDG.E R11, desc[UR6][R14.64] ;  /* 0x000000060e0b9981 */ /* 0x0002e2000c1e1900 */
[----:B------:R-:W-:Y:S01]  /*0f80*/  ISETP.GE.U32.AND P1, PT, R29, UR8, PT ;  /* 0x000000081d007c0c */ /* 0x000fe2000bf26070 */
[----:B------:R-:W0:Y:S01]  /*0f90*/  @!P3 LDC.64 R36, c[0x0][0x3a0] ;  /* 0x0000e800ff24bb82 */ /* 0x000e220000000a00 */
[----:B------:R-:W-:-:S04]  /*0fa0*/  SHF.R.S32.HI R27, RZ, 0x1f, R29 ;  /* 0x0000001fff1b7819 */ /* 0x000fc8000001141d */
[----:B------:R-:W-:Y:S02]  /*0fb0*/  ISETP.GE.AND.EX P1, PT, R27, UR9, PT, P1 ;  /* 0x000000091b007c0c */ /* 0x000fe4000bf26310 */
[C---:B------:R-:W-:Y:S01]  /*0fc0*/  @!P0 SHF.L.U32 R17, R16.reuse, 0x1, RZ ;  /* 0x0000000110118819 */ /* 0x040fe200000006ff */
[----:B------:R-:W0:Y:S01]  /*0fd0*/  @!P3 LDC.64 R38, c[0x0][0x398] ;  /* 0x0000e600ff26bb82 */ /* 0x000e220000000a00 */
[----:B-1----:R-:W-:Y:S02]  /*0fe0*/  @!P3 MOV R14, R120 ;  /* 0x00000078000eb202 */ /* 0x002fe40000000f00 */
[----:B------:R-:W-:Y:S02]  /*0ff0*/  @!P3 MOV R15, R123 ;  /* 0x0000007b000fb202 */ /* 0x000fe40000000f00 */
[----:B------:R-:W-:Y:S01]  /*1000*/  @!P0 SHF.L.U64.HI R2, R16, 0x1, R25 ;  /* 0x0000000110028819 */ /* 0x000fe20000010219 */
[----:B------:R-:W-:Y:S01]  /*1010*/  @!P3 IMAD R25, R21, R43, R18 ;  /* 0x0000002b1519b224 */ /* 0x000fe200078e0212 */
[----:B------:R-:W-:Y:S01]  /*1020*/  @!P0 IADD3 R20, P5, PT, R17, R40, RZ ;  /* 0x0000002811148210 */ /* 0x000fe20007fbe0ff */
[----:B------:R-:W-:-:S02]  /*1030*/  @!P3 IMAD.WIDE.U32 R14, R21, R42, R14 ;  /* 0x0000002a150eb225 */ /* 0x000fc400078e000e */
[----:B------:R-:W1:Y:S01]  /*1040*/  @!P4 LDC.64 R42, c[0x0][0x398] ;  /* 0x0000e600ff2acb82 */ /* 0x000e620000000a00 */
[----:B------:R-:W-:Y:S02]  /*1050*/  @!P0 IADD3.X R21, PT, PT, R2, R41, RZ, P5, !PT ;  /* 0x0000002902158210 */ /* 0x000fe40002ffe4ff */
[----:B------:R-:W-:Y:S02]  /*1060*/  @!P0 IADD3 R16, P2, PT, R17, R30, RZ ;  /* 0x0000001e11108210 */ /* 0x000fe40007f5e0ff */
[----:B------:R-:W-:-:S03]  /*1070*/  @!P3 IADD3 R13, PT, PT, R15, R25, RZ ;  /* 0x000000190f0db210 */ /* 0x000fc60007ffe0ff */
[----:B------:R-:W1:Y:S01]  /*1080*/  @!P1 LDC.64 R44, c[0x0][0x3f8] ;  /* 0x0000fe00ff2c9b82 */ /* 0x000e620000000a00 */
[----:B------:R-:W-:Y:S02]  /*1090*/  @!P0 IADD3.X R17, PT, PT, R2, R31, RZ, P2, !PT ;  /* 0x0000001f02118210 */ /* 0x000fe400017fe4ff */
[----:B------:R-:W-:-:S05]  /*10a0*/  @!P3 SHF.L.U32 R15, R14, 0x1, RZ ;  /* 0x000000010e0fb819 */ /* 0x000fca00000006ff */
[----:B------:R-:W1:Y:S01]  /*10b0*/  @!P4 LDC.64 R40, c[0x0][0x3a0] ;  /* 0x0000e800ff28cb82 */ /* 0x000e620000000a00 */
[----:B------:R-:W-:Y:S01]  /*10c0*/  @!P3 SHF.L.U64.HI R2, R14, 0x1, R13 ;  /* 0x000000010e02b819 */ /* 0x000fe2000001020d */
[----:B0-----:R-:W-:Y:S01]  /*10d0*/  @!P4 IMAD R14, R33, R34, RZ ;  /* 0x00000022210ec224 */ /* 0x001fe200078e02ff */
[----:B------:R-:W-:Y:S02]  /*10e0*/  @!P4 MOV R24, R120 ;  /* 0x000000780018c202 */ /* 0x000fe40000000f00 */
[----:B------:R-:W-:Y:S02]  /*10f0*/  @!P4 MOV R25, R123 ;  /* 0x0000007b0019c202 */ /* 0x000fe40000000f00 */
[----:B------:R-:W-:Y:S02]  /*1100*/  IADD3 R31, PT, PT, R19, 0xb0, RZ ;  /* 0x000000b0131f7810 */ /* 0x000fe40007ffe0ff */
[----:B------:R-:W-:Y:S02]  /*1110*/  MOV R12, RZ ;  /* 0x000000ff000c7202 */ /* 0x000fe40000000f00 */
[----:B------:R-:W-:Y:S01]  /*1120*/  MOV R13, RZ ;  /* 0x000000ff000d7202 */ /* 0x000fe20000000f00 */
[----:B------:R-:W-:Y:S01]  /*1130*/  @!P4 IMAD R35, R23, R35, R14 ;  /* 0x000000231723c224 */ /* 0x000fe200078e020e */
[----:B------:R-:W-:Y:S01]  /*1140*/  ISETP.GE.U32.AND P2, PT, R31, UR8, PT ;  /* 0x000000081f007c0c */ /* 0x000fe2000bf46070 */
[----:B------:R-:W-:Y:S01]  /*1150*/  @!P4 IMAD.WIDE.U32 R24, R23, R34, R24 ;  /* 0x000000221718c225 */ /* 0x000fe200078e0018 */
[----:B------:R-:W-:Y:S01]  /*1160*/  SHF.R.S32.HI R33, RZ, 0x1f, R31 ;  /* 0x0000001fff217819 */ /* 0x000fe2000001141f */
[----:B------:R0:W3:Y:S03]  /*1170*/  @!P0 LDG.E R12, desc[UR6][R16.64] ;  /* 0x00000006100c8981 */ /* 0x0000e6000c1e1900 */
[----:B------:R-:W-:Y:S01]  /*1180*/  ISETP.GE.AND.EX P2, PT, R33, UR9, PT, P2 ;  /* 0x0000000921007c0c */ /* 0x000fe2000bf46320 */
[----:B------:R1:W3:Y:S01]  /*1190*/  @!P0 LDG.E R13, desc[UR6][R20.64] ;  /* 0x00000006140d8981 */ /* 0x0002e2000c1e1900 */
[----:B------:R-:W-:-:S02]  /*11a0*/  @!P3 IADD3 R22, P0, PT, R15, R38, RZ ;  /* 0x000000260f16b210 */ /* 0x000fc40007f1e0ff */
[----:B0-----:R-:W-:Y:S02]  /*11b0*/  @!P3 IADD3 R16, P5, PT, R15, R36, RZ ;  /* 0x000000240f10b210 */ /* 0x001fe40007fbe0ff */
[----:B------:R-:W-:Y:S02]  /*11c0*/  @!P4 IADD3 R15, PT, PT, R25, R35, RZ ;  /* 0x00000023190fc210 */ /* 0x000fe40007ffe0ff */
[----:B------:R-:W-:Y:S02]  /*11d0*/  @!P4 SHF.L.U32 R25, R24, 0x1, RZ ;  /* 0x000000011819c819 */ /* 0x000fe400000006ff */
[C---:B------:R-:W-:Y:S01]  /*11e0*/  @!P3 IADD3.X R17, PT, PT, R2.reuse, R37, RZ, P5, !PT ;  /* 0x000000250211b210 */ /* 0x040fe20002ffe4ff */
[----:B-1----:R-:W-:Y:S01]  /*11f0*/  @!P1 IMAD R18, R27, R44, RZ ;  /* 0x0000002c1b129224 */ /* 0x002fe200078e02ff */
[----:B------:R-:W-:Y:S01]  /*1200*/  @!P3 IADD3.X R23, PT, PT, R2, R39, RZ, P0, !PT ;  /* 0x000000270217b210 */ /* 0x000fe200007fe4ff */
[----:B------:R-:W0:Y:S01]  /*1210*/  @!P2 LDC.64 R46, c[0x0][0x3f8] ;  /* 0x0000fe00ff2eab82 */ /* 0x000e220000000a00 */
[----:B------:R-:W-:-:S02]  /*1220*/  @!P4 SHF.L.U64.HI R2, R24, 0x1, R15 ;  /* 0x000000011802c819 */ /* 0x000fc4000001020f */
[C---:B------:R-:W-:Y:S02]  /*1230*/  @!P4 IADD3 R26, P5, PT, R25.reuse, R42, RZ ;  /* 0x0000002a191ac210 */ /* 0x040fe40007fbe0ff */
[----:B------:R-:W-:Y:S02]  /*1240*/  @!P4 IADD3 R24, P0, PT, R25, R40, RZ ;  /* 0x000000281918c210 */ /* 0x000fe40007f1e0ff */
[C---:B------:R-:W-:Y:S01]  /*1250*/  @!P4 IADD3.X R27, PT, PT, R2.reuse, R43, RZ, P5, !PT ;  /* 0x0000002b021bc210 */ /* 0x040fe20002ffe4ff */
[----:B------:R-:W1:Y:S01]  /*1260*/  @!P1 LDC.64 R36, c[0x0][0x3a0] ;  /* 0x0000e800ff249b82 */ /* 0x000e620000000a00 */
[----:B------:R-:W-:Y:S02]  /*1270*/  IADD3 R43, PT, PT, R19, 0xc0, RZ ;  /* 0x000000c0132b7810 */ /* 0x000fe40007ffe0ff */
[----:B------:R-:W-:Y:S02]  /*1280*/  @!P4 IADD3.X R25, PT, PT, R2, R41, RZ, P0, !PT ;  /* 0x000000290219c210 */ /* 0x000fe400007fe4ff */
[----:B------:R-:W-:-:S02]  /*1290*/  ISETP.GE.U32.AND P0, PT, R43, UR8, PT ;  /* 0x000000082b007c0c */ /* 0x000fc4000bf06070 */
[----:B------:R-:W-:Y:S01]  /*12a0*/  SHF.R.S32.HI R39, RZ, 0x1f, R43 ;  /* 0x0000001fff277819 */ /* 0x000fe2000001142b */
[----:B------:R-:W1:Y:S03]  /*12b0*/  @!P1 LDC.64 R40, c[0x0][0x398] ;  /* 0x0000e600ff289b82 */ /* 0x000e660000000a00 */
[----:B------:R-:W-:Y:S02]  /*12c0*/  ISETP.GE.AND.EX P0, PT, R39, UR9, PT, P0 ;  /* 0x0000000927007c0c */ /* 0x000fe4000bf06300 */
[----:B------:R-:W-:Y:S02]  /*12d0*/  MOV R14, RZ ;  /* 0x000000ff000e7202 */ /* 0x000fe40000000f00 */
[----:B------:R-:W-:Y:S01]  /*12e0*/  @!P1 MOV R20, R120 ;  /* 0x0000007800149202 */ /* 0x000fe20000000f00 */
[----:B------:R-:W1:Y:S01]  /*12f0*/  @!P2 LDC.64 R52, c[0x0][0x3a0] ;  /* 0x0000e800ff34ab82 */ /* 0x000e620000000a00 */
[----:B------:R-:W-:-:S02]  /*1300*/  @!P1 MOV R21, R123 ;  /* 0x0000007b00159202 */ /* 0x000fc40000000f00 */
[----:B------:R-:W-:Y:S01]  /*1310*/  MOV R15, RZ ;  /* 0x000000ff000f7202 */ /* 0x000fe20000000f00 */
[C---:B------:R-:W-:Y:S01]  /*1320*/  @!P1 IMAD R35, R29.reuse, R45, R18 ;  /* 0x0000002d1d239224 */ /* 0x040fe200078e0212 */
[----:B------:R0:W3:Y:S01]  /*1330*/  @!P3 LDG.E R14, desc[UR6][R16.64] ;  /* 0x00000006100eb981 */ /* 0x0000e2000c1e1900 */
[----:B------:R-:W-:-:S03]  /*1340*/  @!P1 IMAD.WIDE.U32 R20, R29, R44, R20 ;  /* 0x0000002c1d149225 */ /* 0x000fc600078e0014 */
[----:B------:R1:W3:Y:S02]  /*1350*/  @!P3 LDG.E R15, desc[UR6][R22.64] ;  /* 0x00000006160fb981 */ /* 0x0002e4000c1e1900 */
[----:B------:R-:W-:Y:S02]  /*1360*/  @!P1 IADD3 R21, PT, PT, R21, R35, RZ ;  /* 0x0000002315159210 */ /* 0x000fe40007ffe0ff */
[----:B0-----:R-:W-:Y:S02]  /*1370*/  CS2R R16, SRZ ;  /* 0x0000000000107805 */ /* 0x001fe4000001ff00 */
[C---:B------:R-:W-:Y:S01]  /*1380*/  @!P1 SHF.L.U32 R29, R20.reuse, 0x1, RZ ;  /* 0x00000001141d9819 */ /* 0x040fe200000006ff */
[----:B------:R-:W-:Y:S01]  /*1390*/  @!P2 IMAD R2, R33, R46, RZ ;  /* 0x0000002e2102a224 */ /* 0x000fe200078e02ff */
[----:B------:R-:W0:Y:S01]  /*13a0*/  @!P2 LDC.64 R34, c[0x0][0x398] ;  /* 0x0000e600ff22ab82 */ /* 0x000e220000000a00 */
[----:B------:R-:W-:Y:S01]  /*13b0*/  @!P1 SHF.L.U64.HI R30, R20, 0x1, R21 ;  /* 0x00000001141e9819 */ /* 0x000fe20000010215 */
[----:B------:R1:W3:Y:S06]  /*13c0*/  @!P4 LDG.E R16, desc[UR6][R24.64] ;  /* 0x000000061810c981 */ /* 0x0002ec000c1e1900 */
[----:B-1----:R-:W1:Y:S01]  /*13d0*/  @!P0 LDC.64 R22, c[0x0][0x3f8] ;  /* 0x0000fe00ff168b82 */ /* 0x002e620000000a00 */
[----:B------:R0:W3:Y:S01]  /*13e0*/  @!P4 LDG.E R17, desc[UR6][R26.64] ;  /* 0x000000061a11c981 */ /* 0x0000e2000c1e1900 */
[----:B------:R-:W-:Y:S01]  /*13f0*/  @!P1 IADD3 R20, P3, PT, R29, R36, RZ ;  /* 0x000000241d149210 */ /* 0x000fe20007f7e0ff */
[----:B------:R-:W-:Y:S01]  /*1400*/  @!P2 IMAD R33, R31, R47, R2 ;  /* 0x0000002f1f21a224 */ /* 0x000fe200078e0202 */
[----:B------:R-:W-:-:S04]  /*1410*/  IADD3 R45, PT, PT, R19, 0xd0, RZ ;  /* 0x000000d0132d7810 */ /* 0x000fc80007ffe0ff */
[----:B------:R-:W1:Y:S01]  /*1420*/  LDC.64 R24, c[0x0][0x3b8] ;  /* 0x0000ee00ff187b82 */ /* 0x000e620000000a00 */
[----:B0-----:R-:W-:Y:S02]  /*1430*/  @!P2 MOV R26, R120 ;  /* 0x00000078001aa202 */ /* 0x001fe40000000f00 */
[----:B------:R-:W-:Y:S02]  /*1440*/  @!P2 MOV R27, R123 ;  /* 0x0000007b001ba202 */ /* 0x000fe40000000f00 */
[----:B------:R-:W-:Y:S02]  /*1450*/  IADD3 R47, PT, PT, R19, 0xe0, RZ ;  /* 0x000000e0132f7810 */ /* 0x000fe40007ffe0ff */
[----:B------:R-:W-:Y:S01]  /*1460*/  @!P1 IADD3.X R21, PT, PT, R30, R37, RZ, P3, !PT ;  /* 0x000000251e159210 */ /* 0x000fe20001ffe4ff */
[----:B------:R-:W-:Y:S01]  /*1470*/  @!P2 IMAD.WIDE.U32 R26, R31, R46, R26 ;  /* 0x0000002e1f1aa225 */ /* 0x000fe200078e001a */
[----:B------:R-:W-:Y:S02]  /*1480*/  ISETP.GE.U32.AND P3, PT, R45, UR8, PT ;  /* 0x000000082d007c0c */ /* 0x000fe4000bf66070 */
[----:B------:R-:W-:-:S02]  /*1490*/  SHF.R.S32.HI R49, RZ, 0x1f, R45 ;  /* 0x0000001fff317819 */ /* 0x000fc4000001142d */
[----:B------:R-:W-:Y:S02]  /*14a0*/  ISETP.GE.U32.AND P4, PT, R47, UR8, PT ;  /* 0x000000082f007c0c */ /* 0x000fe4000bf86070 */
[----:B------:R-:W-:Y:S02]  /*14b0*/  SHF.R.S32.HI R51, RZ, 0x1f, R47 ;  /* 0x0000001fff337819 */ /* 0x000fe4000001142f */
[----:B------:R-:W-:Y:S02]  /*14c0*/  IADD3 R2, PT, PT, R19, 0xf0, RZ ;  /* 0x000000f013027810 */ /* 0x000fe40007ffe0ff */
[----:B------:R-:W-:Y:S02]  /*14d0*/  ISETP.GE.AND.EX P3, PT, R49, UR9, PT, P3 ;  /* 0x0000000931007c0c */ /* 0x000fe4000bf66330 */
[----:B------:R-:W-:Y:S02]  /*14e0*/  @!P2 IADD3 R19, PT, PT, R27, R33, RZ ;  /* 0x000000211b13a210 */ /* 0x000fe40007ffe0ff */
[----:B------:R-:W-:-:S02]  /*14f0*/  ISETP.GE.AND.EX P4, PT, R51, UR9, PT, P4 ;  /* 0x0000000933007c0c */ /* 0x000fc4000bf86340 */
[----:B------:R-:W-:Y:S02]  /*1500*/  @!P1 IADD3 R28, P6, PT, R29, R40, RZ ;  /* 0x000000281d1c9210 */ /* 0x000fe40007fde0ff */
[----:B------:R-:W-:Y:S02]  /*1510*/  @!P2 SHF.L.U64.HI R36, R26, 0x1, R19 ;  /* 0x000000011a24a819 */ /* 0x000fe40000010213 */
[----:B------:R-:W-:Y:S02]  /*1520*/  MOV R18, RZ ;  /* 0x000000ff00127202 */ /* 0x000fe40000000f00 */
[----:B------:R-:W-:Y:S01]  /*1530*/  MOV R19, RZ ;  /* 0x000000ff00137202 */ /* 0x000fe20000000f00 */
[----:B------:R-:W0:Y:S01]  /*1540*/  @!P3 LDC.64 R32, c[0x0][0x3f8] ;  /* 0x0000fe00ff20bb82 */ /* 0x000e220000000a00 */
[----:B------:R-:W-:Y:S02]  /*1550*/  @!P1 IADD3.X R29, PT, PT, R30, R41, RZ, P6, !PT ;  /* 0x000000291e1d9210 */ /* 0x000fe400037fe4ff */
[----:B------:R-:W-:Y:S01]  /*1560*/  @!P2 SHF.L.U32 R27, R26, 0x1, RZ ;  /* 0x000000011a1ba819 */ /* 0x000fe200000006ff */
[----:B-1----:R-:W-:Y:S01]  /*1570*/  @!P0 IMAD R26, R39, R22, RZ ;  /* 0x00000016271a8224 */ /* 0x002fe200078e02ff */
[----:B------:R-:W-:Y:S01]  /*1580*/  @!P0 MOV R40, R120 ;  /* 0x0000007800288202 */ /* 0x000fe20000000f00 */
[----:B------:R1:W3:Y:S01]  /*1590*/  @!P1 LDG.E R18, desc[UR6][R20.64] ;  /* 0x0000000614129981 */ /* 0x0002e2000c1e1900 */
[----:B------:R-:W-:Y:S01]  /*15a0*/  @!P0 MOV R41, R123 ;  /* 0x0000007b00298202 */ /* 0x000fe20000000f00 */
[----:B------:R-:W4:Y:S01]  /*15b0*/  @!P0 LDC.64 R30, c[0x0][0x3a0] ;  /* 0x0000e800ff1e8b82 */ /* 0x000f220000000a00 */
[C---:B------:R-:W-:Y:S01]  /*15c0*/  @!P2 IADD3 R38, P6, PT, R27.reuse, R52, RZ ;  /* 0x000000341b26a210 */ /* 0x040fe20007fde0ff */
[----:B------:R1:W3:Y:S01]  /*15d0*/  @!P1 LDG.E R19, desc[UR6][R28.64] ;  /* 0x000000061c139981 */ /* 0x0002e2000c1e1900 */
[----:B------:R-:W-:Y:S01]  /*15e0*/  @!P2 IADD3 R34, P1, PT, R27, R34, RZ ;  /* 0x000000221b22a210 */ /* 0x000fe20007f3e0ff */
[----:B------:R-:W-:-:S04]  /*15f0*/  @!P0 IMAD.WIDE.U32 R40, R43, R22, R40 ;  /* 0x000000162b288225 */ /* 0x000fc800078e0028 */
[----:B-1----:R-:W-:Y:S02]  /*1600*/  @!P0 IMAD R21, R43, R23, R26 ;  /* 0x000000172b158224 */ /* 0x002fe400078e021a */
[----:B------:R-:W1:Y:S01]  /*1610*/  @!P0 LDC.64 R26, c[0x0][0x398] ;  /* 0x0000e600ff1a8b82 */ /* 0x000e620000000a00 */
[----:B------:R-:W-:Y:S01]  /*1620*/  IMAD.WIDE R22, R82, 0x8, R24 ;  /* 0x0000000852167825 */ /* 0x000fe200078e0218 */
[----:B------:R-:W-:Y:S02]  /*1630*/  ISETP.GE.U32.AND P5, PT, R2, UR8, PT ;  /* 0x0000000802007c0c */ /* 0x000fe4000bfa6070 */
[----:B------:R-:W-:-:S04]  /*1640*/  @!P0 IADD3 R21, PT, PT, R41, R21, RZ ;  /* 0x0000001529158210 */ /* 0x000fc80007ffe0ff */
[----:B------:R-:W2:Y:S01]  /*1650*/  @!P4 LDC.64 R24, c[0x0][0x3f8] ;  /* 0x0000fe00ff18cb82 */ /* 0x000ea20000000a00 */
[----:B------:R-:W-:Y:S01]  /*1660*/  SHF.R.S32.HI R37, RZ, 0x1f, R2 ;  /* 0x0000001fff257819 */ /* 0x000fe20000011402 */
[----:B------:R-:W3:Y:S01]  /*1670*/  LDG.E.64 R22, desc[UR6][R22.64] ;  /* 0x0000000616167981 */ /* 0x000ee2000c1e1b00 */
[----:B------:R-:W-:Y:S02]  /*1680*/  @!P0 SHF.L.U32 R41, R40, 0x1, RZ ;  /* 0x0000000128298819 */ /* 0x000fe400000006ff */
[----:B------:R-:W-:Y:S02]  /*1690*/  MOV R20, RZ ;  /* 0x000000ff00147202 */ /* 0x000fe40000000f00 */
[C---:B------:R-:W-:Y:S01]  /*16a0*/  @!P2 IADD3.X R39, PT, PT, R36.reuse, R53, RZ, P6, !PT ;  /* 0x000000352427a210 */ /* 0x040fe200037fe4ff */
[----:B------:R-:W2:Y:S01]  /*16b0*/  @!P3 LDC.64 R28, c[0x0][0x3a0] ;  /* 0x0000e800ff1cbb82 */ /* 0x000ea20000000a00 */
[----:B------:R-:W-:Y:S02]  /*16c0*/  @!P2 IADD3.X R35, PT, PT, R36, R35, RZ, P1, !PT ;  /* 0x000000232423a210 */ /* 0x000fe40000ffe4ff */
[----:B------:R-:W-:Y:S01]  /*16d0*/  ISETP.GE.AND.EX P5, PT, R37, UR9, PT, P5 ;  /* 0x0000000925007c0c */ /* 0x000fe2000bfa6350 */
[----:B------:R1:W3:Y:S01]  /*16e0*/  @!P2 LDG.E R20, desc[UR6][R38.64] ;  /* 0x000000062614a981 */ /* 0x0002e2000c1e1900 */
[----:B------:R-:W-:-:S02]  /*16f0*/  @!P0 SHF.L.U64.HI R40, R40, 0x1, R21 ;  /* 0x0000000128288819 */ /* 0x000fc40000010215 */
[----:B----4-:R-:W-:Y:S01]  /*1700*/  @!P0 IADD3 R42, P1, PT, R41, R30, RZ ;  /* 0x0000001e292a8210 */ /* 0x010fe20007f3e0ff */
[----:B0-----:R-:W-:Y:S01]  /*1710*/  @!P3 IMAD R36, R49, R32, RZ ;  /* 0x000000203124b224 */ /* 0x001fe200078e02ff */
[----:B------:R-:W-:Y:S02]  /*1720*/  MOV R21, RZ ;  /* 0x000000ff00157202 */ /* 0x000fe40000000f00 */
[C---:B------:R-:W-:Y:S02]  /*1730*/  @!P0 IADD3.X R43, PT, PT, R40.reuse, R31, RZ, P1, !PT ;  /* 0x0000001f282b8210 */ /* 0x040fe40000ffe4ff */
[----:B-1----:R-:W-:Y:S02]  /*1740*/  @!P0 IADD3 R44, P1, PT, R41, R26, RZ ;  /* 0x0000001a292c8210 */ /* 0x002fe40007f3e0ff */
[----:B------:R-:W-:Y:S02]  /*1750*/  @!P3 MOV R38, R120 ;  /* 0x000000780026b202 */ /* 0x000fe40000000f00 */
[----:B------:R-:W-:Y:S01]  /*1760*/  @!P3 MOV R39, R123 ;  /* 0x0000007b0027b202 */ /* 0x000fe20000000f00 */
[----:B--2---:R-:W-:Y:S01]  /*1770*/  @!P4 IMAD R26, R51, R24, RZ ;  /* 0x00000018331ac224 */ /* 0x004fe200078e02ff */
[----:B------:R0:W2:Y:S01]  /*1780*/  @!P2 LDG.E R21, desc[UR6][R34.64] ;  /* 0x000000062215a981 */ /* 0x0000a2000c1e1900 */
[C---:B------:R-:W-:Y:S01]  /*1790*/  @!P3 IMAD R49, R45.reuse, R33, R36 ;  /* 0x000000212d31b224 */ /* 0x040fe200078e0224 */
[----:B------:R-:W1:Y:S01]  /*17a0*/  @!P3 LDC.64 R30, c[0x0][0x398] ;  /* 0x0000e600ff1ebb82 */ /* 0x000e620000000a00 */
[----:B------:R-:W-:Y:S01]  /*17b0*/  @!P3 IMAD.WIDE.U32 R32, R45, R32, R38 ;  /* 0x000000202d20b225 */ /* 0x000fe200078e0026 */
[----:B------:R-:W-:Y:S01]  /*17c0*/  @!P0 IADD3.X R45, PT, PT, R40, R27, RZ, P1, !PT ;  /* 0x0000001b282d8210 */ /* 0x000fe20000ffe4ff */
[----:B------:R-:W4:Y:S01]  /*17d0*/  @!P0 LDG.E R66, desc[UR6][R42.64] ;  /* 0x000000062a428981 */ /* 0x000f22000c1e1900 */
[----:B------:R-:W-:Y:S01]  /*17e0*/  @!P4 MOV R27, R123 ;  /* 0x0000007b001bc202 */ /* 0x000fe20000000f00 */
[----:B0-----:R-:W-:Y:S01]  /*17f0*/  @!P4 IMAD R35, R47, R25, R26 ;  /* 0x000000192f23c224 */ /* 0x001fe200078e021a */
[----:B------:R-:W-:-:S02]  /*1800*/  @!P4 MOV R26, R120 ;  /* 0x00000078001ac202 */ /* 0x000fc40000000f00 */
[----:B------:R-:W0:Y:S01]  /*1810*/  @!P5 LDC.64 R38, c[0x0][0x3f8] ;  /* 0x0000fe00ff26db82 */ /* 0x000e220000000a00 */
[----:B------:R-:W-:Y:S01]  /*1820*/  @!P3 IADD3 R33, PT, PT, R33, R49, RZ ;  /* 0x000000312121b210 */ /* 0x000fe20007ffe0ff */
[----:B------:R-:W4:Y:S01]  /*1830*/  @!P0 LDG.E R67, desc[UR6][R44.64] ;  /* 0x000000062c438981 */ /* 0x000f22000c1e1900 */
[----:B------:R-:W-:Y:S01]  /*1840*/  @!P4 IMAD.WIDE.U32 R24, R47, R24, R26 ;  /* 0x000000182f18c225 */ /* 0x000fe200078e001a */
[C---:B------:R-:W-:Y:S02]  /*1850*/  @!P3 SHF.L.U32 R49, R32.reuse, 0x1, RZ ;  /* 0x000000012031b819 */ /* 0x040fe400000006ff */
[----:B------:R-:W-:Y:S02]  /*1860*/  @!P3 SHF.L.U64.HI R36, R32, 0x1, R33 ;  /* 0x000000012024b819 */ /* 0x000fe40000010221 */
[----:B------:R-:W1:Y:S01]  /*1870*/  @!P4 LDC.64 R40, c[0x0][0x398] ;  /* 0x0000e600ff28cb82 */ /* 0x000e620000000a00 */
[----:B------:R-:W-:Y:S02]  /*1880*/  @!P4 IADD3 R25, PT, PT, R25, R35, RZ ;  /* 0x000000231919c210 */ /* 0x000fe40007ffe0ff */
[----:B------:R-:W-:-:S05]  /*1890*/  @!P4 SHF.L.U32 R35, R24, 0x1, RZ ;  /* 0x000000011823c819 */ /* 0x000fca00000006ff */
[----:B------:R-:W1:Y:S01]  /*18a0*/  @!P4 LDC.64 R32, c[0x0][0x3a0] ;  /* 0x0000e800ff20cb82 */ /* 0x000e620000000a00 */
[----:B------:R-:W-:Y:S02]  /*18b0*/  @!P4 SHF.L.U64.HI R34, R24, 0x1, R25 ;  /* 0x000000011822c819 */ /* 0x000fe40000010219 */
[----:B------:R-:W-:-:S05]  /*18c0*/  @!P3 IADD3 R28, P1, PT, R49, R28, RZ ;  /* 0x0000001c311cb210 */ /* 0x000fca0007f3e0ff */
[----:B------:R-:W1:Y:S01]  /*18d0*/  @!P5 LDC.64 R26, c[0x0][0x3a0] ;  /* 0x0000e800ff1adb82 */ /* 0x000e620000000a00 */
[----:B------:R-:W-:Y:S01]  /*18e0*/  @!P3 IADD3.X R29, PT, PT, R36, R29, RZ, P1, !PT ;  /* 0x0000001d241db210 */ /* 0x000fe20000ffe4ff */
[----:B0-----:R-:W-:-:S04]  /*18f0*/  @!P5 IMAD R37, R37, R38, RZ ;  /* 0x000000262525d224 */ /* 0x001fc800078e02ff */
[----:B------:R0:W4:Y:S02]  /*1900*/  @!P3 LDG.E R68, desc[UR6][R28.64] ;  /* 0x000000061c44b981 */ /* 0x000124000c1e1900 */
[----:B------:R-:W1:Y:S01]  /*1910*/  @!P5 LDC.64 R24, c[0x0][0x398] ;  /* 0x0000e600ff18db82 */ /* 0x000e620000000a00 */
[C---:B------:R-:W-:Y:S01]  /*1920*/  @!P5 IMAD R37, R2.reuse, R39, R37 ;  /* 0x000000270225d224 */ /* 0x040fe200078e0225 */
[----:B0-----:R-:W-:Y:S02]  /*1930*/  @!P5 MOV R28, R120 ;  /* 0x00000078001cd202 */ /* 0x001fe40000000f00 */
[----:B------:R-:W-:Y:S02]  /*1940*/  @!P5 MOV R29, R123 ;  /* 0x0000007b001dd202 */ /* 0x000fe40000000f00 */
[----:B-1----:R-:W-:Y:S01]  /*1950*/  @!P3 IADD3 R30, P0, PT, R49, R30, RZ ;  /* 0x0000001e311eb210 */ /* 0x002fe20007f1e0ff */
[----:B------:R-:W-:Y:S01]  /*1960*/  @!P5 IMAD.WIDE.U32 R38, R2, R38, R28 ;  /* 0x000000260226d225 */ /* 0x000fe200078e001c */
[----:B------:R-:W-:-:S02]  /*1970*/  @!P4 IADD3 R32, P1, PT, R35, R32, RZ ;  /* 0x000000202320c210 */ /* 0x000fc40007f3e0ff */
[----:B------:R-:W-:Y:S02]  /*1980*/  @!P4 IADD3 R40, P2, PT, R35, R40, RZ ;  /* 0x000000282328c210 */ /* 0x000fe40007f5e0ff */
[----:B------:R-:W-:Y:S02]  /*1990*/  @!P5 IADD3 R37, PT, PT, R39, R37, RZ ;  /* 0x000000252725d210 */ /* 0x000fe40007ffe0ff */
[----:B------:R-:W-:Y:S02]  /*19a0*/  @!P5 SHF.L.U32 R29, R38, 0x1, RZ ;  /* 0x00000001261dd819 */ /* 0x000fe400000006ff */
[----:B------:R-:W-:Y:S02]  /*19b0*/  @!P3 IADD3.X R31, PT, PT, R36, R31, RZ, P0, !PT ;  /* 0x0000001f241fb210 */ /* 0x000fe400007fe4ff */
[----:B------:R-:W-:Y:S02]  /*19c0*/  LOP3.LUT R2, R81, 0xffff, RZ, 0xc0, !PT ;  /* 0x0000ffff51027812 */ /* 0x000fe400078ec0ff */
[C---:B------:R-:W-:Y:S01]  /*19d0*/  @!P4 IADD3.X R33, PT, PT, R34.reuse, R33, RZ, P1, !PT ;  /* 0x000000212221c210 */ /* 0x040fe20000ffe4ff */
[----:B------:R0:W4:Y:S01]  /*19e0*/  @!P3 LDG.E R69, desc[UR6][R30.64] ;  /* 0x000000061e45b981 */ /* 0x000122000c1e1900 */
[----:B------:R-:W-:-:S02]  /*19f0*/  @!P4 IADD3.X R41, PT, PT, R34, R41, RZ, P2, !PT ;  /* 0x000000292229c210 */ /* 0x000fc400017fe4ff */
[----:B------:R-:W-:Y:S01]  /*1a00*/  @!P5 SHF.L.U64.HI R38, R38, 0x1, R37 ;  /* 0x000000012626d819 */ /* 0x000fe20000010225 */
[----:B------:R-:W4:Y:S01]  /*1a10*/  @!P4 LDG.E R70, desc[UR6][R32.64] ;  /* 0x000000062046c981 */ /* 0x000f22000c1e1900 */
[C---:B------:R-:W-:Y:S02]  /*1a20*/  @!P5 IADD3 R26, P1, PT, R29.reuse, R26, RZ ;  /* 0x0000001a1d1ad210 */ /* 0x040fe40007f3e0ff */
[----:B------:R-:W-:Y:S01]  /*1a30*/  @!P5 IADD3 R28, P2, PT, R29, R24, RZ ;  /* 0x000000181d1cd210 */ /* 0x000fe20007f5e0ff */
[----:B------:R-:W4:Y:S01]  /*1a40*/  @!P4 LDG.E R71, desc[UR6][R40.64] ;  /* 0x000000062847c981 */ /* 0x000f22000c1e1900 */
[C---:B------:R-:W-:Y:S01]  /*1a50*/  @!P5 IADD3.X R27, PT, PT, R38.reuse, R27, RZ, P1, !PT ;  /* 0x0000001b261bd210 */ /* 0x040fe20000ffe4ff */
[----:B0-----:R-:W-:Y:S01]  /*1a60*/  IMAD R31, R117, 0x3c, R2 ;  /* 0x0000003c751f7824 */ /* 0x001fe200078e0202 */
[----:B------:R-:W-:-:S03]  /*1a70*/  @!P5 IADD3.X R29, PT, PT, R38, R25, RZ, P2, !PT ;  /* 0x00000019261dd210 */ /* 0x000fc600017fe4ff */
[----:B------:R-:W-:Y:S01]  /*1a80*/  IMAD.WIDE R62, R31, 0x4, R62 ;  /* 0x000000041f3e7825 */ /* 0x000fe200078e023e */
[----:B------:R-:W4:Y:S04]  /*1a90*/  @!P5 LDG.E R72, desc[UR6][R26.64] ;  /* 0x000000061a48d981 */ /* 0x000f28000c1e1900 */
[----:B------:R-:W4:Y:S04]  /*1aa0*/  @!P5 LDG.E R73, desc[UR6][R28.64] ;  /* 0x000000061c49d981 */ /* 0x000f28000c1e1900 */
[----:B------:R-:W5:Y:S01]  /*1ab0*/  LDG.E.64 R62, desc[UR6][R62.64] ;  /* 0x000000063e3e7981 */ /* 0x000f62000c1e1b00 */
[----:B------:R-:W-:-:S13]  /*1ac0*/  ISETP.NE.AND P0, PT, RZ, UR4, PT ;  /* 0x00000004ff007c0c */ /* 0x000fda000bf05270 */
[----:B------:R-:W0:Y:S01]  /*1ad0*/  @P0 LDC.64 R34, c[0x0][0x3b0] ;  /* 0x0000ec00ff220b82 */ /* 0x000e220000000a00 */
[----:B------:R-:W-:Y:S01]  /*1ae0*/  CS2R R60, SRZ ;  /* 0x00000000003c7805 */ /* 0x000fe2000001ff00 */
[----:B0-----:R-:W-:-:S05]  /*1af0*/  @P0 IMAD.WIDE R24, R31, 0x4, R34 ;  /* 0x000000041f180825 */ /* 0x001fca00078e0222 */
[----:B------:R0:W5:Y:S01]  /*1b00*/  @P0 LDG.E.64 R60, desc[UR6][R24.64] ;  /* 0x00000006183c0981 */ /* 0x000162000c1e1b00 */
[----:B------:R-:W-:Y:S01]  /*1b10*/  MOV R116, 0x3f800000 ;  /* 0x3f80000000747802 */ /* 0x000fe20000000f00 */
[----:B------:R-:W-:Y:S01]  /*1b20*/  UISETP.NE.AND UP0, UPT, UR4, URZ, UPT ;  /* 0x000000ff0400728c */ /* 0x000fe2000bf05270 */
[----:B------:R-:W-:Y:S02]  /*1b30*/  PRMT R114, R79, 0x7632, R114 ;  /* 0x000076324f727816 */ /* 0x000fe40000000072 */
[----:B------:R-:W-:Y:S02]  /*1b40*/  PRMT R115, R78, 0x7632, R115 ;  /* 0x000076324e737816 */ /* 0x000fe40000000073 */
[----:B------:R-:W-:Y:S02]  /*1b50*/  PRMT R112, R77, 0x7632, R112 ;  /* 0x000076324d707816 */ /* 0x000fe40000000070 */
[----:B------:R-:W-:Y:S02]  /*1b60*/  PRMT R113, R76, 0x7632, R113 ;  /* 0x000076324c717816 */ /* 0x000fe40000000071 */
[----:B------:R-:W-:-:S02]  /*1b70*/  PRMT R110, R75, 0x7632, R110 ;  /* 0x000076324b6e7816 */ /* 0x000fc4000000006e */
[----:B------:R-:W-:Y:S02]  /*1b80*/  PRMT R111, R74, 0x7632, R111 ;  /* 0x000076324a6f7816 */ /* 0x000fe4000000006f */
[----:B------:R-:W-:Y:S02]  /*1b90*/  PRMT R108, R4, 0x7632, R108 ;  /* 0x00007632046c7816 */ /* 0x000fe4000000006c */
[----:B------:R-:W-:Y:S02]  /*1ba0*/  PRMT R109, R5, 0x7632, R109 ;  /* 0x00007632056d7816 */ /* 0x000fe4000000006d */
[----:B------:R-:W-:Y:S02]  /*1bb0*/  PRMT R106, R6, 0x7632, R106 ;  /* 0x00007632066a7816 */ /* 0x000fe4000000006a */
[----:B------:R-:W-:Y:S02]  /*1bc0*/  PRMT R107, R7, 0x7632, R107 ;  /* 0x00007632076b7816 */ /* 0x000fe4000000006b */
[----:B------:R-:W-:-:S02]  /*1bd0*/  PRMT R104, R8, 0x7632, R104 ;  /* 0x0000763208687816 */ /* 0x000fc40000000068 */
[----:B---3--:R-:W-:Y:S02]  /*1be0*/  PRMT R105, R9, 0x7632, R105 ;  /* 0x0000763209697816 */ /* 0x008fe40000000069 */
[----:B------:R-:W-:Y:S02]  /*1bf0*/  PRMT R102, R10, 0x7632, R102 ;  /* 0x000076320a667816 */ /* 0x000fe40000000066 */
[----:B------:R-:W-:Y:S02]  /*1c00*/  PRMT R103, R11, 0x7632, R103 ;  /* 0x000076320b677816 */ /* 0x000fe40000000067 */
[----:B------:R-:W-:Y:S02]  /*1c10*/  PRMT R100, R12, 0x7632, R100 ;  /* 0x000076320c647816 */ /* 0x000fe40000000064 */
[----:B------:R-:W-:Y:S02]  /*1c20*/  PRMT R101, R13, 0x7632, R101 ;  /* 0x000076320d657816 */ /* 0x000fe40000000065 */
[----:B------:R-:W-:-:S02]  /*1c30*/  PRMT R98, R14, 0x7632, R98 ;  /* 0x000076320e627816 */ /* 0x000fc40000000062 */
[----:B------:R-:W-:Y:S02]  /*1c40*/  PRMT R99, R15, 0x7632, R99 ;  /* 0x000076320f637816 */ /* 0x000fe40000000063 */
[----:B------:R-:W-:Y:S02]  /*1c50*/  PRMT R96, R16, 0x7632, R96 ;  /* 0x0000763210607816 */ /* 0x000fe40000000060 */
[----:B------:R-:W-:Y:S01]  /*1c60*/  PRMT R97, R17, 0x7632, R97 ;  /* 0x0000763211617816 */ /* 0x000fe20000000061 */
[----:B------:R-:W-:-:S05]  /*1c70*/  FFMA.FTZ R30, -R22, R22, R23 ;  /* 0x00000016161e7223 */ /* 0x000fca0000010117 */
[----:B------:R-:W-:-:S13]  /*1c80*/  FSETP.GTU.FTZ.AND P0, PT, R30, RZ, PT ;  /* 0x000000ff1e00720b */ /* 0x000fda0003f1c000 */
[----:B------:R-:W1:Y:S01]  /*1c90*/  @P0 LDC R23, c[0x0][0x3c0] ;  /* 0x0000f000ff170b82 */ /* 0x000e620000000800 */
[----:B------:R-:W-:Y:S02]  /*1ca0*/  PRMT R94, R18, 0x7632, R94 ;  /* 0x00007632125e7816 */ /* 0x000fe4000000005e */
[----:B------:R-:W-:Y:S02]  /*1cb0*/  PRMT R95, R19, 0x7632, R95 ;  /* 0x00007632135f7816 */ /* 0x000fe4000000005f */
[----:B------:R-:W-:Y:S02]  /*1cc0*/  PRMT R92, R20, 0x7632, R92 ;  /* 0x00007632145c7816 */ /* 0x000fe4000000005c */
[----:B--2---:R-:W-:Y:S01]  /*1cd0*/  PRMT R93, R21, 0x7632, R93 ;  /* 0x00007632155d7816 */ /* 0x004fe2000000005d */
[----:B-1----:R-:W-:-:S04]  /*1ce0*/  @P0 FADD.FTZ R23, R30, R23 ;  /* 0x000000171e170221 */ /* 0x002fc80000010000 */
[----:B------:R0:W1:Y:S01]  /*1cf0*/  @P0 MUFU.RSQ R116, R23 ;  /* 0x0000001700740308 */ /* 0x0000620000001400 */
[----:B----4-:R-:W-:Y:S02]  /*1d00*/  PRMT R90, R66, 0x7632, R90 ;  /* 0x00007632425a7816 */ /* 0x010fe4000000005a */
[----:B------:R-:W-:Y:S02]  /*1d10*/  PRMT R91, R67, 0x7632, R91 ;  /* 0x00007632435b7816 */ /* 0x000fe4000000005b */
[----:B------:R-:W-:Y:S02]  /*1d20*/  PRMT R88, R68, 0x7632, R88 ;  /* 0x0000763244587816 */ /* 0x000fe40000000058 */
[----:B------:R-:W-:Y:S02]  /*1d30*/  PRMT R89, R69, 0x7632, R89 ;  /* 0x0000763245597816 */ /* 0x000fe40000000059 */
[----:B------:R-:W-:Y:S02]  /*1d40*/  PRMT R86, R70, 0x7632, R86 ;  /* 0x0000763246567816 */ /* 0x000fe40000000056 */
[----:B------:R-:W-:-:S02]  /*1d50*/  PRMT R87, R71, 0x7632, R87 ;  /* 0x0000763247577816 */ /* 0x000fc40000000057 */
        /* <DEDUP_REMOVED lines=8> */
[C---:B------:R-:W-:Y:S01]  /*1de0*/  FADD.FTZ R33, -R22.reuse, R29 ;  /* 0x0000001d16217221 */ /* 0x040fe20000010100 */
[----:B------:R-:W-:Y:S01]  /*1df0*/  SHF.L.U32 R24, R115, 0x10, RZ ;  /* 0x0000001073187819 */ /* 0x000fe200000006ff */
[----:B------:R-:W-:Y:S01]  /*1e00*/  FADD.FTZ R27, -R22, R27 ;  /* 0x0000001b161b7221 */ /* 0x000fe20000010100 */
[----:B------:R-:W-:Y:S01]  /*1e10*/  FMUL.FTZ R26, R25, R116 ;  /* 0x00000074191a7220 */ /* 0x000fe20000410000 */
[----:B-----5:R-:W-:Y:S01]  /*1e20*/  FMUL.FTZ R29, R62, R23 ;  /* 0x000000173e1d7220 */ /* 0x020fe20000410000 */
[----:B------:R-:W-:Y:S01]  /*1e30*/  SHF.L.U32 R31, R76, 0x10, RZ ;  /* 0x000000104c1f7819 */ /* 0x000fe200000006ff */
[----:B------:R-:W-:Y:S01]  /*1e40*/  FMUL.FTZ R28, R63, R24 ;  /* 0x000000183f1c7220 */ /* 0x000fe20000410000 */
[----:B------:R-:W-:Y:S01]  /*1e50*/  FMUL.FTZ R27, R27, R116 ;  /* 0x000000741b1b7220 */ /* 0x000fe20000410000 */
[----:B------:R-:W-:Y:S01]  /*1e60*/  FADD.FTZ R25, RZ, R29 ;  /* 0x0000001dff197221 */ /* 0x000fe20000010000 */
[----:B------:R-:W-:Y:S01]  /*1e70*/  FFMA.FTZ R30, R26, R29, RZ ;  /* 0x0000001d1a1e7223 */ /* 0x000fe200000100ff */
[----:B------:R-:W-:Y:S01]  /*1e80*/  FADD.FTZ R32, RZ, R23 ;  /* 0x00000017ff207221 */ /* 0x000fe20000010000 */
[----:B------:R-:W-:Y:S01]  /*1e90*/  FFMA.FTZ R26, R23, R26, RZ ;  /* 0x0000001a171a7223 */ /* 0x000fe200000100ff */
[----:B------:R-:W-:Y:S01]  /*1ea0*/  FADD.FTZ R25, R28, R25 ;  /* 0x000000191c197221 */ /* 0x000fe20000010000 */
[----:B------:R-:W-:Y:S01]  /*1eb0*/  FFMA.FTZ R30, R27, R28, R30 ;  /* 0x0000001c1b1e7223 */ /* 0x000fe2000001001e */
[----:B------:R-:W-:Y:S01]  /*1ec0*/  FMUL.FTZ R33, R33, R116 ;  /* 0x0000007421217220 */ /* 0x000fe20000410000 */
[----:B------:R-:W-:Y:S01]  /*1ed0*/  FMUL.FTZ R28, R62, R31 ;  /* 0x0000001f3e1c7220 */ /* 0x000fe20000410000 */
[----:B------:R-:W-:Y:S01]  /*1ee0*/  SHF.L.U32 R23, R112, 0x10, RZ ;  /* 0x0000001070177819 */ /* 0x000fe200000006ff */
[C---:B------:R-:W-:Y:S01]  /*1ef0*/  FADD.FTZ R32, R31.reuse, R32 ;  /* 0x000000201f207221 */ /* 0x040fe20000010000 */
[----:B------:R-:W-:Y:S01]  /*1f00*/  FFMA.FTZ R31, R31, R33, R26 ;  /* 0x000000211f1f7223 */ /* 0x000fe2000001001a */
[----:B------:R-:W-:Y:S01]  /*1f10*/  FFMA.FTZ R30, R33, R28, R30 ;  /* 0x0000001c211e7223 */ /* 0x000fe2000001001e */
[----:B------:R-:W-:Y:S01]  /*1f20*/  SHF.L.U32 R33, R75, 0x10, RZ ;  /* 0x000000104b217819 */ /* 0x000fe200000006ff */
[----:B------:R-:W-:Y:S01]  /*1f30*/  FADD.FTZ R23, -R22, R23 ;  /* 0x0000001716177221 */ /* 0x000fe20000010100 */
[----:B------:R-:W-:Y:S01]  /*1f40*/  FADD.FTZ R29, R25, R28 ;  /* 0x0000001c191d7221 */ /* 0x000fe20000010000 */
[----:B------:R-:W-:Y:S01]  /*1f50*/  SHF.L.U32 R26, R113, 0x10, RZ ;  /* 0x00000010711a7819 */ /* 0x000fe200000006ff */
[----:B------:R-:W-:Y:S01]  /*1f60*/  FFMA.FTZ R27, R24, R27, RZ ;  /* 0x0000001b181b7223 */ /* 0x000fe200000100ff */
[----:B------:R-:W-:Y:S01]  /*1f70*/  FADD.FTZ R25, RZ, R24 ;  /* 0x00000018ff197221 */ /* 0x000fe20000010000 */
[----:B------:R-:W-:Y:S01]  /*1f80*/  FADD.FTZ R35, -R22, R33 ;  /* 0x0000002116237221 */ /* 0x000fe20000010100 */
[-C--:B------:R-:W-:Y:S01]  /*1f90*/  FMUL.FTZ R23, R23, R116.reuse ;  /* 0x0000007417177220 */ /* 0x080fe20000410000 */
[----:B------:R-:W-:Y:S01]  /*1fa0*/  SHF.L.U32 R28, R74, 0x10, RZ ;  /* 0x000000104a1c7819 */ /* 0x000fe200000006ff */
[----:B------:R-:W-:Y:S01]  /*1fb0*/  FADD.FTZ R25, R26, R25 ;  /* 0x000000191a197221 */ /* 0x000fe20000010000 */
[----:B------:R-:W-:Y:S01]  /*1fc0*/  SHF.L.U32 R33, R110, 0x10, RZ ;  /* 0x000000106e217819 */ /* 0x000fe200000006ff */
[----:B------:R-:W-:Y:S01]  /*1fd0*/  FMUL.FTZ R35, R35, R116 ;  /* 0x0000007423237220 */ /* 0x000fe20000410000 */
[----:B------:R-:W-:Y:S01]  /*1fe0*/  FFMA.FTZ R27, R26, R23, R27 ;  /* 0x000000171a1b7223 */ /* 0x000fe2000001001b */
[----:B------:R-:W-:Y:S01]  /*1ff0*/  FMUL.FTZ R26, R63, R26 ;  /* 0x0000001a3f1a7220 */ /* 0x000fe20000410000 */
[----:B------:R-:W-:Y:S01]  /*2000*/  FADD.FTZ R32, R32, R28 ;  /* 0x0000001c20207221 */ /* 0x000fe20000010000 */
[----:B------:R-:W-:Y:S01]  /*2010*/  FFMA.FTZ R31, R28, R35, R31 ;  /* 0x000000231c1f7223 */ /* 0x000fe2000001001f */
[----:B------:R-:W-:Y:S01]  /*2020*/  FMUL.FTZ R28, R62, R28 ;  /* 0x0000001c3e1c7220 */ /* 0x000fe20000410000 */
[----:B------:R-:W-:Y:S01]  /*2030*/  FFMA.FTZ R30, R23, R26, R30 ;  /* 0x0000001a171e7223 */ /* 0x000fe2000001001e */
[----:B------:R-:W-:Y:S01]  /*2040*/  FADD.FTZ R33, -R22, R33 ;  /* 0x0000002116217221 */ /* 0x000fe20000010100 */
[----:B------:R-:W-:Y:S01]  /*2050*/  SHF.L.U32 R23, R4, 0x10, RZ ;  /* 0x0000001004177819 */ /* 0x000fe200000006ff */
[----:B------:R-:W-:Y:S01]  /*2060*/  FADD.FTZ R29, R26, R29 ;  /* 0x0000001d1a1d7221 */ /* 0x000fe20000010000 */
[----:B------:R-:W-:Y:S01]  /*2070*/  SHF.L.U32 R24, R111, 0x10, RZ ;  /* 0x000000106f187819 */ /* 0x000fe200000006ff */
[----:B------:R-:W-:Y:S01]  /*2080*/  FFMA.FTZ R30, R35, R28, R30 ;  /* 0x0000001c231e7223 */ /* 0x000fe2000001001e */
[----:B------:R-:W-:Y:S01]  /*2090*/  FMUL.FTZ R33, R33, R116 ;  /* 0x0000007421217220 */ /* 0x000fe20000410000 */
[----:B------:R-:W-:Y:S01]  /*20a0*/  SHF.L.U32 R35, R108, 0x10, RZ ;  /* 0x000000106c237819 */ /* 0x000fe200000006ff */
[----:B------:R-:W-:Y:S01]  /*20b0*/  FADD.FTZ R23, -R22, R23 ;  /* 0x0000001716177221 */ /* 0x000fe20000010100 */
[----:B------:R-:W-:Y:S01]  /*20c0*/  FADD.FTZ R29, R29, R28 ;  /* 0x0000001c1d1d7221 */ /* 0x000fe20000010000 */
[----:B------:R-:W-:Y:S01]  /*20d0*/  FMUL.FTZ R26, R63, R24 ;  /* 0x000000183f1a7220 */ /* 0x000fe20000410000 */
[----:B------:R-:W-:Y:S01]  /*20e0*/  FADD.FTZ R25, R25, R24 ;  /* 0x0000001819197221 */ /* 0x000fe20000010000 */
[----:B------:R-:W-:Y:S01]  /*20f0*/  FFMA.FTZ R27, R24, R33, R27 ;  /* 0x00000021181b7223 */ /* 0x000fe2000001001b */
[----:B------:R-:W-:Y:S01]  /*2100*/  SHF.L.U32 R24, R5, 0x10, RZ ;  /* 0x0000001005187819 */ /* 0x000fe200000006ff */
[----:B------:R-:W-:Y:S01]  /*2110*/  FADD.FTZ R35, -R22, R35 ;  /* 0x0000002316237221 */ /* 0x000fe20000010100 */
[----:B------:R-:W-:Y:S01]  /*2120*/  FMUL.FTZ R23, R23, R116 ;  /* 0x0000007417177220 */ /* 0x000fe20000410000 */
[----:B------:R-:W-:Y:S01]  /*2130*/  FADD.FTZ R29, R26, R29 ;  /* 0x0000001d1a1d7221 */ /* 0x000fe20000010000 */
[----:B------:R-:W-:Y:S01]  /*2140*/  FFMA.FTZ R30, R33, R26, R30 ;  /* 0x0000001a211e7223 */ /* 0x000fe2000001001e */
[----:B------:R-:W-:Y:S01]  /*2150*/  SHF.L.U32 R26, R109, 0x10, RZ ;  /* 0x000000106d1a7819 */ /* 0x000fe200000006ff */
[----:B------:R-:W-:Y:S01]  /*2160*/  FMUL.FTZ R35, R35, R116 ;  /* 0x0000007423237220 */ /* 0x000fe20000410000 */
[----:B------:R-:W-:Y:S01]  /*2170*/  SHF.L.U32 R33, R6, 0x10, RZ ;  /* 0x0000001006217819 */ /* 0x000fe200000006ff */
[----:B------:R-:W-:Y:S01]  /*2180*/  FADD.FTZ R32, R32, R24 ;  /* 0x0000001820207221 */ /* 0x000fe20000010000 */
        /* <DEDUP_REMOVED lines=133> */
[----:B------:R-:W-:Y:S01]  /*29e0*/  FADD.FTZ R25, R25, R24 ;  /* 0x0000001819197221 */ /* 0x000fe20000010000 */
[----:B------:R-:W-:Y:S01]  /*29f0*/  FFMA.FTZ R27, R24, R23, R27 ;  /* 0x00000017181b7223 */ /* 0x000fe2000001001b */
[----:B------:R-:W-:Y:S01]  /*2a00*/  FMUL.FTZ R24, R63, R24 ;  /* 0x000000183f187220 */ /* 0x000fe20000410000 */
[----:B------:R-:W-:Y:S01]  /*2a10*/  SHF.L.U32 R33, R92, 0x10, RZ ;  /* 0x000000105c217819 */ /* 0x000fe200000006ff */
[----:B------:R-:W-:Y:S01]  /*2a20*/  FADD.FTZ R32, R32, R26 ;  /* 0x0000001a20207221 */ /* 0x000fe20000010000 */
[----:B------:R-:W-:Y:S01]  /*2a30*/  FFMA.FTZ R31, R26, R35, R31 ;  /* 0x000000231a1f7223 */ /* 0x000fe2000001001f */
[----:B------:R-:W-:Y:S01]  /*2a40*/  FMUL.FTZ R26, R62, R26 ;  /* 0x0000001a3e1a7220 */ /* 0x000fe20000410000 */
[----:B------:R-:W-:Y:S01]  /*2a50*/  FFMA.FTZ R30, R23, R24, R30 ;  /* 0x00000018171e7223 */ /* 0x000fe2000001001e */
[----:B------:R-:W-:Y:S01]  /*2a60*/  FADD.FTZ R29, R24, R29 ;  /* 0x0000001d181d7221 */ /* 0x000fe20000010000 */
[----:B------:R-:W-:Y:S01]  /*2a70*/  SHF.L.U32 R24, R93, 0x10, RZ ;  /* 0x000000105d187819 */ /* 0x000fe200000006ff */
[----:B------:R-:W-:Y:S01]  /*2a80*/  FADD.FTZ R33, -R22, R33 ;  /* 0x0000002116217221 */ /* 0x000fe20000010100 */
[----:B------:R-:W-:Y:S01]  /*2a90*/  FFMA.FTZ R30, R35, R26, R30 ;  /* 0x0000001a231e7223 */ /* 0x000fe2000001001e */
[----:B------:R-:W-:Y:S01]  /*2aa0*/  SHF.L.U32 R35, R66, 0x10, RZ ;  /* 0x0000001042237819 */ /* 0x000fe200000006ff */
[----:B------:R-:W-:Y:S01]  /*2ab0*/  FADD.FTZ R29, R29, R26 ;  /* 0x0000001a1d1d7221 */ /* 0x000fe20000010000 */
[----:B------:R-:W-:Y:S01]  /*2ac0*/  FMUL.FTZ R33, R33, R116 ;  /* 0x0000007421217220 */ /* 0x000fe20000410000 */
[----:B------:R-:W-:Y:S01]  /*2ad0*/  FMUL.FTZ R26, R63, R24 ;  /* 0x000000183f1a7220 */ /* 0x000fe20000410000 */
[----:B------:R-:W-:Y:S01]  /*2ae0*/  FADD.FTZ R23, R25, R24 ;  /* 0x0000001819177221 */ /* 0x000fe20000010000 */
[----:B------:R-:W-:Y:S01]  /*2af0*/  FADD.FTZ R35, -R22, R35 ;  /* 0x0000002316237221 */ /* 0x000fe20000010100 */
[----:B------:R-:W-:Y:S01]  /*2b00*/  SHF.L.U32 R25, R90, 0x10, RZ ;  /* 0x000000105a197819 */ /* 0x000fe200000006ff */
        /* <DEDUP_REMOVED lines=19> */
[----:B------:R-:W-:Y:S01]  /*2c40*/  FADD.FTZ R23, R23, R25 ;  /* 0x0000001917177221 */ /* 0x000fe20000010000 */
[----:B------:R-:W-:Y:S01]  /*2c50*/  FFMA.FTZ R24, R25, R27, R24 ;  /* 0x0000001b19187223 */ /* 0x000fe20000010018 */
[----:B------:R-:W-:Y:S01]  /*2c60*/  FMUL.FTZ R33, R33, R116 ;  /* 0x0000007421217220 */ /* 0x000fe20000410000 */
[----:B------:R-:W-:Y:S01]  /*2c70*/  FMUL.FTZ R28, R62, R26 ;  /* 0x0000001a3e1c7220 */ /* 0x000fe20000410000 */
[----:B------:R-:W-:Y:S01]  /*2c80*/  SHF.L.U32 R25, R88, 0x10, RZ ;  /* 0x0000001058197819 */ /* 0x000fe200000006ff */
[----:B------:R-:W-:Y:S01]  /*2c90*/  FADD.FTZ R32, R32, R26 ;  /* 0x0000001a20207221 */ /* 0x000fe20000010000 */
[----:B------:R-:W-:Y:S01]  /*2ca0*/  FFMA.FTZ R31, R26, R33, R31 ;  /* 0x000000211a1f7223 */ /* 0x000fe2000001001f */
[----:B------:R-:W-:Y:S01]  /*2cb0*/  FFMA.FTZ R30, R33, R28, R30 ;  /* 0x0000001c211e7223 */ /* 0x000fe2000001001e */
[----:B------:R-:W-:Y:S01]  /*2cc0*/  SHF.L.U32 R27, R89, 0x10, RZ ;  /* 0x00000010591b7819 */ /* 0x000fe200000006ff */
[----:B------:R-:W-:Y:S01]  /*2cd0*/  FADD.FTZ R25, -R22, R25 ;  /* 0x0000001916197221 */ /* 0x000fe20000010100 */
[----:B------:R-:W-:Y:S01]  /*2ce0*/  SHF.L.U32 R33, R70, 0x10, RZ ;  /* 0x0000001046217819 */ /* 0x000fe200000006ff */
[----:B------:R-:W-:Y:S01]  /*2cf0*/  FADD.FTZ R29, R29, R28 ;  /* 0x0000001c1d1d7221 */ /* 0x000fe20000010000 */
[----:B------:R-:W-:Y:S01]  /*2d00*/  SHF.L.U32 R28, R71, 0x10, RZ ;  /* 0x00000010471c7819 */ /* 0x000fe200000006ff */
[----:B------:R-:W-:Y:S01]  /*2d10*/  FMUL.FTZ R26, R63, R27 ;  /* 0x0000001b3f1a7220 */ /* 0x000fe20000410000 */
[----:B------:R-:W-:Y:S01]  /*2d20*/  FMUL.FTZ R25, R25, R116 ;  /* 0x0000007419197220 */ /* 0x000fe20000410000 */
[----:B------:R-:W-:Y:S01]  /*2d30*/  FADD.FTZ R33, -R22, R33 ;  /* 0x0000002116217221 */ /* 0x000fe20000010100 */
[----:B------:R-:W-:Y:S01]  /*2d40*/  SHF.L.U32 R35, R86, 0x10, RZ ;  /* 0x0000001056237819 */ /* 0x000fe200000006ff */
        /* <DEDUP_REMOVED lines=11> */
[----:B------:R-:W-:Y:S01]  /*2e00*/  SHF.L.U32 R56, R73, 0x10, RZ ;  /* 0x0000001049387819 */ /* 0x000fe200000006ff */
[----:B------:R-:W-:Y:S01]  /*2e10*/  FFMA.FTZ R24, R27, R25, R24 ;  /* 0x000000191b187223 */ /* 0x000fe20000010018 */
[----:B------:R-:W-:Y:S01]  /*2e20*/  FADD.FTZ R39, -R22, R39 ;  /* 0x0000002716277221 */ /* 0x000fe20000010100 */
[----:B------:R-:W-:Y:S01]  /*2e30*/  SHF.L.U32 R25, R84, 0x10, RZ ;  /* 0x0000001054197819 */ /* 0x000fe200000006ff */
[----:B------:R-:W-:Y:S01]  /*2e40*/  FADD.FTZ R29, R26, R29 ;  /* 0x0000001d1a1d7221 */ /* 0x000fe20000010000 */
[----:B------:R-:W-:Y:S01]  /*2e50*/  FFMA.FTZ R30, R35, R26, R30 ;  /* 0x0000001a231e7223 */ /* 0x000fe2000001001e */
[----:B------:R-:W-:Y:S01]  /*2e60*/  SHF.L.U32 R57, R85, 0x10, RZ ;  /* 0x0000001055397819 */ /* 0x000fe200000006ff */
[----:B------:R-:W-:Y:S01]  /*2e70*/  FMUL.FTZ R26, R62, R56 ;  /* 0x000000383e1a7220 */ /* 0x000fe20000410000 */
[----:B------:R-:W-:Y:S01]  /*2e80*/  FMUL.FTZ R39, R39, R116 ;  /* 0x0000007427277220 */ /* 0x000fe20000410000 */
[----:B------:R-:W-:Y:S01]  /*2e90*/  FADD.FTZ R23, R23, R27 ;  /* 0x0000001b17177221 */ /* 0x000fe20000010000 */
[----:B------:R-:W-:Y:S01]  /*2ea0*/  FADD.FTZ R25, -R22, R25 ;  /* 0x0000001916197221 */ /* 0x000fe20000010100 */
[----:B------:R-:W-:Y:S01]  /*2eb0*/  FADD.FTZ R29, R29, R26 ;  /* 0x0000001a1d1d7221 */ /* 0x000fe20000010000 */
[----:B------:R-:W-:Y:S01]  /*2ec0*/  FFMA.FTZ R30, R39, R26, R30 ;  /* 0x0000001a271e7223 */ /* 0x000fe2000001001e */
        /* <DEDUP_REMOVED lines=8> */
[----:B------:R-:W-:Y:S01]  /*2f50*/  FADD.FTZ R59, R23, R57 ;  /* 0x00000039173b7221 */ /* 0x000fe20000010000 */
[----:B------:R-:W-:Y:S01]  /*2f60*/  FFMA.FTZ R26, R25, R26, R30 ;  /* 0x0000001a191a7223 */ /* 0x000fe2000001001e */
[----:B------:R-:W-:Y:S01]  /*2f70*/  FFMA.FTZ R56, R56, R39, R31 ;  /* 0x0000002738387223 */ /* 0x000fe2000001001f */
[----:B------:R-:W-:Y:S01]  /*2f80*/  FFMA.FTZ R57, R57, R25, R24 ;  /* 0x0000001939397223 */ /* 0x000fe20000010018 */
[----:B------:R-:W-:Y:S06]  /*2f90*/  BRA `(.L_x_97) ;  /* 0x0000002400007947 */ /* 0x000fec0003800000 */
.L_x_96:
[----:B------:R-:W-:Y:S02]  /*2fa0*/  SHF.L.U32 R25, R114, 0x10, RZ ;  /* 0x0000001072197819 */ /* 0x000fe400000006ff */
[----:B------:R-:W-:Y:S02]  /*2fb0*/  SHF.L.U32 R27, R77, 0x10, RZ ;  /* 0x000000104d1b7819 */ /* 0x000fe400000006ff */
[----:B------:R-:W-:Y:S01]  /*2fc0*/  SHF.L.U32 R29, R112, 0x10, RZ ;  /* 0x00000010701d7819 */ /* 0x000fe200000006ff */
[C---:B------:R-:W-:Y:S01]  /*2fd0*/  FADD.FTZ R25, -R22.reuse, R25 ;  /* 0x0000001916197221 */ /* 0x040fe20000010100 */
[----:B------:R-:W-:Y:S01]  /*2fe0*/  SHF.L.U32 R23, R79, 0x10, RZ ;  /* 0x000000104f177819 */ /* 0x000fe200000006ff */
[----:B------:R-:W-:Y:S01]  /*2ff0*/  FADD.FTZ R27, -R22, R27 ;  /* 0x0000001b161b7221 */ /* 0x000fe20000010100 */
[----:B------:R-:W-:Y:S01]  /*3000*/  SHF.L.U32 R39, R76, 0x10, RZ ;  /* 0x000000104c277819 */ /* 0x000fe200000006ff */
[C---:B------:R-:W-:Y:S01]  /*3010*/  FADD.FTZ R29, -R22.reuse, R29 ;  /* 0x0000001d161d7221 */ /* 0x040fe20000010100 */
[-C--:B------:R-:W-:Y:S01]  /*3020*/  FMUL.FTZ R24, R25, R116.reuse ;  /* 0x0000007419187220 */ /* 0x080fe20000410000 */
[-C--:B------:R-:W-:Y:S01]  /*3030*/  FMUL.FTZ R59, R27, R116.reuse ;  /* 0x000000741b3b7220 */ /* 0x080fe20000410000 */
[----:B------:R-:W-:Y:S01]  /*3040*/  FADD.FTZ R23, -R22, R23 ;  /* 0x0000001716177221 */ /* 0x000fe20000010100 */
[----:B------:R-:W-:Y:S01]  /*3050*/  FMUL.FTZ R50, R29, R116 ;  /* 0x000000741d327220 */ /* 0x000fe20000410000 */
[--C-:B-----5:R-:W-:Y:S01]  /*3060*/  FFMA.FTZ R30, R63, R24, R61.reuse ;  /* 0x000000183f1e7223 */ /* 0x120fe2000001003d */
[--C-:B------:R-:W-:Y:S01]  /*3070*/  FFMA.FTZ R29, R62, R59, R60.reuse ;  /* 0x0000003b3e1d7223 */ /* 0x100fe2000001003c */
[----:B------:R-:W-:Y:S01]  /*3080*/  FMUL.FTZ R23, R23, R116 ;  /* 0x0000007417177220 */ /* 0x000fe20000410000 */
[----:B------:R-:W-:Y:S01]  /*3090*/  FFMA.FTZ R36, R63, R50, R61 ;  /* 0x000000323f247223 */ /* 0x000fe2000001003d */
[----:B------:R-:W-:Y:S01]  /*30a0*/  FMUL.FTZ R27, R30, -1.4426950216293334961 ;  /* 0xbfb8aa3b1e1b7820 */ /* 0x000fe20000410000 */
[----:B------:R-:W-:Y:S01]  /*30b0*/  FMUL.FTZ R31, R29, -1.4426950216293334961 ;  /* 0xbfb8aa3b1d1f7820 */ /* 0x000fe20000410000 */
[----:B------:R-:W-:Y:S01]  /*30c0*/  FFMA.FTZ R35, R62, R23, R60 ;  /* 0x000000173e237223 */ /* 0x000fe2000001003c */
[----:B------:R-:W-:Y:S01]  /*30d0*/  FMUL.FTZ R33, R36, -1.4426950216293334961 ;  /* 0xbfb8aa3b24217820 */ /* 0x000fe20000410000 */
[----:B------:R-:W-:-:S02]  /*30e0*/  SHF.L.U32 R34, R113, 0x10, RZ ;  /* 0x0000001071227819 */ /* 0x000fc400000006ff */
[----:B------:R-:W0:Y:S01]  /*30f0*/  MUFU.EX2 R27, R27 ;  /* 0x0000001b001b7308 */ /* 0x000e220000000800 */
[----:B------:R-:W-:Y:S01]  /*3100*/  FMUL.FTZ R25, R35, -1.4426950216293334961 ;  /* 0xbfb8aa3b23197820 */ /* 0x000fe20000410000 */
[----:B------:R-:W-:Y:S02]  /*3110*/  SHF.L.U32 R37, R78, 0x10, RZ ;  /* 0x000000104e257819 */ /* 0x000fe400000006ff */
[----:B------:R-:W1:Y:S01]  /*3120*/  MUFU.EX2 R31, R31 ;  /* 0x0000001f001f7308 */ /* 0x000e620000000800 */
[----:B------:R-:W-:Y:S02]  /*3130*/  SHF.L.U32 R41, R106, 0x10, RZ ;  /* 0x000000106a297819 */ /* 0x000fe400000006ff */
[----:B------:R-:W-:Y:S01]  /*3140*/  SHF.L.U32 R45, R104, 0x10, RZ ;  /* 0x00000010682d7819 */ /* 0x000fe200000006ff */
[----:B------:R-:W2:Y:S01]  /*3150*/  MUFU.EX2 R25, R25 ;  /* 0x0000001900197308 */ /* 0x000ea20000000800 */
[----:B------:R-:W-:Y:S01]  /*3160*/  SHF.L.U32 R47, R115, 0x10, RZ ;  /* 0x00000010732f7819 */ /* 0x000fe200000006ff */
[----:B------:R-:W-:Y:S01]  /*3170*/  FADD.FTZ R41, -R22, R41 ;  /* 0x0000002916297221 */ /* 0x000fe20000010100 */
[----:B------:R-:W-:Y:S01]  /*3180*/  SHF.L.U32 R55, R10, 0x10, RZ ;  /* 0x000000100a377819 */ /* 0x000fe200000006ff */
[----:B------:R-:W3:Y:S01]  /*3190*/  MUFU.EX2 R33, R33 ;  /* 0x0000002100217308 */ /* 0x000ee20000000800 */
[C---:B------:R-:W-:Y:S01]  /*31a0*/  FADD.FTZ R51, -R22.reuse, R45 ;  /* 0x0000002d16337221 */ /* 0x040fe20000010100 */
[----:B0-----:R-:W-:Y:S01]  /*31b0*/  FADD.FTZ R28, R27, 1 ;  /* 0x3f8000001b1c7421 */ /* 0x001fe20000010000 */
[----:B------:R-:W-:Y:S01]  /*31c0*/  SHF.L.U32 R118, R109, 0x10, RZ ;  /* 0x000000106d767819 */ /* 0x000fe200000006ff */
[----:B------:R-:W-:Y:S01]  /*31d0*/  FADD.FTZ R55, -R22, R55 ;  /* 0x0000003716377221 */ /* 0x000fe20000010100 */
[----:B------:R-:W-:Y:S01]  /*31e0*/  SHF.L.U32 R119, R7, 0x10, RZ ;  /* 0x0000001007777819 */ /* 0x000fe200000006ff */
[----:B-1----:R-:W-:Y:S01]  /*31f0*/  FADD.FTZ R32, R31, 1 ;  /* 0x3f8000001f207421 */ /* 0x002fe20000010000 */
[----:B------:R-:W-:Y:S01]  /*3200*/  SHF.L.U32 R125, R101, 0x10, RZ ;  /* 0x00000010657d7819 */ /* 0x000fe200000006ff */
[----:B------:R-:W0:Y:S01]  /*3210*/  MUFU.RCP R28, R28 ;  /* 0x0000001c001c7308 */ /* 0x000e220000001000 */
[----:B--2---:R-:W-:Y:S01]  /*3220*/  FADD.FTZ R26, R25, 1 ;  /* 0x3f800000191a7421 */ /* 0x004fe20000010000 */
[----:B------:R-:W-:Y:S01]  /*3230*/  SHF.L.U32 R25, R75, 0x10, RZ ;  /* 0x000000104b197819 */ /* 0x000fe200000006ff */
[----:B---3--:R-:W-:-:S05]  /*3240*/  FADD.FTZ R27, R33, 1 ;  /* 0x3f800000211b7421 */ /* 0x008fca0000010000 */
[----:B------:R-:W1:Y:S01]  /*3250*/  MUFU.RCP R32, R32 ;  /* 0x0000002000207308 */ /* 0x000e620000001000 */
[----:B------:R-:W-:-:S04]  /*3260*/  FADD.FTZ R25, -R22, R25 ;  /* 0x0000001916197221 */ /* 0x000fc80000010100 */
[----:B------:R-:W-:-:S03]  /*3270*/  FMUL.FTZ R53, R25, R116 ;  /* 0x0000007419357220 */ /* 0x000fc60000410000 */
[----:B------:R2:W3:Y:S01]  /*3280*/  MUFU.RCP R31, R27 ;  /* 0x0000001b001f7308 */ /* 0x0004e20000001000 */
[----:B------:R-:W-:Y:S01]  /*3290*/  FFMA.FTZ R25, R62, R53, R60 ;  /* 0x000000353e197223 */ /* 0x000fe2000001003c */
[----:B0-----:R-:W-:-:S03]  /*32a0*/  FMUL.FTZ R47, R47, R28 ;  /* 0x0000001c2f2f7220 */ /* 0x001fc60000410000 */
[----:B------:R-:W-:-:S03]  /*32b0*/  FMUL.FTZ R33, R25, -1.4426950216293334961 ;  /* 0xbfb8aa3b19217820 */ /* 0x000fc60000410000 */
[----:B------:R-:W0:Y:S01]  /*32c0*/  MUFU.RCP R26, R26 ;  /* 0x0000001a001a7308 */ /* 0x000e220000001000 */
[----:B--2---:R-:W-:Y:S01]  /*32d0*/  FADD.FTZ R27, -R28, 1 ;  /* 0x3f8000001c1b7421 */ /* 0x004fe20000010100 */
[----:B-1----:R-:W-:Y:S01]  /*32e0*/  FMUL.FTZ R56, R39, R32 ;  /* 0x0000002027387220 */ /* 0x002fe20000410000 */
[----:B------:R-:W-:Y:S01]  /*32f0*/  FADD.FTZ R32, -R32, 1 ;  /* 0x3f80000020207421 */ /* 0x000fe20000010100 */
[----:B------:R-:W-:Y:S01]  /*3300*/  SHF.L.U32 R39, R6, 0x10, RZ ;  /* 0x0000001006277819 */ /* 0x000fe200000006ff */
[----:B------:R-:W-:Y:S02]  /*3310*/  FFMA.FTZ R30, R30, R27, 1 ;  /* 0x3f8000001e1e7423 */ /* 0x000fe4000001001b */
[----:B------:R-:W-:Y:S01]  /*3320*/  FFMA.FTZ R27, R29, R32, 1 ;  /* 0x3f8000001d1b7423 */ /* 0x000fe20000010020 */
[----:B------:R-:W-:Y:S01]  /*3330*/  SHF.L.U32 R29, R110, 0x10, RZ ;  /* 0x000000106e1d7819 */ /* 0x000fe200000006ff */
[----:B------:R-:W1:Y:S01]  /*3340*/  MUFU.EX2 R33, R33 ;  /* 0x0000002100217308 */ /* 0x000e620000000800 */
[----:B---3--:R-:W-:Y:S01]  /*3350*/  FMUL.FTZ R57, R34, R31 ;  /* 0x0000001f22397220 */ /* 0x008fe20000410000 */
[----:B------:R-:W-:Y:S01]  /*3360*/  FADD.FTZ R31, -R31, 1 ;  /* 0x3f8000001f1f7421 */ /* 0x000fe20000010100 */
[C---:B------:R-:W-:Y:S01]  /*3370*/  FADD.FTZ R39, -R22.reuse, R39 ;  /* 0x0000002716277221 */ /* 0x040fe20000010100 */
[----:B------:R-:W-:Y:S01]  /*3380*/  FADD.FTZ R29, -R22, R29 ;  /* 0x0000001d161d7221 */ /* 0x000fe20000010100 */
[-C--:B------:R-:W-:Y:S01]  /*3390*/  FMUL.FTZ R32, R41, R116.reuse ;  /* 0x0000007429207220 */ /* 0x080fe20000410000 */
[----:B------:R-:W-:Y:S01]  /*33a0*/  FFMA.FTZ R36, R36, R31, 1 ;  /* 0x3f80000024247423 */ /* 0x000fe2000001001f */
[----:B------:R-:W-:Y:S01]  /*33b0*/  SHF.L.U32 R31, R4, 0x10, RZ ;  /* 0x00000010041f7819 */ /* 0x000fe200000006ff */
[----:B------:R-:W-:Y:S01]  /*33c0*/  FMUL.FTZ R48, R29, R116 ;  /* 0x000000741d307220 */ /* 0x000fe20000410000 */
[----:B0-----:R-:W-:Y:S01]  /*33d0*/  FMUL.FTZ R54, R37, R26 ;  /* 0x0000001a25367220 */ /* 0x001fe20000410000 */
[----:B------:R-:W-:Y:S01]  /*33e0*/  SHF.L.U32 R37, R108, 0x10, RZ ;  /* 0x000000106c257819 */ /* 0x000fe200000006ff */
[----:B------:R-:W-:Y:S01]  /*33f0*/  FADD.FTZ R26, -R26, 1 ;  /* 0x3f8000001a1a7421 */ /* 0x000fe20000010100 */
[----:B------:R-:W-:Y:S01]  /*3400*/  FFMA.FTZ R40, R63, R48, R61 ;  /* 0x000000303f287223 */ /* 0x000fe2000001003d */
[C---:B------:R-:W-:Y:S01]  /*3410*/  FADD.FTZ R31, -R22.reuse, R31 ;  /* 0x0000001f161f7221 */ /* 0x040fe20000010100 */
[----:B-1----:R-:W-:Y:S01]  /*3420*/  FADD.FTZ R34, R33, 1 ;  /* 0x3f80000021227421 */ /* 0x002fe20000010000 */
[----:B------:R-:W-:Y:S01]  /*3430*/  FADD.FTZ R37, -R22, R37 ;  /* 0x0000002516257221 */ /* 0x000fe20000010100 */
[----:B------:R-:W-:Y:S01]  /*3440*/  FMUL.FTZ R42, R40, -1.4426950216293334961 ;  /* 0xbfb8aa3b282a7820 */ /* 0x000fe20000410000 */
[----:B------:R-:W-:Y:S01]  /*3450*/  FMUL.FTZ R49, R31, R116 ;  /* 0x000000741f317220 */ /* 0x000fe20000410000 */
[----:B------:R-:W-:Y:S01]  /*3460*/  FFMA.FTZ R35, R35, R26, 1 ;  /* 0x3f80000023237423 */ /* 0x000fe2000001001a */
[----:B------:R-:W-:Y:S01]  /*3470*/  FMUL.FTZ R64, R37, R116 ;  /* 0x0000007425407220 */ /* 0x000fe20000410000 */
[----:B------:R-:W0:Y:S01]  /*3480*/  MUFU.RCP R34, R34 ;  /* 0x0000002200227308 */ /* 0x000e220000001000 */
[--C-:B------:R-:W-:Y:S01]  /*3490*/  FFMA.FTZ R38, R62, R49, R60.reuse ;  /* 0x000000313e267223 */ /* 0x100fe2000001003c */
[----:B------:R-:W-:Y:S01]  /*34a0*/  SHF.L.U32 R37, R8, 0x10, RZ ;  /* 0x0000001008257819 */ /* 0x000fe200000006ff */
[----:B------:R-:W-:Y:S01]  /*34b0*/  FFMA.FTZ R33, R63, R64, R61 ;  /* 0x000000403f217223 */ /* 0x000fe2000001003d */
[-C--:B------:R-:W-:Y:S01]  /*34c0*/  FMUL.FTZ R39, R39, R116.reuse ;  /* 0x0000007427277220 */ /* 0x080fe20000410000 */
[----:B------:R-:W-:Y:S01]  /*34d0*/  FMUL.FTZ R31, R38, -1.4426950216293334961 ;  /* 0xbfb8aa3b261f7820 */ /* 0x000fe20000410000 */
[----:B------:R-:W-:Y:S01]  /*34e0*/  FMUL.FTZ R54, R54, R35 ;  /* 0x0000002336367220 */ /* 0x000fe20000410000 */
[----:B------:R-:W-:Y:S01]  /*34f0*/  FADD.FTZ R43, -R22, R37 ;  /* 0x00000025162b7221 */ /* 0x000fe20000010100 */
[----:B------:R-:W1:Y:S01]  /*3500*/  MUFU.EX2 R42, R42 ;  /* 0x0000002a002a7308 */ /* 0x000e620000000800 */
[----:B------:R-:W-:Y:S01]  /*3510*/  FMUL.FTZ R41, R33, -1.4426950216293334961 ;  /* 0xbfb8aa3b21297820 */ /* 0x000fe20000410000 */
[--C-:B------:R-:W-:Y:S01]  /*3520*/  FFMA.FTZ R26, R62, R39, R60.reuse ;  /* 0x000000273e1a7223 */ /* 0x100fe2000001003c */
[----:B------:R-:W-:Y:S01]  /*3530*/  FMUL.FTZ R35, R43, R116 ;  /* 0x000000742b237220 */ /* 0x000fe20000410000 */
[----:B------:R-:W2:Y:S01]  /*3540*/  MUFU.EX2 R31, R31 ;  /* 0x0000001f001f7308 */ /* 0x000ea20000000800 */
[----:B------:R-:W-:Y:S01]  /*3550*/  FMUL.FTZ R47, R47, R30 ;  /* 0x0000001e2f2f7220 */ /* 0x000fe20000410000 */
[--C-:B------:R-:W-:Y:S01]  /*3560*/  FFMA.FTZ R29, R63, R32, R61.reuse ;  /* 0x000000203f1d7223 */ /* 0x100fe2000001003d */
[----:B------:R-:W-:Y:S01]  /*3570*/  FMUL.FTZ R30, R51, R116 ;  /* 0x00000074331e7220 */ /* 0x000fe20000410000 */
[----:B------:R-:W-:Y:S01]  /*3580*/  FMUL.FTZ R28, R26, -1.4426950216293334961 ;  /* 0xbfb8aa3b1a1c7820 */ /* 0x000fe20000410000 */
[----:B------:R-:W-:Y:S01]  /*3590*/  SHF.L.U32 R43, R74, 0x10, RZ ;  /* 0x000000104a2b7819 */ /* 0x000fe200000006ff */
[----:B0-----:R-:W-:Y:S01]  /*35a0*/  FADD.FTZ R52, -R34, 1 ;  /* 0x3f80000022347421 */ /* 0x001fe20000010100 */
[----:B------:R-:W0:Y:S01]  /*35b0*/  MUFU.EX2 R41, R41 ;  /* 0x0000002900297308 */ /* 0x000e220000000800 */
[----:B------:R-:W-:Y:S01]  /*35c0*/  FMUL.FTZ R56, R56, R27 ;  /* 0x0000001b38387220 */ /* 0x000fe20000410000 */
[----:B------:R-:W-:Y:S01]  /*35d0*/  FMUL.FTZ R37, R29, -1.4426950216293334961 ;  /* 0xbfb8aa3b1d257820 */ /* 0x000fe20000410000 */
[----:B-1----:R-:W-:Y:S01]  /*35e0*/  FADD.FTZ R42, R42, 1 ;  /* 0x3f8000002a2a7421 */ /* 0x002fe20000010000 */
[----:B------:R-:W-:Y:S01]  /*35f0*/  FFMA.FTZ R52, R25, R52, 1 ;  /* 0x3f80000019347423 */ /* 0x000fe20000010034 */
[C-C-:B------:R-:W-:Y:S01]  /*3600*/  FFMA.FTZ R25, R62.reuse, R35, R60.reuse ;  /* 0x000000233e197223 */ /* 0x140fe2000001003c */
[----:B------:R-:W-:Y:S01]  /*3610*/  FFMA.FTZ R27, R63, R30, R61 ;  /* 0x0000001e3f1b7223 */ /* 0x000fe2000001003d */
[----:B------:R1:W3:Y:S01]  /*3620*/  MUFU.RCP R45, R42 ;  /* 0x0000002a002d7308 */ /* 0x0002e20000001000 */
[----:B--2---:R-:W-:Y:S01]  /*3630*/  FADD.FTZ R44, R31, 1 ;  /* 0x3f8000001f2c7421 */ /* 0x004fe20000010000 */
[----:B------:R-:W-:Y:S01]  /*3640*/  FMUL.FTZ R46, R25, -1.4426950216293334961 ;  /* 0xbfb8aa3b192e7820 */ /* 0x000fe20000410000 */
[----:B------:R-:W-:Y:S01]  /*3650*/  FMUL.FTZ R43, R43, R34 ;  /* 0x000000222b2b7220 */ /* 0x000fe20000410000 */
[----:B------:R-:W-:Y:S01]  /*3660*/  FMUL.FTZ R31, R55, R116 ;  /* 0x00000074371f7220 */ /* 0x000fe20000410000 */
[----:B------:R-:W-:Y:S01]  /*3670*/  FMUL.FTZ R55, R27, -1.4426950216293334961 ;  /* 0xbfb8aa3b1b377820 */ /* 0x000fe20000410000 */
[----:B------:R-:W-:Y:S01]  /*3680*/  FMUL.FTZ R57, R57, R36 ;  /* 0x0000002439397220 */ /* 0x000fe20000410000 */
[----:B------:R-:W-:Y:S01]  /*3690*/  FMUL.FTZ R52, R43, R52 ;  /* 0x000000342b347220 */ /* 0x000fe20000410000 */
[----:B------:R-:W2:Y:S01]  /*36a0*/  MUFU.EX2 R28, R28 ;  /* 0x0000001c001c7308 */ /* 0x000ea20000000800 */
[----:B------:R-:W-:-:S03]  /*36b0*/  FFMA.FTZ R36, R62, R31, R60 ;  /* 0x0000001f3e247223 */ /* 0x000fc6000001003c */
[----:B------:R-:W4:Y:S01]  /*36c0*/  MUFU.RCP R44, R44 ;  /* 0x0000002c002c7308 */ /* 0x000f220000001000 */
[----:B-1----:R-:W-:Y:S01]  /*36d0*/  FMUL.FTZ R42, R36, -1.4426950216293334961 ;  /* 0xbfb8aa3b242a7820 */ /* 0x002fe20000410000 */
[----:B---3--:R-:W-:-:S06]  /*36e0*/  FADD.FTZ R51, -R45, 1 ;  /* 0x3f8000002d337421 */ /* 0x008fcc0000010100 */
[----:B------:R1:W-:Y:S01]  /*36f0*/  MUFU.EX2 R34, R46 ;  /* 0x0000002e00227308 */ /* 0x0003e20000000800 */
[----:B------:R-:W-:-:S03]  /*3700*/  FFMA.FTZ R40, R40, R51, 1 ;  /* 0x3f80000028287423 */ /* 0x000fc60000010033 */
[----:B------:R-:W3:Y:S04]  /*3710*/  MUFU.EX2 R37, R37 ;  /* 0x0000002500257308 */ /* 0x000ee80000000800 */
[----:B------:R4:W3:Y:S01]  /*3720*/  MUFU.EX2 R43, R55 ;  /* 0x00000037002b7308 */ /* 0x0008e20000000800 */
[----:B-1----:R-:W-:-:S03]  /*3730*/  SHF.L.U32 R46, R111, 0x10, RZ ;  /* 0x000000106f2e7819 */ /* 0x002fc600000006ff */
[----:B------:R-:W1:Y:S02]  /*3740*/  MUFU.EX2 R42, R42 ;  /* 0x0000002a002a7308 */ /* 0x000e640000000800 */
[----:B------:R-:W-:Y:S01]  /*3750*/  FMUL.FTZ R51, R46, R45 ;  /* 0x0000002d2e337220 */ /* 0x000fe20000410000 */
[----:B0-----:R-:W-:Y:S01]  /*3760*/  FADD.FTZ R45, R41, 1 ;  /* 0x3f800000292d7421 */ /* 0x001fe20000010000 */
[----:B--2---:R-:W-:Y:S01]  /*3770*/  FADD.FTZ R46, R28, 1 ;  /* 0x3f8000001c2e7421 */ /* 0x004fe20000010000 */
[----:B----4-:R-:W-:Y:S01]  /*3780*/  SHF.L.U32 R55, R102, 0x10, RZ ;  /* 0x0000001066377819 */ /* 0x010fe200000006ff */
[----:B------:R-:W-:Y:S01]  /*3790*/  FMUL.FTZ R51, R51, R40 ;  /* 0x0000002833337220 */ /* 0x000fe20000410000 */
[----:B---3--:R-:W-:Y:S01]  /*37a0*/  FADD.FTZ R40, R37, 1 ;  /* 0x3f80000025287421 */ /* 0x008fe20000010000 */
[----:B------:R-:W-:Y:S01]  /*37b0*/  FADD.FTZ R41, -R44, 1 ;  /* 0x3f8000002c297421 */ /* 0x000fe20000010100 */
[----:B------:R-:W0:Y:S01]  /*37c0*/  MUFU.RCP R45, R45 ;  /* 0x0000002d002d7308 */ /* 0x000e220000001000 */
[----:B------:R-:W-:-:S02]  /*37d0*/  FADD.FTZ R55, -R22, R55 ;  /* 0x0000003716377221 */ /* 0x000fc40000010100 */
[----:B------:R-:W-:Y:S01]  /*37e0*/  FFMA.FTZ R58, R38, R41, 1 ;  /* 0x3f800000263a7423 */ /* 0x000fe20000010029 */
[----:B------:R-:W-:Y:S01]  /*37f0*/  SHF.L.U32 R41, R5, 0x10, RZ ;  /* 0x0000001005297819 */ /* 0x000fe200000006ff */
[----:B------:R-:W-:Y:S01]  /*3800*/  FMUL.FTZ R28, R55, R116 ;  /* 0x00000074371c7220 */ /* 0x000fe20000410000 */
[----:B------:R-:W-:Y:S01]  /*3810*/  FADD.FTZ R55, R34, 1 ;  /* 0x3f80000022377421 */ /* 0x000fe20000010000 */
[----:B------:R-:W-:Y:S01]  /*3820*/  FADD.FTZ R34, R43, 1 ;  /* 0x3f8000002b227421 */ /* 0x000fe20000010000 */
[----:B------:R-:W2:Y:S01]  /*3830*/  MUFU.RCP R46, R46 ;  /* 0x0000002e002e7308 */ /* 0x000ea20000001000 */
[----:B------:R-:W-:Y:S01]  /*3840*/  FFMA.FTZ R37, R63, R28, R61 ;  /* 0x0000001c3f257223 */ /* 0x000fe2000001003d */
[----:B------:R-:W-:Y:S01]  /*3850*/  FMUL.FTZ R41, R41, R44 ;  /* 0x0000002c29297220 */ /* 0x000fe20000410000 */
[----:B-1----:R-:W-:Y:S02]  /*3860*/  FADD.FTZ R42, R42, 1 ;  /* 0x3f8000002a2a7421 */ /* 0x002fe40000010000 */
[----:B------:R-:W-:Y:S01]  /*3870*/  FMUL.FTZ R38, R37, -1.4426950216293334961 ;  /* 0xbfb8aa3b25267820 */ /* 0x000fe20000410000 */
[----:B------:R-:W-:Y:S01]  /*3880*/  FMUL.FTZ R58, R41, R58 ;  /* 0x0000003a293a7220 */ /* 0x000fe20000410000 */
[----:B------:R-:W-:Y:S01]  /*3890*/  SHF.L.U32 R41, R105, 0x10, RZ ;  /* 0x0000001069297819 */ /* 0x000fe200000006ff */
[----:B------:R-:W1:Y:S01]  /*38a0*/  MUFU.RCP R40, R40 ;  /* 0x0000002800287308 */ /* 0x000e620000001000 */
[----:B0-----:R-:W-:-:S04]  /*38b0*/  FADD.FTZ R44, -R45, 1 ;  /* 0x3f8000002d2c7421 */ /* 0x001fc80000010100 */
[----:B------:R-:W-:Y:S01]  /*38c0*/  FFMA.FTZ R65, R33, R44, 1 ;  /* 0x3f80000021417423 */ /* 0x000fe2000001002c */
[----:B------:R-:W-:Y:S02]  /*38d0*/  FMUL.FTZ R44, R118, R45 ;  /* 0x0000002d762c7220 */ /* 0x000fe40000410000 */
[----:B------:R-:W0:Y:S01]  /*38e0*/  MUFU.EX2 R38, R38 ;  /* 0x0000002600267308 */ /* 0x000e220000000800 */
[----:B--2---:R-:W-:Y:S01]  /*38f0*/  FADD.FTZ R45, -R46, 1 ;  /* 0x3f8000002e2d7421 */ /* 0x004fe20000010100 */
[----:B------:R-:W-:Y:S02]  /*3900*/  FMUL.FTZ R43, R119, R46 ;  /* 0x0000002e772b7220 */ /* 0x000fe40000410000 */
[----:B------:R2:W3:Y:S01]  /*3910*/  MUFU.RCP R33, R55 ;  /* 0x0000003700217308 */ /* 0x0004e20000001000 */
[----:B------:R-:W-:Y:S01]  /*3920*/  FMUL.FTZ R65, R44, R65 ;  /* 0x000000412c417220 */ /* 0x000fe20000410000 */
[----:B------:R-:W-:Y:S01]  /*3930*/  FFMA.FTZ R26, R26, R45, 1 ;  /* 0x3f8000001a1a7423 */ /* 0x000fe2000001002d */
[----:B-1----:R-:W-:-:S05]  /*3940*/  FADD.FTZ R46, -R40, 1 ;  /* 0x3f800000282e7421 */ /* 0x002fca0000010100 */
[----:B------:R-:W1:Y:S01]  /*3950*/  MUFU.RCP R34, R34 ;  /* 0x0000002200227308 */ /* 0x000e620000001000 */
[----:B--2---:R-:W-:Y:S01]  /*3960*/  SHF.L.U32 R55, R98, 0x10, RZ ;  /* 0x0000001062377819 */ /* 0x004fe200000006ff */
[----:B0-----:R-:W-:Y:S01]  /*3970*/  FADD.FTZ R38, R38, 1 ;  /* 0x3f80000026267421 */ /* 0x001fe20000010000 */
[----:B------:R-:W-:Y:S01]  /*3980*/  FFMA.FTZ R45, R29, R46, 1 ;  /* 0x3f8000001d2d7423 */ /* 0x000fe2000001002e */
[----:B------:R-:W-:Y:S02]  /*3990*/  SHF.L.U32 R29, R107, 0x10, RZ ;  /* 0x000000106b1d7819 */ /* 0x000fe400000006ff */
[----:B------:R-:W-:Y:S01]  /*39a0*/  SHF.L.U32 R46, R9, 0x10, RZ ;  /* 0x00000010092e7819 */ /* 0x000fe200000006ff */
[----:B------:R-:W-:Y:S01]  /*39b0*/  FADD.FTZ R55, -R22, R55 ;  /* 0x0000003716377221 */ /* 0x000fe20000010100 */
[----:B------:R-:W0:Y:S01]  /*39c0*/  MUFU.RCP R42, R42 ;  /* 0x0000002a002a7308 */ /* 0x000e220000001000 */
[----:B------:R-:W-:Y:S01]  /*39d0*/  FMUL.FTZ R40, R29, R40 ;  /* 0x000000281d287220 */ /* 0x000fe20000410000 */
[----:B------:R-:W-:Y:S01]  /*39e0*/  FMUL.FTZ R29, R43, R26 ;  /* 0x0000001a2b1d7220 */ /* 0x000fe20000410000 */
[----:B------:R-:W-:-:S02]  /*39f0*/  SHF.L.U32 R43, R12, 0x10, RZ ;  /* 0x000000100c2b7819 */ /* 0x000fc400000006ff */
[----:B------:R-:W-:Y:S01]  /*3a00*/  FMUL.FTZ R26, R40, R45 ;  /* 0x0000002d281a7220 */ /* 0x000fe20000410000 */
[----:B---3--:R-:W-:Y:S02]  /*3a10*/  FADD.FTZ R40, -R33, 1 ;  /* 0x3f80000021287421 */ /* 0x008fe40000010100 */
[----:B------:R-:W2:Y:S01]  /*3a20*/  MUFU.RCP R38, R38 ;  /* 0x0000002600267308 */ /* 0x000ea20000001000 */
[----:B------:R-:W-:Y:S01]  /*3a30*/  FADD.FTZ R43, -R22, R43 ;  /* 0x0000002b162b7221 */ /* 0x000fe20000010100 */
[----:B-1----:R-:W-:Y:S01]  /*3a40*/  FADD.FTZ R44, -R34, 1 ;  /* 0x3f800000222c7421 */ /* 0x002fe20000010100 */
[----:B------:R-:W-:Y:S01]  /*3a50*/  FFMA.FTZ R25, R25, R40, 1 ;  /* 0x3f80000019197423 */ /* 0x000fe20000010028 */
[----:B------:R-:W-:Y:S01]  /*3a60*/  FMUL.FTZ R40, R46, R33 ;  /* 0x000000212e287220 */ /* 0x000fe20000410000 */
[----:B------:R-:W-:Y:S01]  /*3a70*/  FMUL.FTZ R34, R41, R34 ;  /* 0x0000002229227220 */ /* 0x000fe20000410000 */
[----:B------:R-:W-:Y:S01]  /*3a80*/  FFMA.FTZ R33, R27, R44, 1 ;  /* 0x3f8000001b217423 */ /* 0x000fe2000001002c */
[----:B------:R-:W-:Y:S01]  /*3a90*/  SHF.L.U32 R41, R11, 0x10, RZ ;  /* 0x000000100b297819 */ /* 0x000fe200000006ff */
[----:B------:R-:W-:Y:S01]  /*3aa0*/  FMUL.FTZ R25, R40, R25 ;  /* 0x0000001928197220 */ /* 0x000fe20000410000 */
[----:B------:R-:W-:Y:S01]  /*3ab0*/  FMUL.FTZ R45, R43, R116 ;  /* 0x000000742b2d7220 */ /* 0x000fe20000410000 */
[----:B------:R-:W-:Y:S01]  /*3ac0*/  FMUL.FTZ R40, R34, R33 ;  /* 0x0000002122287220 */ /* 0x000fe20000410000 */
[----:B0-----:R-:W-:Y:S01]  /*3ad0*/  FADD.FTZ R27, -R42, 1 ;  /* 0x3f8000002a1b7421 */ /* 0x001fe20000010100 */
[----:B------:R-:W-:Y:S01]  /*3ae0*/  FMUL.FTZ R42, R41, R42 ;  /* 0x0000002a292a7220 */ /* 0x000fe20000410000 */
[----:B------:R-:W-:-:S02]  /*3af0*/  SHF.L.U32 R43, R100, 0x10, RZ ;  /* 0x00000010642b7819 */ /* 0x000fc400000006ff */
[----:B------:R-:W-:Y:S01]  /*3b00*/  FFMA.FTZ R27, R36, R27, 1 ;  /* 0x3f800000241b7423 */ /* 0x000fe2000001001b */
[----:B------:R-:W-:Y:S01]  /*3b10*/  SHF.L.U32 R41, R103, 0x10, RZ ;  /* 0x0000001067297819 */ /* 0x000fe200000006ff */
[----:B--2---:R-:W-:Y:S02]  /*3b20*/  FADD.FTZ R34, -R38, 1 ;  /* 0x3f80000026227421 */ /* 0x004fe40000010100 */
[----:B------:R-:W-:Y:S01]  /*3b30*/  FMUL.FTZ R27, R42, R27 ;  /* 0x0000001b2a1b7220 */ /* 0x000fe20000410000 */
[----:B------:R-:W-:Y:S01]  /*3b40*/  FADD.FTZ R43, -R22, R43 ;  /* 0x0000002b162b7221 */ /* 0x000fe20000010100 */
[----:B------:R-:W-:Y:S01]  /*3b50*/  FMUL.FTZ R38, R41, R38 ;  /* 0x0000002629267220 */ /* 0x000fe20000410000 */
[----:B------:R-:W-:Y:S01]  /*3b60*/  FFMA.FTZ R33, R37, R34, 1 ;  /* 0x3f80000025217423 */ /* 0x000fe20000010022 */
[----:B------:R-:W-:Y:S01]  /*3b70*/  FFMA.FTZ R37, R62, R45, R60 ;  /* 0x0000002d3e257223 */ /* 0x000fe2000001003c */
[----:B------:R-:W-:Y:S02]  /*3b80*/  FMUL.FTZ R44, R43, R116 ;  /* 0x000000742b2c7220 */ /* 0x000fe40000410000 */
[----:B------:R-:W-:Y:S01]  /*3b90*/  FMUL.FTZ R38, R38, R33 ;  /* 0x0000002126267220 */ /* 0x000fe20000410000 */
[----:B------:R-:W-:Y:S01]  /*3ba0*/  FMUL.FTZ R42, R37, -1.4426950216293334961 ;  /* 0xbfb8aa3b252a7820 */ /* 0x000fe20000410000 */
[----:B------:R-:W-:Y:S01]  /*3bb0*/  SHF.L.U32 R33, R14, 0x10, RZ ;  /* 0x000000100e217819 */ /* 0x000fe200000006ff */
[----:B------:R-:W-:-:S04]  /*3bc0*/  FFMA.FTZ R36, R63, R44, R61 ;  /* 0x0000002c3f247223 */ /* 0x000fc8000001003d */
[----:B------:R-:W0:Y:S01]  /*3bd0*/  MUFU.EX2 R42, R42 ;  /* 0x0000002a002a7308 */ /* 0x000e220000000800 */
[----:B------:R-:W-:Y:S01]  /*3be0*/  FADD.FTZ R43, -R22, R33 ;  /* 0x00000021162b7221 */ /* 0x000fe20000010100 */
[----:B------:R-:W-:-:S03]  /*3bf0*/  FMUL.FTZ R33, R36, -1.4426950216293334961 ;  /* 0xbfb8aa3b24217820 */ /* 0x000fc60000410000 */
[----:B------:R-:W-:-:S03]  /*3c00*/  FMUL.FTZ R43, R43, R116 ;  /* 0x000000742b2b7220 */ /* 0x000fc60000410000 */
[----:B------:R-:W1:Y:S01]  /*3c10*/  MUFU.EX2 R33, R33 ;  /* 0x0000002100217308 */ /* 0x000e620000000800 */
[----:B------:R-:W-:-:S04]  /*3c20*/  FFMA.FTZ R41, R62, R43, R60 ;  /* 0x0000002b3e297223 */ /* 0x000fc8000001003c */
[----:B------:R-:W-:Y:S01]  /*3c30*/  FMUL.FTZ R119, R41, -1.4426950216293334961 ;  /* 0xbfb8aa3b29777820 */ /* 0x000fe20000410000 */
[----:B0-----:R-:W-:Y:S01]  /*3c40*/  FADD.FTZ R34, R42, 1 ;  /* 0x3f8000002a227421 */ /* 0x001fe20000010000 */
[----:B------:R-:W-:Y:S02]  /*3c50*/  FMUL.FTZ R42, R55, R116 ;  /* 0x00000074372a7220 */ /* 0x000fe40000410000 */
[----:B------:R0:W2:Y:S04]  /*3c60*/  MUFU.EX2 R46, R119 ;  /* 0x00000077002e7308 */ /* 0x0000a80000000800 */
[----:B------:R-:W3:Y:S01]  /*3c70*/  MUFU.RCP R34, R34 ;  /* 0x0000002200227308 */ /* 0x000ee20000001000 */
[----:B-1----:R-:W-:Y:S01]  /*3c80*/  FADD.FTZ R55, R33, 1 ;  /* 0x3f80000021377421 */ /* 0x002fe20000010000 */
[----:B------:R-:W-:Y:S01]  /*3c90*/  FFMA.FTZ R33, R63, R42, R61 ;  /* 0x0000002a3f217223 */ /* 0x000fe2000001003d */
[----:B0-----:R-:W-:-:S03]  /*3ca0*/  SHF.L.U32 R119, R13, 0x10, RZ ;  /* 0x000000100d777819 */ /* 0x001fc600000006ff */
[----:B------:R-:W-:Y:S02]  /*3cb0*/  FMUL.FTZ R118, R33, -1.4426950216293334961 ;  /* 0xbfb8aa3b21767820 */ /* 0x000fe40000410000 */
[----:B------:R-:W0:Y:S01]  /*3cc0*/  MUFU.RCP R55, R55 ;  /* 0x0000003700377308 */ /* 0x000e220000001000 */
[----:B--2---:R-:W-:-:S07]  /*3cd0*/  FADD.FTZ R124, R46, 1 ;  /* 0x3f8000002e7c7421 */ /* 0x004fce0000010000 */
[----:B------:R-:W1:Y:S01]  /*3ce0*/  MUFU.EX2 R118, R118 ;  /* 0x0000007600767308 */ /* 0x000e620000000800 */
[----:B---3--:R-:W-:Y:S01]  /*3cf0*/  FADD.FTZ R46, -R34, 1 ;  /* 0x3f800000222e7421 */ /* 0x008fe20000010100 */
[----:B------:R-:W-:-:S03]  /*3d00*/  FMUL.FTZ R34, R119, R34 ;  /* 0x0000002277227220 */ /* 0x000fc60000410000 */
[----:B------:R-:W-:Y:S02]  /*3d10*/  FFMA.FTZ R37, R37, R46, 1 ;  /* 0x3f80000025257423 */ /* 0x000fe4000001002e */
[----:B------:R-:W2:Y:S01]  /*3d20*/  MUFU.RCP R46, R124 ;  /* 0x0000007c002e7308 */ /* 0x000ea20000001000 */
[----:B0-----:R-:W-:Y:S01]  /*3d30*/  FADD.FTZ R119, -R55, 1 ;  /* 0x3f80000037777421 */ /* 0x001fe20000010100 */
[----:B------:R-:W-:Y:S01]  /*3d40*/  FMUL.FTZ R55, R125, R55 ;  /* 0x000000377d377220 */ /* 0x000fe20000410000 */
[----:B------:R-:W-:Y:S02]  /*3d50*/  FMUL.FTZ R37, R34, R37 ;  /* 0x0000002522257220 */ /* 0x000fe40000410000 */
[----:B------:R-:W-:Y:S01]  /*3d60*/  FFMA.FTZ R36, R36, R119, 1 ;  /* 0x3f80000024247423 */ /* 0x000fe20000010077 */
[----:B-1----:R-:W-:-:S03]  /*3d70*/  FADD.FTZ R119, R118, 1 ;  /* 0x3f80000076777421 */ /* 0x002fc60000010000 */
[----:B------:R-:W-:Y:S01]  /*3d80*/  FMUL.FTZ R36, R55, R36 ;  /* 0x0000002437247220 */ /* 0x000fe20000410000 */
[----:B------:R0:W1:Y:S01]  /*3d90*/  MUFU.RCP R118, R119 ;  /* 0x0000007700767308 */ /* 0x0000620000001000 */
[----:B--2---:R-:W-:Y:S01]  /*3da0*/  FADD.FTZ R125, -R46, 1 ;  /* 0x3f8000002e7d7421 */ /* 0x004fe20000010100 */
[----:B0-----:R-:W-:-:S03]  /*3db0*/  FMUL.FTZ R119, R63, R47 ;  /* 0x0000002f3f777220 */ /* 0x001fc60000410000 */
[----:B------:R-:W-:Y:S01]  /*3dc0*/  FFMA.FTZ R41, R41, R125, 1 ;  /* 0x3f80000029297423 */ /* 0x000fe2000001007d */
[----:B------:R-:W-:-:S05]  /*3dd0*/  SHF.L.U32 R125, R15, 0x10, RZ ;  /* 0x000000100f7d7819 */ /* 0x000fca00000006ff */
[----:B------:R-:W-:Y:S01]  /*3de0*/  FMUL.FTZ R124, R125, R46 ;  /* 0x0000002e7d7c7220 */ /* 0x000fe20000410000 */
[----:B------:R-:W-:-:S05]  /*3df0*/  SHF.L.U32 R125, R99, 0x10, RZ ;  /* 0x00000010637d7819 */ /* 0x000fca00000006ff */
[----:B-1----:R-:W-:Y:S01]  /*3e00*/  FMUL.FTZ R46, R125, R118 ;  /* 0x000000767d2e7220 */ /* 0x002fe20000410000 */
[----:B------:R-:W-:-:S04]  /*3e10*/  FADD.FTZ R118, -R118, 1 ;  /* 0x3f80000076767421 */ /* 0x000fc80000010100 */
[----:B------:R-:W-:Y:S01]  /*3e20*/  FFMA.FTZ R125, R33, R118, 1 ;  /* 0x3f800000217d7423 */ /* 0x000fe20000010076 */
[----:B------:R-:W-:Y:S01]  /*3e30*/  FMUL.FTZ R33, R124, R41 ;  /* 0x000000297c217220 */ /* 0x000fe20000410000 */
[----:B------:R-:W-:Y:S01]  /*3e40*/  SHF.L.U32 R41, R16, 0x10, RZ ;  /* 0x0000001010297819 */ /* 0x000fe200000006ff */
[-C--:B------:R-:W-:Y:S01]  /*3e50*/  FFMA.FTZ R124, R23, R54.reuse, RZ ;  /* 0x00000036177c7223 */ /* 0x080fe200000100ff */
[----:B------:R-:W-:Y:S01]  /*3e60*/  FMUL.FTZ R34, R46, R125 ;  /* 0x0000007d2e227220 */ /* 0x000fe20000410000 */
[----:B------:R-:W-:Y:S01]  /*3e70*/  FMUL.FTZ R46, R62, R54 ;  /* 0x000000363e2e7220 */ /* 0x000fe20000410000 */
[----:B------:R-:W-:Y:S01]  /*3e80*/  FADD.FTZ R125, RZ, R54 ;  /* 0x00000036ff7d7221 */ /* 0x000fe20000010000 */
[----:B------:R-:W-:Y:S01]  /*3e90*/  FADD.FTZ R41, -R22, R41 ;  /* 0x0000002916297221 */ /* 0x000fe20000010100 */
[----:B------:R-:W-:Y:S01]  /*3ea0*/  FFMA.FTZ R54, R59, R56, R124 ;  /* 0x000000383b367223 */ /* 0x000fe2000001007c */
[----:B------:R-:W-:Y:S01]  /*3eb0*/  FFMA.FTZ R55, R23, R46, RZ ;  /* 0x0000002e17377223 */ /* 0x000fe200000100ff */
[----:B------:R-:W-:Y:S01]  /*3ec0*/  FADD.FTZ R46, RZ, R46 ;  /* 0x0000002eff2e7221 */ /* 0x000fe20000010000 */
[----:B------:R-:W-:Y:S01]  /*3ed0*/  FMUL.FTZ R41, R41, R116 ;  /* 0x0000007429297220 */ /* 0x000fe20000410000 */
[----:B------:R-:W-:Y:S01]  /*3ee0*/  FADD.FTZ R125, R125, R56 ;  /* 0x000000387d7d7221 */ /* 0x000fe20000010000 */
[----:B------:R-:W-:Y:S01]  /*3ef0*/  FFMA.FTZ R118, R24, R119, R55 ;  /* 0x0000007718767223 */ /* 0x000fe20000010037 */
[----:B------:R-:W-:Y:S01]  /*3f00*/  FADD.FTZ R119, R119, R46 ;  /* 0x0000002e77777221 */ /* 0x000fe20000010000 */
[C---:B------:R-:W-:Y:S01]  /*3f10*/  FFMA.FTZ R46, R62.reuse, R41, R60 ;  /* 0x000000293e2e7223 */ /* 0x040fe2000001003c */
[----:B------:R-:W-:Y:S01]  /*3f20*/  FMUL.FTZ R56, R62, R56 ;  /* 0x000000383e387220 */ /* 0x000fe20000410000 */
[----:B------:R-:W-:Y:S01]  /*3f30*/  FFMA.FTZ R24, R24, R47, RZ ;  /* 0x0000002f18187223 */ /* 0x000fe200000100ff */
[----:B------:R-:W-:Y:S01]  /*3f40*/  FADD.FTZ R124, RZ, R47 ;  /* 0x0000002fff7c7221 */ /* 0x000fe20000010000 */
[----:B------:R-:W-:Y:S01]  /*3f50*/  FMUL.FTZ R55, R46, -1.4426950216293334961 ;  /* 0xbfb8aa3b2e377820 */ /* 0x000fe20000410000 */
[----:B------:R-:W-:Y:S01]  /*3f60*/  FFMA.FTZ R59, R59, R56, R118 ;  /* 0x000000383b3b7223 */ /* 0x000fe20000010076 */
[----:B------:R-:W-:Y:S01]  /*3f70*/  SHF.L.U32 R118, R17, 0x10, RZ ;  /* 0x0000001011767819 */ /* 0x000fe200000006ff */
[----:B------:R-:W-:Y:S01]  /*3f80*/  FADD.FTZ R119, R119, R56 ;  /* 0x0000003877777221 */ /* 0x000fe20000010000 */
[-C--:B------:R-:W-:Y:S01]  /*3f90*/  FFMA.FTZ R47, R50, R57.reuse, R24 ;  /* 0x00000039322f7223 */ /* 0x080fe20000010018 */
[----:B------:R-:W-:Y:S01]  /*3fa0*/  FADD.FTZ R124, R124, R57 ;  /* 0x000000397c7c7221 */ /* 0x000fe20000010000 */
[----:B------:R-:W0:Y:S01]  /*3fb0*/  MUFU.EX2 R55, R55 ;  /* 0x0000003700377308 */ /* 0x000e220000000800 */
[----:B------:R-:W-:Y:S01]  /*3fc0*/  FMUL.FTZ R24, R63, R57 ;  /* 0x000000393f187220 */ /* 0x000fe20000410000 */
[----:B------:R-:W-:Y:S01]  /*3fd0*/  SHF.L.U32 R57, R97, 0x10, RZ ;  /* 0x0000001061397819 */ /* 0x000fe200000006ff */
[----:B------:R-:W-:Y:S01]  /*3fe0*/  FADD.FTZ R125, R125, R52 ;  /* 0x000000347d7d7221 */ /* 0x000fe20000010000 */
[----:B------:R-:W-:Y:S01]  /*3ff0*/  FADD.FTZ R124, R124, R51 ;  /* 0x000000337c7c7221 */ /* 0x000fe20000010000 */
[----:B------:R-:W-:Y:S01]  /*4000*/  FFMA.FTZ R59, R50, R24, R59 ;  /* 0x00000018323b7223 */ /* 0x000fe2000001003b */
[----:B------:R-:W-:Y:S01]  /*4010*/  FADD.FTZ R119, R24, R119 ;  /* 0x0000007718777221 */ /* 0x000fe20000010000 */
[-C--:B------:R-:W-:Y:S01]  /*4020*/  FFMA.FTZ R24, R53, R52.reuse, R54 ;  /* 0x0000003435187223 */ /* 0x080fe20000010036 */
[----:B------:R-:W-:Y:S01]  /*4030*/  FMUL.FTZ R52, R62, R52 ;  /* 0x000000343e347220 */ /* 0x000fe20000410000 */
[-C--:B------:R-:W-:Y:S01]  /*4040*/  FFMA.FTZ R47, R48, R51.reuse, R47 ;  /* 0x00000033302f7223 */ /* 0x080fe2000001002f */
[----:B------:R-:W-:Y:S01]  /*4050*/  FMUL.FTZ R51, R63, R51 ;  /* 0x000000333f337220 */ /* 0x000fe20000410000 */
[----:B------:R-:W-:Y:S01]  /*4060*/  FFMA.FTZ R24, R49, R58, R24 ;  /* 0x0000003a31187223 */ /* 0x000fe20000010018 */
[----:B------:R-:W-:Y:S01]  /*4070*/  FFMA.FTZ R54, R53, R52, R59 ;  /* 0x0000003435367223 */ /* 0x000fe2000001003b */
[----:B------:R-:W-:Y:S01]  /*4080*/  SHF.L.U32 R53, R19, 0x10, RZ ;  /* 0x0000001013357819 */ /* 0x000fe200000006ff */
[----:B0-----:R-:W-:Y:S01]  /*4090*/  FADD.FTZ R55, R55, 1 ;  /* 0x3f80000037377421 */ /* 0x001fe20000010000 */
[----:B------:R-:W-:Y:S01]  /*40a0*/  FADD.FTZ R119, R119, R52 ;  /* 0x0000003477777221 */ /* 0x000fe20000010000 */
[----:B------:R-:W-:Y:S01]  /*40b0*/  FFMA.FTZ R47, R64, R65, R47 ;  /* 0x00000041402f7223 */ /* 0x000fe2000001002f */
[----:B------:R-:W-:-:S02]  /*40c0*/  FFMA.FTZ R24, R39, R29, R24 ;  /* 0x0000001d27187223 */ /* 0x000fc40000010018 */
[----:B------:R-:W-:Y:S01]  /*40d0*/  FADD.FTZ R119, R51, R119 ;  /* 0x0000007733777221 */ /* 0x000fe20000010000 */
[----:B------:R-:W0:Y:S01]  /*40e0*/  MUFU.RCP R55, R55 ;  /* 0x0000003700377308 */ /* 0x000e220000001000 */
[----:B------:R-:W-:Y:S01]  /*40f0*/  FFMA.FTZ R47, R32, R26, R47 ;  /* 0x0000001a202f7223 */ /* 0x000fe2000001002f */
[----:B------:R-:W-:-:S03]  /*4100*/  FFMA.FTZ R24, R35, R25, R24 ;  /* 0x0000001923187223 */ /* 0x000fc60000010018 */
[----:B------:R-:W-:Y:S01]  /*4110*/  FFMA.FTZ R47, R30, R40, R47 ;  /* 0x000000281e2f7223 */ /* 0x000fe2000001002f */
[----:B------:R-:W-:-:S03]  /*4120*/  FFMA.FTZ R24, R31, R27, R24 ;  /* 0x0000001b1f187223 */ /* 0x000fc60000010018 */
[----:B------:R-:W-:Y:S01]  /*4130*/  FFMA.FTZ R47, R28, R38, R47 ;  /* 0x000000261c2f7223 */ /* 0x000fe2000001002f */
[----:B------:R-:W-:-:S03]  /*4140*/  FFMA.FTZ R24, R45, R37, R24 ;  /* 0x000000252d187223 */ /* 0x000fc60000010018 */
[----:B------:R-:W-:Y:S01]  /*4150*/  FFMA.FTZ R47, R44, R36, R47 ;  /* 0x000000242c2f7223 */ /* 0x000fe2000001002f */
[----:B------:R-:W-:-:S03]  /*4160*/  FFMA.FTZ R24, R43, R33, R24 ;  /* 0x000000212b187223 */ /* 0x000fc60000010018 */
[----:B------:R-:W-:Y:S01]  /*4170*/  FFMA.FTZ R47, R42, R34, R47 ;  /* 0x000000222a2f7223 */ /* 0x000fe2000001002f */
[----:B0-----:R-:W-:Y:S01]  /*4180*/  FMUL.FTZ R23, R118, R55 ;  /* 0x0000003776177220 */ /* 0x001fe20000410000 */
[----:B------:R-:W-:Y:S01]  /*4190*/  FADD.FTZ R118, -R55, 1 ;  /* 0x3f80000037767421 */ /* 0x000fe20000010100 */
[----:B------:R-:W-:-:S03]  /*41a0*/  SHF.L.U32 R55, R96, 0x10, RZ ;  /* 0x0000001060377819 */ /* 0x000fc600000006ff */
[----:B------:R-:W-:Y:S02]  /*41b0*/  FFMA.FTZ R118, R46, R118, 1 ;  /* 0x3f8000002e767423 */ /* 0x000fe40000010076 */
[----:B------:R-:W-:Y:S02]  /*41c0*/  FADD.FTZ R55, -R22, R55 ;  /* 0x0000003716377221 */ /* 0x000fe40000010100 */
[----:B------:R-:W-:Y:S02]  /*41d0*/  FMUL.FTZ R23, R23, R118 ;  /* 0x0000007617177220 */ /* 0x000fe40000410000 */
[----:B------:R-:W-:Y:S02]  /*41e0*/  FMUL.FTZ R46, R55, R116 ;  /* 0x00000074372e7220 */ /* 0x000fe40000410000 */
[----:B------:R-:W-:Y:S02]  /*41f0*/  FFMA.FTZ R24, R41, R23, R24 ;  /* 0x0000001729187223 */ /* 0x000fe40000010018 */
[----:B------:R-:W-:-:S04]  /*4200*/  FFMA.FTZ R55, R63, R46, R61 ;  /* 0x0000002e3f377223 */ /* 0x000fc8000001003d */
[----:B------:R-:W-:-:S06]  /*4210*/  FMUL.FTZ R118, R55, -1.4426950216293334961 ;  /* 0xbfb8aa3b37767820 */ /* 0x000fcc0000410000 */
[----:B------:R-:W0:Y:S02]  /*4220*/  MUFU.EX2 R118, R118 ;  /* 0x0000007600767308 */ /* 0x000e240000000800 */
[----:B0-----:R-:W-:-:S06]  /*4230*/  FADD.FTZ R56, R118, 1 ;  /* 0x3f80000076387421 */ /* 0x001fcc0000010000 */
[----:B------:R-:W0:Y:S02]  /*4240*/  MUFU.RCP R56, R56 ;  /* 0x0000003800387308 */ /* 0x000e240000001000 */
[----:B0-----:R-:W-:Y:S01]  /*4250*/  FMUL.FTZ R50, R57, R56 ;  /* 0x0000003839327220 */ /* 0x001fe20000410000 */
[----:B------:R-:W-:Y:S01]  /*4260*/  SHF.L.U32 R57, R18, 0x10, RZ ;  /* 0x0000001012397819 */ /* 0x000fe200000006ff */
[----:B------:R-:W-:-:S04]  /*4270*/  FADD.FTZ R118, -R56, 1 ;  /* 0x3f80000038767421 */ /* 0x000fc80000010100 */
[----:B------:R-:W-:Y:S01]  /*4280*/  FADD.FTZ R57, -R22, R57 ;  /* 0x0000003916397221 */ /* 0x000fe20000010100 */
[----:B------:R-:W-:-:S03]  /*4290*/  FFMA.FTZ R55, R55, R118, 1 ;  /* 0x3f80000037377423 */ /* 0x000fc60000010076 */
[----:B------:R-:W-:Y:S01]  /*42a0*/  FMUL.FTZ R57, R57, R116 ;  /* 0x0000007439397220 */ /* 0x000fe20000410000 */
[----:B------:R-:W-:-:S03]  /*42b0*/  FMUL.FTZ R50, R50, R55 ;  /* 0x0000003732327220 */ /* 0x000fc60000410000 */
[----:B------:R-:W-:Y:S01]  /*42c0*/  FFMA.FTZ R55, R62, R57, R60 ;  /* 0x000000393e377223 */ /* 0x000fe2000001003c */
[----:B------:R-:W-:-:S03]  /*42d0*/  FFMA.FTZ R47, R46, R50, R47 ;  /* 0x000000322e2f7223 */ /* 0x000fc6000001002f */
[----:B------:R-:W-:-:S06]  /*42e0*/  FMUL.FTZ R118, R55, -1.4426950216293334961 ;  /* 0xbfb8aa3b37767820 */ /* 0x000fcc0000410000 */
[----:B------:R-:W0:Y:S02]  /*42f0*/  MUFU.EX2 R118, R118 ;  /* 0x0000007600767308 */ /* 0x000e240000000800 */
[----:B0-----:R-:W-:-:S06]  /*4300*/  FADD.FTZ R56, R118, 1 ;  /* 0x3f80000076387421 */ /* 0x001fcc0000010000 */
[----:B------:R-:W0:Y:S02]  /*4310*/  MUFU.RCP R56, R56 ;  /* 0x0000003800387308 */ /* 0x000e240000001000 */
[----:B0-----:R-:W-:Y:S01]  /*4320*/  FADD.FTZ R59, -R56, 1 ;  /* 0x3f800000383b7421 */ /* 0x001fe20000010100 */
[----:B------:R-:W-:-:S03]  /*4330*/  FMUL.FTZ R53, R53, R56 ;  /* 0x0000003835357220 */ /* 0x000fc60000410000 */
[----:B------:R-:W-:Y:S01]  /*4340*/  FFMA.FTZ R55, R55, R59, 1 ;  /* 0x3f80000037377423 */ /* 0x000fe2000001003b */
[----:B------:R-:W-:-:S03]  /*4350*/  SHF.L.U32 R59, R94, 0x10, RZ ;  /* 0x000000105e3b7819 */ /* 0x000fc600000006ff */
[----:B------:R-:W-:Y:S02]  /*4360*/  FMUL.FTZ R55, R53, R55 ;  /* 0x0000003735377220 */ /* 0x000fe40000410000 */
[----:B------:R-:W-:Y:S02]  /*4370*/  FADD.FTZ R59, -R22, R59 ;  /* 0x0000003b163b7221 */ /* 0x000fe40000010100 */
[----:B------:R-:W-:Y:S02]  /*4380*/  FFMA.FTZ R24, R57, R55, R24 ;  /* 0x0000003739187223 */ /* 0x000fe40000010018 */
[----:B------:R-:W-:Y:S01]  /*4390*/  FMUL.FTZ R56, R59, R116 ;  /* 0x000000743b387220 */ /* 0x000fe20000410000 */
[----:B------:R-:W-:Y:S01]  /*43a0*/  FFMA.FTZ R59, R48, R51, R54 ;  /* 0x00000033303b7223 */ /* 0x000fe20000010036 */
[----:B------:R-:W-:Y:S02]  /*43b0*/  SHF.L.U32 R48, R95, 0x10, RZ ;  /* 0x000000105f307819 */ /* 0x000fe400000006ff */
[----:B------:R-:W-:-:S04]  /*43c0*/  FFMA.FTZ R52, R63, R56, R61 ;  /* 0x000000383f347223 */ /* 0x000fc8000001003d */
        /* <DEDUP_REMOVED lines=11> */
[----:B------:R-:W-:-:S04]  /*4480*/  FMUL.FTZ R53, R52, R116 ;  /* 0x0000007434357220 */ /* 0x000fc80000410000 */
[----:B------:R-:W-:-:S04]  /*4490*/  FFMA.FTZ R51, R62, R53, R60 ;  /* 0x000000353e337223 */ /* 0x000fc8000001003c */
[----:B------:R-:W-:-:S06]  /*44a0*/  FMUL.FTZ R52, R51, -1.4426950216293334961 ;  /* 0xbfb8aa3b33347820 */ /* 0x000fcc0000410000 */
[----:B------:R-:W0:Y:S02]  /*44b0*/  MUFU.EX2 R52, R52 ;  /* 0x0000003400347308 */ /* 0x000e240000000800 */
[----:B0-----:R-:W-:Y:S01]  /*44c0*/  FADD.FTZ R54, R52, 1 ;  /* 0x3f80000034367421 */ /* 0x001fe20000010000 */
[----:B------:R-:W-:Y:S01]  /*44d0*/  FADD.FTZ R52, R125, R58 ;  /* 0x0000003a7d347221 */ /* 0x000fe20000010000 */
[----:B------:R-:W-:-:S03]  /*44e0*/  FMUL.FTZ R58, R62, R58 ;  /* 0x0000003a3e3a7220 */ /* 0x000fc60000410000 */
[----:B------:R-:W-:Y:S01]  /*44f0*/  FADD.FTZ R52, R52, R29 ;  /* 0x0000001d34347221 */ /* 0x000fe20000010000 */
[----:B------:R-:W0:Y:S01]  /*4500*/  MUFU.RCP R54, R54 ;  /* 0x0000003600367308 */ /* 0x000e220000001000 */
[----:B------:R-:W-:Y:S01]  /*4510*/  FFMA.FTZ R118, R49, R58, R59 ;  /* 0x0000003a31767223 */ /* 0x000fe2000001003b */
[----:B------:R-:W-:Y:S01]  /*4520*/  SHF.L.U32 R49, R21, 0x10, RZ ;  /* 0x0000001015317819 */ /* 0x000fe200000006ff */
[----:B------:R-:W-:Y:S01]  /*4530*/  FADD.FTZ R119, R119, R58 ;  /* 0x0000003a77777221 */ /* 0x000fe20000010000 */
[----:B------:R-:W-:Y:S01]  /*4540*/  FMUL.FTZ R29, R62, R29 ;  /* 0x0000001d3e1d7220 */ /* 0x000fe20000410000 */
[----:B------:R-:W-:Y:S01]  /*4550*/  FADD.FTZ R52, R52, R25 ;  /* 0x0000001934347221 */ /* 0x000fe20000010000 */
[----:B------:R-:W-:-:S03]  /*4560*/  FMUL.FTZ R25, R62, R25 ;  /* 0x000000193e197220 */ /* 0x000fc60000410000 */
[----:B------:R-:W-:Y:S01]  /*4570*/  FADD.FTZ R52, R52, R27 ;  /* 0x0000001b34347221 */ /* 0x000fe20000010000 */
[----:B------:R-:W-:-:S03]  /*4580*/  FMUL.FTZ R27, R62, R27 ;  /* 0x0000001b3e1b7220 */ /* 0x000fc60000410000 */
[----:B------:R-:W-:Y:S01]  /*4590*/  FADD.FTZ R52, R52, R37 ;  /* 0x0000002534347221 */ /* 0x000fe20000010000 */
[----:B------:R-:W-:-:S03]  /*45a0*/  FMUL.FTZ R37, R62, R37 ;  /* 0x000000253e257220 */ /* 0x000fc60000410000 */
[----:B------:R-:W-:Y:S01]  /*45b0*/  FADD.FTZ R52, R52, R33 ;  /* 0x0000002134347221 */ /* 0x000fe20000010000 */
[----:B0-----:R-:W-:Y:S01]  /*45c0*/  FADD.FTZ R59, -R54, 1 ;  /* 0x3f800000363b7421 */ /* 0x001fe20000010100 */
[----:B------:R-:W-:Y:S01]  /*45d0*/  FMUL.FTZ R49, R49, R54 ;  /* 0x0000003631317220 */ /* 0x000fe20000410000 */
[----:B------:R-:W-:Y:S01]  /*45e0*/  FMUL.FTZ R33, R62, R33 ;  /* 0x000000213e217220 */ /* 0x000fe20000410000 */
[----:B------:R-:W-:Y:S01]  /*45f0*/  FADD.FTZ R52, R52, R23 ;  /* 0x0000001734347221 */ /* 0x000fe20000010000 */
[----:B------:R-:W-:Y:S01]  /*4600*/  FFMA.FTZ R51, R51, R59, 1 ;  /* 0x3f80000033337423 */ /* 0x000fe2000001003b */
[----:B------:R-:W-:Y:S01]  /*4610*/  SHF.L.U32 R59, R92, 0x10, RZ ;  /* 0x000000105c3b7819 */ /* 0x000fe200000006ff */
[----:B------:R-:W-:Y:S01]  /*4620*/  FMUL.FTZ R23, R62, R23 ;  /* 0x000000173e177220 */ /* 0x000fe20000410000 */
[----:B------:R-:W-:Y:S01]  /*4630*/  FADD.FTZ R52, R52, R55 ;  /* 0x0000003734347221 */ /* 0x000fe20000010000 */
[----:B------:R-:W-:Y:S01]  /*4640*/  FMUL.FTZ R51, R49, R51 ;  /* 0x0000003331337220 */ /* 0x000fe20000410000 */
[----:B------:R-:W-:Y:S01]  /*4650*/  FADD.FTZ R49, R124, R65 ;  /* 0x000000417c317221 */ /* 0x000fe20000010000 */
[----:B------:R-:W-:Y:S01]  /*4660*/  FADD.FTZ R59, -R22, R59 ;  /* 0x0000003b163b7221 */ /* 0x000fe20000010100 */
[----:B------:R-:W-:Y:S01]  /*4670*/  FMUL.FTZ R65, R63, R65 ;  /* 0x000000413f417220 */ /* 0x000fe20000410000 */
[----:B------:R-:W-:Y:S01]  /*4680*/  FFMA.FTZ R24, R53, R51, R24 ;  /* 0x0000003335187223 */ /* 0x000fe20000010018 */
[----:B------:R-:W-:Y:S01]  /*4690*/  FADD.FTZ R49, R49, R26 ;  /* 0x0000001a31317221 */ /* 0x000fe20000010000 */
[----:B------:R-:W-:Y:S01]  /*46a0*/  FMUL.FTZ R54, R59, R116 ;  /* 0x000000743b367220 */ /* 0x000fe20000410000 */
[----:B------:R-:W-:Y:S01]  /*46b0*/  FFMA.FTZ R64, R64, R65, R118 ;  /* 0x0000004140407223 */ /* 0x000fe20000010076 */
[----:B------:R-:W-:Y:S01]  /*46c0*/  SHF.L.U32 R118, R93, 0x10, RZ ;  /* 0x000000105d767819 */ /* 0x000fe200000006ff */
[----:B------:R-:W-:Y:S01]  /*46d0*/  FADD.FTZ R119, R65, R119 ;  /* 0x0000007741777221 */ /* 0x000fe20000010000 */
[----:B------:R-:W-:Y:S01]  /*46e0*/  FFMA.FTZ R58, R63, R54, R61 ;  /* 0x000000363f3a7223 */ /* 0x000fe2000001003d */
[----:B------:R-:W-:Y:S01]  /*46f0*/  FFMA.FTZ R39, R39, R29, R64 ;  /* 0x0000001d27277223 */ /* 0x000fe20000010040 */
[----:B------:R-:W-:Y:S01]  /*4700*/  FMUL.FTZ R26, R63, R26 ;  /* 0x0000001a3f1a7220 */ /* 0x000fe20000410000 */
[----:B------:R-:W-:Y:S01]  /*4710*/  FADD.FTZ R119, R119, R29 ;  /* 0x0000001d77777221 */ /* 0x000fe20000010000 */
[----:B------:R-:W-:Y:S01]  /*4720*/  FMUL.FTZ R125, R58, -1.4426950216293334961 ;  /* 0xbfb8aa3b3a7d7820 */ /* 0x000fe20000410000 */
[----:B------:R-:W-:Y:S01]  /*4730*/  FADD.FTZ R49, R49, R40 ;  /* 0x0000002831317221 */ /* 0x000fe20000010000 */
[----:B------:R-:W-:Y:S01]  /*4740*/  FFMA.FTZ R32, R32, R26, R39 ;  /* 0x0000001a20207223 */ /* 0x000fe20000010027 */
[----:B------:R-:W-:Y:S01]  /*4750*/  SHF.L.U32 R39, R91, 0x10, RZ ;  /* 0x000000105b277819 */ /* 0x000fe200000006ff */
[----:B------:R-:W-:Y:S01]  /*4760*/  FADD.FTZ R119, R26, R119 ;  /* 0x000000771a777221 */ /* 0x000fe20000010000 */
[----:B------:R-:W-:Y:S01]  /*4770*/  FMUL.FTZ R40, R63, R40 ;  /* 0x000000283f287220 */ /* 0x000fe20000410000 */
[----:B------:R-:W0:Y:S01]  /*4780*/  MUFU.EX2 R125, R125 ;  /* 0x0000007d007d7308 */ /* 0x000e220000000800 */
[----:B------:R-:W-:Y:S01]  /*4790*/  FFMA.FTZ R35, R35, R25, R32 ;  /* 0x0000001923237223 */ /* 0x000fe20000010020 */
[----:B------:R-:W-:Y:S01]  /*47a0*/  FADD.FTZ R119, R119, R25 ;  /* 0x0000001977777221 */ /* 0x000fe20000010000 */
[----:B------:R-:W-:Y:S01]  /*47b0*/  FADD.FTZ R49, R49, R38 ;  /* 0x0000002631317221 */ /* 0x000fe20000010000 */
[----:B------:R-:W-:Y:S01]  /*47c0*/  FMUL.FTZ R38, R63, R38 ;  /* 0x000000263f267220 */ /* 0x000fe20000410000 */
[----:B------:R-:W-:Y:S01]  /*47d0*/  FFMA.FTZ R30, R30, R40, R35 ;  /* 0x000000281e1e7223 */ /* 0x000fe20000010023 */
[----:B------:R-:W-:Y:S01]  /*47e0*/  SHF.L.U32 R35, R89, 0x10, RZ ;  /* 0x0000001059237819 */ /* 0x000fe200000006ff */
[----:B------:R-:W-:Y:S01]  /*47f0*/  FADD.FTZ R119, R40, R119 ;  /* 0x0000007728777221 */ /* 0x000fe20000010000 */
[----:B------:R-:W-:Y:S01]  /*4800*/  FADD.FTZ R49, R49, R36 ;  /* 0x0000002431317221 */ /* 0x000fe20000010000 */
[----:B------:R-:W-:Y:S01]  /*4810*/  FFMA.FTZ R31, R31, R27, R30 ;  /* 0x0000001b1f1f7223 */ /* 0x000fe2000001001e */
[----:B------:R-:W-:Y:S01]  /*4820*/  FMUL.FTZ R36, R63, R36 ;  /* 0x000000243f247220 */ /* 0x000fe20000410000 */
[----:B------:R-:W-:Y:S01]  /*4830*/  FADD.FTZ R119, R119, R27 ;  /* 0x0000001b77777221 */ /* 0x000fe20000010000 */
[----:B------:R-:W-:Y:S01]  /*4840*/  FADD.FTZ R49, R49, R34 ;  /* 0x0000002231317221 */ /* 0x000fe20000010000 */
[----:B------:R-:W-:Y:S01]  /*4850*/  FFMA.FTZ R28, R28, R38, R31 ;  /* 0x000000261c1c7223 */ /* 0x000fe2000001001f */
[----:B0-----:R-:W-:Y:S01]  /*4860*/  FADD.FTZ R59, R125, 1 ;  /* 0x3f8000007d3b7421 */ /* 0x001fe20000010000 */
[----:B------:R-:W-:Y:S01]  /*4870*/  SHF.L.U32 R125, R66, 0x10, RZ ;  /* 0x00000010427d7819 */ /* 0x000fe200000006ff */
[----:B------:R-:W-:Y:S01]  /*4880*/  FADD.FTZ R119, R38, R119 ;  /* 0x0000007726777221 */ /* 0x000fe20000010000 */
[----:B------:R-:W-:Y:S01]  /*4890*/  SHF.L.U32 R31, R87, 0x10, RZ ;  /* 0x00000010571f7819 */ /* 0x000fe200000006ff */
[----:B------:R-:W-:Y:S01]  /*48a0*/  FFMA.FTZ R45, R45, R37, R28 ;  /* 0x000000252d2d7223 */ /* 0x000fe2000001001c */
[----:B------:R-:W-:Y:S01]  /*48b0*/  FADD.FTZ R49, R49, R50 ;  /* 0x0000003231317221 */ /* 0x000fe20000010000 */
[----:B------:R-:W0:Y:S01]  /*48c0*/  MUFU.RCP R59, R59 ;  /* 0x0000003b003b7308 */ /* 0x000e220000001000 */
[----:B------:R-:W-:Y:S01]  /*48d0*/  FADD.FTZ R125, -R22, R125 ;  /* 0x0000007d167d7221 */ /* 0x000fe20000010100 */
[----:B------:R-:W-:Y:S01]  /*48e0*/  FADD.FTZ R119, R119, R37 ;  /* 0x0000002577777221 */ /* 0x000fe20000010000 */
[----:B------:R-:W-:Y:S01]  /*48f0*/  FFMA.FTZ R44, R44, R36, R45 ;  /* 0x000000242c2c7223 */ /* 0x000fe2000001002d */
[----:B------:R-:W-:Y:S01]  /*4900*/  FADD.FTZ R49, R49, R48 ;  /* 0x0000003031317221 */ /* 0x000fe20000010000 */
[----:B------:R-:W-:Y:S01]  /*4910*/  SHF.L.U32 R45, R85, 0x10, RZ ;  /* 0x00000010552d7819 */ /* 0x000fe200000006ff */
[----:B------:R-:W-:Y:S01]  /*4920*/  FADD.FTZ R36, R36, R119 ;  /* 0x0000007724247221 */ /* 0x000fe20000010000 */
[----:B------:R-:W-:Y:S01]  /*4930*/  FFMA.FTZ R44, R43, R33, R44 ;  /* 0x000000212b2c7223 */ /* 0x000fe2000001002c */
[----:B------:R-:W-:-:S02]  /*4940*/  FMUL.FTZ R43, R63, R34 ;  /* 0x000000223f2b7220 */ /* 0x000fc40000410000 */
[----:B------:R-:W-:Y:S01]  /*4950*/  FADD.FTZ R36, R36, R33 ;  /* 0x0000002124247221 */ /* 0x000fe20000010000 */
[----:B------:R-:W-:Y:S01]  /*4960*/  FMUL.FTZ R33, R63, R50 ;  /* 0x000000323f217220 */ /* 0x000fe20000410000 */
[----:B------:R-:W-:Y:S02]  /*4970*/  FFMA.FTZ R44, R42, R43, R44 ;  /* 0x0000002b2a2c7223 */ /* 0x000fe4000001002c */
[----:B------:R-:W-:Y:S02]  /*4980*/  FADD.FTZ R36, R43, R36 ;  /* 0x000000242b247221 */ /* 0x000fe40000010000 */
[----:B------:R-:W-:Y:S01]  /*4990*/  FFMA.FTZ R44, R41, R23, R44 ;  /* 0x00000017292c7223 */ /* 0x000fe2000001002c */
[----:B0-----:R-:W-:Y:S01]  /*49a0*/  FMUL.FTZ R118, R118, R59 ;  /* 0x0000003b76767220 */ /* 0x001fe20000410000 */
[----:B------:R-:W-:Y:S01]  /*49b0*/  FADD.FTZ R124, -R59, 1 ;  /* 0x3f8000003b7c7421 */ /* 0x000fe20000010100 */
[----:B------:R-:W-:Y:S01]  /*49c0*/  FMUL.FTZ R59, R125, R116 ;  /* 0x000000747d3b7220 */ /* 0x000fe20000410000 */
[----:B------:R-:W-:Y:S01]  /*49d0*/  SHF.L.U32 R125, R67, 0x10, RZ ;  /* 0x00000010437d7819 */ /* 0x000fe200000006ff */
[----:B------:R-:W-:Y:S01]  /*49e0*/  FADD.FTZ R36, R36, R23 ;  /* 0x0000001724247221 */ /* 0x000fe20000010000 */
[----:B------:R-:W-:Y:S01]  /*49f0*/  FFMA.FTZ R58, R58, R124, 1 ;  /* 0x3f8000003a3a7423 */ /* 0x000fe2000001007c */
[----:B------:R-:W-:Y:S01]  /*4a00*/  FFMA.FTZ R65, R62, R59, R60 ;  /* 0x0000003b3e417223 */ /* 0x000fe2000001003c */
[----:B------:R-:W-:Y:S01]  /*4a10*/  FFMA.FTZ R44, R46, R33, R44 ;  /* 0x000000212e2c7223 */ /* 0x000fe2000001002c */
[----:B------:R-:W-:Y:S01]  /*4a20*/  FMUL.FTZ R23, R62, R55 ;  /* 0x000000373e177220 */ /* 0x000fe20000410000 */
[----:B------:R-:W-:Y:S01]  /*4a30*/  FMUL.FTZ R58, R118, R58 ;  /* 0x0000003a763a7220 */ /* 0x000fe20000410000 */
[----:B------:R-:W-:Y:S01]  /*4a40*/  FMUL.FTZ R124, R65, -1.4426950216293334961 ;  /* 0xbfb8aa3b417c7820 */ /* 0x000fe20000410000 */
[----:B------:R-:W-:Y:S01]  /*4a50*/  FADD.FTZ R36, R33, R36 ;  /* 0x0000002421247221 */ /* 0x000fe20000010000 */
[----:B------:R-:W-:Y:S01]  /*4a60*/  FFMA.FTZ R44, R57, R23, R44 ;  /* 0x00000017392c7223 */ /* 0x000fe2000001002c */
[----:B------:R-:W-:Y:S01]  /*4a70*/  FMUL.FTZ R33, R63, R48 ;  /* 0x000000303f217220 */ /* 0x000fe20000410000 */
[-C--:B------:R-:W-:Y:S01]  /*4a80*/  FFMA.FTZ R47, R54, R58.reuse, R47 ;  /* 0x0000003a362f7223 */ /* 0x080fe2000001002f */
[----:B------:R-:W-:Y:S01]  /*4a90*/  FADD.FTZ R36, R36, R23 ;  /* 0x0000001724247221 */ /* 0x000fe20000010000 */
[----:B------:R-:W0:Y:S01]  /*4aa0*/  MUFU.EX2 R124, R124 ;  /* 0x0000007c007c7308 */ /* 0x000e220000000800 */
[----:B------:R-:W-:Y:S01]  /*4ab0*/  FFMA.FTZ R44, R56, R33, R44 ;  /* 0x00000021382c7223 */ /* 0x000fe2000001002c */
[----:B------:R-:W-:Y:S01]  /*4ac0*/  FMUL.FTZ R23, R62, R51 ;  /* 0x000000333e177220 */ /* 0x000fe20000410000 */
[----:B------:R-:W-:Y:S01]  /*4ad0*/  FADD.FTZ R36, R33, R36 ;  /* 0x0000002421247221 */ /* 0x000fe20000010000 */
[----:B------:R-:W-:Y:S01]  /*4ae0*/  FMUL.FTZ R33, R63, R58 ;  /* 0x0000003a3f217220 */ /* 0x000fe20000410000 */
[----:B------:R-:W-:Y:S01]  /*4af0*/  FADD.FTZ R58, R49, R58 ;  /* 0x0000003a313a7221 */ /* 0x000fe20000010000 */
[----:B------:R-:W-:Y:S01]  /*4b00*/  FFMA.FTZ R44, R53, R23, R44 ;  /* 0x00000017352c7223 */ /* 0x000fe2000001002c */
[----:B------:R-:W-:Y:S01]  /*4b10*/  FADD.FTZ R36, R36, R23 ;  /* 0x0000001724247221 */ /* 0x000fe20000010000 */
[----:B------:R-:W-:-:S02]  /*4b20*/  FADD.FTZ R51, R52, R51 ;  /* 0x0000003334337221 */ /* 0x000fc40000010000 */
[----:B------:R-:W-:Y:S01]  /*4b30*/  FFMA.FTZ R44, R54, R33, R44 ;  /* 0x00000021362c7223 */ /* 0x000fe2000001002c */
[----:B------:R-:W-:Y:S01]  /*4b40*/  FADD.FTZ R36, R33, R36 ;  /* 0x0000002421247221 */ /* 0x000fe20000010000 */
[----:B0-----:R-:W-:-:S06]  /*4b50*/  FADD.FTZ R118, R124, 1 ;  /* 0x3f8000007c767421 */ /* 0x001fcc0000010000 */
[----:B------:R-:W0:Y:S02]  /*4b60*/  MUFU.RCP R118, R118 ;  /* 0x0000007600767308 */ /* 0x000e240000001000 */
[----:B0-----:R-:W-:Y:S01]  /*4b70*/  FMUL.FTZ R64, R125, R118 ;  /* 0x000000767d407220 */ /* 0x001fe20000410000 */
[----:B------:R-:W-:-:S04]  /*4b80*/  FADD.FTZ R125, -R118, 1 ;  /* 0x3f800000767d7421 */ /* 0x000fc80000010100 */
[----:B------:R-:W-:Y:S01]  /*4b90*/  FFMA.FTZ R125, R65, R125, 1 ;  /* 0x3f800000417d7423 */ /* 0x000fe2000001007d */
[----:B------:R-:W-:-:S03]  /*4ba0*/  SHF.L.U32 R65, R90, 0x10, RZ ;  /* 0x000000105a417819 */ /* 0x000fc600000006ff */
[----:B------:R-:W-:Y:S02]  /*4bb0*/  FMUL.FTZ R64, R64, R125 ;  /* 0x0000007d40407220 */ /* 0x000fe40000410000 */
[----:B------:R-:W-:Y:S02]  /*4bc0*/  FADD.FTZ R65, -R22, R65 ;  /* 0x0000004116417221 */ /* 0x000fe40000010100 */
[-C--:B------:R-:W-:Y:S01]  /*4bd0*/  FMUL.FTZ R23, R62, R64.reuse ;  /* 0x000000403e177220 */ /* 0x080fe20000410000 */
[----:B------:R-:W-:Y:S01]  /*4be0*/  FFMA.FTZ R24, R59, R64, R24 ;  /* 0x000000403b187223 */ /* 0x000fe20000010018 */
        /* <DEDUP_REMOVED lines=14> */
[----:B------:R-:W-:Y:S01]  /*4cd0*/  SHF.L.U32 R125, R69, 0x10, RZ ;  /* 0x00000010457d7819 */ /* 0x000fe200000006ff */
        /* <DEDUP_REMOVED lines=72> */
[C---:B------:R-:W-:Y:S01]  /*5160*/  FFMA.FTZ R47, R40.reuse, R27, R47 ;  /* 0x0000001b282f7223 */ /* 0x040fe2000001002f */
        /* <DEDUP_REMOVED lines=16> */
[----:B------:R-:W-:Y:S02]  /*5270*/  FMUL.FTZ R28, R65, R116 ;  /* 0x00000074411c7220 */ /* 0x000fe40000410000 */
[----:B------:R-:W-:Y:S01]  /*5280*/  FFMA.FTZ R25, R31, R23, R24 ;  /* 0x000000171f197223 */ /* 0x000fe20000010018 */
[----:B------:R-:W-:Y:S01]  /*5290*/  FADD.FTZ R36, R36, R23 ;  /* 0x0000001724247221 */ /* 0x000fe20000010000 */
[----:B------:R-:W-:Y:S01]  /*52a0*/  FFMA.FTZ R37, R63, R28, R61 ;  /* 0x0000001c3f257223 */ /* 0x000fe2000001003d */
[----:B------:R-:W-:Y:S01]  /*52b0*/  FADD.FTZ R24, R58, R27 ;  /* 0x0000001b3a187221 */ /* 0x000fe20000010000 */
[----:B------:R-:W-:-:S02]  /*52c0*/  FADD.FTZ R58, R51, R38 ;  /* 0x00000026333a7221 */ /* 0x000fc40000010000 */
[----:B------:R-:W-:-:S06]  /*52d0*/  FMUL.FTZ R124, R37, -1.4426950216293334961 ;  /* 0xbfb8aa3b257c7820 */ /* 0x000fcc0000410000 */
[----:B------:R-:W0:Y:S02]  /*52e0*/  MUFU.EX2 R124, R124 ;  /* 0x0000007c007c7308 */ /* 0x000e240000000800 */
[----:B0-----:R-:W-:-:S06]  /*52f0*/  FADD.FTZ R65, R124, 1 ;  /* 0x3f8000007c417421 */ /* 0x001fcc0000010000 */
[----:B------:R-:W0:Y:S02]  /*5300*/  MUFU.RCP R65, R65 ;  /* 0x0000004100417308 */ /* 0x000e240000001000 */
[----:B0-----:R-:W-:Y:S01]  /*5310*/  FADD.FTZ R125, -R65, 1 ;  /* 0x3f800000417d7421 */ /* 0x001fe20000010100 */
[----:B------:R-:W-:-:S03]  /*5320*/  FMUL.FTZ R45, R45, R65 ;  /* 0x000000412d2d7220 */ /* 0x000fc60000410000 */
[----:B------:R-:W-:-:S04]  /*5330*/  FFMA.FTZ R37, R37, R125, 1 ;  /* 0x3f80000025257423 */ /* 0x000fc8000001007d */
[----:B------:R-:W-:-:S04]  /*5340*/  FMUL.FTZ R37, R45, R37 ;  /* 0x000000252d257220 */ /* 0x000fc80000410000 */
[-C--:B------:R-:W-:Y:S01]  /*5350*/  FMUL.FTZ R29, R63, R37.reuse ;  /* 0x000000253f1d7220 */ /* 0x080fe20000410000 */
[----:B------:R-:W-:Y:S01]  /*5360*/  FFMA.FTZ R57, R28, R37, R47 ;  /* 0x000000251c397223 */ /* 0x000fe2000001002f */
[----:B------:R-:W-:Y:S02]  /*5370*/  FADD.FTZ R59, R24, R37 ;  /* 0x00000025183b7221 */ /* 0x000fe40000010000 */
[----:B------:R-:W-:Y:S01]  /*5380*/  FFMA.FTZ R26, R28, R29, R25 ;  /* 0x0000001d1c1a7223 */ /* 0x000fe20000010019 */
[----:B------:R-:W-:-:S07]  /*5390*/  FADD.FTZ R29, R29, R36 ;  /* 0x000000241d1d7221 */ /* 0x000fce0000010000 */
.L_x_97:
        /* <DEDUP_REMOVED lines=15> */
[C---:B---3--:R-:W-:Y:S01]  /*5490*/  LEA R118, R30.reuse, UR4, 0x4 ;  /* 0x000000041e767c11 */ /* 0x048fe2000f8e20ff */
[----:B------:R-:W-:Y:S01]  /*54a0*/  IMAD R117, R117, 0x1e, R30 ;  /* 0x0000001e75757824 */ /* 0x000fe200078e021e */
        /* <DEDUP_REMOVED lines=8> */
[----:B0-----:R-:W-:-:S02]  /*5530*/  @!P0 FADD.FTZ R26, R26, R23 ;  /* 0x000000171a1a8221 */ /* 0x001fc40000010000 */
[----:B------:R-:W0:Y:S01]  /*5540*/  LDC R23, c[0x0][0x374] ;  /* 0x0000dd00ff177b82 */ /* 0x000e220000000800 */
[----:B-1----:R-:W-:Y:S01]  /*5550*/  @!P0 FADD.FTZ R29, R29, R24 ;  /* 0x000000181d1d8221 */ /* 0x002fe20000010000 */
[----:B------:R-:W-:Y:S01]  /*5560*/  ISETP.GT.AND P0, PT, R3, 0x17, PT ;  /* 0x000000170300780c */ /* 0x000fe20003f04270 */
[----:B------:R-:W1:Y:S04]  /*5570*/  SHFL.DOWN PT, R24, R26, 0x8, 0x1f ;  /* 0x09001f001a187f89 */ /* 0x000e6800000e0000 */
[----:B------:R-:W2:Y:S01]  /*5580*/  SHFL.DOWN PT, R25, R29, 0x8, 0x1f ;  /* 0x09001f001d197f89 */ /* 0x000ea200000e0000 */
[----:B-1----:R-:W-:Y:S01]  /*5590*/  FADD.FTZ R27, R26, R24 ;  /* 0x000000181a1b7221 */ /* 0x002fe20000010000 */
[----:B--2---:R-:W-:-:S04]  /*55a0*/  FADD.FTZ R28, R29, R25 ;  /* 0x000000191d1c7221 */ /* 0x004fc80000010000 */
[----:B------:R-:W-:Y:S02]  /*55b0*/  FSEL R64, R26, R27, P0 ;  /* 0x0000001b1a407208 */ /* 0x000fe40000000000 */
[----:B------:R-:W-:-:S03]  /*55c0*/  FSEL R65, R29, R28, P0 ;  /* 0x0000001c1d417208 */ /* 0x000fc60000000000 */
[----:B------:R1:W2:Y:S04]  /*55d0*/  SHFL.DOWN PT, R26, R64, 0x10, 0x1f ;  /* 0x0a001f00401a7f89 */ /* 0x0002a800000e0000 */
[----:B------:R1:W3:Y:S01]  /*55e0*/  SHFL.DOWN PT, R25, R65, 0x10, 0x1f ;  /* 0x0a001f0041197f89 */ /* 0x0002e200000e0000 */
[----:B------:R-:W-:Y:S05]  /*55f0*/  @P2 BRA `(.L_x_99) ;  /* 0x0000000000202947 */ /* 0x000fea0003800000 */
[----:B------:R-:W-:Y:S01]  /*5600*/  ISETP.NE.AND P0, PT, R3, RZ, PT ;  /* 0x000000ff0300720c */ /* 0x000fe20003f05270 */
[----:B-12---:R-:W-:Y:S01]  /*5610*/  FADD.FTZ R64, R27, R26 ;  /* 0x0000001a1b407221 */ /* 0x006fe20000010000 */
[----:B---3--:R-:W-:-:S11]  /*5620*/  FADD.FTZ R65, R28, R25 ;  /* 0x000000191c417221 */ /* 0x008fd60000010000 */
[----:B------:R-:W-:Y:S01]  /*5630*/  VOTEU.ALL UP0, P0 ;  /* 0x0000000000ff7886 */ /* 0x000fe20000000000 */
[----:B------:R-:W-:-:S04]  /*5640*/  @!P0 SHF.R.U32.HI R24, RZ, 0x2, R30 ;  /* 0x00000002ff188819 */ /* 0x000fc8000001161e */
[----:B------:R-:W-:Y:S01]  /*5650*/  @!UP0 ULEA UR4, UR8, UR5, 0x18 ;  /* 0x0000000508048291 */ /* 0x000fe2000f8ec0ff */
[----:B------:R-:W-:-:S08]  /*5660*/  @!P0 LOP3.LUT R24, R24, 0xf8, RZ, 0xc0, !PT ;  /* 0x000000f818188812 */ /* 0x000fd000078ec0ff */
[----:B------:R4:W-:Y:S03]  /*5670*/  @!P0 STS.64 [R24+UR4+0x10], R64 ;  /* 0x0000104018008988 */ /* 0x0009e60008000a04 */
.L_x_99:
[----:B------:R-:W-:Y:S05]  /*5680*/  BSYNC.RECONVERGENT B0 ;  /* 0x0000000000007941 */ /* 0x000fea0003800200 */
.L_x_98:
[----:B------:R-:W-:Y:S06]  /*5690*/  BAR.SYNC.DEFER_BLOCKING 0x0 ;  /* 0x0000000000007b1d */ /* 0x000fec0000010000 */
[----:B------:R-:W-:Y:S04]  /*56a0*/  BSSY.RECONVERGENT B0, `(.L_x_100) ;  /* 0x0000027000007945 */ /* 0x000fe80003800200 */
[----:B------:R-:W-:Y:S05]  /*56b0*/  @P1 BRA `(.L_x_101) ;  /* 0x0000000000941947 */ /* 0x000fea0003800000 */
[----:B------:R-:W-:-:S09]  /*56c0*/  ULEA UR4, UR8, UR5, 0x18 ;  /* 0x0000000508047291 */ /* 0x000fd2000f8ec0ff */
[----:B------:R-:W5:Y:S04]  /*56d0*/  LDS.64 R44, [UR4+0x18] ;  /* 0x00001804ff2c7984 */ /* 0x000f680008000a00 */
[----:B--234-:R-:W2:Y:S04]  /*56e0*/  LDS.128 R24, [UR4+0x20] ;  /* 0x00002004ff187984 */ /* 0x01cea80008000c00 */
[----:B------:R-:W3:Y:S04]  /*56f0*/  LDS.128 R28, [UR4+0x30] ;  /* 0x00003004ff1c7984 */ /* 0x000ee80008000c00 */
[----:B------:R-:W4:Y:S04]  /*5700*/  LDS.128 R40, [UR4+0x40] ;  /* 0x00004004ff287984 */ /* 0x000f280008000c00 */
[----:B------:R-:W0:Y:S04]  /*5710*/  LDS.128 R36, [UR4+0x50] ;  /* 0x00005004ff247984 */ /* 0x000e280008000c00 */
[----:B------:R-:W0:Y:S01]  /*5720*/  LDS.128 R32, [UR4+0x60] ;  /* 0x00006004ff207984 */ /* 0x000e220008000c00 */
[----:B-----5:R-:W-:Y:S01]  /*5730*/  FADD.FTZ R47, R64, R44 ;  /* 0x0000002c402f7221 */ /* 0x020fe20000010000 */
[----:B------:R-:W-:-:S02]  /*5740*/  FADD.FTZ R48, R65, R45 ;  /* 0x0000002d41307221 */ /* 0x000fc40000010000 */
[----:B-1----:R-:W-:Y:S01]  /*5750*/  LDS.64 R64, [UR4+0x80] ;  /* 0x00008004ff407984 */ /* 0x002fe20008000a00 */
[----:B--2---:R-:W-:Y:S01]  /*5760*/  FADD.FTZ R49, R47, R24 ;  /* 0x000000182f317221 */ /* 0x004fe20000010000 */
[----:B------:R-:W-:Y:S02]  /*5770*/  FADD.FTZ R48, R48, R25 ;  /* 0x0000001930307221 */ /* 0x000fe40000010000 */
[----:B------:R-:W1:Y:S01]  /*5780*/  LDS.128 R44, [UR4+0x70] ;  /* 0x00007004ff2c7984 */ /* 0x000e620008000c00 */
[----:B------:R-:W-:Y:S01]  /*5790*/  FADD.FTZ R49, R49, R26 ;  /* 0x0000001a31317221 */ /* 0x000fe20000010000 */
[----:B------:R-:W-:-:S03]  /*57a0*/  FADD.FTZ R48, R48, R27 ;  /* 0x0000001b30307221 */ /* 0x000fc60000010000 */
[----:B---3--:R-:W-:Y:S01]  /*57b0*/  FADD.FTZ R49, R49, R28 ;  /* 0x0000001c31317221 */ /* 0x008fe20000010000 */
[----:B------:R-:W-:-:S03]  /*57c0*/  FADD.FTZ R48, R48, R29 ;  /* 0x0000001d30307221 */ /* 0x000fc60000010000 */
[----:B------:R-:W-:Y:S01]  /*57d0*/  FADD.FTZ R49, R49, R30 ;  /* 0x0000001e31317221 */ /* 0x000fe20000010000 */
[----:B------:R-:W-:-:S03]  /*57e0*/  FADD.FTZ R48, R48, R31 ;  /* 0x0000001f30307221 */ /* 0x000fc60000010000 */
[----:B----4-:R-:W-:Y:S01]  /*57f0*/  FADD.FTZ R49, R49, R40 ;  /* 0x0000002831317221 */ /* 0x010fe20000010000 */
[----:B------:R-:W-:-:S03]  /*5800*/  FADD.FTZ R48, R48, R41 ;  /* 0x0000002930307221 */ /* 0x000fc60000010000 */
[----:B------:R-:W-:Y:S01]  /*5810*/  FADD.FTZ R49, R49, R42 ;  /* 0x0000002a31317221 */ /* 0x000fe20000010000 */
[----:B------:R-:W-:-:S03]  /*5820*/  FADD.FTZ R48, R48, R43 ;  /* 0x0000002b30307221 */ /* 0x000fc60000010000 */
[----:B0-----:R-:W-:Y:S01]  /*5830*/  FADD.FTZ R49, R49, R36 ;  /* 0x0000002431317221 */ /* 0x001fe20000010000 */
[----:B------:R-:W-:-:S03]  /*5840*/  FADD.FTZ R48, R48, R37 ;  /* 0x0000002530307221 */ /* 0x000fc60000010000 */
[----:B------:R-:W-:Y:S01]  /*5850*/  FADD.FTZ R49, R49, R38 ;  /* 0x0000002631317221 */ /* 0x000fe20000010000 */
[----:B------:R-:W-:-:S03]  /*5860*/  FADD.FTZ R48, R48, R39 ;  /* 0x0000002730307221 */ /* 0x000fc60000010000 */
[----:B------:R-:W-:Y:S01]  /*5870*/  FADD.FTZ R49, R49, R32 ;  /* 0x0000002031317221 */ /* 0x000fe20000010000 */
[----:B------:R-:W-:-:S03]  /*5880*/  FADD.FTZ R48, R48, R33 ;  /* 0x0000002130307221 */ /* 0x000fc60000010000 */
[----:B------:R-:W-:Y:S01]  /*5890*/  FADD.FTZ R49, R49, R34 ;  /* 0x0000002231317221 */ /* 0x000fe20000010000 */
[----:B------:R-:W-:-:S03]  /*58a0*/  FADD.FTZ R48, R48, R35 ;  /* 0x0000002330307221 */ /* 0x000fc60000010000 */
[----:B-1----:R-:W-:Y:S01]  /*58b0*/  FADD.FTZ R49, R49, R44 ;  /* 0x0000002c31317221 */ /* 0x002fe20000010000 */
[----:B------:R-:W-:-:S03]  /*58c0*/  FADD.FTZ R48, R48, R45 ;  /* 0x0000002d30307221 */ /* 0x000fc60000010000 */
[----:B------:R-:W-:Y:S01]  /*58d0*/  FADD.FTZ R49, R49, R46 ;  /* 0x0000002e31317221 */ /* 0x000fe20000010000 */
[----:B------:R-:W-:-:S03]  /*58e0*/  FADD.FTZ R48, R48, R47 ;  /* 0x0000002f30307221 */ /* 0x000fc60000010000 */
[----:B------:R-:W-:Y:S01]  /*58f0*/  FADD.FTZ R64, R49, R64 ;  /* 0x0000004031407221 */ /* 0x000fe20000010000 */
[----:B------:R-:W-:-:S07]  /*5900*/  FADD.FTZ R65, R48, R65 ;  /* 0x0000004130417221 */ /* 0x000fce0000010000 */
.L_x_101:
[----:B------:R-:W-:Y:S05]  /*5910*/  BSYNC.RECONVERGENT B0 ;  /* 0x0000000000007941 */ /* 0x000fea0003800200 */
.L_x_100:
[----:B------:R-:W-:Y:S06]  /*5920*/  BAR.SYNC.DEFER_BLOCKING 0x0 ;  /* 0x0000000000007b1d */ /* 0x000fec0000010000 */
[----:B------:R-:W-:Y:S04]  /*5930*/  BSSY.RECONVERGENT B0, `(.L_x_102) ;  /* 0x000004d000007945 */ /* 0x000fe80003800200 */
[----:B------:R-:W-:Y:S05]  /*5940*/  @P3 BRA `(.L_x_103) ;  /* 0x00000004002c3947 */ /* 0x000fea0003800000 */
[----:B------:R-:W5:Y:S04]  /*5950*/  LDS.128 R28, [R118+0x1e0] ;  /* 0x0001e000761c7984 */ /* 0x000f680000000c00 */
[----:B------:R-:W0:Y:S04]  /*5960*/  LDS.128 R44, [R118+0x3c0] ;  /* 0x0003c000762c7984 */ /* 0x000e280000000c00 */
[----:B------:R-:W1:Y:S04]  /*5970*/  LDS.128 R32, [R118+0x5a0] ;  /* 0x0005a00076207984 */ /* 0x000e680000000c00 */
[----:B------:R-:W1:Y:S04]  /*5980*/  LDS.128 R36, [R118+0x780] ;  /* 0x0007800076247984 */ /* 0x000e680000000c00 */
[----:B------:R-:W1:Y:S04]  /*5990*/  LDS.128 R40, [R118+0x960] ;  /* 0x0009600076287984 */ /* 0x000e680000000c00 */
[----:B------:R-:W1:Y:S04]  /*59a0*/  LDS.128 R48, [R118+0xb40] ;  /* 0x000b400076307984 */ /* 0x000e680000000c00 */
[----:B--234-:R-:W2:Y:S01]  /*59b0*/  LDS.128 R24, [R118+0xd20] ;  /* 0x000d200076187984 */ /* 0x01cea20000000c00 */
[----:B-----5:R-:W-:Y:S01]  /*59c0*/  FADD.FTZ R53, R56, R28 ;  /* 0x0000001c38357221 */ /* 0x020fe20000010000 */
[----:B------:R-:W-:Y:S01]  /*59d0*/  FADD.FTZ R28, R57, R29 ;  /* 0x0000001d391c7221 */ /* 0x000fe20000010000 */
[----:B------:R-:W-:Y:S01]  /*59e0*/  FADD.FTZ R29, R58, R30 ;  /* 0x0000001e3a1d7221 */ /* 0x000fe20000010000 */
[----:B------:R-:W-:Y:S01]  /*59f0*/  FADD.FTZ R30, R59, R31 ;  /* 0x0000001f3b1e7221 */ /* 0x000fe20000010000 */
[----:B0-----:R-:W-:Y:S01]  /*5a00*/  FADD.FTZ R53, R53, R44 ;  /* 0x0000002c35357221 */ /* 0x001fe20000010000 */
[----:B------:R-:W-:Y:S01]  /*5a10*/  FADD.FTZ R28, R28, R45 ;  /* 0x0000002d1c1c7221 */ /* 0x000fe20000010000 */
[----:B------:R-:W-:Y:S01]  /*5a20*/  FADD.FTZ R29, R29, R46 ;  /* 0x0000002e1d1d7221 */ /* 0x000fe20000010000 */
[----:B------:R-:W-:Y:S01]  /*5a30*/  FADD.FTZ R44, R30, R47 ;  /* 0x0000002f1e2c7221 */ /* 0x000fe20000010000 */
[----:B-1----:R-:W-:Y:S01]  /*5a40*/  FADD.FTZ R53, R53, R32 ;  /* 0x0000002035357221 */ /* 0x002fe20000010000 */
[----:B------:R-:W-:Y:S01]  /*5a50*/  FADD.FTZ R32, R28, R33 ;  /* 0x000000211c207221 */ /* 0x000fe20000010000 */
[----:B------:R-:W-:Y:S01]  /*5a60*/  FADD.FTZ R45, R29, R34 ;  /* 0x000000221d2d7221 */ /* 0x000fe20000010000 */
[----:B------:R-:W-:Y:S01]  /*5a70*/  FADD.FTZ R44, R44, R35 ;  /* 0x000000232c2c7221 */ /* 0x000fe20000010000 */
[----:B------:R-:W0:Y:S01]  /*5a80*/  LDS.128 R28, [R118+0xf00] ;  /* 0x000f0000761c7984 */ /* 0x000e220000000c00 */
[----:B------:R-:W-:Y:S01]  /*5a90*/  FADD.FTZ R46, R32, R37 ;  /* 0x00000025202e7221 */ /* 0x000fe20000010000 */
[----:B------:R-:W-:Y:S01]  /*5aa0*/  FADD.FTZ R53, R53, R36 ;  /* 0x0000002435357221 */ /* 0x000fe20000010000 */
[----:B------:R-:W-:Y:S01]  /*5ab0*/  FADD.FTZ R45, R45, R38 ;  /* 0x000000262d2d7221 */ /* 0x000fe20000010000 */
[----:B------:R-:W1:Y:S01]  /*5ac0*/  LDS.128 R32, [R118+0x10e0] ;  /* 0x0010e00076207984 */ /* 0x000e620000000c00 */
[----:B------:R-:W-:Y:S01]  /*5ad0*/  FADD.FTZ R44, R44, R39 ;  /* 0x000000272c2c7221 */ /* 0x000fe20000010000 */
[----:B------:R-:W-:Y:S01]  /*5ae0*/  FADD.FTZ R53, R53, R40 ;  /* 0x0000002835357221 */ /* 0x000fe20000010000 */
[----:B------:R-:W-:Y:S01]  /*5af0*/  FADD.FTZ R46, R46, R41 ;  /* 0x000000292e2e7221 */ /* 0x000fe20000010000 */
[----:B------:R-:W3:Y:S01]  /*5b00*/  LDS.128 R36, [R118+0x12c0] ;  /* 0x0012c00076247984 */ /* 0x000ee20000000c00 */
[----:B------:R-:W-:Y:S01]  /*5b10*/  FADD.FTZ R45, R45, R42 ;  /* 0x0000002a2d2d7221 */ /* 0x000fe20000010000 */
[----:B------:R-:W-:Y:S01]  /*5b20*/  FADD.FTZ R124, R44, R43 ;  /* 0x0000002b2c7c7221 */ /* 0x000fe20000010000 */
[----:B------:R-:W-:Y:S01]  /*5b30*/  FADD.FTZ R53, R53, R48 ;  /* 0x0000003035357221 */ /* 0x000fe20000010000 */
[----:B------:R-:W4:Y:S01]  /*5b40*/  LDS.128 R40, [R118+0x14a0] ;  /* 0x0014a00076287984 */ /* 0x000f220000000c00 */
[----:B------:R-:W-:Y:S01]  /*5b50*/  FADD.FTZ R48, R46, R49 ;  /* 0x000000312e307221 */ /* 0x000fe20000010000 */
[----:B------:R-:W-:Y:S01]  /*5b60*/  FADD.FTZ R119, R45, R50 ;  /* 0x000000322d777221 */ /* 0x000fe20000010000 */
[----:B--2---:R-:W-:Y:S01]  /*5b70*/  FADD.FTZ R125, R53, R24 ;  /* 0x00000018357d7221 */ /* 0x004fe20000010000 */
[----:B------:R-:W2:Y:S01]  /*5b80*/  LDS.128 R44, [R118+0x1680] ;  /* 0x00168000762c7984 */ /* 0x000ea20000000c00 */
[----:B------:R-:W-:Y:S01]  /*5b90*/  FADD.FTZ R124, R124, R51 ;  /* 0x000000337c7c7221 */ /* 0x000fe20000010000 */
[----:B------:R-:W-:Y:S01]  /*5ba0*/  FADD.FTZ R24, R48, R25 ;  /* 0x0000001930187221 */ /* 0x000fe20000010000 */
[----:B------:R-:W-:Y:S01]  /*5bb0*/  FADD.FTZ R119, R119, R26 ;  /* 0x0000001a77777221 */ /* 0x000fe20000010000 */
[----:B------:R-:W5:Y:S01]  /*5bc0*/  LDS.128 R48, [R118+0x1860] ;  /* 0x0018600076307984 */ /* 0x000f620000000c00 */
[----:B------:R-:W-:-:S03]  /*5bd0*/  FADD.FTZ R124, R124, R27 ;  /* 0x0000001b7c7c7221 */ /* 0x000fc60000010000 */
[----:B------:R-:W5:Y:S04]  /*5be0*/  LDS.128 R52, [R118+0x1a40] ;  /* 0x001a400076347984 */ /* 0x000f680000000c00 */
[----:B------:R-:W5:Y:S01]  /*5bf0*/  LDS.128 R56, [R118+0x1c20] ;  /* 0x001c200076387984 */ /* 0x000f620000000c00 */
        /* <DEDUP_REMOVED lines=8> */
[----:B---3--:R-:W-:Y:S01]  /*5c80*/  FADD.FTZ R125, R125, R36 ;  /* 0x000000247d7d7221 */ /* 0x008fe20000010000 */
[----:B------:R-:W-:Y:S01]  /*5c90*/  FADD.FTZ R24, R24, R37 ;  /* 0x0000002518187221 */ /* 0x000fe20000010000 */
[----:B------:R-:W-:Y:S01]  /*5ca0*/  FADD.FTZ R119, R119, R38 ;  /* 0x0000002677777221 */ /* 0x000fe20000010000 */
[----:B------:R-:W-:Y:S01]  /*5cb0*/  FADD.FTZ R124, R124, R39 ;  /* 0x000000277c7c7221 */ /* 0x000fe20000010000 */
[----:B----4-:R-:W-:Y:S01]  /*5cc0*/  FADD.FTZ R125, R125, R40 ;  /* 0x000000287d7d7221 */ /* 0x010fe20000010000 */
[----:B------:R-:W-:Y:S01]  /*5cd0*/  FADD.FTZ R24, R24, R41 ;  /* 0x0000002918187221 */ /* 0x000fe20000010000 */
[----:B------:R-:W-:Y:S01]  /*5ce0*/  FADD.FTZ R119, R119, R42 ;  /* 0x0000002a77777221 */ /* 0x000fe20000010000 */
[----:B------:R-:W-:Y:S01]  /*5cf0*/  FADD.FTZ R124, R124, R43 ;  /* 0x0000002b7c7c7221 */ /* 0x000fe20000010000 */
[----:B--2---:R-:W-:Y:S01]  /*5d00*/  FADD.FTZ R125, R125, R44 ;  /* 0x0000002c7d7d7221 */ /* 0x004fe20000010000 */
[----:B------:R-:W-:Y:S01]  /*5d10*/  FADD.FTZ R24, R24, R45 ;  /* 0x0000002d18187221 */ /* 0x000fe20000010000 */
[----:B------:R-:W-:Y:S01]  /*5d20*/  FADD.FTZ R119, R119, R46 ;  /* 0x0000002e77777221 */ /* 0x000fe20000010000 */
[----:B------:R-:W-:Y:S01]  /*5d30*/  FADD.FTZ R124, R124, R47 ;  /* 0x0000002f7c7c7221 */ /* 0x000fe20000010000 */
[----:B-----5:R-:W-:Y:S01]  /*5d40*/  FADD.FTZ R125, R125, R48 ;  /* 0x000000307d7d7221 */ /* 0x020fe20000010000 */
        /* <DEDUP_REMOVED lines=10> */
[----:B------:R-:W-:-:S07]  /*5df0*/  FADD.FTZ R59, R124, R59 ;  /* 0x0000003b7c3b7221 */ /* 0x000fce0000010000 */
.L_x_103:
[----:B------:R-:W-:Y:S05]  /*5e00*/  BSYNC.RECONVERGENT B0 ;  /* 0x0000000000007941 */ /* 0x000fea0003800200 */
.L_x_102:
[----:B------:R-:W-:Y:S04]  /*5e10*/  BSSY.RECONVERGENT B0, `(.L_x_104) ;  /* 0x000001c000007945 */ /* 0x000fe80003800200 */
[----:B------:R-:W-:Y:S05]  /*5e20*/  @P3 BRA `(.L_x_105) ;  /* 0x0000000000683947 */ /* 0x000fea0003800000 */
[----:B---34-:R-:W3:Y:S08]  /*5e30*/  LDC.64 R24, c[0x0][0x3f8] ;  /* 0x0000fe00ff187b82 */ /* 0x018ef00000000a00 */
[----:B--2---:R-:W2:Y:S01]  /*5e40*/  LDC.64 R26, c[0x0][0x3d8] ;  /* 0x0000f600ff1a7b82 */ /* 0x004ea20000000a00 */
[----:B---3--:R-:W-:Y:S01]  /*5e50*/  IMAD.WIDE.U32 R28, R24, 0x3, RZ ;  /* 0x00000003181c7825 */ /* 0x008fe200078e00ff */
[----:B------:R-:W-:-:S02]  /*5e60*/  LEA R33, R25, R25, 0x1 ;  /* 0x0000001919217211 */ /* 0x000fc400078e08ff */
[----:B------:R-:W-:Y:S02]  /*5e70*/  LEA.HI R35, P0, R25, R24, RZ, 0x1 ;  /* 0x0000001819237211 */ /* 0x000fe400078108ff */
[----:B------:R-:W-:Y:S02]  /*5e80*/  IADD3 R33, PT, PT, R29, R33, RZ ;  /* 0x000000211d217210 */ /* 0x000fe40007ffe0ff */
[----:B------:R-:W-:Y:S01]  /*5e90*/  IADD3.X R30, PT, PT, RZ, R25, RZ, P0, !PT ;  /* 0x00000019ff1e7210 */ /* 0x000fe200007fe4ff */
[----:B--2---:R-:W-:Y:S01]  /*5ea0*/  IMAD.WIDE R26, R117, 0x4, R26 ;  /* 0x00000004751a7825 */ /* 0x004fe200078e021a */
[----:B------:R-:W-:Y:S02]  /*5eb0*/  LEA.HI R32, P0, R33, R28, RZ, 0x1 ;  /* 0x0000001c21207211 */ /* 0x000fe400078108ff */
[----:B------:R-:W-:Y:S02]  /*5ec0*/  SHF.L.U32 R29, R35, 0x1, RZ ;  /* 0x00000001231d7819 */ /* 0x000fe400000006ff */
[----:B------:R-:W-:Y:S01]  /*5ed0*/  SHF.L.U32 R31, R32, 0x1, RZ ;  /* 0x00000001201f7819 */ /* 0x000fe200000006ff */
[----:B------:R2:W-:Y:S01]  /*5ee0*/  REDG.E.ADD.F32.FTZ.RN.STRONG.GPU desc[UR6][R26.64], R56 ;  /* 0x000000381a0079a6 */ /* 0x0005e2000c12f306 */
[----:B------:R-:W-:-:S02]  /*5ef0*/  LOP3.LUT R29, R29, 0xfffffffc, RZ, 0xc0, !PT ;  /* 0xfffffffc1d1d7812 */ /* 0x000fc400078ec0ff */
[----:B------:R-:W-:Y:S02]  /*5f00*/  LEA R28, P2, R24, R26, 0x2 ;  /* 0x0000001a181c7211 */ /* 0x000fe400078410ff */
[----:B------:R-:W-:Y:S02]  /*5f10*/  IADD3.X R33, PT, PT, RZ, R33, RZ, P0, !PT ;  /* 0x00000021ff217210 */ /* 0x000fe400007fe4ff */
[----:B------:R-:W-:Y:S02]  /*5f20*/  LOP3.LUT R31, R31, 0xfffffffc, RZ, 0xc0, !PT ;  /* 0xfffffffc1f1f7812 */ /* 0x000fe400078ec0ff */
[----:B------:R-:W-:Y:S02]  /*5f30*/  SHF.L.U64.HI R35, R35, 0x1, R30 ;  /* 0x0000000123237819 */ /* 0x000fe4000001021e */
[----:B------:R-:W-:Y:S02]  /*5f40*/  IADD3 R30, P0, PT, R26, R29, RZ ;  /* 0x0000001d1a1e7210 */ /* 0x000fe40007f1e0ff */
[----:B------:R-:W-:-:S02]  /*5f50*/  LEA.HI.X R29, R24, R27, R25, 0x2, P2 ;  /* 0x0000001b181d7211 */ /* 0x000fc400010f1419 */
[----:B------:R-:W-:Y:S02]  /*5f60*/  SHF.L.U64.HI R25, R32, 0x1, R33 ;  /* 0x0000000120197819 */ /* 0x000fe40000010221 */
[----:B------:R-:W-:Y:S02]  /*5f70*/  IADD3 R24, P2, PT, R26, R31, RZ ;  /* 0x0000001f1a187210 */ /* 0x000fe40007f5e0ff */
[C---:B------:R-:W-:Y:S02]  /*5f80*/  IADD3.X R31, PT, PT, R27.reuse, R35, RZ, P0, !PT ;  /* 0x000000231b1f7210 */ /* 0x040fe400007fe4ff */
[----:B------:R-:W-:-:S03]  /*5f90*/  IADD3.X R25, PT, PT, R27, R25, RZ, P2, !PT ;  /* 0x000000191b197210 */ /* 0x000fc600017fe4ff */
[----:B------:R2:W-:Y:S04]  /*5fa0*/  REDG.E.ADD.F32.FTZ.RN.STRONG.GPU desc[UR6][R30.64], R57 ;  /* 0x000000391e0079a6 */ /* 0x0005e8000c12f306 */
[----:B------:R2:W-:Y:S04]  /*5fb0*/  REDG.E.ADD.F32.FTZ.RN.STRONG.GPU desc[UR6][R28.64], R58 ;  /* 0x0000003a1c0079a6 */ /* 0x0005e8000c12f306 */
[----:B------:R2:W-:Y:S02]  /*5fc0*/  REDG.E.ADD.F32.FTZ.RN.STRONG.GPU desc[UR6][R24.64], R59 ;  /* 0x0000003b180079a6 */ /* 0x0005e4000c12f306 */
.L_x_105:
[----:B------:R-:W-:Y:S05]  /*5fd0*/  BSYNC.RECONVERGENT B0 ;  /* 0x0000000000007941 */ /* 0x000fea0003800200 */
.L_x_104:
[----:B------:R-:W5:Y:S02]  /*5fe0*/  LDCU UR4, c[0x0][0x370] ;  /* 0x00006e00ff0477ac */ /* 0x000f640008000800 */
[----:B-----5:R-:W-:-:S09]  /*5ff0*/  UISETP.GE.U32.AND UP0, UPT, UR4, 0x2, UPT ;  /* 0x000000020400788c */ /* 0x020fd2000bf06070 */
[----:B------:R-:W-:Y:S05]  /*6000*/  BRA.U !UP0, `(.L_x_106) ;  /* 0x0000000908b07547 */ /* 0x000fea000b800000 */
[----:B--23--:R-:W2:Y:S01]  /*6010*/  LDC R25, c[0x0][0x370] ;  /* 0x0000dc00ff197b82 */ /* 0x00cea20000000800 */
[----:B------:R-:W3:Y:S01]  /*6020*/  S2R R40, SR_CTAID.Y ;  /* 0x0000000000287919 */ /* 0x000ee20000002600 */
[----:B----4-:R-:W-:-:S05]  /*6030*/  LOP3.LUT R24, R80, 0x1, RZ, 0xc0, !PT ;  /* 0x0000000150187812 */ /* 0x010fca00078ec0ff */
[----:B0-----:R-:W-:Y:S01]  /*6040*/  IMAD R27, R24, R23, RZ ;  /* 0x00000017181b7224 */ /* 0x001fe200078e02ff */
[----:B------:R-:W0:Y:S03]  /*6050*/  LDC.64 R36, c[0x0][0x3d0] ;  /* 0x0000f400ff247b82 */ /* 0x000e260000000a00 */
[----:B--2---:R-:W-:-:S05]  /*6060*/  IMAD R24, R27, R25, RZ ;  /* 0x000000191b187224 */ /* 0x004fca00078e02ff */
[----:B------:R-:W-:-:S05]  /*6070*/  SHF.L.U32 R25, R24, 0x1, RZ ;  /* 0x0000000118197819 */ /* 0x000fca00000006ff */
[----:B0-----:R-:W-:Y:S01]  /*6080*/  IMAD.WIDE R36, R25, 0x4, R36 ;  /* 0x0000000419247825 */ /* 0x001fe200078e0224 */
[----:B---3--:R-:W-:Y:S06]  /*6090*/  @P1 BRA `(.L_x_107) ;  /* 0x0000000000541947 */ /* 0x008fec0003800000 */
[----:B------:R-:W0:Y:S01]  /*60a0*/  LDC.64 R24, c[0x0][0x3c8] ;  /* 0x0000f200ff187b82 */ /* 0x000e220000000a00 */
[----:B------:R-:W-:Y:S01]  /*60b0*/  IADD3 R27, PT, PT, R27, R40, RZ ;  /* 0x000000281b1b7210 */ /* 0x000fe20007ffe0ff */
[----:B------:R-:W-:Y:S01]  /*60c0*/  IMAD R29, R0, R23, R40 ;  /* 0x00000017001d7224 */ /* 0x000fe200078e0228 */
[----:B------:R-:W-:-:S03]  /*60d0*/  LOP3.LUT P0, R28, R80, 0x2, RZ, 0xc0, !PT ;  /* 0x00000002501c7812 */ /* 0x000fc6000780c0ff */
[----:B0-----:R-:W-:-:S04]  /*60e0*/  IMAD.WIDE.U32 R24, R27, 0x4, R24 ;  /* 0x000000041b187825 */ /* 0x001fc800078e0018 */
[----:B------:R-:W-:Y:S01]  /*60f0*/  IMAD.WIDE.U32 R26, R29, 0x8, R36 ;  /* 0x000000081d1a7825 */ /* 0x000fe200078e0024 */
[----:B------:R-:W-:Y:S02]  /*6100*/  IADD3 R29, PT, PT, -R28, 0x1, RZ ;  /* 0x000000011c1d7810 */ /* 0x000fe40007ffe1ff */
[----:B------:R-:W0:Y:S02]  /*6110*/  LDC R28, c[0x0][0x370] ;  /* 0x0000dc00ff1c7b82 */ /* 0x000e240000000800 */
[----:B------:R2:W-:Y:S01]  /*6120*/  STG.E.64 desc[UR6][R26.64], R64 ;  /* 0x000000401a007986 */ /* 0x0005e2000c101b06 */
[----:B------:R-:W-:Y:S06]  /*6130*/  MEMBAR.ALL.GPU ;  /* 0x0000000000007992 */ /* 0x000fec000000a000 */
[----:B------:R-:W-:-:S00]  /*6140*/  ERRBAR ;  /* 0x00000000000079ab */ /* 0x000fc00000000000 */
[----:B------:R-:W-:Y:S06]  /*6150*/  CGAERRBAR ;  /* 0x00000000000075ab */ /* 0x000fec0000000000 */
[----:B------:R2:W-:Y:S01]  /*6160*/  REDG.E.ADD.S32.STRONG.GPU desc[UR6][R24.64], R29 ;  /* 0x0000001d1800798e */ /* 0x0005e2000c12e306 */
[----:B0-----:R-:W-:-:S04]  /*6170*/  SEL R31, R28, RZ, !P0 ;  /* 0x000000ff1c1f7207 */ /* 0x001fc80004000000 */
[----:B------:R-:W-:-:S13]  /*6180*/  ISETP.NE.AND P0, PT, R31, -0x1, PT ;  /* 0xffffffff1f00780c */ /* 0x000fda0003f05270 */
[----:B--2---:R-:W-:Y:S05]  /*6190*/  @!P0 BRA `(.L_x_107) ;  /* 0x0000000000148947 */ /* 0x004fea0003800000 */
.L_x_108:
[----:B------:R-:W2:Y:S04]  /*61a0*/  LDG.E.STRONG.GPU R26, desc[UR6][R24.64] ;  /* 0x00000006181a7981 */ /* 0x000ea8000c1ef900 */
[----:B--2---:R-:W-:Y:S01]  /*61b0*/  CCTL.IVALL ;  /* 0x00000000ff00798f */ /* 0x004fe20002000000 */
[----:B------:R-:W-:Y:S05]  /*61c0*/  YIELD ;  /* 0x0000000000007946 */ /* 0x000fea0003800000 */
[----:B------:R-:W-:-:S13]  /*61d0*/  ISETP.NE.AND P0, PT, R26, R31, PT ;  /* 0x0000001f1a00720c */ /* 0x000fda0003f05270 */
[----:B------:R-:W-:Y:S05]  /*61e0*/  @P0 BRA `(.L_x_108) ;  /* 0xfffffffc00ec0947 */ /* 0x000fea000383ffff */
.L_x_107:
[----:B------:R-:W0:Y:S01]  /*61f0*/  LDC R24, c[0x0][0x370] ;  /* 0x0000dc00ff187b82 */ /* 0x000e220000000800 */
[----:B------:R-:W-:Y:S05]  /*6200*/  WARPSYNC.ALL ;  /* 0x0000000000007948 */ /* 0x000fea0003800000 */
[----:B0-----:R-:W-:Y:S02]  /*6210*/  ISETP.GE.U32.AND P0, PT, R24, 0x8, PT ;  /* 0x000000081800780c */ /* 0x001fe40003f06070 */
[----:B------:R-:W-:Y:S01]  /*6220*/  BAR.SYNC.DEFER_BLOCKING 0x0 ;  /* 0x0000000000007b1d */ /* 0x000fe20000010000 */
[----:B------:R-:W-:-:S10]  /*6230*/  MOV R33, RZ ;  /* 0x000000ff00217202 */ /* 0x000fd40000000f00 */
        /* <DEDUP_REMOVED lines=8> */
[----:B------:R-:W-:Y:S01]  /*62c0*/  IADD3 R49, PT, PT, -R0, RZ, RZ ;  /* 0x000000ff00317210 */ /* 0x000fe20007ffe1ff */
[----:B------:R-:W-:Y:S01]  /*62d0*/  UMOV UR4, URZ ;  /* 0x000000ff00047c82 */ /* 0x000fe20008000000 */
[----:B------:R-:W-:-:S07]  /*62e0*/  MOV R47, R40 ;  /* 0x00000028002f7202 */ /* 0x000fce0000000f00 */
.L_x_110:
[----:B------:R-:W-:Y:S01]  /*62f0*/  ISETP.EQ.OR P5, PT, R49, RZ, P1 ;  /* 0x000000ff3100720c */ /* 0x000fe20000fa2670 */
[----:B------:R-:W-:-:S06]  /*6300*/  UIADD3 UR5, UPT, UPT, UR4, 0x1, URZ ;  /* 0x0000000104057890 */ /* 0x000fcc000fffe0ff */
[----:B------:R-:W-:-:S06]  /*6310*/  ISETP.EQ.OR P0, PT, R0, UR5, P1 ;  /* 0x0000000500007c0c */ /* 0x000fcc0008f02670 */
[----:B------:R-:W-:-:S06]  /*6320*/  @!P5 IMAD.WIDE.U32 R24, R47, 0x8, R36 ;  /* 0x000000082f18d825 */ /* 0x000fcc00078e0024 */
[----:B------:R-:W1:Y:S01]  /*6330*/  @!P5 LDG.E.64 R24, desc[UR6][R24.64] ;  /* 0x000000061818d981 */ /* 0x000e62000c1e1b00 */
[----:B------:R-:W-:-:S06]  /*6340*/  @!P0 IMAD.WIDE.U32 R26, R48, 0x8, R36 ;  /* 0x00000008301a8825 */ /* 0x000fcc00078e0024 */
[----:B------:R-:W2:Y:S01]  /*6350*/  @!P0 LDG.E.64 R26, desc[UR6][R26.64] ;  /* 0x000000061a1a8981 */ /* 0x000ea2000c1e1b00 */
[----:B------:R-:W-:Y:S02]  /*6360*/  UIADD3 UR5, UPT, UPT, UR4, 0x2, URZ ;  /* 0x0000000204057890 */ /* 0x000fe4000fffe0ff */
[----:B------:R-:W-:-:S04]  /*6370*/  UIADD3 UR8, UPT, UPT, UR4, 0x3, URZ ;  /* 0x0000000304087890 */ /* 0x000fc8000fffe0ff */
[C---:B------:R-:W-:Y:S01]  /*6380*/  ISETP.EQ.OR P2, PT, R0.reuse, UR5, P1 ;  /* 0x0000000500007c0c */ /* 0x040fe20008f42670 */
[----:B------:R-:W-:Y:S01]  /*6390*/  UIADD3 UR5, UPT, UPT, UR4, 0x4, URZ ;  /* 0x0000000404057890 */ /* 0x000fe2000fffe0ff */
[----:B------:R-:W-:Y:S01]  /*63a0*/  ISETP.EQ.OR P3, PT, R0, UR8, P1 ;  /* 0x0000000800007c0c */ /* 0x000fe20008f62670 */
[----:B------:R-:W-:-:S04]  /*63b0*/  UIADD3 UR8, UPT, UPT, UR4, 0x5, URZ ;  /* 0x0000000504087890 */ /* 0x000fc8000fffe0ff */
[C---:B------:R-:W-:Y:S01]  /*63c0*/  ISETP.EQ.OR P4, PT, R0.reuse, UR5, P1 ;  /* 0x0000000500007c0c */ /* 0x040fe20008f82670 */
[----:B------:R-:W-:Y:S01]  /*63d0*/  UIADD3 UR5, UPT, UPT, UR4, 0x6, URZ ;  /* 0x0000000604057890 */ /* 0x000fe2000fffe0ff */
[----:B------:R-:W-:Y:S01]  /*63e0*/  ISETP.EQ.OR P6, PT, R0, UR8, P1 ;  /* 0x0000000800007c0c */ /* 0x000fe20008fc2670 */
[----:B------:R-:W-:-:S05]  /*63f0*/  UIADD3 UR8, UPT, UPT, UR4, 0x7, URZ ;  /* 0x0000000704087890 */ /* 0x000fca000fffe0ff */
[----:B------:R-:W-:-:S05]  /*6400*/  @!P3 IMAD.WIDE.U32 R38, R42, 0x8, R36 ;  /* 0x000000082a26b825 */ /* 0x000fca00078e0024 */
[----:B------:R-:W-:-:S04]  /*6410*/  @!P4 IMAD.WIDE.U32 R28, R41, 0x8, R36 ;  /* 0x00000008291cc825 */ /* 0x000fc800078e0024 */
[----:B------:R-:W-:Y:S02]  /*6420*/  @!P6 IMAD.WIDE.U32 R30, R45, 0x8, R36 ;  /* 0x000000082d1ee825 */ /* 0x000fe400078e0024 */
[----:B------:R-:W3:Y:S04]  /*6430*/  @!P4 LDG.E.64 R28, desc[UR6][R28.64] ;  /* 0x000000061c1cc981 */ /* 0x000ee8000c1e1b00 */
[----:B------:R-:W4:Y:S01]  /*6440*/  @!P6 LDG.E.64 R30, desc[UR6][R30.64] ;  /* 0x000000061e1ee981 */ /* 0x000f22000c1e1b00 */
[----:B-1----:R-:W-:Y:S01]  /*6450*/  @!P5 FADD.FTZ R64, R64, R24 ;  /* 0x000000184040d221 */ /* 0x002fe20000010000 */
[----:B------:R-:W-:Y:S01]  /*6460*/  @!P5 FADD.FTZ R65, R65, R25 ;  /* 0x000000194141d221 */ /* 0x000fe20000010000 */
[----:B------:R-:W-:Y:S01]  /*6470*/  @!P2 IMAD.WIDE.U32 R24, R46, 0x8, R36 ;  /* 0x000000082e18a825 */ /* 0x000fe200078e0024 */
[----:B------:R-:W-:-:S03]  /*6480*/  ISETP.EQ.OR P5, PT, R0, UR5, P1 ;  /* 0x0000000500007c0c */ /* 0x000fc60008fa2670 */
[----:B--2---:R-:W-:Y:S02]  /*6490*/  @!P0 FADD.FTZ R64, R64, R26 ;  /* 0x0000001a40408221 */ /* 0x004fe40000010000 */
[----:B------:R-:W2:Y:S01]  /*64a0*/  @!P2 LDG.E.64 R24, desc[UR6][R24.64] ;  /* 0x000000061818a981 */ /* 0x000ea2000c1e1b00 */
[----:B------:R-:W-:Y:S01]  /*64b0*/  @!P0 FADD.FTZ R65, R65, R27 ;  /* 0x0000001b41418221 */ /* 0x000fe20000010000 */
[----:B------:R-:W-:Y:S02]  /*64c0*/  ISETP.EQ.OR P0, PT, R0, UR8, P1 ;  /* 0x0000000800007c0c */ /* 0x000fe40008f02670 */
[----:B------:R-:W5:Y:S04]  /*64d0*/  @!P3 LDG.E.64 R26, desc[UR6][R38.64] ;  /* 0x00000006261ab981 */ /* 0x000f68000c1e1b00 */
[----:B------:R-:W-:-:S06]  /*64e0*/  @!P5 IMAD.WIDE.U32 R32, R43, 0x8, R36 ;  /* 0x000000082b20d825 */ /* 0x000fcc00078e0024 */
[----:B------:R-:W4:Y:S01]  /*64f0*/  @!P5 LDG.E.64 R32, desc[UR6][R32.64] ;  /* 0x000000062020d981 */ /* 0x000f22000c1e1b00 */
[----:B------:R-:W-:-:S06]  /*6500*/  @!P0 IMAD.WIDE.U32 R34, R44, 0x8, R36 ;  /* 0x000000082c228825 */ /* 0x000fcc00078e0024 */
[----:B------:R-:W4:Y:S01]  /*6510*/  @!P0 LDG.E.64 R34, desc[UR6][R34.64] ;  /* 0x0000000622228981 */ /* 0x000f22000c1e1b00 */
[----:B------:R-:W0:Y:S01]  /*6520*/  LDC R50, c[0x0][0x370] ;  /* 0x0000dc00ff327b82 */ /* 0x000e220000000800 */
[----:B------:R-:W-:Y:S01]  /*6530*/  UIADD3 UR4, UPT, UPT, UR4, 0x8, URZ ;  /* 0x0000000804047890 */ /* 0x000fe2000fffe0ff */
[----:B------:R-:W-:Y:S02]  /*6540*/  IADD3 R49, PT, PT, R49, 0x8, RZ ;  /* 0x0000000831317810 */ /* 0x000fe40007ffe0ff */
[C---:B------:R-:W-:Y:S02]  /*6550*/  LEA R47, R23.reuse, R47, 0x3 ;  /* 0x0000002f172f7211 */ /* 0x040fe400078e18ff */
[C---:B------:R-:W-:Y:S02]  /*6560*/  LEA R48, R23.reuse, R48, 0x3 ;  /* 0x0000003017307211 */ /* 0x040fe400078e18ff */
[C---:B------:R-:W-:Y:S02]  /*6570*/  LEA R46, R23.reuse, R46, 0x3 ;  /* 0x0000002e172e7211 */ /* 0x040fe400078e18ff */
[----:B------:R-:W-:-:S02]  /*6580*/  LEA R42, R23, R42, 0x3 ;  /* 0x0000002a172a7211 */ /* 0x000fc400078e18ff */
[C---:B------:R-:W-:Y:S02]  /*6590*/  LEA R41, R23.reuse, R41, 0x3 ;  /* 0x0000002917297211 */ /* 0x040fe400078e18ff */
[C---:B------:R-:W-:Y:S02]  /*65a0*/  LEA R45, R23.reuse, R45, 0x3 ;  /* 0x0000002d172d7211 */ /* 0x040fe400078e18ff */
[C---:B------:R-:W-:Y:S02]  /*65b0*/  LEA R43, R23.reuse, R43, 0x3 ;  /* 0x0000002b172b7211 */ /* 0x040fe400078e18ff */
[----:B------:R-:W-:Y:S01]  /*65c0*/  LEA R44, R23, R44, 0x3 ;  /* 0x0000002c172c7211 */ /* 0x000fe200078e18ff */
[----:B--2---:R-:W-:Y:S01]  /*65d0*/  @!P2 FADD.FTZ R64, R64, R24 ;  /* 0x000000184040a221 */ /* 0x004fe20000010000 */
[----:B------:R-:W-:-:S03]  /*65e0*/  @!P2 FADD.FTZ R65, R65, R25 ;  /* 0x000000194141a221 */ /* 0x000fc60000010000 */
[----:B-----5:R-:W-:Y:S01]  /*65f0*/  @!P3 FADD.FTZ R64, R64, R26 ;  /* 0x0000001a4040b221 */ /* 0x020fe20000010000 */
[----:B------:R-:W-:-:S03]  /*6600*/  @!P3 FADD.FTZ R65, R65, R27 ;  /* 0x0000001b4141b221 */ /* 0x000fc60000010000 */
[----:B---3--:R-:W-:Y:S01]  /*6610*/  @!P4 FADD.FTZ R64, R64, R28 ;  /* 0x0000001c4040c221 */ /* 0x008fe20000010000 */
[----:B------:R-:W-:-:S03]  /*6620*/  @!P4 FADD.FTZ R65, R65, R29 ;  /* 0x0000001d4141c221 */ /* 0x000fc60000010000 */
[----:B----4-:R-:W-:Y:S01]  /*6630*/  @!P6 FADD.FTZ R64, R64, R30 ;  /* 0x0000001e4040e221 */ /* 0x010fe20000010000 */
[----:B------:R-:W-:-:S03]  /*6640*/  @!P6 FADD.FTZ R65, R65, R31 ;  /* 0x0000001f4141e221 */ /* 0x000fc60000010000 */
[----:B------:R-:W-:Y:S01]  /*6650*/  @!P5 FADD.FTZ R64, R64, R32 ;  /* 0x000000204040d221 */ /* 0x000fe20000010000 */
[----:B------:R-:W-:Y:S01]  /*6660*/  @!P5 FADD.FTZ R65, R65, R33 ;  /* 0x000000214141d221 */ /* 0x000fe20000010000 */
[----:B0-----:R-:W-:Y:S02]  /*6670*/  LOP3.LUT R33, R50, 0x7ffffff8, RZ, 0xc0, !PT ;  /* 0x7ffffff832217812 */ /* 0x001fe400078ec0ff */
[----:B------:R-:W-:Y:S01]  /*6680*/  @!P0 FADD.FTZ R64, R64, R34 ;  /* 0x0000002240408221 */ /* 0x000fe20000010000 */
[----:B------:R-:W-:Y:S01]  /*6690*/  @!P0 FADD.FTZ R65, R65, R35 ;  /* 0x0000002341418221 */ /* 0x000fe20000010000 */
[----:B------:R-:W-:-:S13]  /*66a0*/  ISETP.NE.AND P0, PT, R33, UR4, PT ;  /* 0x0000000421007c0c */ /* 0x000fda000bf05270 */
[----:B------:R-:W-:Y:S05]  /*66b0*/  @P0 BRA `(.L_x_110) ;  /* 0xfffffffc000c0947 */ /* 0x000fea000383ffff */
.L_x_109:
[----:B------:R-:W0:Y:S02]  /*66c0*/  LDCU UR4, c[0x0][0x370] ;  /* 0x00006e00ff0477ac */ /* 0x000e240008000800 */
[----:B0-----:R-:W-:-:S09]  /*66d0*/  ULOP3.LUT UP0, UR4, UR4, 0x7, URZ, 0xc0, !UPT ;  /* 0x0000000704047892 */ /* 0x001fd2000f80c0ff */
[----:B------:R-:W-:Y:S05]  /*66e0*/  BRA.U !UP0, `(.L_x_106) ;  /* 0x0000000108f87547 */ /* 0x000fea000b800000 */
[----:B------:R-:W0:Y:S01]  /*66f0*/  LDCU UR5, c[0x0][0x370] ;  /* 0x00006e00ff0577ac */ /* 0x000e220008000800 */
[----:B------:R-:W-:-:S04]  /*6700*/  UIADD3 UR4, UPT, UPT, UR4, -0x1, URZ ;  /* 0xffffffff04047890 */ /* 0x000fc8000fffe0ff */
[----:B------:R-:W-:Y:S02]  /*6710*/  UISETP.GE.U32.AND UP0, UPT, UR4, 0x3, UPT ;  /* 0x000000030400788c */ /* 0x000fe4000bf06070 */
[----:B0-----:R-:W-:-:S07]  /*6720*/  ULOP3.LUT UP1, UR5, UR5, 0x3, URZ, 0xc0, !UPT ;  /* 0x0000000305057892 */ /* 0x001fce000f82c0ff */
[----:B------:R-:W-:Y:S05]  /*6730*/  BRA.U !UP0, `(.L_x_111) ;  /* 0x0000000108707547 */ /* 0x000fea000b800000 */
[C---:B------:R-:W-:Y:S02]  /*6740*/  IADD3 R27, PT, PT, R33.reuse, 0x1, RZ ;  /* 0x00000001211b7810 */ /* 0x040fe40007ffe0ff */
[CC--:B------:R-:W-:Y:S02]  /*6750*/  ISETP.EQ.OR P0, PT, R33.reuse, R0.reuse, P1 ;  /* 0x000000002100720c */ /* 0x0c0fe40000f02670 */
[----:B------:R-:W-:Y:S02]  /*6760*/  IADD3 R29, PT, PT, R33, 0x2, RZ ;  /* 0x00000002211d7810 */ /* 0x000fe40007ffe0ff */
[-C--:B------:R-:W-:Y:S02]  /*6770*/  ISETP.EQ.OR P2, PT, R27, R0.reuse, P1 ;  /* 0x000000001b00720c */ /* 0x080fe40000f42670 */
[----:B------:R-:W-:Y:S02]  /*6780*/  IADD3 R31, PT, PT, R33, 0x3, RZ ;  /* 0x00000003211f7810 */ /* 0x000fe40007ffe0ff */
[----:B------:R-:W-:-:S02]  /*6790*/  ISETP.EQ.OR P3, PT, R29, R0, P1 ;  /* 0x000000001d00720c */ /* 0x000fc40000f62670 */
[----:B------:R-:W-:-:S03]  /*67a0*/  ISETP.EQ.OR P4, PT, R31, R0, P1 ;  /* 0x000000001f00720c */ /* 0x000fc60000f82670 */
[----:B------:R-:W-:-:S04]  /*67b0*/  @!P0 IMAD R25, R33, R23, R40 ;  /* 0x0000001721198224 */ /* 0x000fc800078e0228 */
[----:B------:R-:W-:Y:S02]  /*67c0*/  @!P2 IMAD R27, R27, R23, R40 ;  /* 0x000000171b1ba224 */ /* 0x000fe400078e0228 */
[----:B------:R-:W-:-:S04]  /*67d0*/  @!P0 IMAD.WIDE.U32 R24, R25, 0x8, R36 ;  /* 0x0000000819188825 */ /* 0x000fc800078e0024 */
[-C--:B------:R-:W-:Y:S02]  /*67e0*/  @!P3 IMAD R29, R29, R23.reuse, R40 ;  /* 0x000000171d1db224 */ /* 0x080fe400078e0228 */
[----:B------:R-:W-:Y:S01]  /*67f0*/  @!P2 IMAD.WIDE.U32 R26, R27, 0x8, R36 ;  /* 0x000000081b1aa825 */ /* 0x000fe200078e0024 */
[----:B------:R-:W1:Y:S03]  /*6800*/  @!P0 LDG.E.64 R24, desc[UR6][R24.64] ;  /* 0x0000000618188981 */ /* 0x000e66000c1e1b00 */
[----:B------:R-:W-:Y:S02]  /*6810*/  @!P4 IMAD R31, R31, R23, R40 ;  /* 0x000000171f1fc224 */ /* 0x000fe400078e0228 */
[--C-:B------:R-:W-:Y:S01]  /*6820*/  @!P3 IMAD.WIDE.U32 R28, R29, 0x8, R36.reuse ;  /* 0x000000081d1cb825 */ /* 0x100fe200078e0024 */
[----:B------:R-:W2:Y:S03]  /*6830*/  @!P2 LDG.E.64 R26, desc[UR6][R26.64] ;  /* 0x000000061a1aa981 */ /* 0x000ea6000c1e1b00 */
[----:B------:R-:W-:-:S02]  /*6840*/  @!P4 IMAD.WIDE.U32 R30, R31, 0x8, R36 ;  /* 0x000000081f1ec825 */ /* 0x000fc400078e0024 */
[----:B------:R-:W3:Y:S04]  /*6850*/  @!P3 LDG.E.64 R28, desc[UR6][R28.64] ;  /* 0x000000061c1cb981 */ /* 0x000ee8000c1e1b00 */
[----:B------:R-:W4:Y:S01]  /*6860*/  @!P4 LDG.E.64 R30, desc[UR6][R30.64] ;  /* 0x000000061e1ec981 */ /* 0x000f22000c1e1b00 */
[----:B------:R-:W-:Y:S01]  /*6870*/  IADD3 R33, PT, PT, R33, 0x4, RZ ;  /* 0x0000000421217810 */ /* 0x000fe20007ffe0ff */
[----:B-1----:R-:W-:Y:S01]  /*6880*/  @!P0 FADD.FTZ R64, R64, R24 ;  /* 0x0000001840408221 */ /* 0x002fe20000010000 */
[----:B------:R-:W-:-:S03]  /*6890*/  @!P0 FADD.FTZ R65, R65, R25 ;  /* 0x0000001941418221 */ /* 0x000fc60000010000 */
[----:B--2---:R-:W-:Y:S01]  /*68a0*/  @!P2 FADD.FTZ R64, R64, R26 ;  /* 0x0000001a4040a221 */ /* 0x004fe20000010000 */
[----:B------:R-:W-:-:S03]  /*68b0*/  @!P2 FADD.FTZ R65, R65, R27 ;  /* 0x0000001b4141a221 */ /* 0x000fc60000010000 */
[----:B---3--:R-:W-:Y:S01]  /*68c0*/  @!P3 FADD.FTZ R64, R64, R28 ;  /* 0x0000001c4040b221 */ /* 0x008fe20000010000 */
[----:B------:R-:W-:-:S03]  /*68d0*/  @!P3 FADD.FTZ R65, R65, R29 ;  /* 0x0000001d4141b221 */ /* 0x000fc60000010000 */
[----:B----4-:R-:W-:Y:S01]  /*68e0*/  @!P4 FADD.FTZ R64, R64, R30 ;  /* 0x0000001e4040c221 */ /* 0x010fe20000010000 */
[----:B------:R-:W-:-:S07]  /*68f0*/  @!P4 FADD.FTZ R65, R65, R31 ;  /* 0x0000001f4141c221 */ /* 0x000fce0000010000 */
.L_x_111:
[----:B------:R-:W-:Y:S05]  /*6900*/  BRA.U !UP1, `(.L_x_106) ;  /* 0x0000000109707547 */ /* 0x000fea000b800000 */
[----:B------:R-:W0:Y:S01]  /*6910*/  LDC R28, c[0x0][0x370] ;  /* 0x0000dc00ff1c7b82 */ /* 0x000e220000000800 */
[----:B------:R-:W-:Y:S01]  /*6920*/  UISETP.NE.AND UP0, UPT, UR5, 0x1, UPT ;  /* 0x000000010500788c */ /* 0x000fe2000bf05270 */
[----:B0-----:R-:W-:-:S08]  /*6930*/  LOP3.LUT R28, R28, 0x1, RZ, 0xc0, !PT ;  /* 0x000000011c1c7812 */ /* 0x001fd000078ec0ff */
[----:B------:R-:W-:Y:S05]  /*6940*/  BRA.U !UP0, `(.L_x_112) ;  /* 0x0000000108387547 */ /* 0x000fea000b800000 */
[C---:B------:R-:W-:Y:S02]  /*6950*/  IADD3 R27, PT, PT, R33.reuse, 0x1, RZ ;  /* 0x00000001211b7810 */ /* 0x040fe40007ffe0ff */
[-C--:B------:R-:W-:Y:S02]  /*6960*/  ISETP.EQ.OR P2, PT, R33, R0.reuse, P1 ;  /* 0x000000002100720c */ /* 0x080fe40000f42670 */
[----:B------:R-:W-:-:S11]  /*6970*/  ISETP.EQ.OR P0, PT, R27, R0, P1 ;  /* 0x000000001b00720c */ /* 0x000fd60000f02670 */
[-CC-:B------:R-:W-:Y:S02]  /*6980*/  @!P2 IMAD R25, R33, R23.reuse, R40.reuse ;  /* 0x000000172119a224 */ /* 0x180fe400078e0228 */
[----:B------:R-:W-:Y:S02]  /*6990*/  @!P0 IMAD R27, R27, R23, R40 ;  /* 0x000000171b1b8224 */ /* 0x000fe400078e0228 */
[----:B------:R-:W-:-:S04]  /*69a0*/  @!P2 IMAD.WIDE.U32 R24, R25, 0x8, R36 ;  /* 0x000000081918a825 */ /* 0x000fc800078e0024 */
[----:B------:R-:W-:Y:S02]  /*69b0*/  @!P0 IMAD.WIDE.U32 R26, R27, 0x8, R36 ;  /* 0x000000081b1a8825 */ /* 0x000fe400078e0024 */
[----:B------:R-:W1:Y:S04]  /*69c0*/  @!P2 LDG.E.64 R24, desc[UR6][R24.64] ;  /* 0x000000061818a981 */ /* 0x000e68000c1e1b00 */
[----:B------:R-:W2:Y:S01]  /*69d0*/  @!P0 LDG.E.64 R26, desc[UR6][R26.64] ;  /* 0x000000061a1a8981 */ /* 0x000ea2000c1e1b00 */
[----:B------:R-:W-:Y:S01]  /*69e0*/  IADD3 R33, PT, PT, R33, 0x2, RZ ;  /* 0x0000000221217810 */ /* 0x000fe20007ffe0ff */
[----:B-1----:R-:W-:Y:S01]  /*69f0*/  @!P2 FADD.FTZ R64, R64, R24 ;  /* 0x000000184040a221 */ /* 0x002fe20000010000 */
[----:B------:R-:W-:-:S03]  /*6a00*/  @!P2 FADD.FTZ R65, R65, R25 ;  /* 0x000000194141a221 */ /* 0x000fc60000010000 */
[----:B--2---:R-:W-:Y:S01]  /*6a10*/  @!P0 FADD.FTZ R64, R64, R26 ;  /* 0x0000001a40408221 */ /* 0x004fe20000010000 */
[----:B------:R-:W-:-:S07]  /*6a20*/  @!P0 FADD.FTZ R65, R65, R27 ;  /* 0x0000001b41418221 */ /* 0x000fce0000010000 */
.L_x_112:
[----:B------:R-:W-:Y:S01]  /*6a30*/  ISETP.EQ.OR P0, PT, R33, R0, P1 ;  /* 0x000000002100720c */ /* 0x000fe20000f02670 */
[----:B------:R-:W-:Y:S03]  /*6a40*/  BSSY.RECONVERGENT B0, `(.L_x_106) ;  /* 0x0000008000007945 */ /* 0x000fe60003800200 */
[----:B------:R-:W-:-:S13]  /*6a50*/  ISETP.NE.U32.OR P0, PT, R28, 0x1, P0 ;  /* 0x000000011c00780c */ /* 0x000fda0000705470 */
[----:B------:R-:W-:Y:S05]  /*6a60*/  @P0 BRA `(.L_x_113) ;  /* 0x0000000000140947 */ /* 0x000fea0003800000 */
[----:B------:R-:W-:-:S04]  /*6a70*/  IMAD R25, R23, R33, R40 ;  /* 0x0000002117197224 */ /* 0x000fc800078e0228 */
[----:B------:R-:W-:-:S06]  /*6a80*/  IMAD.WIDE.U32 R24, R25, 0x8, R36 ;  /* 0x0000000819187825 */ /* 0x000fcc00078e0024 */
[----:B------:R-:W1:Y:S02]  /*6a90*/  LDG.E.64 R24, desc[UR6][R24.64] ;  /* 0x0000000618187981 */ /* 0x000e64000c1e1b00 */
[----:B-1----:R-:W-:Y:S01]  /*6aa0*/  FADD.FTZ R64, R64, R24 ;  /* 0x0000001840407221 */ /* 0x002fe20000010000 */
[----:B------:R-:W-:-:S07]  /*6ab0*/  FADD.FTZ R65, R65, R25 ;  /* 0x0000001941417221 */ /* 0x000fce0000010000 */
.L_x_113:
[----:B------:R-:W-:Y:S05]  /*6ac0*/  BSYNC.RECONVERGENT B0 ;  /* 0x0000000000007941 */ /* 0x000fea0003800200 */
.L_x_106:
[----:B------:R-:W5:Y:S01]  /*6ad0*/  S2UR UR5, SR_CgaCtaId ;  /* 0x00000000000579c3 */ /* 0x000f620000008800 */
[----:B------:R-:W-:Y:S01]  /*6ae0*/  UMOV UR4, 0x400 ;  /* 0x0000040000047882 */ /* 0x000fe20000000000 */
[----:B------:R-:W-:Y:S02]  /*6af0*/  SHF.L.U32 R79, R79, 0x10, RZ ;  /* 0x000000104f4f7819 */ /* 0x000fe400000006ff */
[----:B--2---:R-:W-:-:S03]  /*6b00*/  SHF.L.U32 R27, R114, 0x10, RZ ;  /* 0x00000010721b7819 */ /* 0x004fc600000006ff */
[C---:B------:R-:W-:Y:S02]  /*6b10*/  FADD.FTZ R79, -R22.reuse, R79 ;  /* 0x0000004f164f7221 */ /* 0x040fe40000010100 */
[----:B------:R-:W-:Y:S02]  /*6b20*/  FADD.FTZ R27, -R22, R27 ;  /* 0x0000001b161b7221 */ /* 0x000fe40000010100 */
[-C--:B------:R-:W-:Y:S02]  /*6b30*/  FMUL.FTZ R79, R79, R116.reuse ;  /* 0x000000744f4f7220 */ /* 0x080fe40000410000 */
[----:B------:R-:W-:Y:S01]  /*6b40*/  FMUL.FTZ R38, R27, R116 ;  /* 0x000000741b267220 */ /* 0x000fe20000410000 */
[----:B-----5:R-:W-:Y:S01]  /*6b50*/  ULEA UR4, UR5, UR4, 0x18 ;  /* 0x0000000405047291 */ /* 0x020fe2000f8ec0ff */
[----:B------:R-:W2:Y:S08]  /*6b60*/  LDCU.U8 UR5, c[0x0][0x414] ;  /* 0x00008280ff0577ac */ /* 0x000eb00008000000 */
[----:B------:R-:W-:Y:S01]  /*6b70*/  @!P1 STS.64 [UR4+0x90], R64 ;  /* 0x00009040ff009988 */ /* 0x000fe20008000a04 */
[----:B------:R-:W-:Y:S01]  /*6b80*/  BAR.SYNC.DEFER_BLOCKING 0x0 ;  /* 0x0000000000007b1d */ /* 0x000fe20000010000 */
[----:B--2---:R-:W-:-:S05]  /*6b90*/  UISETP.NE.AND UP0, UPT, UR5, URZ, UPT ;  /* 0x000000ff0500728c */ /* 0x004fca000bf05270 */
[----:B---34-:R-:W2:Y:S01]  /*6ba0*/  LDS.64 R24, [UR4+0x90] ;  /* 0x00009004ff187984 */ /* 0x018ea20008000a00 */
[----:B------:R-:W2:Y:S02]  /*6bb0*/  LDCU UR4, c[0x0][0x42c] ;  /* 0x00008580ff0477ac */ /* 0x000ea40008000800 */
[----:B--2---:R-:W-:Y:S01]  /*6bc0*/  FMUL.FTZ R28, R24, UR4 ;  /* 0x00000004181c7c20 */ /* 0x004fe20008410000 */
[----:B------:R-:W-:Y:S01]  /*6bd0*/  FMUL.FTZ R29, R25, UR4 ;  /* 0x00000004191d7c20 */ /* 0x000fe20008410000 */
        /* <DEDUP_REMOVED lines=8> */
[----:B------:R-:W3:Y:S01]  /*6c60*/  MUFU.EX2 R33, R33 ;  /* 0x0000002100217308 */ /* 0x000ee20000000800 */
[----:B--2---:R-:W-:Y:S01]  /*6c70*/  FADD.FTZ R31, R30, 1 ;  /* 0x3f8000001e1f7421 */ /* 0x004fe20000010000 */
[----:B---3--:R-:W-:-:S03]  /*6c80*/  FADD.FTZ R34, R33, 1 ;  /* 0x3f80000021227421 */ /* 0x008fc60000010000 */
        /* <DEDUP_REMOVED lines=10> */
.L_x_114:
[----:B------:R-:W2:Y:S01]  /*6d30*/  LDCU UR4, c[0x0][0x41c] ;  /* 0x00008380ff0477ac */ /* 0x000ea20008000800 */
[----:B------:R-:W-:Y:S01]  /*6d40*/  SHF.L.U32 R77, R77, 0x10, RZ ;  /* 0x000000104d4d7819 */ /* 0x000fe200000006ff */
[C-C-:B------:R-:W-:Y:S01]  /*6d50*/  FFMA.FTZ R27, R28.reuse, R79, R29.reuse ;  /* 0x0000004f1c1b7223 */ /* 0x140fe2000001001d */
[----:B------:R-:W-:Y:S01]  /*6d60*/  FFMA.FTZ R26, R28, R38, R29 ;  /* 0x000000261c1a7223 */ /* 0x000fe2000001001d */
[----:B------:R-:W3:Y:S01]  /*6d70*/  LDCU.64 UR8, c[0x0][0x400] ;  /* 0x00008000ff0877ac */ /* 0x000ee20008000a00 */
[----:B------:R-:W-:Y:S01]  /*6d80*/  BSSY.RECONVERGENT B0, `(.L_x_115) ;  /* 0x000001c000007945 */ /* 0x000fe20003800200 */
[----:B------:R-:W-:Y:S01]  /*6d90*/  FFMA.FTZ R27, R62, R25, -R27 ;  /* 0x000000193e1b7223 */ /* 0x000fe2000001081b */
[----:B------:R-:W-:Y:S01]  /*6da0*/  SHF.L.U32 R41, R112, 0x10, RZ ;  /* 0x0000001070297819 */ /* 0x000fe200000006ff */
[----:B------:R-:W-:Y:S01]  /*6db0*/  FADD.FTZ R77, -R22, R77 ;  /* 0x0000004d164d7221 */ /* 0x000fe20000010100 */
[----:B------:R-:W-:Y:S01]  /*6dc0*/  FFMA.FTZ R37, R63, R24, -R26 ;  /* 0x000000183f257223 */ /* 0x000fe2000001081a */
[----:B--2---:R-:W-:-:S05]  /*6dd0*/  IMAD R31, R0, UR4, R83 ;  /* 0x00000004001f7c24 */ /* 0x004fca000f8e0253 */
[C---:B---3--:R-:W-:Y:S02]  /*6de0*/  ISETP.GE.U32.AND P0, PT, R31.reuse, UR8, PT ;  /* 0x000000081f007c0c */ /* 0x048fe4000bf06070 */
[----:B------:R-:W-:Y:S02]  /*6df0*/  SHF.R.S32.HI R30, RZ, 0x1f, R31 ;  /* 0x0000001fff1e7819 */ /* 0x000fe4000001141f */
[----:B------:R-:W-:Y:S02]  /*6e00*/  IADD3 R33, PT, PT, R31, 0x10, RZ ;  /* 0x000000101f217810 */ /* 0x000fe40007ffe0ff */
[----:B------:R-:W-:Y:S02]  /*6e10*/  ISETP.GE.AND.EX P0, PT, R30, UR9, PT, P0 ;  /* 0x000000091e007c0c */ /* 0x000fe4000bf06300 */
[----:B------:R-:W-:Y:S02]  /*6e20*/  ISETP.GE.U32.AND P1, PT, R33, UR8, PT ;  /* 0x0000000821007c0c */ /* 0x000fe4000bf26070 */
[----:B------:R-:W-:-:S04]  /*6e30*/  SHF.R.S32.HI R0, RZ, 0x1f, R33 ;  /* 0x0000001fff007819 */ /* 0x000fc80000011421 */
[----:B------:R-:W-:-:S05]  /*6e40*/  ISETP.GE.AND.EX P1, PT, R0, UR9, PT, P1 ;  /* 0x0000000900007c0c */ /* 0x000fca000bf26310 */
[----:B------:R-:W-:Y:S08]  /*6e50*/  @P0 BRA `(.L_x_116) ;  /* 0x0000000000380947 */ /* 0x000ff00003800000 */
        /* <DEDUP_REMOVED lines=14> */
.L_x_116:
[----:B------:R-:W-:Y:S05]  /*6f40*/  BSYNC.RECONVERGENT B0 ;  /* 0x0000000000007941 */ /* 0x000fea0003800200 */
.L_x_115:
[-C--:B------:R-:W-:Y:S01]  /*6f50*/  FMUL.FTZ R77, R77, R116.reuse ;  /* 0x000000744d4d7220 */ /* 0x080fe20000410000 */
[----:B------:R-:W-:Y:S01]  /*6f60*/  FADD.FTZ R41, -R22, R41 ;  /* 0x0000002916297221 */ /* 0x000fe20000010100 */
[----:B--2---:R-:W-:Y:S02]  /*6f70*/  SHF.L.U32 R25, R76, 0x10, RZ ;  /* 0x000000104c197819 */ /* 0x004fe400000006ff */
[----:B------:R-:W-:Y:S01]  /*6f80*/  SHF.L.U32 R24, R113, 0x10, RZ ;  /* 0x0000001071187819 */ /* 0x000fe200000006ff */
[----:B------:R-:W-:Y:S01]  /*6f90*/  FFMA.FTZ R39, R28, R77, R29 ;  /* 0x0000004d1c277223 */ /* 0x000fe2000001001d */
[----:B------:R-:W-:Y:S01]  /*6fa0*/  FMUL.FTZ R38, R41, R116 ;  /* 0x0000007429267220 */ /* 0x000fe20000410000 */
        /* <DEDUP_REMOVED lines=19> */
.L_x_117:
[----:B------:R-:W-:Y:S01]  /*70e0*/  FFMA.FTZ R26, R28, R38, R29 ;  /* 0x000000261c1a7223 */ /* 0x000fe2000001001d */
[----:B------:R-:W-:Y:S01]  /*70f0*/  BSSY.RECONVERGENT B0, `(.L_x_118) ;  /* 0x0000014000007945 */ /* 0x000fe20003800200 */
[----:B------:R-:W-:Y:S01]  /*7100*/  FFMA.FTZ R39, R62, R25, -R39 ;  /* 0x000000193e277223 */ /* 0x000fe20000010827 */
[----:B------:R-:W-:Y:S01]  /*7110*/  SHF.L.U32 R75, R75, 0x10, RZ ;  /* 0x000000104b4b7819 */ /* 0x000fe200000006ff */
[----:B------:R-:W-:Y:S01]  /*7120*/  FFMA.FTZ R27, R63, R24, -R26 ;  /* 0x000000183f1b7223 */ /* 0x000fe2000001081a */
[----:B------:R-:W-:Y:S01]  /*7130*/  SHF.L.U32 R35, R110, 0x10, RZ ;  /* 0x000000106e237819 */ /* 0x000fe200000006ff */
[----:B------:R-:W-:Y:S06]  /*7140*/  @P1 BRA `(.L_x_119) ;  /* 0x0000000000381947 */ /* 0x000fec0003800000 */
        /* <DEDUP_REMOVED lines=14> */
.L_x_119:
[----:B------:R-:W-:Y:S05]  /*7230*/  BSYNC.RECONVERGENT B0 ;  /* 0x0000000000007941 */ /* 0x000fea0003800200 */
.L_x_118:
[----:B------:R-:W-:Y:S01]  /*7240*/  SHF.L.U32 R41, R14, 0x10, RZ ;  /* 0x000000100e297819 */ /* 0x000fe200000006ff */
[----:B--2---:R-:W-:Y:S01]  /*7250*/  FADD.FTZ R27, -R22, R75 ;  /* 0x0000004b161b7221 */ /* 0x004fe20000010100 */
[----:B------:R-:W-:Y:S01]  /*7260*/  SHF.L.U32 R43, R68, 0x10, RZ ;  /* 0x00000010442b7819 */ /* 0x000fe200000006ff */
[----:B------:R-:W-:Y:S01]  /*7270*/  FADD.FTZ R35, -R22, R35 ;  /* 0x0000002316237221 */ /* 0x000fe20000010100 */
[----:B------:R-:W-:Y:S01]  /*7280*/  SHF.L.U32 R119, R88, 0x10, RZ ;  /* 0x0000001058777819 */ /* 0x000fe200000006ff */
[----:B------:R-:W-:Y:S01]  /*7290*/  FADD.FTZ R75, -R22, R41 ;  /* 0x00000029164b7221 */ /* 0x000fe20000010100 */
[----:B------:R-:W-:Y:S01]  /*72a0*/  SHF.L.U32 R115, R10, 0x10, RZ ;  /* 0x000000100a737819 */ /* 0x000fe200000006ff */
[----:B------:R-:W-:Y:S01]  /*72b0*/  FADD.FTZ R41, -R22, R43 ;  /* 0x0000002b16297221 */ /* 0x000fe20000010100 */
[----:B------:R-:W-:Y:S01]  /*72c0*/  SHF.L.U32 R53, R18, 0x10, RZ ;  /* 0x0000001012357819 */ /* 0x000fe200000006ff */
[C---:B------:R-:W-:Y:S01]  /*72d0*/  FADD.FTZ R43, -R22.reuse, R119 ;  /* 0x00000077162b7221 */ /* 0x040fe20000010100 */
[----:B------:R-:W-:Y:S01]  /*72e0*/  IADD3 R54, PT, PT, R31, 0x20, RZ ;  /* 0x000000201f367810 */ /* 0x000fe20007ffe0ff */
[-C--:B------:R-:W-:Y:S01]  /*72f0*/  FMUL.FTZ R24, R27, R116.reuse ;  /* 0x000000741b187220 */ /* 0x080fe20000410000 */
[----:B------:R-:W-:Y:S01]  /*7300*/  IADD3 R30, PT, PT, R31, 0x30, RZ ;  /* 0x000000301f1e7810 */ /* 0x000fe20007ffe0ff */
[----:B------:R-:W-:Y:S01]  /*7310*/  FMUL.FTZ R26, R35, R116 ;  /* 0x00000074231a7220 */ /* 0x000fe20000410000 */
[C---:B------:R-:W-:Y:S01]  /*7320*/  IADD3 R119, PT, PT, R31.reuse, 0x40, RZ ;  /* 0x000000401f777810 */ /* 0x040fe20007ffe0ff */
[C---:B------:R-:W-:Y:S01]  /*7330*/  FADD.FTZ R115, -R22.reuse, R115 ;  /* 0x0000007316737221 */ /* 0x040fe20000010100 */
[C---:B------:R-:W-:Y:S01]  /*7340*/  IADD3 R18, PT, PT, R31.reuse, 0x50, RZ ;  /* 0x000000501f127810 */ /* 0x040fe20007ffe0ff */
[----:B------:R-:W-:Y:S01]  /*7350*/  FADD.FTZ R53, -R22, R53 ;  /* 0x0000003516357221 */ /* 0x000fe20000010100 */
[C---:B------:R-:W-:Y:S01]  /*7360*/  IADD3 R14, PT, PT, R31.reuse, 0x60, RZ ;  /* 0x000000601f0e7810 */ /* 0x040fe20007ffe0ff */
[C-C-:B------:R-:W-:Y:S01]  /*7370*/  FFMA.FTZ R50, R28.reuse, R24, R29.reuse ;  /* 0x000000181c327223 */ /* 0x140fe2000001001d */
[C---:B------:R-:W-:Y:S01]  /*7380*/  IADD3 R10, PT, PT, R31.reuse, 0x70, RZ ;  /* 0x000000701f0a7810 */ /* 0x040fe20007ffe0ff */
[----:B------:R-:W-:Y:S01]  /*7390*/  FFMA.FTZ R52, R28, R26, R29 ;  /* 0x0000001a1c347223 */ /* 0x000fe2000001001d */
[----:B------:R-:W-:-:S02]  /*73a0*/  IADD3 R0, PT, PT, R31, 0x80, RZ ;  /* 0x000000801f007810 */ /* 0x000fc40007ffe0ff */
[----:B------:R-:W-:Y:S02]  /*73b0*/  SHF.L.U32 R33, R108, 0x10, RZ ;  /* 0x000000106c217819 */ /* 0x000fe400000006ff */
[----:B------:R-:W-:Y:S02]  /*73c0*/  SHF.L.U32 R37, R6, 0x10, RZ ;  /* 0x0000001006257819 */ /* 0x000fe400000006ff */
[----:B------:R-:W-:Y:S01]  /*73d0*/  SHF.L.U32 R39, R106, 0x10, RZ ;  /* 0x000000106a277819 */ /* 0x000fe200000006ff */
[----:B------:R-:W-:Y:S01]  /*73e0*/  FADD.FTZ R36, -R22, R33 ;  /* 0x0000002116247221 */ /* 0x000fe20000010100 */
        /* <DEDUP_REMOVED lines=10> */
[----:B-1----:R-:W-:Y:S01]  /*7490*/  SHF.L.U32 R65, R100, 0x10, RZ ;  /* 0x0000001064417819 */ /* 0x002fe200000006ff */
        /* <DEDUP_REMOVED lines=25> */
[----:B------:R-:W-:Y:S01]  /*7630*/  ISETP.GE.U32.AND P2, PT, R54, UR8, PT ;  /* 0x0000000836007c0c */ /* 0x000fe2000bf46070 */
[----:B------:R-:W-:Y:S01]  /*7640*/  FADD.FTZ R33, -R22, R72 ;  /* 0x0000004816217221 */ /* 0x000fe20000010100 */
[----:B------:R-:W-:Y:S01]  /*7650*/  ISETP.GE.U32.AND P1, PT, R30, UR8, PT ;  /* 0x000000081e007c0c */ /* 0x000fe2000bf26070 */
[----:B------:R-:W-:Y:S01]  /*7660*/  FADD.FTZ R35, -R22, R84 ;  /* 0x0000005416237221 */ /* 0x000fe20000010100 */
[----:B------:R-:W-:-:S02]  /*7670*/  ISETP.GE.U32.AND P0, PT, R119, UR8, PT ;  /* 0x0000000877007c0c */ /* 0x000fc4000bf06070 */
[----:B------:R-:W-:Y:S02]  /*7680*/  ISETP.GE.U32.AND P6, PT, R18, UR8, PT ;  /* 0x0000000812007c0c */ /* 0x000fe4000bfc6070 */
[----:B------:R-:W-:Y:S02]  /*7690*/  ISETP.GE.U32.AND P3, PT, R14, UR8, PT ;  /* 0x000000080e007c0c */ /* 0x000fe4000bf66070 */
[----:B------:R-:W-:Y:S02]  /*76a0*/  ISETP.GE.U32.AND P4, PT, R10, UR8, PT ;  /* 0x000000080a007c0c */ /* 0x000fe4000bf86070 */
[----:B------:R-:W-:Y:S02]  /*76b0*/  ISETP.GE.U32.AND P5, PT, R0, UR8, PT ;  /* 0x0000000800007c0c */ /* 0x000fe4000bfa6070 */
[----:B------:R-:W-:Y:S02]  /*76c0*/  SHF.R.S32.HI R56, RZ, 0x1f, R54 ;  /* 0x0000001fff387819 */ /* 0x000fe40000011436 */
[----:B------:R-:W-:-:S02]  /*76d0*/  SHF.R.S32.HI R34, RZ, 0x1f, R30 ;  /* 0x0000001fff227819 */ /* 0x000fc4000001141e */
[----:B------:R-:W-:Y:S02]  /*76e0*/  SHF.R.S32.HI R6, RZ, 0x1f, R119 ;  /* 0x0000001fff067819 */ /* 0x000fe40000011477 */
[----:B------:R-:W-:Y:S02]  /*76f0*/  SHF.R.S32.HI R20, RZ, 0x1f, R18 ;  /* 0x0000001fff147819 */ /* 0x000fe40000011412 */
[----:B------:R-:W-:Y:S02]  /*7700*/  SHF.R.S32.HI R16, RZ, 0x1f, R14 ;  /* 0x0000001fff107819 */ /* 0x000fe4000001140e */
[----:B------:R-:W-:Y:S02]  /*7710*/  SHF.R.S32.HI R12, RZ, 0x1f, R10 ;  /* 0x0000001fff0c7819 */ /* 0x000fe4000001140a */
[----:B------:R-:W-:Y:S02]  /*7720*/  SHF.R.S32.HI R8, RZ, 0x1f, R0 ;  /* 0x0000001fff087819 */ /* 0x000fe40000011400 */
[----:B------:R-:W-:-:S02]  /*7730*/  ISETP.GE.AND.EX P2, PT, R56, UR9, PT, P2 ;  /* 0x0000000938007c0c */ /* 0x000fc4000bf46320 */
[----:B------:R-:W-:Y:S02]  /*7740*/  ISETP.GE.AND.EX P1, PT, R34, UR9, PT, P1 ;  /* 0x0000000922007c0c */ /* 0x000fe4000bf26310 */
[----:B------:R-:W-:Y:S02]  /*7750*/  ISETP.GE.AND.EX P0, PT, R6, UR9, PT, P0 ;  /* 0x0000000906007c0c */ /* 0x000fe4000bf06300 */
[----:B------:R-:W-:Y:S02]  /*7760*/  ISETP.GE.AND.EX P6, PT, R20, UR9, PT, P6 ;  /* 0x0000000914007c0c */ /* 0x000fe4000bfc6360 */
[----:B------:R-:W-:Y:S02]  /*7770*/  ISETP.GE.AND.EX P3, PT, R16, UR9, PT, P3 ;  /* 0x0000000910007c0c */ /* 0x000fe4000bf66330 */
[----:B------:R-:W-:Y:S02]  /*7780*/  ISETP.GE.AND.EX P4, PT, R12, UR9, PT, P4 ;  /* 0x000000090c007c0c */ /* 0x000fe4000bf86340 */
[----:B------:R-:W-:-:S02]  /*7790*/  ISETP.GE.AND.EX P5, PT, R8, UR9, PT, P5 ;  /* 0x0000000908007c0c */ /* 0x000fc4000bfa6350 */
[----:B------:R-:W-:Y:S02]  /*77a0*/  SHF.L.U32 R27, R74, 0x10, RZ ;  /* 0x000000104a1b7819 */ /* 0x000fe400000006ff */
[----:B------:R-:W-:Y:S01]  /*77b0*/  SHF.L.U32 R22, R111, 0x10, RZ ;  /* 0x000000106f167819 */ /* 0x000fe200000006ff */
[----:B------:R-:W-:Y:S08]  /*77c0*/  BRA.U !UP0, `(.L_x_120) ;  /* 0x0000000108487547 */ /* 0x000ff0000b800000 */
[----:B------:R-:W-:Y:S01]  /*77d0*/  FFMA.FTZ R24, R62, R24, R60 ;  /* 0x000000183e187223 */ /* 0x000fe2000001003c */
[----:B------:R-:W-:-:S03]  /*77e0*/  FFMA.FTZ R26, R63, R26, R61 ;  /* 0x0000001a3f1a7223 */ /* 0x000fc6000001003d */
        /* <DEDUP_REMOVED lines=16> */
.L_x_120:
[----:B------:R-:W-:Y:S01]  /*78f0*/  BSSY.RECONVERGENT B0, `(.L_x_121) ;  /* 0x0000013000007945 */ /* 0x000fe20003800200 */
[----:B------:R-:W-:Y:S01]  /*7900*/  FFMA.FTZ R27, R62, R27, -R50 ;  /* 0x0000001b3e1b7223 */ /* 0x000fe20000010832 */
[----:B------:R-:W-:Y:S01]  /*7910*/  FMUL.FTZ R38, R25, R116 ;  /* 0x0000007419267220 */ /* 0x000fe20000410000 */
[----:B------:R-:W-:Y:S01]  /*7920*/  FFMA.FTZ R22, R63, R22, -R52 ;  /* 0x000000163f167223 */ /* 0x000fe20000010834 */
[----:B------:R-:W-:Y:S06]  /*7930*/  @P2 BRA `(.L_x_122) ;  /* 0x0000000000382947 */ /* 0x000fec0003800000 */
[----:B------:R-:W1:Y:S01]  /*7940*/  LDCU.64 UR4, c[0x0][0x3f8] ;  /* 0x00007f00ff0477ac */ /* 0x000e620008000a00 */
[----:B------:R-:W-:Y:S01]  /*7950*/  MOV R24, R120 ;  /* 0x0000007800187202 */ /* 0x000fe20000000f00 */
[----:B------:R-:W-:Y:S01]  /*7960*/  FMUL.FTZ R22, R22, R116 ;  /* 0x0000007416167220 */ /* 0x000fe20000410000 */
[----:B------:R-:W-:Y:S01]  /*7970*/  MOV R25, R123 ;  /* 0x0000007b00197202 */ /* 0x000fe20000000f00 */
[----:B------:R-:W2:Y:S01]  /*7980*/  LDCU.64 UR10, c[0x0][0x380] ;  /* 0x00007000ff0a77ac */ /* 0x000ea20008000a00 */
[----:B-1----:R-:W-:Y:S02]  /*7990*/  IMAD R111, R56, UR4, RZ ;  /* 0x00000004386f7c24 */ /* 0x002fe4000f8e02ff */
[----:B------:R-:W-:-:S04]  /*79a0*/  IMAD.WIDE.U32 R24, R54, UR4, R24 ;  /* 0x0000000436187c25 */ /* 0x000fc8000f8e0018 */
[----:B------:R-:W-:Y:S02]  /*79b0*/  IMAD R54, R54, UR5, R111 ;  /* 0x0000000536367c24 */ /* 0x000fe4000f8e026f */
[----:B------:R-:W-:Y:S01]  /*79c0*/  FMUL.FTZ R111, R27, R116 ;  /* 0x000000741b6f7220 */ /* 0x000fe20000410000 */
[----:B--2---:R-:W-:Y:S02]  /*79d0*/  LEA R26, P2, R24, UR10, 0x1 ;  /* 0x0000000a181a7c11 */ /* 0x004fe4000f8408ff */
[----:B------:R-:W-:-:S04]  /*79e0*/  IADD3 R25, PT, PT, R25, R54, RZ ;  /* 0x0000003619197210 */ /* 0x000fc80007ffe0ff */
[----:B------:R-:W-:Y:S02]  /*79f0*/  LEA.HI.X R27, R24, UR11, R25, 0x1, P2 ;  /* 0x0000000b181b7c11 */ /* 0x000fe400090f0c19 */
[----:B------:R-:W-:-:S05]  /*7a00*/  F2FP.BF16.F32.PACK_AB R25, R22, R111 ;  /* 0x0000006f1619723e */ /* 0x000fca00000010ff */
[----:B------:R1:W-:Y:S02]  /*7a10*/  STG.E desc[UR6][R26.64], R25 ;  /* 0x000000191a007986 */ /* 0x0003e4000c101906 */
.L_x_122:
[----:B------:R-:W-:Y:S05]  /*7a20*/  BSYNC.RECONVERGENT B0 ;  /* 0x0000000000007941 */ /* 0x000fea0003800200 */
.L_x_121:
[----:B------:R-:W-:Y:S01]  /*7a30*/  SHF.L.U32 R5, R5, 0x10, RZ ;  /* 0x0000001005057819 */ /* 0x000fe200000006ff */
[----:B------:R-:W-:Y:S01]  /*7a40*/  FFMA.FTZ R44, R28, R38, R29 ;  /* 0x000000261c2c7223 */ /* 0x000fe2000001001d */
[----:B------:R-:W-:Y:S01]  /*7a50*/  SHF.L.U32 R22, R109, 0x10, RZ ;  /* 0x000000106d167819 */ /* 0x000fe200000006ff */
[----:B------:R-:W-:Y:S01]  /*7a60*/  FMUL.FTZ R46, R36, R116 ;  /* 0x00000074242e7220 */ /* 0x000fe20000410000 */
[----:B------:R-:W-:Y:S06]  /*7a70*/  BRA.U !UP0, `(.L_x_123) ;  /* 0x0000000108487547 */ /* 0x000fec000b800000 */
[----:B------:R-:W-:Y:S01]  /*7a80*/  FFMA.FTZ R24, R62, R38, R60 ;  /* 0x000000263e187223 */ /* 0x000fe2000001003c */
[----:B-1----:R-:W-:-:S03]  /*7a90*/  FFMA.FTZ R25, R63, R46, R61 ;  /* 0x0000002e3f197223 */ /* 0x002fc6000001003d */
        /* <DEDUP_REMOVED lines=16> */
.L_x_123:
[----:B------:R-:W-:Y:S01]  /*7ba0*/  FFMA.FTZ R24, R28, R46, R29 ;  /* 0x0000002e1c187223 */ /* 0x000fe2000001001d */
[----:B------:R-:W-:Y:S01]  /*7bb0*/  BSSY.RECONVERGENT B0, `(.L_x_124) ;  /* 0x0000014000007945 */ /* 0x000fe20003800200 */
[----:B-1----:R-:W-:Y:S01]  /*7bc0*/  FFMA.FTZ R25, R62, R5, -R44 ;  /* 0x000000053e197223 */ /* 0x002fe2000001082c */
[-C--:B------:R-:W-:Y:S01]  /*7bd0*/  FMUL.FTZ R26, R4, R116.reuse ;  /* 0x00000074041a7220 */ /* 0x080fe20000410000 */
        /* <DEDUP_REMOVED lines=17> */
.L_x_125:
[----:B------:R-:W-:Y:S05]  /*7cf0*/  BSYNC.RECONVERGENT B0 ;  /* 0x0000000000007941 */ /* 0x000fea0003800200 */
.L_x_124:
[----:B------:R-:W-:Y:S01]  /*7d00*/  SHF.L.U32 R7, R7, 0x10, RZ ;  /* 0x0000001007077819 */ /* 0x000fe200000006ff */
[C-C-:B------:R-:W-:Y:S01]  /*7d10*/  FFMA.FTZ R111, R28.reuse, R26, R29.reuse ;  /* 0x0000001a1c6f7223 */ /* 0x140fe2000001001d */
[----:B------:R-:W-:Y:S01]  /*7d20*/  FFMA.FTZ R34, R28, R32, R29 ;  /* 0x000000201c227223 */ /* 0x000fe2000001001d */
[----:B------:R-:W-:Y:S01]  /*7d30*/  SHF.L.U32 R4, R107, 0x10, RZ ;  /* 0x000000106b047819 */ /* 0x000fe200000006ff */
[----:B------:R-:W-:Y:S06]  /*7d40*/  BRA.U !UP0, `(.L_x_126) ;  /* 0x0000000108487547 */ /* 0x000fec000b800000 */
        /* <DEDUP_REMOVED lines=18> */
.L_x_126:
[----:B------:R-:W-:Y:S01]  /*7e70*/  BSSY.RECONVERGENT B0, `(.L_x_127) ;  /* 0x0000013000007945 */ /* 0x000fe20003800200 */
[----:B------:R-:W-:Y:S01]  /*7e80*/  FFMA.FTZ R111, R62, R7, -R111 ;  /* 0x000000073e6f7223 */ /* 0x000fe2000001086f */
[----:B------:R-:W-:Y:S01]  /*7e90*/  FMUL.FTZ R125, R125, R116 ;  /* 0x000000747d7d7220 */ /* 0x000fe20000410000 */
[----:B------:R-:W-:Y:S01]  /*7ea0*/  FFMA.FTZ R7, R63, R4, -R34 ;  /* 0x000000043f077223 */ /* 0x000fe20000010822 */
[----:B------:R-:W-:Y:S06]  /*7eb0*/  @P0 BRA `(.L_x_128) ;  /* 0x0000000000380947 */ /* 0x000fec0003800000 */
[----:B------:R-:W2:Y:S01]  /*7ec0*/  LDCU.64 UR4, c[0x0][0x3f8] ;  /* 0x00007f00ff0477ac */ /* 0x000ea20008000a00 */
[----:B------:R-:W-:Y:S01]  /*7ed0*/  MOV R4, R120 ;  /* 0x0000007800047202 */ /* 0x000fe20000000f00 */
[-C--:B------:R-:W-:Y:S01]  /*7ee0*/  FMUL.FTZ R111, R111, R116.reuse ;  /* 0x000000746f6f7220 */ /* 0x080fe20000410000 */
[----:B-1----:R-:W-:Y:S01]  /*7ef0*/  MOV R5, R123 ;  /* 0x0000007b00057202 */ /* 0x002fe20000000f00 */
[----:B------:R-:W1:Y:S01]  /*7f00*/  LDCU.64 UR10, c[0x0][0x380] ;  /* 0x00007000ff0a77ac */ /* 0x000e620008000a00 */
[----:B------:R-:W-:Y:S01]  /*7f10*/  FMUL.FTZ R22, R7, R116 ;  /* 0x0000007407167220 */ /* 0x000fe20000410000 */
[----:B--2---:R-:W-:Y:S02]  /*7f20*/  IMAD R6, R6, UR4, RZ ;  /* 0x0000000406067c24 */ /* 0x004fe4000f8e02ff */
[----:B------:R-:W-:-:S04]  /*7f30*/  IMAD.WIDE.U32 R4, R119, UR4, R4 ;  /* 0x0000000477047c25 */ /* 0x000fc8000f8e0004 */
[----:B------:R-:W-:Y:S01]  /*7f40*/  IMAD R119, R119, UR5, R6 ;  /* 0x0000000577777c24 */ /* 0x000fe2000f8e0206 */
[----:B-1----:R-:W-:-:S04]  /*7f50*/  LEA R6, P0, R4, UR10, 0x1 ;  /* 0x0000000a04067c11 */ /* 0x002fc8000f8008ff */
[----:B------:R-:W-:Y:S02]  /*7f60*/  IADD3 R119, PT, PT, R5, R119, RZ ;  /* 0x0000007705777210 */ /* 0x000fe40007ffe0ff */
[----:B------:R-:W-:Y:S02]  /*7f70*/  F2FP.BF16.F32.PACK_AB R5, R22, R111 ;  /* 0x0000006f1605723e */ /* 0x000fe400000010ff */
[----:B------:R-:W-:-:S05]  /*7f80*/  LEA.HI.X R7, R4, UR11, R119, 0x1, P0 ;  /* 0x0000000b04077c11 */ /* 0x000fca00080f0c77 */
[----:B------:R2:W-:Y:S02]  /*7f90*/  STG.E desc[UR6][R6.64], R5 ;  /* 0x0000000506007986 */ /* 0x0005e4000c101906 */
.L_x_128:
[----:B------:R-:W-:Y:S05]  /*7fa0*/  BSYNC.RECONVERGENT B0 ;  /* 0x0000000000007941 */ /* 0x000fea0003800200 */
.L_x_127:
[----:B------:R-:W-:Y:S01]  /*7fb0*/  SHF.L.U32 R4, R105, 0x10, RZ ;  /* 0x0000001069047819 */ /* 0x000fe200000006ff */
[----:B------:R-:W-:Y:S01]  /*7fc0*/  FFMA.FTZ R105, R28, R125, R29 ;  /* 0x0000007d1c697223 */ /* 0x000fe2000001001d */
[----:B------:R-:W-:Y:S01]  /*7fd0*/  SHF.L.U32 R9, R9, 0x10, RZ ;  /* 0x0000001009097819 */ /* 0x000fe200000006ff */
[----:B------:R-:W-:Y:S01]  /*7fe0*/  FMUL.FTZ R30, R113, R116 ;  /* 0x00000074711e7220 */ /* 0x000fe20000410000 */
[----:B------:R-:W-:Y:S06]  /*7ff0*/  BRA.U !UP0, `(.L_x_129) ;  /* 0x0000000108487547 */ /* 0x000fec000b800000 */
[----:B-12---:R-:W-:Y:S01]  /*8000*/  FFMA.FTZ R5, R62, R125, R60 ;  /* 0x0000007d3e057223 */ /* 0x006fe2000001003c */
        /* <DEDUP_REMOVED lines=17> */
.L_x_129:
[----:B--2---:R-:W-:Y:S01]  /*8120*/  FFMA.FTZ R6, R28, R30, R29 ;  /* 0x0000001e1c067223 */ /* 0x004fe2000001001d */
[----:B------:R-:W-:Y:S01]  /*8130*/  BSSY.RECONVERGENT B0, `(.L_x_130) ;  /* 0x0000014000007945 */ /* 0x000fe20003800200 */
[----:B------:R-:W-:Y:S01]  /*8140*/  FFMA.FTZ R105, R62, R9, -R105 ;  /* 0x000000093e697223 */ /* 0x000fe20000010869 */
[-C--:B------:R-:W-:Y:S01]  /*8150*/  FMUL.FTZ R115, R115, R116.reuse ;  /* 0x0000007473737220 */ /* 0x080fe20000410000 */
[----:B------:R-:W-:Y:S01]  /*8160*/  FMUL.FTZ R22, R117, R116 ;  /* 0x0000007475167220 */ /* 0x000fe20000410000 */
[----:B------:R-:W-:Y:S01]  /*8170*/  FFMA.FTZ R9, R63, R4, -R6 ;  /* 0x000000043f097223 */ /* 0x000fe20000010806 */
[----:B------:R-:W-:Y:S06]  /*8180*/  @P6 BRA `(.L_x_131) ;  /* 0x0000000000386947 */ /* 0x000fec0003800000 */
[----:B------:R-:W2:Y:S01]  /*8190*/  LDCU.64 UR4, c[0x0][0x3f8] ;  /* 0x00007f00ff0477ac */ /* 0x000ea20008000a00 */
[----:B------:R-:W-:Y:S01]  /*81a0*/  MOV R4, R120 ;  /* 0x0000007800047202 */ /* 0x000fe20000000f00 */
[----:B------:R-:W-:Y:S01]  /*81b0*/  FMUL.FTZ R9, R9, R116 ;  /* 0x0000007409097220 */ /* 0x000fe20000410000 */
[----:B-1----:R-:W-:Y:S01]  /*81c0*/  MOV R5, R123 ;  /* 0x0000007b00057202 */ /* 0x002fe20000000f00 */
[----:B------:R-:W1:Y:S01]  /*81d0*/  LDCU.64 UR10, c[0x0][0x380] ;  /* 0x00007000ff0a77ac */ /* 0x000e620008000a00 */
[----:B--2---:R-:W-:Y:S02]  /*81e0*/  IMAD R7, R20, UR4, RZ ;  /* 0x0000000414077c24 */ /* 0x004fe4000f8e02ff */
        /* <DEDUP_REMOVED lines=8> */
.L_x_131:
[----:B------:R-:W-:Y:S05]  /*8270*/  BSYNC.RECONVERGENT B0 ;  /* 0x0000000000007941 */ /* 0x000fea0003800200 */
.L_x_130:
[----:B------:R-:W-:Y:S01]  /*8280*/  SHF.L.U32 R11, R11, 0x10, RZ ;  /* 0x000000100b0b7819 */ /* 0x000fe200000006ff */
[C-C-:B------:R-:W-:Y:S01]  /*8290*/  FFMA.FTZ R105, R28.reuse, R115, R29.reuse ;  /* 0x000000731c697223 */ /* 0x140fe2000001001d */
[----:B------:R-:W-:Y:S01]  /*82a0*/  FFMA.FTZ R26, R28, R22, R29 ;  /* 0x000000161c1a7223 */ /* 0x000fe2000001001d */
[----:B------:R-:W-:Y:S01]  /*82b0*/  SHF.L.U32 R4, R103, 0x10, RZ ;  /* 0x0000001067047819 */ /* 0x000fe200000006ff */
[----:B------:R-:W-:Y:S06]  /*82c0*/  BRA.U !UP0, `(.L_x_132) ;  /* 0x0000000108487547 */ /* 0x000fec000b800000 */
[----:B-1----:R-:W-:Y:S01]  /*82d0*/  FFMA.FTZ R5, R62, R115, R60 ;  /* 0x000000733e057223 */ /* 0x002fe2000001003c */
[----:B--2---:R-:W-:-:S03]  /*82e0*/  FFMA.FTZ R6, R63, R22, R61 ;  /* 0x000000163f067223 */ /* 0x004fc6000001003d */
        /* <DEDUP_REMOVED lines=16> */
.L_x_132:
[----:B------:R-:W-:Y:S01]  /*83f0*/  BSSY.RECONVERGENT B0, `(.L_x_133) ;  /* 0x0000013000007945 */ /* 0x000fe20003800200 */
[----:B------:R-:W-:Y:S01]  /*8400*/  FFMA.FTZ R105, R62, R11, -R105 ;  /* 0x0000000b3e697223 */ /* 0x000fe20000010869 */
[----:B------:R-:W-:Y:S01]  /*8410*/  FMUL.FTZ R11, R79, R116 ;  /* 0x000000744f0b7220 */ /* 0x000fe20000410000 */
[----:B--2---:R-:W-:Y:S01]  /*8420*/  FFMA.FTZ R9, R63, R4, -R26 ;  /* 0x000000043f097223 */ /* 0x004fe2000001081a */
        /* <DEDUP_REMOVED lines=15> */
.L_x_134:
[----:B------:R-:W-:Y:S05]  /*8520*/  BSYNC.RECONVERGENT B0 ;  /* 0x0000000000007941 */ /* 0x000fea0003800200 */
.L_x_133:
[----:B------:R-:W-:Y:S01]  /*8530*/  SHF.L.U32 R13, R13, 0x10, RZ ;  /* 0x000000100d0d7819 */ /* 0x000fe200000006ff */
[----:B------:R-:W-:Y:S01]  /*8540*/  FFMA.FTZ R79, R28, R11, R29 ;  /* 0x0000000b1c4f7223 */ /* 0x000fe2000001001d */
[----:B------:R-:W-:Y:S01]  /*8550*/  SHF.L.U32 R4, R101, 0x10, RZ ;  /* 0x0000001065047819 */ /* 0x000fe200000006ff */
[----:B------:R-:W-:Y:S01]  /*8560*/  FMUL.FTZ R20, R65, R116 ;  /* 0x0000007441147220 */ /* 0x000fe20000410000 */
        /* <DEDUP_REMOVED lines=19> */
.L_x_135:
        /* <DEDUP_REMOVED lines=21> */
.L_x_137:
[----:B------:R-:W-:Y:S05]  /*87f0*/  BSYNC.RECONVERGENT B0 ;  /* 0x0000000000007941 */ /* 0x000fea0003800200 */
.L_x_136:
[----:B------:R-:W-:Y:S01]  /*8800*/  SHF.L.U32 R15, R15, 0x10, RZ ;  /* 0x000000100f0f7819 */ /* 0x000fe200000006ff */
[C-C-:B------:R-:W-:Y:S01]  /*8810*/  FFMA.FTZ R27, R28.reuse, R75, R29.reuse ;  /* 0x0000004b1c1b7223 */ /* 0x140fe2000001001d */
[----:B------:R-:W-:Y:S01]  /*8820*/  FFMA.FTZ R16, R28, R14, R29 ;  /* 0x0000000e1c107223 */ /* 0x000fe2000001001d */
[----:B--2---:R-:W-:Y:S01]  /*8830*/  SHF.L.U32 R4, R99, 0x10, RZ ;  /* 0x0000001063047819 */ /* 0x004fe200000006ff */
        /* <DEDUP_REMOVED lines=19> */
.L_x_138:
[----:B------:R-:W-:Y:S01]  /*8970*/  BSSY.RECONVERGENT B0, `(.L_x_139) ;  /* 0x0000012000007945 */ /* 0x000fe20003800200 */
[----:B------:R-:W-:Y:S01]  /*8980*/  FFMA.FTZ R27, R62, R15, -R27 ;  /* 0x0000000f3e1b7223 */ /* 0x000fe2000001081b */
[----:B------:R-:W-:Y:S02]  /*8990*/  FFMA.FTZ R9, R63, R4, -R16 ;  /* 0x000000043f097223 */ /* 0x000fe40000010810 */
[----:B------:R-:W-:Y:S05]  /*89a0*/  @P5 BRA `(.L_x_140) ;  /* 0x0000000000385947 */ /* 0x000fea0003800000 */
        /* <DEDUP_REMOVED lines=14> */
.L_x_140:
[----:B------:R-:W-:Y:S05]  /*8a90*/  BSYNC.RECONVERGENT B0 ;  /* 0x0000000000007941 */ /* 0x000fea0003800200 */
.L_x_139:
[-C--:B------:R-:W-:Y:S01]  /*8aa0*/  FMUL.FTZ R38, R51, R116.reuse ;  /* 0x0000007433267220 */ /* 0x080fe20000410000 */
[----:B------:R-:W-:Y:S01]  /*8ab0*/  IADD3 R51, PT, PT, R31, 0x90, RZ ;  /* 0x000000901f337810 */ /* 0x000fe20007ffe0ff */
[-C--:B------:R-:W-:Y:S01]  /*8ac0*/  FMUL.FTZ R65, R49, R116.reuse ;  /* 0x0000007431417220 */ /* 0x080fe20000410000 */
[----:B------:R-:W-:Y:S01]  /*8ad0*/  IADD3 R32, PT, PT, R31, 0xa0, RZ ;  /* 0x000000a01f207810 */ /* 0x000fe20007ffe0ff */
[-C--:B------:R-:W-:Y:S01]  /*8ae0*/  FMUL.FTZ R53, R53, R116.reuse ;  /* 0x0000007435357220 */ /* 0x080fe20000410000 */
[----:B-1----:R-:W-:Y:S01]  /*8af0*/  IADD3 R24, PT, PT, R31, 0xb0, RZ ;  /* 0x000000b01f187810 */ /* 0x002fe20007ffe0ff */
[-C--:B------:R-:W-:Y:S01]  /*8b00*/  FMUL.FTZ R52, R55, R116.reuse ;  /* 0x0000007437347220 */ /* 0x080fe20000410000 */
[----:B------:R-:W-:Y:S01]  /*8b10*/  IADD3 R15, PT, PT, R31, 0xc0, RZ ;  /* 0x000000c01f0f7810 */ /* 0x000fe20007ffe0ff */
[-C--:B------:R-:W-:Y:S01]  /*8b20*/  FMUL.FTZ R57, R57, R116.reuse ;  /* 0x0000007439397220 */ /* 0x080fe20000410000 */
[----:B------:R-:W-:Y:S01]  /*8b30*/  IADD3 R11, PT, PT, R31, 0xd0, RZ ;  /* 0x000000d01f0b7810 */ /* 0x000fe20007ffe0ff */
[-C--:B------:R-:W-:Y:S01]  /*8b40*/  FMUL.FTZ R18, R59, R116.reuse ;  /* 0x000000743b127220 */ /* 0x080fe20000410000 */
[----:B--2---:R-:W-:Y:S01]  /*8b50*/  IADD3 R4, PT, PT, R31, 0xe0, RZ ;  /* 0x000000e01f047810 */ /* 0x004fe20007ffe0ff */
        /* <DEDUP_REMOVED lines=8> */
[----:B------:R-:W-:Y:S01]  /*8be0*/  IADD3 R31, PT, PT, R31, 0xf0, RZ ;  /* 0x000000f01f1f7810 */ /* 0x000fe20007ffe0ff */
[C-C-:B------:R-:W-:Y:S01]  /*8bf0*/  FFMA.FTZ R47, R28.reuse, R65, R29.reuse ;  /* 0x000000411c2f7223 */ /* 0x140fe2000001001d */
[----:B------:R-:W-:Y:S01]  /*8c00*/  ISETP.GE.U32.AND P2, PT, R51, UR8, PT ;  /* 0x0000000833007c0c */ /* 0x000fe2000bf46070 */
[--C-:B------:R-:W-:Y:S01]  /*8c10*/  FFMA.FTZ R46, R28, R38, R29.reuse ;  /* 0x000000261c2e7223 */ /* 0x100fe2000001001d */
[----:B------:R-:W-:Y:S01]  /*8c20*/  ISETP.GE.U32.AND P1, PT, R32, UR8, PT ;  /* 0x0000000820007c0c */ /* 0x000fe2000bf26070 */
[--C-:B------:R-:W-:Y:S01]  /*8c30*/  FFMA.FTZ R49, R28, R53, R29.reuse ;  /* 0x000000351c317223 */ /* 0x100fe2000001001d */
[----:B------:R-:W-:Y:S01]  /*8c40*/  ISETP.GE.U32.AND P0, PT, R24, UR8, PT ;  /* 0x0000000818007c0c */ /* 0x000fe2000bf06070 */
[C-C-:B------:R-:W-:Y:S01]  /*8c50*/  FFMA.FTZ R48, R28.reuse, R52, R29.reuse ;  /* 0x000000341c307223 */ /* 0x140fe2000001001d */
[----:B------:R-:W-:Y:S01]  /*8c60*/  ISETP.GE.U32.AND P6, PT, R15, UR8, PT ;  /* 0x000000080f007c0c */ /* 0x000fe2000bfc6070 */
[C-C-:B------:R-:W-:Y:S01]  /*8c70*/  FFMA.FTZ R27, R28.reuse, R57, R29.reuse ;  /* 0x000000391c1b7223 */ /* 0x140fe2000001001d */
[----:B------:R-:W-:Y:S01]  /*8c80*/  ISETP.GE.U32.AND P4, PT, R11, UR8, PT ;  /* 0x000000080b007c0c */ /* 0x000fe2000bf86070 */
[--C-:B------:R-:W-:Y:S01]  /*8c90*/  FFMA.FTZ R26, R28, R18, R29.reuse ;  /* 0x000000121c1a7223 */ /* 0x100fe2000001001d */
[----:B------:R-:W-:Y:S01]  /*8ca0*/  ISETP.GE.U32.AND P5, PT, R4, UR8, PT ;  /* 0x0000000804007c0c */ /* 0x000fe2000bfa6070 */
[C---:B------:R-:W-:Y:S01]  /*8cb0*/  FFMA.FTZ R25, R28.reuse, R45, R29 ;  /* 0x0000002d1c197223 */ /* 0x040fe2000001001d */
[----:B------:R-:W-:Y:S01]  /*8cc0*/  SHF.R.S32.HI R50, RZ, 0x1f, R51 ;  /* 0x0000001fff327819 */ /* 0x000fe20000011433 */
[C-C-:B------:R-:W-:Y:S01]  /*8cd0*/  FFMA.FTZ R20, R28.reuse, R12, R29.reuse ;  /* 0x0000000c1c147223 */ /* 0x140fe2000001001d */
[----:B------:R-:W-:Y:S01]  /*8ce0*/  SHF.R.S32.HI R54, RZ, 0x1f, R32 ;  /* 0x0000001fff367819 */ /* 0x000fe20000011420 */
[C-C-:B------:R-:W-:Y:S01]  /*8cf0*/  FFMA.FTZ R13, R28.reuse, R41, R29.reuse ;  /* 0x000000291c0d7223 */ /* 0x140fe2000001001d */
[----:B------:R-:W-:Y:S01]  /*8d00*/  SHF.R.S32.HI R30, RZ, 0x1f, R24 ;  /* 0x0000001fff1e7819 */ /* 0x000fe20000011418 */
[C---:B------:R-:W-:Y:S01]  /*8d10*/  FFMA.FTZ R16, R28.reuse, R10, R29 ;  /* 0x0000000a1c107223 */ /* 0x040fe2000001001d */
[----:B------:R-:W-:Y:S01]  /*8d20*/  SHF.R.S32.HI R22, RZ, 0x1f, R15 ;  /* 0x0000001fff167819 */ /* 0x000fe2000001140f */
[C---:B------:R-:W-:Y:S01]  /*8d30*/  FFMA.FTZ R9, R28.reuse, R37, R29 ;  /* 0x000000251c097223 */ /* 0x040fe2000001001d */
[----:B------:R-:W-:Y:S01]  /*8d40*/  SHF.R.S32.HI R14, RZ, 0x1f, R11 ;  /* 0x0000001fff0e7819 */ /* 0x000fe2000001140b */
[C-C-:B------:R-:W-:Y:S01]  /*8d50*/  FFMA.FTZ R8, R28.reuse, R6, R29.reuse ;  /* 0x000000061c087223 */ /* 0x140fe2000001001d */
[----:B------:R-:W-:Y:S01]  /*8d60*/  SHF.R.S32.HI R7, RZ, 0x1f, R4 ;  /* 0x0000001fff077819 */ /* 0x000fe20000011404 */
[C-C-:B------:R-:W-:Y:S01]  /*8d70*/  FFMA.FTZ R5, R28.reuse, R33, R29.reuse ;  /* 0x000000211c057223 */ /* 0x140fe2000001001d */
[----:B------:R-:W-:Y:S01]  /*8d80*/  ISETP.GE.U32.AND P3, PT, R31, UR8, PT ;  /* 0x000000081f007c0c */ /* 0x000fe2000bf66070 */
[----:B------:R-:W-:Y:S01]  /*8d90*/  FFMA.FTZ R28, R28, R0, R29 ;  /* 0x000000001c1c7223 */ /* 0x000fe2000001001d */
[----:B------:R-:W-:-:S02]  /*8da0*/  ISETP.GE.AND.EX P2, PT, R50, UR9, PT, P2 ;  /* 0x0000000932007c0c */ /* 0x000fc4000bf46320 */
[----:B------:R-:W-:Y:S02]  /*8db0*/  ISETP.GE.AND.EX P1, PT, R54, UR9, PT, P1 ;  /* 0x0000000936007c0c */ /* 0x000fe4000bf26310 */
[----:B------:R-:W-:Y:S02]  /*8dc0*/  ISETP.GE.AND.EX P0, PT, R30, UR9, PT, P0 ;  /* 0x000000091e007c0c */ /* 0x000fe4000bf06300 */
[----:B------:R-:W-:Y:S02]  /*8dd0*/  ISETP.GE.AND.EX P6, PT, R22, UR9, PT, P6 ;  /* 0x0000000916007c0c */ /* 0x000fe4000bfc6360 */
[----:B------:R-:W-:Y:S02]  /*8de0*/  ISETP.GE.AND.EX P4, PT, R14, UR9, PT, P4 ;  /* 0x000000090e007c0c */ /* 0x000fe4000bf86340 */
[----:B------:R-:W-:Y:S02]  /*8df0*/  ISETP.GE.AND.EX P5, PT, R7, UR9, PT, P5 ;  /* 0x0000000907007c0c */ /* 0x000fe4000bfa6350 */
[----:B------:R-:W-:-:S02]  /*8e00*/  SHF.L.U32 R17, R17, 0x10, RZ ;  /* 0x0000001011117819 */ /* 0x000fc400000006ff */
        /* <DEDUP_REMOVED lines=20> */
.L_x_141:
[----:B------:R-:W-:Y:S01]  /*8f50*/  BSSY.RECONVERGENT B0, `(.L_x_142) ;  /* 0x0000012000007945 */ /* 0x000fe20003800200 */
[----:B------:R-:W-:Y:S01]  /*8f60*/  FFMA.FTZ R47, R62, R17, -R47 ;  /* 0x000000113e2f7223 */ /* 0x000fe2000001082f */
[----:B------:R-:W-:Y:S02]  /*8f70*/  FFMA.FTZ R17, R63, R34, -R46 ;  /* 0x000000223f117223 */ /* 0x000fe4000001082e */
[----:B------:R-:W-:Y:S05]  /*8f80*/  @P2 BRA `(.L_x_143) ;  /* 0x0000000000382947 */ /* 0x000fea0003800000 */
[----:B------:R-:W1:Y:S01]  /*8f90*/  LDCU.64 UR4, c[0x0][0x3f8] ;  /* 0x00007f00ff0477ac */ /* 0x000e620008000a00 */
[----:B------:R-:W-:Y:S01]  /*8fa0*/  MOV R34, R120 ;  /* 0x0000007800227202 */ /* 0x000fe20000000f00 */
[-C--:B------:R-:W-:Y:S01]  /*8fb0*/  FMUL.FTZ R36, R47, R116.reuse ;  /* 0x000000742f247220 */ /* 0x080fe20000410000 */
[----:B------:R-:W-:Y:S01]  /*8fc0*/  MOV R35, R123 ;  /* 0x0000007b00237202 */ /* 0x000fe20000000f00 */
[----:B------:R-:W2:Y:S01]  /*8fd0*/  LDCU.64 UR10, c[0x0][0x380] ;  /* 0x00007000ff0a77ac */ /* 0x000ea20008000a00 */
[----:B------:R-:W-:-:S05]  /*8fe0*/  FMUL.FTZ R17, R17, R116 ;  /* 0x0000007411117220 */ /* 0x000fca0000410000 */
        /* <DEDUP_REMOVED lines=8> */
.L_x_143:
[----:B------:R-:W-:Y:S05]  /*9070*/  BSYNC.RECONVERGENT B0 ;  /* 0x0000000000007941 */ /* 0x000fea0003800200 */
.L_x_142:
[----:B------:R-:W-:Y:S02]  /*9080*/  SHF.L.U32 R19, R19, 0x10, RZ ;  /* 0x0000001013137819 */ /* 0x000fe400000006ff */
        /* <DEDUP_REMOVED lines=20> */
.L_x_144:
[----:B------:R-:W-:Y:S01]  /*91d0*/  BSSY.RECONVERGENT B0, `(.L_x_145) ;  /* 0x0000012000007945 */ /* 0x000fe20003800200 */
[----:B------:R-:W-:Y:S01]  /*91e0*/  FFMA.FTZ R49, R62, R19, -R49 ;  /* 0x000000133e317223 */ /* 0x000fe20000010831 */
[----:B-1----:R-:W-:Y:S02]  /*91f0*/  FFMA.FTZ R17, R63, R34, -R48 ;  /* 0x000000223f117223 */ /* 0x002fe40000010830 */
[----:B------:R-:W-:Y:S05]  /*9200*/  @P1 BRA `(.L_x_146) ;  /* 0x0000000000381947 */ /* 0x000fea0003800000 */
        /* <DEDUP_REMOVED lines=9> */
[C---:B--2---:R-:W-:Y:S02]  /*92a0*/  LEA R34, P1, R38.reuse, UR10, 0x1 ;  /* 0x0000000a26227c11 */ /* 0x044fe4000f8208ff */
[----:B------:R-:W-:Y:S02]  /*92b0*/  IADD3 R19, PT, PT, R39, R19, RZ ;  /* 0x0000001327137210 */ /* 0x000fe40007ffe0ff */
[----:B------:R-:W-:Y:S02]  /*92c0*/  F2FP.BF16.F32.PACK_AB R17, R17, R32 ;  /* 0x000000201111723e */ /* 0x000fe400000010ff */
[----:B------:R-:W-:-:S05]  /*92d0*/  LEA.HI.X R35, R38, UR11, R19, 0x1, P1 ;  /* 0x0000000b26237c11 */ /* 0x000fca00088f0c13 */
[----:B------:R1:W-:Y:S02]  /*92e0*/  STG.E desc[UR6][R34.64], R17 ;  /* 0x0000001122007986 */ /* 0x0003e4000c101906 */
.L_x_146:
[----:B------:R-:W-:Y:S05]  /*92f0*/  BSYNC.RECONVERGENT B0 ;  /* 0x0000000000007941 */ /* 0x000fea0003800200 */
.L_x_145:
[----:B------:R-:W-:Y:S02]  /*9300*/  SHF.L.U32 R21, R21, 0x10, RZ ;  /* 0x0000001015157819 */ /* 0x000fe400000006ff */
[----:B------:R-:W-:Y:S01]  /*9310*/  SHF.L.U32 R93, R93, 0x10, RZ ;  /* 0x000000105d5d7819 */ /* 0x000fe200000006ff */
[----:B------:R-:W-:Y:S06]  /*9320*/  BRA.U !UP0, `(.L_x_147) ;  /* 0x0000000108487547 */ /* 0x000fec000b800000 */
[----:B------:R-:W-:Y:S01]  /*9330*/  FFMA.FTZ R18, R63, R18, R61 ;  /* 0x000000123f127223 */ /* 0x000fe2000001003d */
[----:B------:R-:W-:-:S03]  /*9340*/  FFMA.FTZ R57, R62, R57, R60 ;  /* 0x000000393e397223 */ /* 0x000fc6000001003c */
[----:B------:R-:W-:Y:S01]  /*9350*/  FMUL.FTZ R29, R18, -1.4426950216293334961 ;  /* 0xbfb8aa3b121d7820 */ /* 0x000fe20000410000 */
[----:B-1----:R-:W-:-:S05]  /*9360*/  FMUL.FTZ R17, R57, -1.4426950216293334961 ;  /* 0xbfb8aa3b39117820 */ /* 0x002fca0000410000 */
        /* <DEDUP_REMOVED lines=14> */
.L_x_147:
        /* <DEDUP_REMOVED lines=18> */
.L_x_149:
[----:B------:R-:W-:Y:S05]  /*9570*/  BSYNC.RECONVERGENT B0 ;  /* 0x0000000000007941 */ /* 0x000fea0003800200 */
.L_x_148:
[----:B------:R-:W-:Y:S02]  /*9580*/  SHF.L.U32 R67, R67, 0x10, RZ ;  /* 0x0000001043437819 */ /* 0x000fe400000006ff */
[----:B------:R-:W-:Y:S01]  /*9590*/  SHF.L.U32 R91, R91, 0x10, RZ ;  /* 0x000000105b5b7819 */ /* 0x000fe200000006ff */
[----:B------:R-:W-:Y:S06]  /*95a0*/  BRA.U !UP0, `(.L_x_150) ;  /* 0x0000000108487547 */ /* 0x000fec000b800000 */
[----:B------:R-:W-:Y:S01]  /*95b0*/  FFMA.FTZ R45, R62, R45, R60 ;  /* 0x0000002d3e2d7223 */ /* 0x000fe2000001003c */
[----:B------:R-:W-:-:S03]  /*95c0*/  FFMA.FTZ R12, R63, R12, R61 ;  /* 0x0000000c3f0c7223 */ /* 0x000fc6000001003d */
[----:B-1----:R-:W-:Y:S01]  /*95d0*/  FMUL.FTZ R17, R45, -1.4426950216293334961 ;  /* 0xbfb8aa3b2d117820 */ /* 0x002fe20000410000 */
        /* <DEDUP_REMOVED lines=15> */
.L_x_150:
        /* <DEDUP_REMOVED lines=18> */
.L_x_152:
[----:B------:R-:W-:Y:S05]  /*97f0*/  BSYNC.RECONVERGENT B0 ;  /* 0x0000000000007941 */ /* 0x000fea0003800200 */
.L_x_151:
[----:B------:R-:W-:Y:S02]  /*9800*/  SHF.L.U32 R69, R69, 0x10, RZ ;  /* 0x0000001045457819 */ /* 0x000fe400000006ff */
[----:B------:R-:W-:Y:S01]  /*9810*/  SHF.L.U32 R89, R89, 0x10, RZ ;  /* 0x0000001059597819 */ /* 0x000fe200000006ff */
[----:B------:R-:W-:Y:S06]  /*9820*/  BRA.U !UP0, `(.L_x_153) ;  /* 0x0000000108487547 */ /* 0x000fec000b800000 */
[----:B------:R-:W-:Y:S01]  /*9830*/  FFMA.FTZ R41, R62, R41, R60 ;  /* 0x000000293e297223 */ /* 0x000fe2000001003c */
[----:B------:R-:W-:-:S03]  /*9840*/  FFMA.FTZ R10, R63, R10, R61 ;  /* 0x0000000a3f0a7223 */ /* 0x000fc6000001003d */
[----:B------:R-:W-:Y:S01]  /*9850*/  FMUL.FTZ R12, R41, -1.4426950216293334961 ;  /* 0xbfb8aa3b290c7820 */ /* 0x000fe20000410000 */
[----:B-1----:R-:W-:-:S05]  /*9860*/  FMUL.FTZ R17, R10, -1.4426950216293334961 ;  /* 0xbfb8aa3b0a117820 */ /* 0x002fca0000410000 */
[----:B------:R-:W2:Y:S04]  /*9870*/  MUFU.EX2 R12, R12 ;  /* 0x0000000c000c7308 */ /* 0x000ea80000000800 */
[----:B------:R-:W1:Y:S01]  /*9880*/  MUFU.EX2 R17, R17 ;  /* 0x0000001100117308 */ /* 0x000e620000000800 */
[----:B--2---:R-:W-:Y:S01]  /*9890*/  FADD.FTZ R15, R12, 1 ;  /* 0x3f8000000c0f7421 */ /* 0x004fe20000010000 */
[----:B-1----:R-:W-:-:S03]  /*98a0*/  FADD.FTZ R19, R17, 1 ;  /* 0x3f80000011137421 */ /* 0x002fc60000010000 */
        /* <DEDUP_REMOVED lines=10> */
.L_x_153:
[----:B------:R-:W-:Y:S01]  /*9950*/  BSSY.RECONVERGENT B0, `(.L_x_154) ;  /* 0x0000012000007945 */ /* 0x000fe20003800200 */
[----:B------:R-:W-:Y:S01]  /*9960*/  FFMA.FTZ R69, R62, R69, -R13 ;  /* 0x000000453e457223 */ /* 0x000fe2000001080d */
[----:B------:R-:W-:Y:S02]  /*9970*/  FFMA.FTZ R89, R63, R89, -R16 ;  /* 0x000000593f597223 */ /* 0x000fe40000010810 */
[----:B------:R-:W-:Y:S05]  /*9980*/  @P4 BRA `(.L_x_155) ;  /* 0x0000000000384947 */ /* 0x000fea0003800000 */
[----:B------:R-:W3:Y:S01]  /*9990*/  LDCU.64 UR4, c[0x0][0x3f8] ;  /* 0x00007f00ff0477ac */ /* 0x000ee20008000a00 */
[----:B------:R-:W-:Y:S01]  /*99a0*/  MOV R12, R120 ;  /* 0x00000078000c7202 */ /* 0x000fe20000000f00 */
[----:B------:R-:W-:Y:S01]  /*99b0*/  FMUL.FTZ R69, R69, R116 ;  /* 0x0000007445457220 */ /* 0x000fe20000410000 */
[----:B------:R-:W-:Y:S01]  /*99c0*/  MOV R13, R123 ;  /* 0x0000007b000d7202 */ /* 0x000fe20000000f00 */
[----:B------:R-:W4:Y:S01]  /*99d0*/  LDCU.64 UR10, c[0x0][0x380] ;  /* 0x00007000ff0a77ac */ /* 0x000f220008000a00 */
[----:B---3--:R-:W-:Y:S02]  /*99e0*/  IMAD R14, R14, UR4, RZ ;  /* 0x000000040e0e7c24 */ /* 0x008fe4000f8e02ff */
[----:B------:R-:W-:-:S04]  /*99f0*/  IMAD.WIDE.U32 R12, R11, UR4, R12 ;  /* 0x000000040b0c7c25 */ /* 0x000fc8000f8e000c */
[----:B------:R-:W-:Y:S02]  /*9a00*/  IMAD R11, R11, UR5, R14 ;  /* 0x000000050b0b7c24 */ /* 0x000fe4000f8e020e */
[----:B------:R-:W-:Y:S01]  /*9a10*/  FMUL.FTZ R14, R89, R116 ;  /* 0x00000074590e7220 */ /* 0x000fe20000410000 */
[----:B----4-:R-:W-:Y:S02]  /*9a20*/  LEA R10, P0, R12, UR10, 0x1 ;  /* 0x0000000a0c0a7c11 */ /* 0x010fe4000f8008ff */
[----:B------:R-:W-:Y:S02]  /*9a30*/  IADD3 R11, PT, PT, R13, R11, RZ ;  /* 0x0000000b0d0b7210 */ /* 0x000fe40007ffe0ff */
[----:B------:R-:W-:Y:S02]  /*9a40*/  F2FP.BF16.F32.PACK_AB R13, R14, R69 ;  /* 0x000000450e0d723e */ /* 0x000fe400000010ff */
[----:B------:R-:W-:-:S05]  /*9a50*/  LEA.HI.X R11, R12, UR11, R11, 0x1, P0 ;  /* 0x0000000b0c0b7c11 */ /* 0x000fca00080f0c0b */
[----:B------:R3:W-:Y:S02]  /*9a60*/  STG.E desc[UR6][R10.64], R13 ;  /* 0x0000000d0a007986 */ /* 0x0007e4000c101906 */
.L_x_155:
[----:B------:R-:W-:Y:S05]  /*9a70*/  BSYNC.RECONVERGENT B0 ;  /* 0x0000000000007941 */ /* 0x000fea0003800200 */
.L_x_154:
[----:B------:R-:W-:Y:S02]  /*9a80*/  SHF.L.U32 R71, R71, 0x10, RZ ;  /* 0x0000001047477819 */ /* 0x000fe400000006ff */
[----:B------:R-:W-:Y:S01]  /*9a90*/  SHF.L.U32 R87, R87, 0x10, RZ ;  /* 0x0000001057577819 */ /* 0x000fe200000006ff */
[----:B------:R-:W-:Y:S06]  /*9aa0*/  BRA.U !UP0, `(.L_x_156) ;  /* 0x0000000108487547 */ /* 0x000fec000b800000 */
[----:B------:R-:W-:Y:S01]  /*9ab0*/  FFMA.FTZ R6, R63, R6, R61 ;  /* 0x000000063f067223 */ /* 0x000fe2000001003d */
[----:B------:R-:W-:-:S03]  /*9ac0*/  FFMA.FTZ R37, R62, R37, R60 ;  /* 0x000000253e257223 */ /* 0x000fc6000001003c */
[----:B---3--:R-:W-:Y:S01]  /*9ad0*/  FMUL.FTZ R13, R6, -1.4426950216293334961 ;  /* 0xbfb8aa3b060d7820 */ /* 0x008fe20000410000 */
[----:B------:R-:W-:-:S05]  /*9ae0*/  FMUL.FTZ R10, R37, -1.4426950216293334961 ;  /* 0xbfb8aa3b250a7820 */ /* 0x000fca0000410000 */
[----:B------:R-:W3:Y:S04]  /*9af0*/  MUFU.EX2 R13, R13 ;  /* 0x0000000d000d7308 */ /* 0x000ee80000000800 */
[----:B------:R-:W4:Y:S01]  /*9b00*/  MUFU.EX2 R10, R10 ;  /* 0x0000000a000a7308 */ /* 0x000f220000000800 */
[----:B---3--:R-:W-:Y:S01]  /*9b10*/  FADD.FTZ R14, R13, 1 ;  /* 0x3f8000000d0e7421 */ /* 0x008fe20000010000 */
[----:B----4-:R-:W-:-:S05]  /*9b20*/  FADD.FTZ R11, R10, 1 ;  /* 0x3f8000000a0b7421 */ /* 0x010fca0000010000 */
        /* <DEDUP_REMOVED lines=10> */
.L_x_156:
[----:B------:R-:W-:Y:S01]  /*9bd0*/  BSSY.RECONVERGENT B0, `(.L_x_157) ;  /* 0x0000012000007945 */ /* 0x000fe20003800200 */
[----:B------:R-:W-:Y:S01]  /*9be0*/  FFMA.FTZ R71, R62, R71, -R9 ;  /* 0x000000473e477223 */ /* 0x000fe20000010809 */
[----:B------:R-:W-:Y:S02]  /*9bf0*/  FFMA.FTZ R87, R63, R87, -R8 ;  /* 0x000000573f577223 */ /* 0x000fe40000010808 */
[----:B------:R-:W-:Y:S05]  /*9c00*/  @P5 BRA `(.L_x_158) ;  /* 0x0000000000385947 */ /* 0x000fea0003800000 */
[----:B------:R-:W3:Y:S01]  /*9c10*/  LDCU.64 UR4, c[0x0][0x3f8] ;  /* 0x00007f00ff0477ac */ /* 0x000ee20008000a00 */
[----:B------:R-:W-:Y:S01]  /*9c20*/  MOV R6, R120 ;  /* 0x0000007800067202 */ /* 0x000fe20000000f00 */
[----:B------:R-:W-:Y:S01]  /*9c30*/  FMUL.FTZ R71, R71, R116 ;  /* 0x0000007447477220 */ /* 0x000fe20000410000 */
[----:B------:R-:W4:Y:S01]  /*9c40*/  LDCU.64 UR10, c[0x0][0x380] ;  /* 0x00007000ff0a77ac */ /* 0x000f220008000a00 */
[----:B---3--:R-:W-:Y:S01]  /*9c50*/  IMAD R11, R7, UR4, RZ ;  /* 0x00000004070b7c24 */ /* 0x008fe2000f8e02ff */
[----:B------:R-:W-:-:S03]  /*9c60*/  MOV R7, R123 ;  /* 0x0000007b00077202 */ /* 0x000fc60000000f00 */
[C---:B------:R-:W-:Y:S02]  /*9c70*/  IMAD R11, R4.reuse, UR5, R11 ;  /* 0x00000005040b7c24 */ /* 0x040fe4000f8e020b */
[----:B------:R-:W-:-:S04]  /*9c80*/  IMAD.WIDE.U32 R8, R4, UR4, R6 ;  /* 0x0000000404087c25 */ /* 0x000fc8000f8e0006 */
[----:B------:R-:W-:Y:S01]  /*9c90*/  FMUL.FTZ R4, R87, R116 ;  /* 0x0000007457047220 */ /* 0x000fe20000410000 */
[----:B----4-:R-:W-:Y:S02]  /*9ca0*/  LEA R6, P0, R8, UR10, 0x1 ;  /* 0x0000000a08067c11 */ /* 0x010fe4000f8008ff */
[----:B------:R-:W-:Y:S02]  /*9cb0*/  IADD3 R11, PT, PT, R9, R11, RZ ;  /* 0x0000000b090b7210 */ /* 0x000fe40007ffe0ff */
[----:B------:R-:W-:Y:S02]  /*9cc0*/  F2FP.BF16.F32.PACK_AB R9, R4, R71 ;  /* 0x000000470409723e */ /* 0x000fe400000010ff */
[----:B------:R-:W-:-:S05]  /*9cd0*/  LEA.HI.X R7, R8, UR11, R11, 0x1, P0 ;  /* 0x0000000b08077c11 */ /* 0x000fca00080f0c0b */
[----:B------:R4:W-:Y:S02]  /*9ce0*/  STG.E desc[UR6][R6.64], R9 ;  /* 0x0000000906007986 */ /* 0x0009e4000c101906 */
.L_x_158:
[----:B------:R-:W-:Y:S05]  /*9cf0*/  BSYNC.RECONVERGENT B0 ;  /* 0x0000000000007941 */ /* 0x000fea0003800200 */
.L_x_157:
[----:B------:R-:W-:Y:S02]  /*9d00*/  SHF.L.U32 R73, R73, 0x10, RZ ;  /* 0x0000001049497819 */ /* 0x000fe400000006ff */
[----:B---3--:R-:W-:Y:S02]  /*9d10*/  SHF.R.S32.HI R11, RZ, 0x1f, R31 ;  /* 0x0000001fff0b7819 */ /* 0x008fe4000001141f */
[----:B------:R-:W-:Y:S01]  /*9d20*/  SHF.L.U32 R85, R85, 0x10, RZ ;  /* 0x0000001055557819 */ /* 0x000fe200000006ff */
[----:B------:R-:W-:Y:S06]  /*9d30*/  BRA.U !UP0, `(.L_x_159) ;  /* 0x0000000108487547 */ /* 0x000fec000b800000 */
[----:B------:R-:W-:Y:S01]  /*9d40*/  FFMA.FTZ R33, R62, R33, R60 ;  /* 0x000000213e217223 */ /* 0x000fe2000001003c */
[----:B------:R-:W-:-:S03]  /*9d50*/  FFMA.FTZ R0, R63, R0, R61 ;  /* 0x000000003f007223 */ /* 0x000fc6000001003d */
[----:B------:R-:W-:Y:S01]  /*9d60*/  FMUL.FTZ R4, R33, -1.4426950216293334961 ;  /* 0xbfb8aa3b21047820 */ /* 0x000fe20000410000 */
[----:B----4-:R-:W-:-:S05]  /*9d70*/  FMUL.FTZ R7, R0, -1.4426950216293334961 ;  /* 0xbfb8aa3b00077820 */ /* 0x010fca0000410000 */
[----:B------:R-:W3:Y:S04]  /*9d80*/  MUFU.EX2 R4, R4 ;  /* 0x0000000400047308 */ /* 0x000ee80000000800 */
[----:B------:R-:W4:Y:S01]  /*9d90*/  MUFU.EX2 R7, R7 ;  /* 0x0000000700077308 */ /* 0x000f220000000800 */
[----:B---3--:R-:W-:Y:S01]  /*9da0*/  FADD.FTZ R6, R4, 1 ;  /* 0x3f80000004067421 */ /* 0x008fe20000010000 */
[----:B----4-:R-:W-:-:S05]  /*9db0*/  FADD.FTZ R8, R7, 1 ;  /* 0x3f80000007087421 */ /* 0x010fca0000010000 */
[----:B------:R-:W3:Y:S08]  /*9dc0*/  MUFU.RCP R6, R6 ;  /* 0x0000000600067308 */ /* 0x000ef00000001000 */
[----:B------:R-:W4:Y:S01]  /*9dd0*/  MUFU.RCP R8, R8 ;  /* 0x0000000800087308 */ /* 0x000f220000001000 */
[----:B---3--:R-:W-:Y:S01]  /*9de0*/  FADD.FTZ R10, -R6, 1 ;  /* 0x3f800000060a7421 */ /* 0x008fe20000010100 */
[----:B------:R-:W-:-:S03]  /*9df0*/  FMUL.FTZ R73, R73, R6 ;  /* 0x0000000649497220 */ /* 0x000fc60000410000 */
[----:B------:R-:W-:Y:S01]  /*9e00*/  FFMA.FTZ R10, R33, R10, 1 ;  /* 0x3f800000210a7423 */ /* 0x000fe2000001000a */
[----:B----4-:R-:W-:Y:S01]  /*9e10*/  FADD.FTZ R9, -R8, 1 ;  /* 0x3f80000008097421 */ /* 0x010fe20000010100 */
[----:B------:R-:W-:Y:S02]  /*9e20*/  FMUL.FTZ R85, R85, R8 ;  /* 0x0000000855557220 */ /* 0x000fe40000410000 */
[----:B------:R-:W-:Y:S01]  /*9e30*/  FMUL.FTZ R73, R73, R10 ;  /* 0x0000000a49497220 */ /* 0x000fe20000410000 */
[----:B------:R-:W-:-:S04]  /*9e40*/  FFMA.FTZ R0, R0, R9, 1 ;  /* 0x3f80000000007423 */ /* 0x000fc80000010009 */
[----:B------:R-:W-:-:S07]  /*9e50*/  FMUL.FTZ R85, R85, R0 ;  /* 0x0000000055557220 */ /* 0x000fce0000410000 */
.L_x_159:
[----:B------:R-:W-:Y:S01]  /*9e60*/  ISETP.GE.AND.EX P3, PT, R11, UR9, PT, P3 ;  /* 0x000000090b007c0c */ /* 0x000fe2000bf66330 */
[----:B------:R-:W-:Y:S01]  /*9e70*/  FFMA.FTZ R5, R62, R73, -R5 ;  /* 0x000000493e057223 */ /* 0x000fe20000010805 */
[----:B------:R-:W-:Y:S01]  /*9e80*/  FFMA.FTZ R63, R63, R85, -R28 ;  /* 0x000000553f3f7223 */ /* 0x000fe2000001081c */
[----:B------:R-:W-:Y:S02]  /*9e90*/  BSSY.RECONVERGENT B0, `(.L_x_160) ;  /* 0x000000f000007945 */ /* 0x000fe40003800200 */
[-C--:B----4-:R-:W-:Y:S01]  /*9ea0*/  FMUL.FTZ R7, R5, R116.reuse ;  /* 0x0000007405077220 */ /* 0x090fe20000410000 */
[----:B------:R-:W-:-:S07]  /*9eb0*/  FMUL.FTZ R116, R63, R116 ;  /* 0x000000743f747220 */ /* 0x000fce0000410000 */
[----:B------:R-:W-:Y:S05]  /*9ec0*/  @P3 BRA `(.L_x_161) ;  /* 0x00000000002c3947 */ /* 0x000fea0003800000 */
[----:B------:R-:W3:Y:S01]  /*9ed0*/  LDCU.64 UR4, c[0x0][0x3f8] ;  /* 0x00007f00ff0477ac */ /* 0x000ee20008000a00 */
[----:B------:R-:W-:Y:S02]  /*9ee0*/  MOV R121, R123 ;  /* 0x0000007b00797202 */ /* 0x000fe40000000f00 */
[----:B------:R-:W-:Y:S01]  /*9ef0*/  F2FP.BF16.F32.PACK_AB R7, R116, R7 ;  /* 0x000000077407723e */ /* 0x000fe200000010ff */
[----:B------:R-:W4:Y:S01]  /*9f00*/  LDCU.64 UR8, c[0x0][0x380] ;  /* 0x00007000ff0877ac */ /* 0x000f220008000a00 */
[----:B---3--:R-:W-:Y:S02]  /*9f10*/  IMAD R0, R11, UR4, RZ ;  /* 0x000000040b007c24 */ /* 0x008fe4000f8e02ff */
[----:B------:R-:W-:-:S04]  /*9f20*/  IMAD.WIDE.U32 R120, R31, UR4, R120 ;  /* 0x000000041f787c25 */ /* 0x000fc8000f8e0078 */
[----:B------:R-:W-:Y:S01]  /*9f30*/  IMAD R31, R31, UR5, R0 ;  /* 0x000000051f1f7c24 */ /* 0x000fe2000f8e0200 */
[----:B----4-:R-:W-:-:S04]  /*9f40*/  LEA R4, P0, R120, UR8, 0x1 ;  /* 0x0000000878047c11 */ /* 0x010fc8000f8008ff */
[----:B------:R-:W-:-:S04]  /*9f50*/  IADD3 R31, PT, PT, R121, R31, RZ ;  /* 0x0000001f791f7210 */ /* 0x000fc80007ffe0ff */
[----:B------:R-:W-:-:S05]  /*9f60*/  LEA.HI.X R5, R120, UR9, R31, 0x1, P0 ;  /* 0x0000000978057c11 */ /* 0x000fca00080f0c1f */
[----:B------:R3:W-:Y:S02]  /*9f70*/  STG.E desc[UR6][R4.64], R7 ;  /* 0x0000000704007986 */ /* 0x0007e4000c101906 */
.L_x_161:
[----:B------:R-:W-:Y:S05]  /*9f80*/  BSYNC.RECONVERGENT B0 ;  /* 0x0000000000007941 */ /* 0x000fea0003800200 */
.L_x_160:
[----:B------:R-:W4:Y:S01]  /*9f90*/  LDCU UR4, c[0x0][0x410] ;  /* 0x00008200ff0477ac */ /* 0x000f220008000800 */
[----:B0-----:R-:W-:Y:S02]  /*9fa0*/  IADD3 R82, PT, PT, R23, R82, RZ ;  /* 0x0000005217527210 */ /* 0x001fe40007ffe0ff */
[----:B------:R-:W-:Y:S01]  /*9fb0*/  IADD3 R80, PT, PT, R80, 0x1, RZ ;  /* 0x0000000150507810 */ /* 0x000fe20007ffe0ff */
[----:B------:R-:W4:Y:S02]  /*9fc0*/  LDCU UR5, c[0x0][0x3e0] ;  /* 0x00007c00ff0577ac */ /* 0x000f240008000800 */
[----:B----4-:R-:W-:-:S06]  /*9fd0*/  UIMAD UR4, UR4, UR5, URZ ;  /* 0x00000005040472a4 */ /* 0x010fcc000f8e02ff */
[----:B------:R-:W-:-:S13]  /*9fe0*/  ISETP.GE.AND P0, PT, R82, UR4, PT ;  /* 0x0000000452007c0c */ /* 0x000fda000bf06270 */
[----:B------:R-:W-:Y:S05]  /*9ff0*/  @!P0 BRA `(.L_x_162) ;  /* 0xffffff6000588947 */ /* 0x000fea000383ffff */
.L_x_95:
[----:B------:R-:W0:Y:S01]  /*a000*/  S2R R9, SR_TID.X ;  /* 0x0000000000097919 */ /* 0x000e220000002100 */
[----:B---3--:R-:W3:Y:S01]  /*a010*/  LDC R4, c[0x0][0x370] ;  /* 0x0000dc00ff047b82 */ /* 0x008ee20000000800 */
[----:B------:R-:W-:Y:S07]  /*a020*/  BSSY.RECONVERGENT B0, `(.L_x_163) ;  /* 0x000000e000007945 */ /* 0x000fee0003800200 */
[----:B------:R-:W4:Y:S08]  /*a030*/  LDC R7, c[0x0][0x374] ;  /* 0x0000dd00ff077b82 */ /* 0x000f300000000800 */
[----:B------:R-:W5:Y:S01]  /*a040*/  LDC.64 R2, c[0x0][0x3c8] ;  /* 0x0000f200ff027b82 */ /* 0x000f620000000a00 */
[----:B---3--:R-:W-:-:S02]  /*a050*/  ISETP.NE.AND P0, PT, R4, 0x1, PT ;  /* 0x000000010400780c */ /* 0x008fc40003f05270 */
[----:B0-----:R-:W-:Y:S02]  /*a060*/  ISETP.NE.AND P1, PT, R9, RZ, PT ;  /* 0x000000ff0900720c */ /* 0x001fe40003f25270 */
[----:B----4-:R-:W-:-:S04]  /*a070*/  SHF.L.U32 R0, R7, 0x1, RZ ;  /* 0x0000000107007819 */ /* 0x010fc800000006ff */
[----:B------:R-:W-:-:S05]  /*a080*/  SEL R5, R0, RZ, P0 ;  /* 0x000000ff00057207 */ /* 0x000fca0000000000 */
[----:B-----5:R-:W-:Y:S02]  /*a090*/  IMAD.WIDE.U32 R2, R5, 0x4, R2 ;  /* 0x0000000405027825 */ /* 0x020fe400078e0002 */
[----:B------:R-:W-:Y:S05]  /*a0a0*/  @P1 BRA `(.L_x_164) ;  /* 0x0000000000141947 */ /* 0x000fea0003800000 */
[----:B------:R-:W-:Y:S01]  /*a0b0*/  HFMA2 R5, -RZ, RZ, 0, 5.9604644775390625e-08 ;  /* 0x00000001ff057431 */ /* 0x000fe200000001ff */
[----:B------:R-:W-:Y:S06]  /*a0c0*/  MEMBAR.ALL.GPU ;  /* 0x0000000000007992 */ /* 0x000fec000000a000 */
[----:B------:R-:W-:-:S00]  /*a0d0*/  ERRBAR ;  /* 0x00000000000079ab */ /* 0x000fc00000000000 */
[----:B------:R-:W-:Y:S06]  /*a0e0*/  CGAERRBAR ;  /* 0x00000000000075ab */ /* 0x000fec0000000000 */
[----:B------:R0:W-:Y:S02]  /*a0f0*/  REDG.E.ADD.S32.STRONG.GPU desc[UR6][R2.64], R5 ;  /* 0x000000050200798e */ /* 0x0001e4000c12e306 */
.L_x_164:
[----:B------:R-:W-:Y:S05]  /*a100*/  BSYNC.RECONVERGENT B0 ;  /* 0x0000000000007941 */ /* 0x000fea0003800200 */
.L_x_163:
[----:B------:R-:W3:Y:S01]  /*a110*/  S2UR UR5, SR_CTAID.Y ;  /* 0x00000000000579c3 */ /* 0x000ee20000002600 */
[----:B0-----:R-:W-:Y:S02]  /*a120*/  IADD3 R5, PT, PT, R7, -0x1, RZ ;  /* 0xffffffff07057810 */ /* 0x001fe40007ffe0ff */
[----:B------:R-:W-:-:S05]  /*a130*/  IADD3 R0, PT, PT, R4, -0x1, RZ ;  /* 0xffffffff04007810 */ /* 0x000fca0007ffe0ff */
[----:B------:R-:W0:Y:S01]  /*a140*/  S2UR UR4, SR_CTAID.X ;  /* 0x00000000000479c3 */ /* 0x000e220000002500 */
[----:B---3--:R-:W-:-:S04]  /*a150*/  ISETP.NE.AND P0, PT, R5, UR5, PT ;  /* 0x0000000505007c0c */ /* 0x008fc8000bf05270 */
[----:B0-----:R-:W-:-:S13]  /*a160*/  ISETP.NE.OR P0, PT, R0, UR4, P0 ;  /* 0x0000000400007c0c */ /* 0x001fda0008705670 */
[----:B------:R-:W-:Y:S05]  /*a170*/  @P0 EXIT ;  /* 0x000000000000094d */ /* 0x000fea0003800000 */
[----:B------:R-:W-:Y:S05]  /*a180*/  @P1 BRA `(.L_x_165) ;  /* 0x0000000000201947 */ /* 0x000fea0003800000 */
[----:B------:R-:W-:-:S05]  /*a190*/  IMAD R0, R4, R7, RZ ;  /* 0x0000000704007224 */ /* 0x000fca00078e02ff */
[----:B------:R-:W-:-:S13]  /*a1a0*/  ISETP.NE.AND P0, PT, R0, -0x1, PT ;  /* 0xffffffff0000780c */ /* 0x000fda0003f05270 */
[----:B------:R-:W-:Y:S05]  /*a1b0*/  @!P0 BRA `(.L_x_165) ;  /* 0x0000000000148947 */ /* 0x000fea0003800000 */
.L_x_166:
[----:B------:R-:W3:Y:S04]  /*a1c0*/  LDG.E.STRONG.GPU R5, desc[UR6][R2.64] ;  /* 0x0000000602057981 */ /* 0x000ee8000c1ef900 */
[----:B---3--:R-:W-:Y:S01]  /*a1d0*/  CCTL.IVALL ;  /* 0x00000000ff00798f */ /* 0x008fe20002000000 */
[----:B------:R-:W-:Y:S05]  /*a1e0*/  YIELD ;  /* 0x0000000000007946 */ /* 0x000fea0003800000 */
[----:B------:R-:W-:-:S13]  /*a1f0*/  ISETP.NE.AND P0, PT, R5, R0, PT ;  /* 0x000000000500720c */ /* 0x000fda0003f05270 */
[----:B------:R-:W-:Y:S05]  /*a200*/  @P0 BRA `(.L_x_166) ;  /* 0xfffffffc00ec0947 */ /* 0x000fea000383ffff */
.L_x_165:
        /* <DEDUP_REMOVED lines=52> */
[----:B------:R-:W3:Y:S01]  /*a550*/  LDCU.64 UR8, c[0x0][0x390] ;  /* 0x00007200ff0877ac */ /* 0x000ee20008000a00 */
[----:B------:R-:W-:Y:S02]  /*a560*/  LOP3.LUT R7, R7, 0x3, RZ, 0xc0, !PT ;  /* 0x0000000307077812 */ /* 0x000fe400078ec0ff */
[----:B------:R-:W-:Y:S01]  /*a570*/  MOV R5, R35 ;  /* 0x0000002300057202 */ /* 0x000fe20000000f00 */
[----:B------:R-:W4:Y:S01]  /*a580*/  LDCU.64 UR10, c[0x0][0x388] ;  /* 0x00007100ff0a77ac */ /* 0x000f220008000a00 */
[C---:B------:R-:W-:Y:S02]  /*a590*/  SHF.L.U32 R20, R2.reuse, 0x3, RZ ;  /* 0x0000000302147819 */ /* 0x040fe400000006ff */
[----:B------:R-:W-:Y:S01]  /*a5a0*/  SHF.L.U64.HI R21, R2, 0x3, R35 ;  /* 0x0000000302157819 */ /* 0x000fe20000010223 */
[----:B------:R-:W-:Y:S01]  /*a5b0*/  IMAD.WIDE.U32 R4, R7, 0x1e0, R4 ;  /* 0x000001e007047825 */ /* 0x000fe200078e0004 */
[----:B------:R-:W-:-:S02]  /*a5c0*/  SHF.L.U32 R29, R37, 0x2, RZ ;  /* 0x00000002251d7819 */ /* 0x000fc400000006ff */
[----:B------:R-:W-:Y:S02]  /*a5d0*/  SHF.L.U64.HI R31, R0, 0x2, R3 ;  /* 0x00000002001f7819 */ /* 0x000fe40000010203 */
[----:B------:R-:W-:Y:S02]  /*a5e0*/  SHF.L.U64.HI R27, R26, 0x2, R33 ;  /* 0x000000021a1b7819 */ /* 0x000fe40000010221 */
[----:B0-----:R-:W-:Y:S01]  /*a5f0*/  LEA R25, P1, R2, UR4, 0x2 ;  /* 0x0000000402197c11 */ /* 0x001fe2000f8210ff */
[----:B------:R-:W-:Y:S01]  /*a600*/  UMOV UR4, URZ ;  /* 0x000000ff00047c82 */ /* 0x000fe20008000000 */
[----:B---3--:R-:W-:Y:S02]  /*a610*/  IADD3 R22, P2, PT, R20, UR8, RZ ;  /* 0x0000000814167c10 */ /* 0x008fe4000ff5e0ff */
[----:B------:R-:W-:Y:S02]  /*a620*/  LEA.HI.X R24, R2, UR5, R35, 0x2, P1 ;  /* 0x0000000502187c11 */ /* 0x000fe400088f1423 */
[----:B------:R-:W-:-:S02]  /*a630*/  IADD3 R35, PT, PT, R5, UR4, RZ ;  /* 0x0000000405237c10 */ /* 0x000fc4000fffe0ff */
[----:B------:R-:W-:Y:S01]  /*a640*/  MOV R2, R4 ;  /* 0x0000000400027202 */ /* 0x000fe20000000f00 */
[----:B------:R-:W-:Y:S01]  /*a650*/  IMAD.WIDE.U32 R4, R36, 0x4, RZ ;  /* 0x0000000424047825 */ /* 0x000fe200078e00ff */
[C---:B------:R-:W-:Y:S02]  /*a660*/  IADD3.X R23, PT, PT, R21.reuse, UR9, RZ, P2, !PT ;  /* 0x0000000915177c10 */ /* 0x040fe400097fe4ff */
[----:B----4-:R-:W-:Y:S02]  /*a670*/  IADD3 R20, P1, PT, R20, UR10, RZ ;  /* 0x0000000a14147c10 */ /* 0x010fe4000ff3e0ff */
[----:B-12---:R-:W-:Y:S02]  /*a680*/  IADD3 R18, P2, PT, RZ, -R7, RZ ;  /* 0x80000007ff127210 */ /* 0x006fe40007f5e0ff */
[----:B------:R-:W-:Y:S02]  /*a690*/  IADD3.X R21, PT, PT, R21, UR11, RZ, P1, !PT ;  /* 0x0000000b15157c10 */ /* 0x000fe40008ffe4ff */
[----:B------:R-:W-:-:S02]  /*a6a0*/  IADD3 R29, PT, PT, R5, R29, RZ ;  /* 0x0000001d051d7210 */ /* 0x000fc40007ffe0ff */
[----:B------:R-:W-:-:S07]  /*a6b0*/  IADD3.X R19, PT, PT, RZ, -0x1, RZ, P2, !PT ;  /* 0xffffffffff137810 */ /* 0x000fce00017fe4ff */
.L_x_169:
        /* <DEDUP_REMOVED lines=29> */
.L_x_168:
[----:B------:R-:W-:Y:S05]  /*a890*/  BSYNC.RECONVERGENT B0 ;  /* 0x0000000000007941 */ /* 0x000fea0003800200 */
.L_x_167:
[----:B------:R-:W-:Y:S05]  /*a8a0*/  @!P0 EXIT ;  /* 0x000000000000894d */ /* 0x000fea0003800000 */
[----:B------:R-:W-:Y:S01]  /*a8b0*/  SHF.L.U64.HI R31, R36, 0x2, R37 ;  /* 0x00000002241f7819 */ /* 0x000fe20000010225 */
[----:B------:R-:W3:Y:S01]  /*a8c0*/  LDCU.64 UR4, c[0x0][0x3d8] ;  /* 0x00007b00ff0477ac */ /* 0x000ee20008000a00 */
[----:B------:R-:W-:Y:S02]  /*a8d0*/  SHF.L.U64.HI R39, R26, 0x2, R33 ;  /* 0x000000021a277819 */ /* 0x000fe40000010221 */
[----:B------:R-:W-:Y:S01]  /*a8e0*/  SHF.L.U32 R29, R36, 0x2, RZ ;  /* 0x00000002241d7819 */ /* 0x000fe200000006ff */
[----:B------:R-:W4:Y:S01]  /*a8f0*/  LDCU.64 UR8, c[0x0][0x388] ;  /* 0x00007100ff0877ac */ /* 0x000f220008000a00 */
[----:B------:R-:W-:Y:S02]  /*a900*/  SHF.L.U32 R41, R26, 0x2, RZ ;  /* 0x000000021a297819 */ /* 0x000fe400000006ff */
[C---:B------:R-:W-:Y:S01]  /*a910*/  SHF.L.U64.HI R33, R0.reuse, 0x2, R3 ;  /* 0x0000000200217819 */ /* 0x040fe20000010203 */
[----:B------:R-:W0:Y:S01]  /*a920*/  LDCU.64 UR10, c[0x0][0x390] ;  /* 0x00007200ff0a77ac */ /* 0x000e220008000a00 */
[----:B------:R-:W-:-:S07]  /*a930*/  SHF.L.U32 R37, R0, 0x2, RZ ;  /* 0x0000000200257819 */ /* 0x000fce00000006ff */
.L_x_170:
[C---:B0-----:R-:W-:Y:S02]  /*a940*/  SHF.L.U32 R16, R2.reuse, 0x2, RZ ;  /* 0x0000000202107819 */ /* 0x041fe400000006ff */
[----:B-1----:R-:W-:Y:S02]  /*a950*/  SHF.L.U64.HI R13, R2, 0x2, R35 ;  /* 0x00000002020d7819 */ /* 0x002fe40000010223 */
[----:B---3--:R-:W-:-:S04]  /*a960*/  IADD3 R4, P0, PT, R16, UR4, RZ ;  /* 0x0000000410047c10 */ /* 0x008fc8000ff1e0ff */
[----:B------:R-:W-:Y:S02]  /*a970*/  IADD3.X R5, PT, PT, R13, UR5, RZ, P0, !PT ;  /* 0x000000050d057c10 */ /* 0x000fe400087fe4ff */
[C---:B------:R-:W-:Y:S02]  /*a980*/  IADD3 R6, P0, PT, R4.reuse, R37, RZ ;  /* 0x0000002504067210 */ /* 0x040fe40007f1e0ff */
[C---:B------:R-:W-:Y:S01]  /*a990*/  IADD3 R10, P1, PT, R4.reuse, R41, RZ ;  /* 0x00000029040a7210 */ /* 0x040fe20007f3e0ff */
[----:B-12---:R0:W2:Y:S01]  /*a9a0*/  LDG.E R18, desc[UR6][R4.64] ;  /* 0x0000000604127981 */ /* 0x0060a2000c1e1900 */
[C---:B------:R-:W-:Y:S02]  /*a9b0*/  IADD3.X R7, PT, PT, R5.reuse, R33, RZ, P0, !PT ;  /* 0x0000002105077210 */ /* 0x040fe400007fe4ff */
[----:B------:R-:W-:Y:S02]  /*a9c0*/  IADD3 R8, P0, PT, R4, R29, RZ ;  /* 0x0000001d04087210 */ /* 0x000fe40007f1e0ff */
[C---:B------:R-:W-:Y:S01]  /*a9d0*/  IADD3.X R11, PT, PT, R5.reuse, R39, RZ, P1, !PT ;  /* 0x00000027050b7210 */ /* 0x040fe20000ffe4ff */
[----:B------:R1:W2:Y:S01]  /*a9e0*/  LDG.E R19, desc[UR6][R6.64] ;  /* 0x0000000606137981 */ /* 0x0002a2000c1e1900 */
[----:B------:R-:W-:-:S03]  /*a9f0*/  IADD3.X R9, PT, PT, R5, R31, RZ, P0, !PT ;  /* 0x0000001f05097210 */ /* 0x000fc600007fe4ff */
[----:B------:R-:W3:Y:S04]  /*aa00*/  LDG.E R21, desc[UR6][R10.64] ;  /* 0x000000060a157981 */ /* 0x000ee8000c1e1900 */
[----:B------:R5:W3:Y:S01]  /*aa10*/  LDG.E R20, desc[UR6][R8.64] ;  /* 0x0000000608147981 */ /* 0x000ae2000c1e1900 */
[C---:B------:R-:W-:Y:S02]  /*aa20*/  SHF.L.U32 R27, R2.reuse, 0x3, RZ ;  /* 0x00000003021b7819 */ /* 0x040fe400000006ff */
[----:B------:R-:W-:Y:S02]  /*aa30*/  SHF.L.U64.HI R28, R2, 0x3, R35 ;  /* 0x00000003021c7819 */ /* 0x000fe40000010223 */
[----:B------:R-:W-:Y:S02]  /*aa40*/  LOP3.LUT R14, R27, 0xfffffff8, RZ, 0xc0, !PT ;  /* 0xfffffff81b0e7812 */ /* 0x000fe400078ec0ff */
[----:B------:R-:W-:-:S02]  /*aa50*/  LOP3.LUT R16, R16, 0xfffffffc, RZ, 0xc0, !PT ;  /* 0xfffffffc10107812 */ /* 0x000fc400078ec0ff */
[----:B0-----:R-:W-:Y:S02]  /*aa60*/  LOP3.LUT R5, R28, 0x3, RZ, 0xc0, !PT ;  /* 0x000000031c057812 */ /* 0x001fe400078ec0ff */
[----:B----4-:R-:W-:Y:S02]  /*aa70*/  IADD3 R12, P0, PT, R14, UR8, RZ ;  /* 0x000000080e0c7c10 */ /* 0x010fe4000ff1e0ff */
[----:B------:R-:W-:Y:S02]  /*aa80*/  LOP3.LUT R4, R13, 0x3, RZ, 0xc0, !PT ;  /* 0x000000030d047812 */ /* 0x000fe400078ec0ff */
[----:B------:R-:W-:Y:S02]  /*aa90*/  IADD3 R16, P2, PT, R16, UR4, RZ ;  /* 0x0000000410107c10 */ /* 0x000fe4000ff5e0ff */
[----:B------:R-:W-:Y:S02]  /*aaa0*/  IADD3 R14, P1, PT, R14, UR10, RZ ;  /* 0x0000000a0e0e7c10 */ /* 0x000fe4000ff3e0ff */
[----:B------:R-:W-:-:S02]  /*aab0*/  IADD3.X R13, PT, PT, R5, UR9, RZ, P0, !PT ;  /* 0x00000009050d7c10 */ /* 0x000fc400087fe4ff */
[----:B------:R-:W-:Y:S02]  /*aac0*/  IADD3.X R17, PT, PT, R4, UR5, RZ, P2, !PT ;  /* 0x0000000504117c10 */ /* 0x000fe400097fe4ff */
[----:B------:R-:W-:Y:S02]  /*aad0*/  IADD3.X R15, PT, PT, R5, UR11, RZ, P1, !PT ;  /* 0x0000000b050f7c10 */ /* 0x000fe40008ffe4ff */
[C---:B------:R-:W-:Y:S02]  /*aae0*/  IADD3 R4, P0, PT, R16.reuse, R37, RZ ;  /* 0x0000002510047210 */ /* 0x040fe40007f1e0ff */
[C---:B-1----:R-:W-:Y:S02]  /*aaf0*/  IADD3 R6, P1, PT, R16.reuse, R29, RZ ;  /* 0x0000001d10067210 */ /* 0x042fe40007f3e0ff */
[----:B-----5:R-:W-:Y:S02]  /*ab00*/  IADD3 R8, P2, PT, R16, R41, RZ ;  /* 0x0000002910087210 */ /* 0x020fe40007f5e0ff */
[----:B------:R-:W-:-:S02]  /*ab10*/  IADD3.X R5, PT, PT, R17, R33, RZ, P0, !PT ;  /* 0x0000002111057210 */ /* 0x000fc400007fe4ff */
[C---:B------:R-:W-:Y:S02]  /*ab20*/  IADD3.X R7, PT, PT, R17.reuse, R31, RZ, P1, !PT ;  /* 0x0000001f11077210 */ /* 0x040fe40000ffe4ff */
[----:B------:R-:W-:Y:S01]  /*ab30*/  IADD3.X R9, PT, PT, R17, R39, RZ, P2, !PT ;  /* 0x0000002711097210 */ /* 0x000fe200017fe4ff */
[----:B--2---:R0:W-:Y:S04]  /*ab40*/  STG.E.64 desc[UR6][R12.64], R18 ;  /* 0x000000120c007986 */ /* 0x0041e8000c101b06 */
[----:B---3--:R1:W-:Y:S04]  /*ab50*/  STG.E.64 desc[UR6][R14.64], R20 ;  /* 0x000000140e007986 */ /* 0x0083e8000c101b06 */
        /* <DEDUP_REMOVED lines=48> */
.L_x_171:
        /* <DEDUP_REMOVED lines=10> */
.L_x_4498:


//--------------------- .text._Z35group_norm_nhwc_bwd_one_pass_kernelI11Bf16IOFp32WLi512ELi60ELi480EEv26Group_norm_nhwc_bwd_params --------------------------
	.section	.text._Z35group_norm_nhwc_bwd_one_pass_kernelI11Bf16IOFp32WLi512ELi60ELi480EEv26Group_norm_nhwc_bwd_params,"ax",@progbits
	.align	128
        .global         _Z35group_norm_nhwc_bwd_one_pass_kernelI11Bf16IOFp32WLi512ELi60ELi480EEv26Group_norm_nhwc_bwd_params
        .type           _Z35group_norm_nhwc_bwd_one_pass_kernelI11Bf16IOFp32WLi512ELi60ELi480EEv26Group_norm_nhwc_bwd_params,@function
        .size           _Z35group_norm_nhwc_bwd_one_pass_kernelI11Bf16IOFp32WLi512ELi60ELi480EEv26Group_norm_nhwc_bwd_params,(.L_x_4499 - _Z35group_norm_nhwc_bwd_one_pass_kernelI11Bf16IOFp32WLi512ELi60ELi480EEv26Group_norm_nhwc_bwd_params)
        .other          _Z35group_norm_nhwc_bwd_one_pass_kernelI11Bf16IOFp32WLi512ELi60ELi480EEv26Group_norm_nhwc_bwd_params,@"STO_CUDA_ENTRY STV_DEFAULT"
_Z35group_norm_nhwc_bwd_one_pass_kernelI11Bf16IOFp32WLi512ELi60ELi480EEv26Group_norm_nhwc_bwd_params:
.text._Z35group_norm_nhwc_bwd_one_pass_kernelI11Bf16IOFp32WLi512ELi60ELi480EEv26Group_norm_nhwc_bwd_params:
[----:B------:R-:W0:Y:S01]  /*0000*/  LDC R1, c[0x0][0x37c] ;  /* 0x0000df00ff017b82 */ /* 0x000e220000000800 */
[----:B------:R-:W1:Y:S07]  /*0010*/  S2R R3, SR_TID.X ;  /* 0x0000000000037919 */ /* 0x000e6e0000002100 */
[----:B------:R-:W2:Y:S01]  /*0020*/  S2UR UR8, SR_CTAID.Y ;  /* 0x00000000000879c3 */ /* 0x000ea20000002600 */
[----:B------:R-:W3:Y:S01]  /*0030*/  LDCU UR4, c[0x0][0x410] ;  /* 0x00008200ff0477ac */ /* 0x000ee20008000800 */
[----:B0-----:R-:W-:Y:S01]  /*0040*/  IADD3 R1, PT, PT, R1, -0x230, RZ ;  /* 0xfffffdd001017810 */ /* 0x001fe20007ffe0ff */
[----:B------:R-:W3:Y:S03]  /*0050*/  LDCU UR5, c[0x0][0x3e0] ;  /* 0x00007c00ff0577ac */ /* 0x000ee60008000800 */
[----:B------:R-:W-:-:S02]  /*0060*/  R2UR UR15, R1 ;  /* 0x00000000010f72ca */ /* 0x000fc400000e0000 */
[----:B------:R-:W0:Y:S01]  /*0070*/  S2UR UR6, SR_CTAID.X ;  /* 0x00000000000679c3 */ /* 0x000e220000002500 */
[----:B------:R-:W4:Y:S07]  /*0080*/  LDCU.64 UR10, c[0x0][0x358] ;  /* 0x00006b00ff0a77ac */ /* 0x000f2e0008000a00 */
[----:B------:R-:W0:Y:S01]  /*0090*/  LDC R2, c[0x0][0x41c] ;  /* 0x00010700ff027b82 */ /* 0x000e220000000800 */
[----:B---3--:R-:W-:-:S04]  /*00a0*/  UIMAD UR4, UR4, UR5, URZ ;  /* 0x00000005040472a4 */ /* 0x008fc8000f8e02ff */
[----:B--2---:R-:W-:Y:S01]  /*00b0*/  UISETP.GE.AND UP0, UPT, UR8, UR4, UPT ;  /* 0x000000040800728c */ /* 0x004fe2000bf06270 */
[----:B-1----:R-:W-:-:S05]  /*00c0*/  LOP3.LUT R0, R3, 0xffff, RZ, 0xc0, !PT ;  /* 0x0000ffff03007812 */ /* 0x002fca00078ec0ff */
[----:B------:R-:W-:-:S05]  /*00d0*/  IMAD R0, R0, 0x889, RZ ;  /* 0x0000088900007824 */ /* 0x000fca00078e02ff */
[----:B------:R-:W-:-:S04]  /*00e0*/  SHF.R.U32.HI R99, RZ, 0x10, R0 ;  /* 0x00000010ff637819 */ /* 0x000fc80000011600 */
[----:B------:R-:W-:Y:S01]  /*00f0*/  PRMT R0, R99, 0x9910, RZ ;  /* 0x0000991063007816 */ /* 0x000fe200000000ff */
[----:B0-----:R-:W-:-:S04]  /*0100*/  IMAD R99, R2, UR6, R99 ;  /* 0x0000000602637c24 */ /* 0x001fc8000f8e0263 */
[----:B------:R-:W-:-:S05]  /*0110*/  IMAD R0, R0, 0x1e, RZ ;  /* 0x0000001e00007824 */ /* 0x000fca00078e02ff */
[----:B------:R-:W-:-:S04]  /*0120*/  IADD3 R0, PT, PT, RZ, -R0, RZ ;  /* 0x80000000ff007210 */ /* 0x000fc80007ffe0ff */
[----:B------:R-:W-:-:S04]  /*0130*/  PRMT R0, R0, 0x7710, RZ ;  /* 0x0000771000007816 */ /* 0x000fc800000000ff */
[----:B------:R-:W-:Y:S01]  /*0140*/  IADD3 R0, PT, PT, R0, R3, RZ ;  /* 0x0000000300007210 */ /* 0x000fe20007ffe0ff */
[----:B----4-:R-:W-:Y:S06]  /*0150*/  BRA.U UP0, `(.L_x_172) ;  /* 0x000000e900047547 */ /* 0x010fec000b800000 */
[----:B------:R-:W-:Y:S01]  /*0160*/  SHF.L.U32 R0, R0, 0x1, RZ ;  /* 0x0000000100007819 */ /* 0x000fe200000006ff */
[----:B------:R-:W-:-:S03]  /*0170*/  UMOV UR4, URZ ;  /* 0x000000ff00047c82 */ /* 0x000fc60008000000 */
[----:B------:R-:W-:-:S05]  /*0180*/  LOP3.LUT R0, R0, 0xffff, RZ, 0xc0, !PT ;  /* 0x0000ffff00007812 */ /* 0x000fca00078ec0ff */
[----:B------:R0:W-:Y:S02]  /*0190*/  STL [R1+0x140], R0 ;  /* 0x0001400001007387 */ /* 0x0001e40000100800 */
.L_x_198:
[----:B------:R-:W2:Y:S01]  /*01a0*/  LDL.LU R4, [R1+0x140] ;  /* 0x0001400001047983 */ /* 0x000ea20000300800 */
[----:B------:R-:W1:Y:S01]  /*01b0*/  LDCU UR14, c[0x0][0x410] ;  /* 0x00008200ff0e77ac */ /* 0x000e620008000800 */
[----:B------:R-:W-:Y:S02]  /*01c0*/  IABS R3, UR8 ;  /* 0x0000000800037c13 */ /* 0x000fe40008000000 */
[----:B------:R-:W-:Y:S01]  /*01d0*/  IADD3 R5, PT, PT, R99, 0x10, RZ ;  /* 0x0000001063057810 */ /* 0x000fe20007ffe0ff */
[----:B------:R-:W-:Y:S01]  /*01e0*/  UMOV UR6, URZ ;  /* 0x000000ff00067c82 */ /* 0x000fe20008000000 */
[----:B------:R-:W-:Y:S01]  /*01f0*/  R2UR UR9, R3 ;  /* 0x00000000030972ca */ /* 0x000fe200000e0000 */
[----:B------:R-:W3:Y:S01]  /*0200*/  LDCU.128 UR16, c[0x0][0x400] ;  /* 0x00008000ff1077ac */ /* 0x000ee20008000c00 */
[----:B------:R-:W-:Y:S02]  /*0210*/  SHF.R.S32.HI R3, RZ, 0x1f, R99 ;  /* 0x0000001fff037819 */ /* 0x000fe40000011463 */
[----:B------:R-:W-:Y:S01]  /*0220*/  SHF.R.S32.HI R11, RZ, 0x1f, R5 ;  /* 0x0000001fff0b7819 */ /* 0x000fe20000011405 */
[----:B------:R-:W-:Y:S01]  /*0230*/  UISETP.GE.AND UP4, UPT, UR8, URZ, UPT ;  /* 0x000000ff0800728c */ /* 0x000fe2000bf86270 */
[----:B0-----:R-:W-:-:S02]  /*0240*/  IADD3 R7, PT, PT, R99, 0x20, RZ ;  /* 0x0000002063077810 */ /* 0x001fc40007ffe0ff */
[----:B------:R-:W-:Y:S02]  /*0250*/  LOP3.LUT R106, R106, 0xfeffffff, RZ, 0xc0, !PT ;  /* 0xfeffffff6a6a7812 */ /* 0x000fe400078ec0ff */
[----:B------:R-:W-:Y:S02]  /*0260*/  SHF.R.S32.HI R13, RZ, 0x1f, R7 ;  /* 0x0000001fff0d7819 */ /* 0x000fe40000011407 */
[----:B------:R-:W-:Y:S01]  /*0270*/  IADD3 R79, PT, PT, R99, 0x1a0, RZ ;  /* 0x000001a0634f7810 */ /* 0x000fe20007ffe0ff */
[----:B-1----:R-:W-:Y:S02]  /*0280*/  ULOP3.LUT UR12, UR8, UR14, URZ, 0x3c, !UPT ;  /* 0x0000000e080c7292 */ /* 0x002fe4000f8e3cff */
[----:B0-----:R-:W-:Y:S01]  /*0290*/  MOV R0, UR14 ;  /* 0x0000000e00007c02 */ /* 0x001fe20008000f00 */
[----:B------:R-:W-:Y:S01]  /*02a0*/  UISETP.NE.AND UP0, UPT, UR14, URZ, UPT ;  /* 0x000000ff0e00728c */ /* 0x000fe2000bf05270 */
[----:B------:R-:W-:Y:S02]  /*02b0*/  LOP3.LUT R98, R98, 0xfffffffe, RZ, 0xc0, !PT ;  /* 0xfffffffe62627812 */ /* 0x000fe400078ec0ff */
[----:B------:R-:W-:-:S02]  /*02c0*/  IABS R0, R0 ;  /* 0x0000000000007213 */ /* 0x000fc40000000000 */
[----:B---3--:R-:W-:Y:S02]  /*02d0*/  ISETP.GE.U32.AND P0, PT, R99, UR16, PT ;  /* 0x0000001063007c0c */ /* 0x008fe4000bf06070 */
[----:B------:R-:W-:Y:S02]  /*02e0*/  R2UR UR13, R0 ;  /* 0x00000000000d72ca */ /* 0x000fe400000e0000 */
[----:B------:R-:W-:Y:S02]  /*02f0*/  ISETP.GE.AND.EX P3, PT, R3, UR17, PT, P0 ;  /* 0x0000001103007c0c */ /* 0x000fe4000bf66300 */
[----:B------:R-:W-:Y:S02]  /*0300*/  ISETP.GE.U32.AND P0, PT, R5, UR16, PT ;  /* 0x0000001005007c0c */ /* 0x000fe4000bf06070 */
[----:B------:R-:W-:Y:S02]  /*0310*/  MOV R9, UR18 ;  /* 0x0000001200097c02 */ /* 0x000fe40008000f00 */
[----:B------:R-:W-:-:S02]  /*0320*/  ISETP.GE.AND.EX P4, PT, R11, UR17, PT, P0 ;  /* 0x000000110b007c0c */ /* 0x000fc4000bf86300 */
[----:B------:R-:W-:-:S03]  /*0330*/  ISETP.GE.U32.AND P0, PT, R7, UR16, PT ;  /* 0x0000001007007c0c */ /* 0x000fc6000bf06070 */
[----:B------:R-:W0:Y:S01]  /*0340*/  I2F.RP R0, UR13 ;  /* 0x0000000d00007d06 */ /* 0x000e220008209400 */
[----:B------:R-:W-:Y:S01]  /*0350*/  ISETP.GE.AND.EX P6, PT, R13, UR17, PT, P0 ;  /* 0x000000110d007c0c */ /* 0x000fe2000bfc6300 */
[----:B------:R-:W1:Y:S01]  /*0360*/  @!P3 LDC.64 R14, c[0x0][0x3f8] ;  /* 0x0000fe00ff0ebb82 */ /* 0x000e620000000a00 */
[----:B------:R-:W-:-:S04]  /*0370*/  @P3 LOP3.LUT R106, R106, 0x1000000, RZ, 0xfc, !PT ;  /* 0x010000006a6a3812 */ /* 0x000fc800078efcff */
[----:B------:R-:W-:-:S03]  /*0380*/  LOP3.LUT R106, R106, 0xff7fffff, RZ, 0xc0, !PT ;  /* 0xff7fffff6a6a7812 */ /* 0x000fc600078ec0ff */
[----:B------:R-:W3:Y:S01]  /*0390*/  @!P3 LDC.64 R20, c[0x0][0x398] ;  /* 0x0000e600ff14bb82 */ /* 0x000ee20000000a00 */
[----:B------:R-:W-:Y:S01]  /*03a0*/  @P4 LOP3.LUT R106, R106, 0x800000, RZ, 0xfc, !PT ;  /* 0x008000006a6a4812 */ /* 0x000fe200078efcff */
[----:B0-----:R-:W0:Y:S03]  /*03b0*/  MUFU.RCP R0, R0 ;  /* 0x0000000000007308 */ /* 0x001e260000001000 */
[----:B------:R-:W-:-:S03]  /*03c0*/  LOP3.LUT R106, R106, 0xffbfffff, RZ, 0xc0, !PT ;  /* 0xffbfffff6a6a7812 */ /* 0x000fc600078ec0ff */
[----:B------:R-:W4:Y:S01]  /*03d0*/  @!P3 LDC.64 R120, c[0x0][0x3a0] ;  /* 0x0000e800ff78bb82 */ /* 0x000f220000000a00 */
[----:B------:R-:W-:-:S07]  /*03e0*/  @P6 LOP3.LUT R106, R106, 0x400000, RZ, 0xfc, !PT ;  /* 0x004000006a6a6812 */ /* 0x000fce00078efcff */
[----:B------:R-:W3:Y:S01]  /*03f0*/  @!P4 LDC.64 R22, c[0x0][0x3f8] ;  /* 0x0000fe00ff16cb82 */ /* 0x000ee20000000a00 */
[----:B0-----:R-:W-:-:S07]  /*0400*/  IADD3 R2, PT, PT, R0, 0xffffffe, RZ ;  /* 0x0ffffffe00027810 */ /* 0x001fce0007ffe0ff */
[----:B------:R-:W0:Y:S01]  /*0410*/  @!P6 LDC.64 R28, c[0x0][0x3f8] ;  /* 0x0000fe00ff1ceb82 */ /* 0x000e220000000a00 */
[----:B------:R-:W1:Y:S07]  /*0420*/  F2I.FTZ.U32.TRUNC.NTZ R2, R2 ;  /* 0x0000000200027305 */ /* 0x000e6e000021f000 */
[----:B------:R-:W4:Y:S08]  /*0430*/  @!P4 LDC.64 R24, c[0x0][0x3a0] ;  /* 0x0000e800ff18cb82 */ /* 0x000f300000000a00 */
[----:B------:R-:W4:Y:S01]  /*0440*/  @!P6 LDC.64 R30, c[0x0][0x3a0] ;  /* 0x0000e800ff1eeb82 */ /* 0x000f220000000a00 */
[----:B-1----:R-:W-:-:S07]  /*0450*/  R2UR UR7, R2 ;  /* 0x00000000020772ca */ /* 0x002fce00000e0000 */
[----:B------:R-:W1:Y:S06]  /*0460*/  @!P6 LDC.64 R32, c[0x0][0x398] ;  /* 0x0000e600ff20eb82 */ /* 0x000e6c0000000a00 */
[----:B------:R-:W-:-:S04]  /*0470*/  UIADD3 UR5, UPT, UPT, URZ, -UR7, URZ ;  /* 0x80000007ff057290 */ /* 0x000fc8000fffe0ff */
[----:B------:R-:W-:-:S04]  /*0480*/  UIMAD UR5, UR5, UR13, URZ ;  /* 0x0000000d050572a4 */ /* 0x000fc8000f8e02ff */
[----:B------:R-:W-:-:S04]  /*0490*/  UIMAD.WIDE.U32 UR6, UR7, UR5, UR6 ;  /* 0x00000005070672a5 */ /* 0x000fc8000f8e0006 */
[----:B------:R-:W-:-:S04]  /*04a0*/  UIMAD.WIDE.U32 UR6, UR7, UR9, URZ ;  /* 0x00000009070672a5 */ /* 0x000fc8000f8e00ff */
[----:B------:R-:W-:-:S04]  /*04b0*/  UIADD3 UR5, UPT, UPT, -UR7, URZ, URZ ;  /* 0x000000ff07057290 */ /* 0x000fc8000fffe1ff */
[----:B------:R-:W-:Y:S02]  /*04c0*/  UIMAD UR5, UR13, UR5, UR9 ;  /* 0x000000050d0572a4 */ /* 0x000fe4000f8e0209 */
[----:B------:R-:W-:Y:S02]  /*04d0*/  ULOP3.LUT UR9, URZ, UR14, URZ, 0x33, !UPT ;  /* 0x0000000eff097292 */ /* 0x000fe4000f8e33ff */
[----:B------:R-:W-:-:S11]  /*04e0*/  UISETP.GT.U32.AND UP2, UPT, UR13, UR5, UPT ;  /* 0x000000050d00728c */ /* 0x000fd6000bf44070 */
[----:B------:R-:W-:Y:S02]  /*04f0*/  @!UP2 UIADD3 UR5, UPT, UPT, UR5, -UR13, URZ ;  /* 0x8000000d0505a290 */ /* 0x000fe4000fffe0ff */
[----:B------:R-:W-:Y:S02]  /*0500*/  @!UP2 UIADD3 UR7, UPT, UPT, UR7, 0x1, URZ ;  /* 0x000000010707a890 */ /* 0x000fe4000fffe0ff */
[----:B------:R-:W-:Y:S02]  /*0510*/  UIADD3 UR6, UPT, UPT, UR5, -UR13, URZ ;  /* 0x8000000d05067290 */ /* 0x000fe4000fffe0ff */
[----:B------:R-:W-:Y:S02]  /*0520*/  UISETP.GT.U32.AND UP3, UPT, UR13, UR5, UPT ;  /* 0x000000050d00728c */ /* 0x000fe4000bf64070 */
[----:B------:R-:W-:Y:S02]  /*0530*/  UISETP.GE.U32.AND UP1, UPT, UR5, UR13, UPT ;  /* 0x0000000d0500728c */ /* 0x000fe4000bf26070 */
[----:B------:R-:W-:-:S02]  /*0540*/  USEL UR5, UR6, UR5, !UP3 ;  /* 0x0000000506057287 */ /* 0x000fc4000d800000 */
[----:B------:R-:W-:Y:S02]  /*0550*/  UISETP.GE.AND UP2, UPT, UR12, URZ, UPT ;  /* 0x000000ff0c00728c */ /* 0x000fe4000bf46270 */
[----:B------:R-:W-:-:S04]  /*0560*/  @!UP4 UIADD3 UR5, UPT, UPT, -UR5, URZ, URZ ;  /* 0x000000ff0505c290 */ /* 0x000fc8000fffe1ff */
[----:B------:R-:W-:Y:S02]  /*0570*/  USEL UR13, UR9, UR5, !UP0 ;  /* 0x00000005090d7287 */ /* 0x000fe4000c000000 */
[----:B------:R-:W-:Y:S02]  /*0580*/  @UP1 UIADD3 UR7, UPT, UPT, UR7, 0x1, URZ ;  /* 0x0000000107071890 */ /* 0x000fe4000fffe0ff */
[----:B------:R-:W-:Y:S02]  /*0590*/  UIMAD UR5, UR13, 0x3c, URZ ;  /* 0x0000003c0d0578a4 */ /* 0x000fe4000f8e02ff */
[----:B------:R-:W-:-:S04]  /*05a0*/  @!UP2 UIADD3 UR7, UPT, UPT, -UR7, URZ, URZ ;  /* 0x000000ff0707a290 */ /* 0x000fc8000fffe1ff */
[----:B------:R-:W-:Y:S01]  /*05b0*/  USEL UR7, UR9, UR7, !UP0 ;  /* 0x0000000709077287 */ /* 0x000fe2000c000000 */
[----:B------:R-:W-:Y:S01]  /*05c0*/  MOV R0, UR5 ;  /* 0x0000000500007c02 */ /* 0x000fe20008000f00 */
[----:B------:R-:W1:Y:S01]  /*05d0*/  LDCU.U8 UR9, c[0x0][0x414] ;  /* 0x00008280ff0977ac */ /* 0x000e620008000000 */
[----:B--2---:R-:W-:Y:S01]  /*05e0*/  IADD3 R42, P1, PT, R4, UR5, RZ ;  /* 0x00000005042a7c10 */ /* 0x004fe2000ff3e0ff */
[----:B------:R-:W-:Y:S01]  /*05f0*/  USHF.R.S32.HI UR5, URZ, 0x1f, UR7 ;  /* 0x0000001fff057899 */ /* 0x000fe20008011407 */
[----:B0-----:R-:W-:Y:S02]  /*0600*/  @!P6 IMAD R4, R13, R28, RZ ;  /* 0x0000001c0d04e224 */ /* 0x001fe400078e02ff */
[----:B------:R-:W-:Y:S01]  /*0610*/  LEA.HI.X.SX32 R43, R0, RZ, 0x1, P1 ;  /* 0x000000ff002b7211 */ /* 0x000fe200008f0eff */
[----:B------:R-:W-:Y:S01]  /*0620*/  UIMAD UR5, UR5, UR18, URZ ;  /* 0x00000012050572a4 */ /* 0x000fe2000f8e02ff */
[----:B------:R-:W-:-:S03]  /*0630*/  @!P3 IMAD R0, R3, R14, RZ ;  /* 0x0000000e0300b224 */ /* 0x000fc600078e02ff */
[----:B------:R-:W-:Y:S02]  /*0640*/  UIMAD UR5, UR7, UR19, UR5 ;  /* 0x00000013070572a4 */ /* 0x000fe4000f8e0205 */
[----:B------:R-:W-:Y:S01]  /*0650*/  IMAD.WIDE.U32 R42, R9, UR7, R42 ;  /* 0x00000007092a7c25 */ /* 0x000fe2000f8e002a */
[C---:B------:R-:W-:Y:S01]  /*0660*/  IADD3 R9, PT, PT, R99.reuse, 0x30, RZ ;  /* 0x0000003063097810 */ /* 0x040fe20007ffe0ff */
[----:B------:R-:W0:Y:S02]  /*0670*/  LDCU.64 UR6, c[0x0][0x3b8] ;  /* 0x00007700ff0677ac */ /* 0x000e240008000a00 */
[----:B------:R-:W-:Y:S01]  /*0680*/  @!P3 IMAD R15, R99, R15, R0 ;  /* 0x0000000f630fb224 */ /* 0x000fe200078e0200 */
[----:B------:R-:W-:Y:S01]  /*0690*/  IADD3 R45, PT, PT, R43, UR5, RZ ;  /* 0x000000052b2d7c10 */ /* 0x000fe2000fffe0ff */
[----:B---3--:R-:W-:Y:S01]  /*06a0*/  @!P4 IMAD R0, R11, R22, RZ ;  /* 0x000000160b00c224 */ /* 0x008fe200078e02ff */
[----:B------:R-:W-:Y:S01]  /*06b0*/  @!P3 MOV R44, R42 ;  /* 0x0000002a002cb202 */ /* 0x000fe20000000f00 */
[----:B------:R-:W-:Y:S01]  /*06c0*/  STL.64 [R1+0x1b0], R42 ;  /* 0x0001b02a01007387 */ /* 0x000fe20000100a00 */
[----:B------:R-:W-:-:S02]  /*06d0*/  ISETP.GE.U32.AND P0, PT, R9, UR16, PT ;  /* 0x0000001009007c0c */ /* 0x000fc4000bf06070 */
[----:B------:R-:W-:Y:S01]  /*06e0*/  SHF.R.S32.HI R17, RZ, 0x1f, R9 ;  /* 0x0000001fff117819 */ /* 0x000fe20000011409 */
[C---:B------:R-:W-:Y:S01]  /*06f0*/  @!P3 IMAD.WIDE.U32 R2, R99.reuse, R14, R44 ;  /* 0x0000000e6302b225 */ /* 0x040fe200078e002c */
[----:B------:R-:W-:Y:S01]  /*0700*/  IADD3 R11, PT, PT, R99, 0x40, RZ ;  /* 0x00000040630b7810 */ /* 0x000fe20007ffe0ff */
[----:B------:R-:W-:Y:S01]  /*0710*/  STL.64 [R1+0x1a8], R44 ;  /* 0x0001a82c01007387 */ /* 0x000fe20000100a00 */
[----:B------:R-:W-:Y:S02]  /*0720*/  ISETP.GE.AND.EX P5, PT, R17, UR17, PT, P0 ;  /* 0x0000001111007c0c */ /* 0x000fe4000bfa6300 */
[----:B------:R-:W-:Y:S02]  /*0730*/  @!P3 IADD3 R3, PT, PT, R3, R15, RZ ;  /* 0x0000000f0303b210 */ /* 0x000fe40007ffe0ff */
[C---:B------:R-:W-:Y:S02]  /*0740*/  @!P3 SHF.L.U32 R19, R2.reuse, 0x1, RZ ;  /* 0x000000010213b819 */ /* 0x040fe400000006ff */
[----:B------:R-:W-:-:S02]  /*0750*/  @!P3 SHF.L.U64.HI R2, R2, 0x1, R3 ;  /* 0x000000010202b819 */ /* 0x000fc40000010203 */
[C---:B------:R-:W-:Y:S02]  /*0760*/  @!P3 IADD3 R18, P2, PT, R19.reuse, R20, RZ ;  /* 0x000000141312b210 */ /* 0x040fe40007f5e0ff */
[----:B----4-:R-:W-:Y:S02]  /*0770*/  @!P3 IADD3 R120, P1, PT, R19, R120, RZ ;  /* 0x000000781378b210 */ /* 0x010fe40007f3e0ff */
[----:B------:R-:W-:Y:S01]  /*0780*/  @!P3 IADD3.X R19, PT, PT, R2, R21, RZ, P2, !PT ;  /* 0x000000150213b210 */ /* 0x000fe200017fe4ff */
[----:B------:R-:W2:Y:S01]  /*0790*/  @!P5 LDC.64 R34, c[0x0][0x3f8] ;  /* 0x0000fe00ff22db82 */ /* 0x000ea20000000a00 */
[----:B------:R-:W-:Y:S02]  /*07a0*/  LOP3.LUT P2, RZ, R106, 0x800000, RZ, 0xc0, !PT ;  /* 0x008000006aff7812 */ /* 0x000fe4000784c0ff */
[----:B------:R-:W-:Y:S01]  /*07b0*/  @!P3 IADD3.X R121, PT, PT, R2, R121, RZ, P1, !PT ;  /* 0x000000790279b210 */ /* 0x000fe20000ffe4ff */
[----:B------:R-:W-:Y:S01]  /*07c0*/  STL.64 [R1+0x220], R18 ;  /* 0x0002201201007387 */ /* 0x000fe20000100a00 */
[----:B------:R-:W-:-:S02]  /*07d0*/  ISETP.GE.U32.AND P0, PT, R11, UR16, PT ;  /* 0x000000100b007c0c */ /* 0x000fc4000bf06070 */
[----:B------:R-:W-:Y:S02]  /*07e0*/  SHF.R.S32.HI R21, RZ, 0x1f, R11 ;  /* 0x0000001fff157819 */ /* 0x000fe4000001140b */
[----:B------:R-:W-:Y:S02]  /*07f0*/  IADD3 R15, PT, PT, R99, 0x50, RZ ;  /* 0x00000050630f7810 */ /* 0x000fe40007ffe0ff */
[----:B------:R-:W-:Y:S02]  /*0800*/  ISETP.GE.AND.EX P4, PT, R21, UR17, PT, P0 ;  /* 0x0000001115007c0c */ /* 0x000fe4000bf86300 */
[----:B------:R-:W-:Y:S01]  /*0810*/  ISETP.GE.U32.AND P1, PT, R15, UR16, PT ;  /* 0x000000100f007c0c */ /* 0x000fe2000bf26070 */
[----:B------:R-:W3:Y:S01]  /*0820*/  @!P2 LDC.64 R26, c[0x0][0x398] ;  /* 0x0000e600ff1aab82 */ /* 0x000ee20000000a00 */
[----:B------:R-:W-:Y:S01]  /*0830*/  @!P2 MOV R2, R42 ;  /* 0x0000002a0002a202 */ /* 0x000fe20000000f00 */
[----:B------:R-:W-:Y:S01]  /*0840*/  @!P2 IMAD R23, R5, R23, R0 ;  /* 0x000000170517a224 */ /* 0x000fe200078e0200 */
[----:B------:R-:W-:-:S02]  /*0850*/  @!P2 MOV R3, R45 ;  /* 0x0000002d0003a202 */ /* 0x000fc40000000f00 */
[----:B------:R-:W-:Y:S01]  /*0860*/  LOP3.LUT R106, R106, 0xffdfffff, RZ, 0xc0, !PT ;  /* 0xffdfffff6a6a7812 */ /* 0x000fe200078ec0ff */
[----:B------:R-:W-:-:S03]  /*0870*/  @!P2 IMAD.WIDE.U32 R2, R5, R22, R2 ;  /* 0x000000160502a225 */ /* 0x000fc600078e0002 */
[----:B------:R-:W-:Y:S01]  /*0880*/  @P5 LOP3.LUT R106, R106, 0x200000, RZ, 0xfc, !PT ;  /* 0x002000006a6a5812 */ /* 0x000fe200078efcff */
[----:B------:R-:W-:Y:S01]  /*0890*/  @!P6 IMAD R5, R7, R29, R4 ;  /* 0x0000001d0705e224 */ /* 0x000fe200078e0204 */
[----:B------:R-:W-:Y:S01]  /*08a0*/  @!P2 IADD3 R3, PT, PT, R3, R23, RZ ;  /* 0x000000170303a210 */ /* 0x000fe20007ffe0ff */
[----:B--2---:R-:W-:Y:S01]  /*08b0*/  @!P5 IMAD R4, R17, R34, RZ ;  /* 0x000000221104d224 */ /* 0x004fe200078e02ff */
[C---:B------:R-:W-:Y:S01]  /*08c0*/  @!P2 SHF.L.U32 R119, R2.reuse, 0x1, RZ ;  /* 0x000000010277a819 */ /* 0x040fe200000006ff */
[----:B------:R-:W2:Y:S01]  /*08d0*/  @!P4 LDC.64 R16, c[0x0][0x3a0] ;  /* 0x0000e800ff10cb82 */ /* 0x000ea20000000a00 */
[----:B------:R-:W-:Y:S02]  /*08e0*/  @!P2 SHF.L.U64.HI R0, R2, 0x1, R3 ;  /* 0x000000010200a819 */ /* 0x000fe40000010203 */
[----:B------:R-:W-:Y:S02]  /*08f0*/  @!P6 MOV R2, R42 ;  /* 0x0000002a0002e202 */ /* 0x000fe40000000f00 */
[----:B------:R-:W-:-:S02]  /*0900*/  @!P6 MOV R3, R45 ;  /* 0x0000002d0003e202 */ /* 0x000fc40000000f00 */
[----:B------:R-:W-:Y:S02]  /*0910*/  SHF.R.S32.HI R23, RZ, 0x1f, R15 ;  /* 0x0000001fff177819 */ /* 0x000fe4000001140f */
[----:B------:R-:W-:Y:S01]  /*0920*/  @!P2 IADD3 R12, P0, PT, R119, R24, RZ ;  /* 0x00000018770ca210 */ /* 0x000fe20007f1e0ff */
[----:B------:R-:W-:Y:S01]  /*0930*/  @!P6 IMAD.WIDE.U32 R2, R7, R28, R2 ;  /* 0x0000001c0702e225 */ /* 0x000fe200078e0002 */
[----:B------:R-:W-:Y:S01]  /*0940*/  ISETP.GE.AND.EX P3, PT, R23, UR17, PT, P1 ;  /* 0x0000001117007c0c */ /* 0x000fe2000bf66310 */
[----:B------:R-:W4:Y:S01]  /*0950*/  @!P4 LDC.64 R28, c[0x0][0x3f8] ;  /* 0x0000fe00ff1ccb82 */ /* 0x000f220000000a00 */
[----:B------:R-:W-:Y:S01]  /*0960*/  @!P2 IADD3.X R13, PT, PT, R0, R25, RZ, P0, !PT ;  /* 0x00000019000da210 */ /* 0x000fe200007fe4ff */
[----:B------:R-:W-:Y:S01]  /*0970*/  @!P5 IMAD R7, R9, R35, R4 ;  /* 0x000000230907d224 */ /* 0x000fe200078e0204 */
[----:B---3--:R-:W-:Y:S01]  /*0980*/  @!P2 IADD3 R118, P0, PT, R119, R26, RZ ;  /* 0x0000001a7776a210 */ /* 0x008fe20007f1e0ff */
[----:B------:R3:W-:Y:S01]  /*0990*/  STL [R1+0x210], R12 ;  /* 0x0002100c01007387 */ /* 0x0007e20000100800 */
[----:B------:R-:W-:-:S02]  /*09a0*/  @!P6 IADD3 R3, PT, PT, R3, R5, RZ ;  /* 0x000000050303e210 */ /* 0x000fc40007ffe0ff */
[----:B------:R-:W-:Y:S01]  /*09b0*/  @!P6 SHF.L.U32 R117, R2, 0x1, RZ ;  /* 0x000000010275e819 */ /* 0x000fe200000006ff */
[----:B------:R-:W0:Y:S01]  /*09c0*/  @!P5 LDC.64 R24, c[0x0][0x3a0] ;  /* 0x0000e800ff18db82 */ /* 0x000e220000000a00 */
[----:B------:R-:W-:Y:S01]  /*09d0*/  @!P2 IADD3.X R119, PT, PT, R0, R27, RZ, P0, !PT ;  /* 0x0000001b0077a210 */ /* 0x000fe200007fe4ff */
[----:B------:R3:W-:Y:S01]  /*09e0*/  STL [R1+0x20c], R13 ;  /* 0x00020c0d01007387 */ /* 0x0007e20000100800 */
[----:B------:R-:W-:Y:S02]  /*09f0*/  @!P6 SHF.L.U64.HI R0, R2, 0x1, R3 ;  /* 0x000000010200e819 */ /* 0x000fe40000010203 */
[----:B------:R-:W-:Y:S01]  /*0a00*/  @!P6 IADD3 R2, P0, PT, R117, R30, RZ ;  /* 0x0000001e7502e210 */ /* 0x000fe20007f1e0ff */
[----:B------:R-:W-:Y:S01]  /*0a10*/  STL.64 [R1+0x218], R118 ;  /* 0x0002187601007387 */ /* 0x000fe20000100a00 */
[----:B------:R-:W-:Y:S01]  /*0a20*/  @!P5 MOV R4, R42 ;  /* 0x0000002a0004d202 */ /* 0x000fe20000000f00 */
[----:B------:R-:W3:Y:S01]  /*0a30*/  @!P5 LDC.64 R26, c[0x0][0x398] ;  /* 0x0000e600ff1adb82 */ /* 0x000ee20000000a00 */
[----:B------:R-:W-:Y:S01]  /*0a40*/  @!P6 IADD3.X R3, PT, PT, R0, R31, RZ, P0, !PT ;  /* 0x0000001f0003e210 */ /* 0x000fe200007fe4ff */
[----:B------:R-:W-:Y:S01]  /*0a50*/  STL.64 [R1+0x1c0], R120 ;  /* 0x0001c07801007387 */ /* 0x000fe20000100a00 */
[----:B------:R-:W-:-:S02]  /*0a60*/  @!P5 MOV R5, R45 ;  /* 0x0000002d0005d202 */ /* 0x000fc40000000f00 */
[----:B-1----:R-:W-:Y:S01]  /*0a70*/  @!P6 IADD3 R116, P0, PT, R117, R32, RZ ;  /* 0x000000207574e210 */ /* 0x002fe20007f1e0ff */
[----:B------:R1:W-:Y:S01]  /*0a80*/  STL [R1+0x204], R2 ;  /* 0x0002040201007387 */ /* 0x0003e20000100800 */
[----:B------:R-:W-:Y:S01]  /*0a90*/  LOP3.LUT R106, R106, 0xffefffff, RZ, 0xc0, !PT ;  /* 0xffefffff6a6a7812 */ /* 0x000fe200078ec0ff */
[----:B------:R-:W1:Y:S01]  /*0aa0*/  @!P3 LDC.64 R30, c[0x0][0x3f8] ;  /* 0x0000fe00ff1ebb82 */ /* 0x000e620000000a00 */
[----:B------:R-:W-:Y:S01]  /*0ab0*/  @!P5 IMAD.WIDE.U32 R4, R9, R34, R4 ;  /* 0x000000220904d225 */ /* 0x000fe200078e0004 */
[----:B------:R-:W-:Y:S01]  /*0ac0*/  @!P6 IADD3.X R117, PT, PT, R0, R33, RZ, P0, !PT ;  /* 0x000000210075e210 */ /* 0x000fe200007fe4ff */
[----:B------:R2:W-:Y:S01]  /*0ad0*/  STL [R1+0x200], R3 ;  /* 0x0002000301007387 */ /* 0x0005e20000100800 */
[----:B------:R-:W-:Y:S01]  /*0ae0*/  @P4 LOP3.LUT R106, R106, 0x100000, RZ, 0xfc, !PT ;  /* 0x001000006a6a4812 */ /* 0x000fe200078efcff */
[----:B----4-:R-:W-:Y:S01]  /*0af0*/  @!P4 IMAD R6, R21, R28, RZ ;  /* 0x0000001c1506c224 */ /* 0x010fe200078e02ff */
[----:B------:R-:W-:Y:S01]  /*0b00*/  @!P5 IADD3 R5, PT, PT, R5, R7, RZ ;  /* 0x000000070505d210 */ /* 0x000fe20007ffe0ff */
[----:B------:R-:W-:Y:S01]  /*0b10*/  STL [R1+0x208], R117 ;  /* 0x0002087501007387 */ /* 0x000fe20000100800 */
[----:B------:R-:W4:Y:S01]  /*0b20*/  @!P4 LDC.64 R20, c[0x0][0x398] ;  /* 0x0000e600ff14cb82 */ /* 0x000f220000000a00 */
[----:B------:R-:W-:Y:S01]  /*0b30*/  @!P5 SHF.L.U32 R115, R4, 0x1, RZ ;  /* 0x000000010473d819 */ /* 0x000fe200000006ff */
[----:B------:R-:W-:Y:S01]  /*0b40*/  @!P4 IMAD R9, R11, R29, R6 ;  /* 0x0000001d0b09c224 */ /* 0x000fe200078e0206 */
[----:B------:R-:W-:-:S02]  /*0b50*/  @!P4 MOV R6, R42 ;  /* 0x0000002a0006c202 */ /* 0x000fc40000000f00 */
[----:B------:R-:W-:Y:S02]  /*0b60*/  @!P4 MOV R7, R45 ;  /* 0x0000002d0007c202 */ /* 0x000fe40000000f00 */
[----:B------:R-:W-:Y:S01]  /*0b70*/  @!P5 SHF.L.U64.HI R0, R4, 0x1, R5 ;  /* 0x000000010400d819 */ /* 0x000fe20000010205 */
[----:B------:R-:W4:Y:S01]  /*0b80*/  @!P3 LDC.64 R32, c[0x0][0x3a0] ;  /* 0x0000e800ff20bb82 */ /* 0x000f220000000a00 */
[----:B0-----:R-:W-:Y:S01]  /*0b90*/  @!P5 IADD3 R4, P0, PT, R115, R24, RZ ;  /* 0x000000187304d210 */ /* 0x001fe20007f1e0ff */
[----:B------:R-:W-:Y:S01]  /*0ba0*/  @!P4 IMAD.WIDE.U32 R6, R11, R28, R6 ;  /* 0x0000001c0b06c225 */ /* 0x000fe200078e0006 */
[----:B------:R-:W-:Y:S02]  /*0bb0*/  LOP3.LUT R106, R106, 0xfff7ffff, RZ, 0xc0, !PT ;  /* 0xfff7ffff6a6a7812 */ /* 0x000fe400078ec0ff */
[----:B------:R-:W-:Y:S01]  /*0bc0*/  @!P5 IADD3.X R5, PT, PT, R0, R25, RZ, P0, !PT ;  /* 0x000000190005d210 */ /* 0x000fe200007fe4ff */
[----:B------:R-:W-:Y:S01]  /*0bd0*/  STL [R1+0x1f8], R4 ;  /* 0x0001f80401007387 */ /* 0x000fe20000100800 */
[----:B---3--:R-:W-:Y:S01]  /*0be0*/  @!P5 IADD3 R114, P0, PT, R115, R26, RZ ;  /* 0x0000001a7372d210 */ /* 0x008fe20007f1e0ff */
[----:B-1----:R-:W-:Y:S01]  /*0bf0*/  @!P3 IMAD R8, R23, R30, RZ ;  /* 0x0000001e1708b224 */ /* 0x002fe200078e02ff */
[----:B------:R-:W0:Y:S01]  /*0c00*/  @!P3 LDC.64 R24, c[0x0][0x398] ;  /* 0x0000e600ff18bb82 */ /* 0x000e220000000a00 */
[----:B------:R-:W-:Y:S01]  /*0c10*/  @!P4 IADD3 R7, PT, PT, R7, R9, RZ ;  /* 0x000000090707c210 */ /* 0x000fe20007ffe0ff */
[----:B------:R-:W-:Y:S01]  /*0c20*/  STL [R1+0x1f4], R5 ;  /* 0x0001f40501007387 */ /* 0x000fe20000100800 */
[----:B------:R-:W-:Y:S01]  /*0c30*/  @!P3 IMAD R11, R15, R31, R8 ;  /* 0x0000001f0f0bb224 */ /* 0x000fe200078e0208 */
[----:B------:R-:W-:-:S02]  /*0c40*/  @!P4 SHF.L.U32 R113, R6, 0x1, RZ ;  /* 0x000000010671c819 */ /* 0x000fc400000006ff */
[----:B------:R-:W-:Y:S01]  /*0c50*/  @!P3 MOV R8, R42 ;  /* 0x0000002a0008b202 */ /* 0x000fe20000000f00 */
[----:B------:R-:W-:Y:S01]  /*0c60*/  STL [R1+0x1fc], R5 ;  /* 0x0001fc0501007387 */ /* 0x000fe20000100800 */
[----:B------:R-:W-:Y:S02]  /*0c70*/  @!P3 MOV R9, R45 ;  /* 0x0000002d0009b202 */ /* 0x000fe40000000f00 */
[----:B------:R-:W-:Y:S02]  /*0c80*/  @!P5 IADD3.X R115, PT, PT, R0, R27, RZ, P0, !PT ;  /* 0x0000001b0073d210 */ /* 0x000fe400007fe4ff */
[----:B------:R-:W-:Y:S01]  /*0c90*/  @!P4 SHF.L.U64.HI R0, R6, 0x1, R7 ;  /* 0x000000010600c819 */ /* 0x000fe20000010207 */
[----:B------:R-:W-:Y:S01]  /*0ca0*/  @!P3 IMAD.WIDE.U32 R8, R15, R30, R8 ;  /* 0x0000001e0f08b225 */ /* 0x000fe200078e0008 */
[----:B--2---:R-:W-:Y:S02]  /*0cb0*/  @!P4 IADD3 R6, P0, PT, R113, R16, RZ ;  /* 0x000000107106c210 */ /* 0x004fe40007f1e0ff */
[----:B------:R-:W-:-:S02]  /*0cc0*/  IADD3 R15, PT, PT, R99, 0x60, RZ ;  /* 0x00000060630f7810 */ /* 0x000fc40007ffe0ff */
[----:B------:R-:W-:Y:S01]  /*0cd0*/  @!P4 IADD3.X R7, PT, PT, R0, R17, RZ, P0, !PT ;  /* 0x000000110007c210 */ /* 0x000fe200007fe4ff */
[----:B------:R-:W-:Y:S01]  /*0ce0*/  STL [R1+0x1ec], R6 ;  /* 0x0001ec0601007387 */ /* 0x000fe20000100800 */
[----:B----4-:R-:W-:Y:S02]  /*0cf0*/  @!P4 IADD3 R112, P0, PT, R113, R20, RZ ;  /* 0x000000147170c210 */ /* 0x010fe40007f1e0ff */
[----:B------:R-:W-:Y:S01]  /*0d00*/  @!P3 IADD3 R9, PT, PT, R9, R11, RZ ;  /* 0x0000000b0909b210 */ /* 0x000fe20007ffe0ff */
[----:B------:R-:W-:Y:S01]  /*0d10*/  STL [R1+0x1f0], R6 ;  /* 0x0001f00601007387 */ /* 0x000fe20000100800 */
[----:B------:R-:W-:Y:S02]  /*0d20*/  @!P3 SHF.L.U32 R111, R8, 0x1, RZ ;  /* 0x00000001086fb819 */ /* 0x000fe400000006ff */
[----:B------:R-:W-:Y:S01]  /*0d30*/  @!P4 IADD3.X R113, PT, PT, R0, R21, RZ, P0, !PT ;  /* 0x000000150071c210 */ /* 0x000fe200007fe4ff */
[----:B------:R-:W-:Y:S01]  /*0d40*/  STL [R1+0x1e8], R7 ;  /* 0x0001e80701007387 */ /* 0x000fe20000100800 */
[----:B------:R-:W-:-:S02]  /*0d50*/  @!P3 SHF.L.U64.HI R0, R8, 0x1, R9 ;  /* 0x000000010800b819 */ /* 0x000fc40000010209 */
[C---:B------:R-:W-:Y:S02]  /*0d60*/  @!P3 IADD3 R8, P0, PT, R111.reuse, R32, RZ ;  /* 0x000000206f08b210 */ /* 0x040fe40007f1e0ff */
[----:B------:R-:W-:Y:S02]  /*0d70*/  SHF.R.S32.HI R11, RZ, 0x1f, R15 ;  /* 0x0000001fff0b7819 */ /* 0x000fe4000001140f */
[----:B------:R-:W-:Y:S01]  /*0d80*/  @!P3 IADD3.X R9, PT, PT, R0, R33, RZ, P0, !PT ;  /* 0x000000210009b210 */ /* 0x000fe200007fe4ff */
[----:B------:R-:W-:Y:S01]  /*0d90*/  STL [R1+0x1e4], R8 ;  /* 0x0001e40801007387 */ /* 0x000fe20000100800 */
[----:B0-----:R-:W-:Y:S02]  /*0da0*/  @!P3 IADD3 R110, P0, PT, R111, R24, RZ ;  /* 0x000000186f6eb210 */ /* 0x001fe40007f1e0ff */
[----:B------:R-:W-:Y:S01]  /*0db0*/  @P3 LOP3.LUT R106, R106, 0x80000, RZ, 0xfc, !PT ;  /* 0x000800006a6a3812 */ /* 0x000fe200078efcff */
[----:B------:R-:W-:Y:S01]  /*0dc0*/  STL [R1+0x1e0], R9 ;  /* 0x0001e00901007387 */ /* 0x000fe20000100800 */
[----:B------:R-:W-:-:S02]  /*0dd0*/  @!P3 IADD3.X R111, PT, PT, R0, R25, RZ, P0, !PT ;  /* 0x00000019006fb210 */ /* 0x000fc400007fe4ff */
[----:B------:R-:W-:Y:S02]  /*0de0*/  ISETP.GE.U32.AND P0, PT, R15, UR16, PT ;  /* 0x000000100f007c0c */ /* 0x000fe4000bf06070 */
[----:B------:R-:W-:Y:S02]  /*0df0*/  LOP3.LUT R106, R106, 0xfffbffff, RZ, 0xc0, !PT ;  /* 0xfffbffff6a6a7812 */ /* 0x000fe400078ec0ff */
[----:B------:R-:W-:-:S13]  /*0e00*/  ISETP.GE.AND.EX P1, PT, R11, UR17, PT, P0 ;  /* 0x000000110b007c0c */ /* 0x000fda000bf26300 */
[----:B------:R-:W0:Y:S01]  /*0e10*/  @!P1 LDC.64 R16, c[0x0][0x3f8] ;  /* 0x0000fe00ff109b82 */ /* 0x000e220000000a00 */
[----:B------:R-:W-:Y:S02]  /*0e20*/  @!P1 MOV R10, R42 ;  /* 0x0000002a000a9202 */ /* 0x000fe40000000f00 */
[----:B------:R-:W-:-:S04]  /*0e30*/  @P1 LOP3.LUT R106, R106, 0x40000, RZ, 0xfc, !PT ;  /* 0x000400006a6a1812 */ /* 0x000fc800078efcff */
[----:B------:R-:W-:Y:S01]  /*0e40*/  LOP3.LUT R106, R106, 0xfffdffff, RZ, 0xc0, !PT ;  /* 0xfffdffff6a6a7812 */ /* 0x000fe200078ec0ff */
[----:B------:R-:W1:Y:S01]  /*0e50*/  @!P1 LDC.64 R20, c[0x0][0x3a0] ;  /* 0x0000e800ff149b82 */ /* 0x000e620000000a00 */
[----:B0-----:R-:W-:Y:S01]  /*0e60*/  @!P1 IMAD R0, R11, R16, RZ ;  /* 0x000000100b009224 */ /* 0x001fe200078e02ff */
[----:B------:R-:W-:-:S03]  /*0e70*/  @!P1 MOV R11, R45 ;  /* 0x0000002d000b9202 */ /* 0x000fc60000000f00 */
[C---:B------:R-:W-:Y:S02]  /*0e80*/  @!P1 IMAD R17, R15.reuse, R17, R0 ;  /* 0x000000110f119224 */ /* 0x040fe400078e0200 */
[----:B------:R-:W-:Y:S02]  /*0e90*/  @!P1 IMAD.WIDE.U32 R10, R15, R16, R10 ;  /* 0x000000100f0a9225 */ /* 0x000fe400078e000a */
[----:B------:R-:W0:Y:S03]  /*0ea0*/  @!P1 LDC.64 R14, c[0x0][0x398] ;  /* 0x0000e600ff0e9b82 */ /* 0x000e260000000a00 */
[----:B------:R-:W-:Y:S02]  /*0eb0*/  @!P1 IADD3 R11, PT, PT, R11, R17, RZ ;  /* 0x000000110b0b9210 */ /* 0x000fe40007ffe0ff */
[C---:B------:R-:W-:Y:S02]  /*0ec0*/  @!P1 SHF.L.U32 R101, R10.reuse, 0x1, RZ ;  /* 0x000000010a659819 */ /* 0x040fe400000006ff */
[----:B------:R-:W-:-:S02]  /*0ed0*/  @!P1 SHF.L.U64.HI R0, R10, 0x1, R11 ;  /* 0x000000010a009819 */ /* 0x000fc4000001020b */
[----:B-1----:R-:W-:Y:S02]  /*0ee0*/  @!P1 IADD3 R10, P0, PT, R101, R20, RZ ;  /* 0x00000014650a9210 */ /* 0x002fe40007f1e0ff */
[----:B------:R-:W-:Y:S02]  /*0ef0*/  IADD3 R17, PT, PT, R99, 0x70, RZ ;  /* 0x0000007063117810 */ /* 0x000fe40007ffe0ff */
[----:B------:R-:W-:Y:S02]  /*0f00*/  @!P1 IADD3.X R11, PT, PT, R0, R21, RZ, P0, !PT ;  /* 0x00000015000b9210 */ /* 0x000fe400007fe4ff */
[----:B0-----:R-:W-:-:S04]  /*0f10*/  @!P1 IADD3 R100, P0, PT, R101, R14, RZ ;  /* 0x0000000e65649210 */ /* 0x001fc80007f1e0ff */
[----:B------:R-:W-:Y:S02]  /*0f20*/  @!P1 IADD3.X R101, PT, PT, R0, R15, RZ, P0, !PT ;  /* 0x0000000f00659210 */ /* 0x000fe400007fe4ff */
[----:B------:R-:W-:Y:S02]  /*0f30*/  SHF.R.S32.HI R15, RZ, 0x1f, R17 ;  /* 0x0000001fff0f7819 */ /* 0x000fe40000011411 */
[----:B------:R-:W-:-:S04]  /*0f40*/  ISETP.GE.U32.AND P0, PT, R17, UR16, PT ;  /* 0x0000001011007c0c */ /* 0x000fc8000bf06070 */
        /* <DEDUP_REMOVED lines=56> */
[----:B-1----:R-:W-:-:S04]  /*12d0*/  @!P1 IADD3 R102, P0, PT, R97, R102, RZ ;  /* 0x0000006661669210 */ /* 0x002fc80007f1e0ff */
[----:B------:R-:W-:Y:S02]  /*12e0*/  @!P1 IADD3.X R103, PT, PT, R20, R103, RZ, P0, !PT ;  /* 0x0000006714679210 */ /* 0x000fe400007fe4ff */
[----:B0-----:R-:W-:-:S04]  /*12f0*/  @!P1 IADD3 R96, P0, PT, R97, R22, RZ ;  /* 0x0000001661609210 */ /* 0x001fc80007f1e0ff */
[----:B------:R-:W-:Y:S02]  /*1300*/  @!P1 IADD3.X R97, PT, PT, R20, R23, RZ, P0, !PT ;  /* 0x0000001714619210 */ /* 0x000fe400007fe4ff */
[----:B------:R-:W-:-:S04]  /*1310*/  IADD3 R23, PT, PT, R99, 0xa0, RZ ;  /* 0x000000a063177810 */ /* 0x000fc80007ffe0ff */
        /* <DEDUP_REMOVED lines=11> */
[----:B------:R-:W-:-:S05]  /*13d0*/  @!P1 IMAD.WIDE.U32 R20, R23, R24, R20 ;  /* 0x0000001817149225 */ /* 0x000fca00078e0014 */
[----:B------:R-:W-:Y:S02]  /*13e0*/  @!P1 IADD3 R21, PT, PT, R21, R25, RZ ;  /* 0x0000001915159210 */ /* 0x000fe40007ffe0ff */
[----:B------:R-:W0:Y:S01]  /*13f0*/  @!P1 LDC.64 R24, c[0x0][0x398] ;  /* 0x0000e600ff189b82 */ /* 0x000e220000000a00 */
[C---:B------:R-:W-:Y:S02]  /*1400*/  @!P1 SHF.L.U32 R23, R20.reuse, 0x1, RZ ;  /* 0x0000000114179819 */ /* 0x040fe400000006ff */
[----:B------:R-:W-:Y:S02]  /*1410*/  @!P1 SHF.L.U64.HI R20, R20, 0x1, R21 ;  /* 0x0000000114149819 */ /* 0x000fe40000010215 */
        /* <DEDUP_REMOVED lines=235> */
[----:B------:R-:W-:-:S03]  /*22d0*/  IADD3 R25, PT, PT, R99, 0x160, RZ ;  /* 0x0000016063197810 */ /* 0x000fc60007ffe0ff */
[----:B------:R-:W-:Y:S01]  /*22e0*/  STL.64 [R1+0x1d8], R58 ;  /* 0x0001d83a01007387 */ /* 0x000fe20000100a00 */
        /* <DEDUP_REMOVED lines=49> */
[----:B------:R-:W-:-:S05]  /*2600*/  @P1 LOP3.LUT R106, R106, 0x1, RZ, 0xfc, !PT ;  /* 0x000000016a6a1812 */ /* 0x000fca00078efcff */
        /* <DEDUP_REMOVED lines=33> */
[----:B------:R-:W-:Y:S02]  /*2820*/  SHF.R.S32.HI R25, RZ, 0x1f, R79 ;  /* 0x0000001fff197819 */ /* 0x000fe4000001144f */
[----:B------:R-:W-:Y:S02]  /*2830*/  ISETP.GE.U32.AND P1, PT, R79, UR16, PT ;  /* 0x000000104f007c0c */ /* 0x000fe4000bf26070 */
[C---:B------:R-:W-:Y:S02]  /*2840*/  LOP3.LUT P0, RZ, R106.reuse, 0x1000000, RZ, 0xc0, !PT ;  /* 0x010000006aff7812 */ /* 0x040fe4000780c0ff */
[----:B------:R-:W-:Y:S02]  /*2850*/  ISETP.GE.AND.EX P1, PT, R25, UR17, PT, P1 ;  /* 0x0000001119007c0c */ /* 0x000fe4000bf26310 */
[----:B------:R-:W-:-:S11]  /*2860*/  LOP3.LUT R106, R106, 0x7fffffff, RZ, 0xc0, !PT ;  /* 0x7fffffff6a6a7812 */ /* 0x000fd600078ec0ff */
        /* <DEDUP_REMOVED lines=24> */
[----:B------:R-:W-:Y:S02]  /*29f0*/  @P2 LOP3.LUT R106, R106, 0x40000000, RZ, 0xfc, !PT ;  /* 0x400000006a6a2812 */ /* 0x000fe400078efcff */
[----:B------:R-:W-:Y:S02]  /*2a00*/  PRMT R12, RZ, 0x7610, R12 ;  /* 0x00007610ff0c7816 */ /* 0x000fe4000000000c */
[----:B------:R-:W-:Y:S01]  /*2a10*/  PRMT R13, RZ, 0x7610, R13 ;  /* 0x00007610ff0d7816 */ /* 0x000fe2000000000d */
[----:B------:R-:W1:Y:S01]  /*2a20*/  @!P2 LDC.64 R124, c[0x0][0x3a0] ;  /* 0x0000e800ff7cab82 */ /* 0x000e620000000a00 */
[----:B------:R-:W-:Y:S02]  /*2a30*/  PRMT R2, RZ, 0x7610, R2 ;  /* 0x00007610ff027816 */ /* 0x000fe40000000002 */
[----:B------:R-:W-:-:S02]  /*2a40*/  PRMT R3, RZ, 0x7610, R3 ;  /* 0x00007610ff037816 */ /* 0x000fc40000000003 */
[----:B------:R-:W-:Y:S01]  /*2a50*/  LOP3.LUT R106, R106, 0xdfffffff, RZ, 0xc0, !PT ;  /* 0xdfffffff6a6a7812 */ /* 0x000fe200078ec0ff */
[----:B0-----:R-:W-:Y:S01]  /*2a60*/  @!P2 IMAD R0, R25, R20, RZ ;  /* 0x000000141900a224 */ /* 0x001fe200078e02ff */
[----:B------:R-:W-:-:S03]  /*2a70*/  @!P2 MOV R25, R45 ;  /* 0x0000002d0019a202 */ /* 0x000fc60000000f00 */
[----:B------:R-:W-:Y:S01]  /*2a80*/  @!P2 IMAD R21, R107, R21, R0 ;  /* 0x000000156b15a224 */ /* 0x000fe200078e0200 */
[----:B------:R-:W-:Y:S01]  /*2a90*/  IADD3 R0, PT, PT, R99, 0x1c0, RZ ;  /* 0x000001c063007810 */ /* 0x000fe20007ffe0ff */
[----:B------:R-:W-:-:S03]  /*2aa0*/  @!P2 IMAD.WIDE.U32 R24, R107, R20, R24 ;  /* 0x000000146b18a225 */ /* 0x000fc600078e0018 */
[----:B------:R-:W-:Y:S02]  /*2ab0*/  SHF.R.S32.HI R107, RZ, 0x1f, R0 ;  /* 0x0000001fff6b7819 */ /* 0x000fe40000011400 */
[----:B------:R-:W-:Y:S02]  /*2ac0*/  @!P2 IADD3 R21, PT, PT, R25, R21, RZ ;  /* 0x000000151915a210 */ /* 0x000fe40007ffe0ff */
[C---:B------:R-:W-:Y:S02]  /*2ad0*/  @!P2 SHF.L.U32 R25, R24.reuse, 0x1, RZ ;  /* 0x000000011819a819 */ /* 0x040fe400000006ff */
[----:B------:R-:W-:Y:S02]  /*2ae0*/  @!P2 SHF.L.U64.HI R24, R24, 0x1, R21 ;  /* 0x000000011818a819 */ /* 0x000fe40000010215 */
[----:B------:R-:W0:Y:S01]  /*2af0*/  @!P2 LDC.64 R20, c[0x0][0x398] ;  /* 0x0000e600ff14ab82 */ /* 0x000e220000000a00 */
[----:B-1----:R-:W-:-:S04]  /*2b00*/  @!P2 IADD3 R124, P3, PT, R25, R124, RZ ;  /* 0x0000007c197ca210 */ /* 0x002fc80007f7e0ff */
[----:B------:R-:W-:Y:S02]  /*2b10*/  @!P2 IADD3.X R125, PT, PT, R24, R125, RZ, P3, !PT ;  /* 0x0000007d187da210 */ /* 0x000fe40001ffe4ff */
[----:B0-----:R-:W-:-:S04]  /*2b20*/  @!P2 IADD3 R118, P3, PT, R25, R20, RZ ;  /* 0x000000141976a210 */ /* 0x001fc80007f7e0ff */
[----:B------:R-:W-:Y:S02]  /*2b30*/  @!P2 IADD3.X R119, PT, PT, R24, R21, RZ, P3, !PT ;  /* 0x000000151877a210 */ /* 0x000fe40001ffe4ff */
[----:B------:R-:W-:-:S04]  /*2b40*/  ISETP.GE.U32.AND P3, PT, R0, UR16, PT ;  /* 0x0000001000007c0c */ /* 0x000fc8000bf66070 */
[----:B------:R-:W-:-:S13]  /*2b50*/  ISETP.GE.AND.EX P3, PT, R107, UR17, PT, P3 ;  /* 0x000000116b007c0c */ /* 0x000fda000bf66330 */
[----:B------:R-:W0:Y:S01]  /*2b60*/  @!P3 LDC.64 R20, c[0x0][0x3f8] ;  /* 0x0000fe00ff14bb82 */ /* 0x000e220000000a00 */
[----:B------:R-:W-:Y:S02]  /*2b70*/  @!P3 MOV R122, R42 ;  /* 0x0000002a007ab202 */ /* 0x000fe40000000f00 */
[----:B------:R-:W-:Y:S02]  /*2b80*/  @!P3 MOV R123, R45 ;  /* 0x0000002d007bb202 */ /* 0x000fe40000000f00 */
[----:B------:R-:W-:-:S03]  /*2b90*/  @P3 LOP3.LUT R106, R106, 0x20000000, RZ, 0xfc, !PT ;  /* 0x200000006a6a3812 */ /* 0x000fc600078efcff */
[----:B------:R-:W1:Y:S01]  /*2ba0*/  @!P3 LDC.64 R24, c[0x0][0x3a0] ;  /* 0x0000e800ff18bb82 */ /* 0x000e620000000a00 */
[----:B------:R-:W-:Y:S01]  /*2bb0*/  LOP3.LUT R106, R106, 0xefffffff, RZ, 0xc0, !PT ;  /* 0xefffffff6a6a7812 */ /* 0x000fe200078ec0ff */
[-C--:B0-----:R-:W-:Y:S02]  /*2bc0*/  @!P3 IMAD R107, R107, R20.reuse, RZ ;  /* 0x000000146b6bb224 */ /* 0x081fe400078e02ff */
[----:B------:R-:W-:-:S04]  /*2bd0*/  @!P3 IMAD.WIDE.U32 R122, R0, R20, R122 ;  /* 0x00000014007ab225 */ /* 0x000fc800078e007a */
[----:B------:R-:W-:Y:S01]  /*2be0*/  @!P3 IMAD R21, R0, R21, R107 ;  /* 0x000000150015b224 */ /* 0x000fe200078e026b */
[----:B------:R-:W-:-:S04]  /*2bf0*/  @!P3 SHF.L.U32 R0, R122, 0x1, RZ ;  /* 0x000000017a00b819 */ /* 0x000fc800000006ff */
[----:B------:R-:W-:Y:S02]  /*2c00*/  @!P3 IADD3 R21, PT, PT, R123, R21, RZ ;  /* 0x000000157b15b210 */ /* 0x000fe40007ffe0ff */
[----:B-1----:R-:W-:Y:S02]  /*2c10*/  @!P3 IADD3 R18, P4, PT, R0, R24, RZ ;  /* 0x000000180012b210 */ /* 0x002fe40007f9e0ff */
[----:B------:R-:W-:Y:S02]  /*2c20*/  @!P3 SHF.L.U64.HI R122, R122, 0x1, R21 ;  /* 0x000000017a7ab819 */ /* 0x000fe40000010215 */
[----:B------:R-:W0:Y:S02]  /*2c30*/  @!P3 LDC.64 R20, c[0x0][0x398] ;  /* 0x0000e600ff14bb82 */ /* 0x000e240000000a00 */
[----:B------:R-:W-:-:S05]  /*2c40*/  @!P3 IADD3.X R19, PT, PT, R122, R25, RZ, P4, !PT ;  /* 0x000000197a13b210 */ /* 0x000fca00027fe4ff */
[----:B------:R0:W-:Y:S02]  /*2c50*/  @!P3 STL.64 [R1+0x150], R18 ;  /* 0x000150120100b387 */ /* 0x0001e40000100a00 */
[----:B0-----:R-:W-:Y:S02]  /*2c60*/  @!P3 IADD3 R18, P4, PT, R0, R20, RZ ;  /* 0x000000140012b210 */ /* 0x001fe40007f9e0ff */
[----:B------:R-:W-:Y:S02]  /*2c70*/  IADD3 R0, PT, PT, R99, 0x1d0, RZ ;  /* 0x000001d063007810 */ /* 0x000fe40007ffe0ff */
[----:B------:R-:W-:Y:S02]  /*2c80*/  @!P3 IADD3.X R19, PT, PT, R122, R21, RZ, P4, !PT ;  /* 0x000000157a13b210 */ /* 0x000fe400027fe4ff */
[----:B------:R-:W-:Y:S02]  /*2c90*/  SHF.R.S32.HI R107, RZ, 0x1f, R0 ;  /* 0x0000001fff6b7819 */ /* 0x000fe40000011400 */
        /* <DEDUP_REMOVED lines=16> */
[----:B------:R-:W-:-:S04]  /*2da0*/  @!P4 IADD3.X R63, PT, PT, R122, R25, RZ, P5, !PT ;  /* 0x000000197a3fc210 */ /* 0x000fc80002ffe4ff */
[----:B------:R-:W-:Y:S02]  /*2db0*/  MOV R43, R63 ;  /* 0x0000003f002b7202 */ /* 0x000fe40000000f00 */
[----:B0-----:R-:W-:Y:S02]  /*2dc0*/  @!P4 IADD3 R58, P5, PT, R0, R20, RZ ;  /* 0x00000014003ac210 */ /* 0x001fe40007fbe0ff */
[----:B------:R-:W-:Y:S02]  /*2dd0*/  IADD3 R0, PT, PT, R99, 0x1e0, RZ ;  /* 0x000001e063007810 */ /* 0x000fe40007ffe0ff */
[----:B------:R-:W-:Y:S02]  /*2de0*/  @!P4 IADD3.X R59, PT, PT, R122, R21, RZ, P5, !PT ;  /* 0x000000157a3bc210 */ /* 0x000fe40002ffe4ff */
[----:B------:R-:W-:Y:S02]  /*2df0*/  SHF.R.S32.HI R107, RZ, 0x1f, R0 ;  /* 0x0000001fff6b7819 */ /* 0x000fe40000011400 */
[----:B------:R-:W-:-:S02]  /*2e00*/  ISETP.GE.U32.AND P5, PT, R0, UR16, PT ;  /* 0x0000001000007c0c */ /* 0x000fc4000bfa6070 */
[----:B------:R-:W-:Y:S02]  /*2e10*/  MOV R44, R58 ;  /* 0x0000003a002c7202 */ /* 0x000fe40000000f00 */
[----:B------:R-:W-:-:S13]  /*2e20*/  ISETP.GE.AND.EX P5, PT, R107, UR17, PT, P5 ;  /* 0x000000116b007c0c */ /* 0x000fda000bfa6350 */
[----:B------:R-:W0:Y:S01]  /*2e30*/  @!P5 LDC.64 R20, c[0x0][0x3f8] ;  /* 0x0000fe00ff14db82 */ /* 0x000e220000000a00 */
[----:B------:R-:W-:Y:S02]  /*2e40*/  @!P5 MOV R122, R42 ;  /* 0x0000002a007ad202 */ /* 0x000fe40000000f00 */
[----:B------:R-:W-:Y:S02]  /*2e50*/  @!P5 MOV R123, R45 ;  /* 0x0000002d007bd202 */ /* 0x000fe40000000f00 */
[----:B------:R-:W-:-:S03]  /*2e60*/  @P5 LOP3.LUT R106, R106, 0x8000000, RZ, 0xfc, !PT ;  /* 0x080000006a6a5812 */ /* 0x000fc600078efcff */
[----:B------:R-:W1:Y:S01]  /*2e70*/  @!P5 LDC.64 R24, c[0x0][0x3a0] ;  /* 0x0000e800ff18db82 */ /* 0x000e620000000a00 */
[-C--:B0-----:R-:W-:Y:S02]  /*2e80*/  @!P5 IMAD R107, R107, R20.reuse, RZ ;  /* 0x000000146b6bd224 */ /* 0x081fe400078e02ff */
[----:B------:R-:W-:-:S04]  /*2e90*/  @!P5 IMAD.WIDE.U32 R122, R0, R20, R122 ;  /* 0x00000014007ad225 */ /* 0x000fc800078e007a */
[----:B------:R-:W-:Y:S01]  /*2ea0*/  @!P5 IMAD R21, R0, R21, R107 ;  /* 0x000000150015d224 */ /* 0x000fe200078e026b */
[----:B------:R-:W-:Y:S02]  /*2eb0*/  @!P5 SHF.L.U32 R0, R122, 0x1, RZ ;  /* 0x000000017a00d819 */ /* 0x000fe400000006ff */
[----:B------:R-:W-:Y:S02]  /*2ec0*/  IADD3 R107, PT, PT, R99, 0x1f0, RZ ;  /* 0x000001f0636b7810 */ /* 0x000fe40007ffe0ff */
[----:B------:R-:W-:Y:S02]  /*2ed0*/  @!P5 IADD3 R21, PT, PT, R123, R21, RZ ;  /* 0x000000157b15d210 */ /* 0x000fe40007ffe0ff */
[----:B-1----:R-:W-:Y:S02]  /*2ee0*/  @!P5 IADD3 R66, P6, PT, R0, R24, RZ ;  /* 0x000000180042d210 */ /* 0x002fe40007fde0ff */
[----:B------:R-:W-:Y:S02]  /*2ef0*/  @!P5 SHF.L.U64.HI R122, R122, 0x1, R21 ;  /* 0x000000017a7ad819 */ /* 0x000fe40000010215 */
[----:B------:R-:W0:Y:S02]  /*2f00*/  @!P5 LDC.64 R20, c[0x0][0x398] ;  /* 0x0000e600ff14db82 */ /* 0x000e240000000a00 */
[----:B------:R-:W-:-:S05]  /*2f10*/  @!P5 IADD3.X R67, PT, PT, R122, R25, RZ, P6, !PT ;  /* 0x000000197a43d210 */ /* 0x000fca00037fe4ff */
[----:B------:R0:W-:Y:S02]  /*2f20*/  @!P5 STL.64 [R1+0x138], R66 ;  /* 0x000138420100d387 */ /* 0x0001e40000100a00 */
[----:B0-----:R-:W-:Y:S02]  /*2f30*/  @!P5 IADD3 R66, P6, PT, R0, R20, RZ ;  /* 0x000000140042d210 */ /* 0x001fe40007fde0ff */
[----:B------:R-:W-:Y:S02]  /*2f40*/  SHF.R.S32.HI R0, RZ, 0x1f, R107 ;  /* 0x0000001fff007819 */ /* 0x000fe4000001146b */
[----:B------:R-:W-:Y:S02]  /*2f50*/  @!P5 IADD3.X R67, PT, PT, R122, R21, RZ, P6, !PT ;  /* 0x000000157a43d210 */ /* 0x000fe400037fe4ff */
[----:B------:R-:W-:-:S04]  /*2f60*/  ISETP.GE.U32.AND P6, PT, R107, UR16, PT ;  /* 0x000000106b007c0c */ /* 0x000fc8000bfc6070 */
[----:B------:R-:W-:-:S13]  /*2f70*/  ISETP.GE.AND.EX P6, PT, R0, UR17, PT, P6 ;  /* 0x0000001100007c0c */ /* 0x000fda000bfc6360 */
[----:B------:R-:W0:Y:S01]  /*2f80*/  @!P6 LDC.64 R20, c[0x0][0x3f8] ;  /* 0x0000fe00ff14eb82 */ /* 0x000e220000000a00 */
[----:B------:R-:W-:Y:S02]  /*2f90*/  @!P6 MOV R122, R42 ;  /* 0x0000002a007ae202 */ /* 0x000fe40000000f00 */
[----:B------:R-:W-:Y:S02]  /*2fa0*/  @!P6 MOV R123, R45 ;  /* 0x0000002d007be202 */ /* 0x000fe40000000f00 */
[----:B------:R-:W-:Y:S02]  /*2fb0*/  MOV R45, R59 ;  /* 0x0000003b002d7202 */ /* 0x000fe40000000f00 */
[----:B------:R-:W-:Y:S01]  /*2fc0*/  MOV R42, R62 ;  /* 0x0000003e002a7202 */ /* 0x000fe20000000f00 */
[----:B------:R-:W1:Y:S01]  /*2fd0*/  @!P6 LDC.64 R24, c[0x0][0x3a0] ;  /* 0x0000e800ff18eb82 */ /* 0x000e620000000a00 */
[-C--:B0-----:R-:W-:Y:S02]  /*2fe0*/  @!P6 IMAD R0, R0, R20.reuse, RZ ;  /* 0x000000140000e224 */ /* 0x081fe400078e02ff */
[----:B------:R-:W-:-:S04]  /*2ff0*/  @!P6 IMAD.WIDE.U32 R122, R107, R20, R122 ;  /* 0x000000146b7ae225 */ /* 0x000fc800078e007a */
[----:B------:R-:W-:Y:S01]  /*3000*/  @!P6 IMAD R21, R107, R21, R0 ;  /* 0x000000156b15e224 */ /* 0x000fe200078e0200 */
[----:B------:R-:W-:-:S04]  /*3010*/  @!P6 SHF.L.U32 R0, R122, 0x1, RZ ;  /* 0x000000017a00e819 */ /* 0x000fc800000006ff */
[----:B------:R-:W-:Y:S02]  /*3020*/  @!P6 IADD3 R21, PT, PT, R123, R21, RZ ;  /* 0x000000157b15e210 */ /* 0x000fe40007ffe0ff */
[----:B-1----:R-:W-:Y:S02]  /*3030*/  @!P6 IADD3 R58, P2, PT, R0, R24, RZ ;  /* 0x00000018003ae210 */ /* 0x002fe40007f5e0ff */
[----:B------:R-:W-:Y:S02]  /*3040*/  @!P6 SHF.L.U64.HI R122, R122, 0x1, R21 ;  /* 0x000000017a7ae819 */ /* 0x000fe40000010215 */
[----:B------:R-:W0:Y:S01]  /*3050*/  @!P6 LDC.64 R20, c[0x0][0x398] ;  /* 0x0000e600ff14eb82 */ /* 0x000e220000000a00 */
[----:B------:R-:W-:Y:S02]  /*3060*/  MOV R123, R19 ;  /* 0x00000013007b7202 */ /* 0x000fe40000000f00 */
[----:B------:R-:W-:Y:S01]  /*3070*/  @!P6 IADD3.X R59, PT, PT, R122, R25, RZ, P2, !PT ;  /* 0x000000197a3be210 */ /* 0x000fe200017fe4ff */
[----:B------:R1:W-:Y:S01]  /*3080*/  STL [R1+0x1b8], R122 ;  /* 0x0001b87a01007387 */ /* 0x0003e20000100800 */
[----:B------:R-:W-:-:S06]  /*3090*/  HFMA2 R25, -RZ, RZ, 0, 0 ;  /* 0x00000000ff197431 */ /* 0x000fcc00000001ff */
[----:B------:R2:W3:Y:S01]  /*30a0*/  @!P0 LDG.E R25, desc[UR10][R120.64] ;  /* 0x0000000a78198981 */ /* 0x0004e2000c1e1900 */
[----:B0-----:R-:W-:-:S04]  /*30b0*/  @!P6 IADD3 R62, P2, PT, R0, R20, RZ ;  /* 0x00000014003ee210 */ /* 0x001fc80007f5e0ff */
[----:B------:R-:W-:Y:S02]  /*30c0*/  @!P6 IADD3.X R63, PT, PT, R122, R21, RZ, P2, !PT ;  /* 0x000000157a3fe210 */ /* 0x000fe400017fe4ff */
[----:B-1----:R-:W-:Y:S02]  /*30d0*/  MOV R122, R18 ;  /* 0x00000012007a7202 */ /* 0x002fe40000000f00 */
[----:B------:R-:W4:Y:S01]  /*30e0*/  LDL.LU.64 R18, [R1+0x220] ;  /* 0x0002200001127983 */ /* 0x000f220000300a00 */
[----:B------:R-:W-:Y:S02]  /*30f0*/  MOV R21, RZ ;  /* 0x000000ff00157202 */ /* 0x000fe40000000f00 */
[----:B--2---:R-:W-:Y:S02]  /*3100*/  MOV R120, R118 ;  /* 0x0000007600787202 */ /* 0x004fe40000000f00 */
[----:B------:R-:W-:Y:S02]  /*3110*/  MOV R121, R119 ;  /* 0x0000007700797202 */ /* 0x000fe40000000f00 */
[----:B------:R-:W2:Y:S01]  /*3120*/  LDL.LU.64 R118, [R1+0x218] ;  /* 0x0002180001767983 */ /* 0x000ea20000300a00 */
[----:B------:R-:W-:-:S02]  /*3130*/  LOP3.LUT P3, RZ, R106, 0x400000, RZ, 0xc0, !PT ;  /* 0x004000006aff7812 */ /* 0x000fc4000786c0ff */
[C---:B---3--:R-:W-:Y:S02]  /*3140*/  @!P0 PRMT R12, R25.reuse, 0x7610, R12 ;  /* 0x00007610190c8816 */ /* 0x048fe4000000000c */
[----:B------:R-:W-:Y:S02]  /*3150*/  @!P0 PRMT R13, R25, 0x7632, R13 ;  /* 0x00007632190d8816 */ /* 0x000fe4000000000d */
[----:B------:R-:W-:Y:S01]  /*3160*/  PRMT R0, RZ, 0x7610, R0 ;  /* 0x00007610ff007816 */ /* 0x000fe20000000000 */
[----:B------:R0:W-:Y:S01]  /*3170*/  STL.S16 [R1+0x158], R12 ;  /* 0x0001580c01007387 */ /* 0x0001e20000100600 */
[----:B------:R-:W-:Y:S02]  /*3180*/  PRMT R117, RZ, 0x7610, R117 ;  /* 0x00007610ff757816 */ /* 0x000fe40000000075 */
[----:B------:R-:W-:Y:S01]  /*3190*/  PRMT R5, RZ, 0x7610, R5 ;  /* 0x00007610ff057816 */ /* 0x000fe20000000005 */
[----:B------:R1:W-:Y:S01]  /*31a0*/  STL.S16 [R1+0x15c], R13 ;  /* 0x00015c0d01007387 */ /* 0x0003e20000100600 */
[----:B------:R-:W-:-:S02]  /*31b0*/  PRMT R4, RZ, 0x7610, R4 ;  /* 0x00007610ff047816 */ /* 0x000fc40000000004 */
[C---:B------:R-:W-:Y:S02]  /*31c0*/  LOP3.LUT P2, RZ, R106.reuse, 0x200000, RZ, 0xc0, !PT ;  /* 0x002000006aff7812 */ /* 0x040fe4000784c0ff */
[----:B------:R-:W-:Y:S01]  /*31d0*/  PRMT R6, RZ, 0x7610, R6 ;  /* 0x00007610ff067816 */ /* 0x000fe20000000006 */
[----:B0-----:R-:W3:Y:S01]  /*31e0*/  LDL.LU R12, [R1+0x210] ;  /* 0x00021000010c7983 */ /* 0x001ee20000300800 */
[----:B------:R-:W-:Y:S02]  /*31f0*/  PRMT R7, RZ, 0x7610, R7 ;  /* 0x00007610ff077816 */ /* 0x000fe40000000007 */
[----:B------:R-:W-:Y:S01]  /*3200*/  LOP3.LUT R106, R106, 0xfbffffff, RZ, 0xc0, !PT ;  /* 0xfbffffff6a6a7812 */ /* 0x000fe200078ec0ff */
[----:B-1----:R-:W3:Y:S03]  /*3210*/  LDL.LU R13, [R1+0x20c] ;  /* 0x00020c00010d7983 */ /* 0x002ee60000300800 */
[----:B------:R-:W-:Y:S01]  /*3220*/  @P6 LOP3.LUT R106, R106, 0x4000000, RZ, 0xfc, !PT ;  /* 0x040000006a6a6812 */ /* 0x000fe200078efcff */
[----:B----4-:R0:W4:Y:S02]  /*3230*/  @!P0 LDG.E R21, desc[UR10][R18.64] ;  /* 0x0000000a12158981 */ /* 0x010124000c1e1900 */
[----:B0-----:R-:W-:-:S04]  /*3240*/  PRMT R18, RZ, 0x7610, R18 ;  /* 0x00007610ff127816 */ /* 0x001fc80000000012 */
[C---:B----4-:R-:W-:Y:S02]  /*3250*/  @!P0 PRMT R18, R21.reuse, 0x7610, R18 ;  /* 0x0000761015128816 */ /* 0x050fe40000000012 */
[----:B------:R-:W-:-:S03]  /*3260*/  @!P0 PRMT R0, R21, 0x7632, R0 ;  /* 0x0000763215008816 */ /* 0x000fc60000000000 */
[----:B------:R0:W-:Y:S04]  /*3270*/  STL.S16 [R1+0x160], R18 ;  /* 0x0001601201007387 */ /* 0x0001e80000100600 */
[----:B------:R1:W-:Y:S01]  /*3280*/  STL.S16 [R1+0x164], R0 ;  /* 0x0001640001007387 */ /* 0x0003e20000100600 */
[----:B0-----:R-:W-:Y:S01]  /*3290*/  HFMA2 R18, -RZ, RZ, 0, 0 ;  /* 0x00000000ff127431 */ /* 0x001fe200000001ff */
[----:B-1----:R-:W-:-:S05]  /*32a0*/  MOV R0, RZ ;  /* 0x000000ff00007202 */ /* 0x002fca0000000f00 */
[----:B---3--:R0:W3:Y:S04]  /*32b0*/  @!P1 LDG.E R18, desc[UR10][R12.64] ;  /* 0x0000000a0c129981 */ /* 0x0080e8000c1e1900 */
[----:B--2---:R-:W2:Y:S01]  /*32c0*/  @!P1 LDG.E R0, desc[UR10][R118.64] ;  /* 0x0000000a76009981 */ /* 0x004ea2000c1e1900 */
[----:B0-----:R-:W-:Y:S02]  /*32d0*/  PRMT R12, RZ, 0x7610, R12 ;  /* 0x00007610ff0c7816 */ /* 0x001fe4000000000c */
[----:B---3--:R-:W-:Y:S02]  /*32e0*/  @!P1 PRMT R2, R18, 0x7632, R2 ;  /* 0x0000763212029816 */ /* 0x008fe40000000002 */
[----:B--2---:R-:W-:-:S03]  /*32f0*/  @!P1 PRMT R3, R0, 0x7610, R3 ;  /* 0x0000761000039816 */ /* 0x004fc60000000003 */
[----:B------:R0:W-:Y:S04]  /*3300*/  STL.S16 [R1+0x170], R2 ;  /* 0x0001700201007387 */ /* 0x0001e80000100600 */
[----:B------:R1:W-:Y:S04]  /*3310*/  STL.S16 [R1+0x16c], R3 ;  /* 0x00016c0301007387 */ /* 0x0003e80000100600 */
[----:B0-----:R-:W2:Y:S04]  /*3320*/  LDL.LU R2, [R1+0x204] ;  /* 0x0002040001027983 */ /* 0x001ea80000300800 */
[----:B-1----:R-:W2:Y:S01]  /*3330*/  LDL.LU R3, [R1+0x200] ;  /* 0x0002000001037983 */ /* 0x002ea20000300800 */
[----:B------:R-:W-:-:S05]  /*3340*/  @!P1 PRMT R12, R0, 0x7632, R12 ;  /* 0x00007632000c9816 */ /* 0x000fca000000000c */
[----:B------:R0:W-:Y:S02]  /*3350*/  STL.S16 [R1+0x174], R12 ;  /* 0x0001740c01007387 */ /* 0x0001e40000100600 */
[----:B0-----:R-:W-:Y:S01]  /*3360*/  HFMA2 R12, -RZ, RZ, 0, 0 ;  /* 0x00000000ff0c7431 */ /* 0x001fe200000001ff */
[----:B------:R-:W-:-:S05]  /*3370*/  @!P1 PRMT R117, R18, 0x7610, R117 ;  /* 0x0000761012759816 */ /* 0x000fca0000000075 */
[----:B------:R0:W-:Y:S04]  /*3380*/  STL.S16 [R1+0x124], R117 ;  /* 0x0001247501007387 */ /* 0x0001e80000100600 */
[----:B0-----:R-:W3:Y:S04]  /*3390*/  LDL.LU R117, [R1+0x208] ;  /* 0x0002080001757983 */ /* 0x001ee80000300800 */
[----:B--2---:R0:W2:Y:S02]  /*33a0*/  @!P3 LDG.E R12, desc[UR10][R2.64] ;  /* 0x0000000a020cb981 */ /* 0x0040a4000c1e1900 */
[----:B0-----:R-:W-:-:S06]  /*33b0*/  MOV R3, RZ ;  /* 0x000000ff00037202 */ /* 0x001fcc0000000f00 */
[----:B---3--:R-:W3:Y:S01]  /*33c0*/  @!P3 LDG.E R3, desc[UR10][R116.64] ;  /* 0x0000000a7403b981 */ /* 0x008ee2000c1e1900 */
[----:B--2---:R-:W-:-:S05]  /*33d0*/  @!P3 PRMT R5, R12, 0x7610, R5 ;  /* 0x000076100c05b816 */ /* 0x004fca0000000005 */
[----:B------:R0:W-:Y:S04]  /*33e0*/  STL.S16 [R1+0x168], R5 ;  /* 0x0001680501007387 */ /* 0x0001e80000100600 */
[----:B0-----:R-:W2:Y:S01]  /*33f0*/  LDL.LU R5, [R1+0x1fc] ;  /* 0x0001fc0001057983 */ /* 0x001ea20000300800 */
[----:B------:R-:W-:-:S05]  /*3400*/  @!P3 PRMT R4, R12, 0x7632, R4 ;  /* 0x000076320c04b816 */ /* 0x000fca0000000004 */
[----:B------:R0:W-:Y:S04]  /*3410*/  STL.S16 [R1+0x178], R4 ;  /* 0x0001780401007387 */ /* 0x0001e80000100600 */
[----:B0-----:R-:W4:Y:S01]  /*3420*/  LDL.LU R4, [R1+0x1f8] ;  /* 0x0001f80001047983 */ /* 0x001f220000300800 */
[----:B--2---:R-:W-:-:S04]  /*3430*/  PRMT R5, RZ, 0x7610, R5 ;  /* 0x00007610ff057816 */ /* 0x004fc80000000005 */
[----:B---3--:R-:W-:-:S05]  /*3440*/  @!P3 PRMT R5, R3, 0x7610, R5 ;  /* 0x000076100305b816 */ /* 0x008fca0000000005 */
[----:B------:R0:W-:Y:S04]  /*3450*/  STL.S16 [R1+0x17c], R5 ;  /* 0x00017c0501007387 */ /* 0x0001e80000100600 */
[----:B0-----:R-:W4:Y:S01]  /*3460*/  LDL.LU R5, [R1+0x1f4] ;  /* 0x0001f40001057983 */ /* 0x001f220000300800 */
[----:B------:R-:W-:-:S04]  /*3470*/  PRMT R2, RZ, 0x7610, R2 ;  /* 0x00007610ff027816 */ /* 0x000fc80000000002 */
[----:B------:R-:W-:-:S05]  /*3480*/  @!P3 PRMT R2, R3, 0x7632, R2 ;  /* 0x000076320302b816 */ /* 0x000fca0000000002 */
[----:B------:R0:W-:Y:S02]  /*3490*/  STL.S16 [R1+0x184], R2 ;  /* 0x0001840201007387 */ /* 0x0001e40000100600 */
[----:B0-----:R-:W-:-:S06]  /*34a0*/  HFMA2 R2, -RZ, RZ, 0, 0 ;  /* 0x00000000ff027431 */ /* 0x001fcc00000001ff */
[----:B----4-:R0:W2:Y:S02]  /*34b0*/  @!P2 LDG.E R2, desc[UR10][R4.64] ;  /* 0x0000000a0402a981 */ /* 0x0100a4000c1e1900 */
[----:B0-----:R-:W-:-:S06]  /*34c0*/  MOV R5, RZ ;  /* 0x000000ff00057202 */ /* 0x001fcc0000000f00 */
[----:B------:R-:W3:Y:S01]  /*34d0*/  @!P2 LDG.E R5, desc[UR10][R114.64] ;  /* 0x0000000a7205a981 */ /* 0x000ee2000c1e1900 */
[----:B--2---:R-:W-:-:S05]  /*34e0*/  @!P2 PRMT R6, R2, 0x7610, R6 ;  /* 0x000076100206a816 */ /* 0x004fca0000000006 */
[----:B------:R0:W-:Y:S04]  /*34f0*/  STL.S16 [R1+0x180], R6 ;  /* 0x0001800601007387 */ /* 0x0001e80000100600 */
[----:B0-----:R-:W2:Y:S01]  /*3500*/  LDL.LU R6, [R1+0x1f0] ;  /* 0x0001f00001067983 */ /* 0x001ea20000300800 */
[----:B---3--:R-:W-:-:S05]  /*3510*/  @!P2 PRMT R7, R5, 0x7610, R7 ;  /* 0x000076100507a816 */ /* 0x008fca0000000007 */
[----:B------:R0:W-:Y:S04]  /*3520*/  STL.S16 [R1+0x18c], R7 ;  /* 0x00018c0701007387 */ /* 0x0001e80000100600 */
[----:B0-----:R-:W3:Y:S01]  /*3530*/  LDL.LU R7, [R1+0x1e8] ;  /* 0x0001e80001077983 */ /* 0x001ee20000300800 */
[----:B--2---:R-:W-:-:S04]  /*3540*/  PRMT R6, RZ, 0x7610, R6 ;  /* 0x00007610ff067816 */ /* 0x004fc80000000006 */
[----:B------:R-:W-:-:S05]  /*3550*/  @!P2 PRMT R6, R2, 0x7632, R6 ;  /* 0x000076320206a816 */ /* 0x000fca0000000006 */
[----:B------:R0:W-:Y:S04]  /*3560*/  STL.S16 [R1+0x188], R6 ;  /* 0x0001880601007387 */ /* 0x0001e80000100600 */
[----:B0-----:R-:W3:Y:S01]  /*3570*/  LDL.LU R6, [R1+0x1ec] ;  /* 0x0001ec0001067983 */ /* 0x001ee20000300800 */
[----:B------:R-:W-:Y:S02]  /*3580*/  PRMT R4, RZ, 0x7610, R4 ;  /* 0x00007610ff047816 */ /* 0x000fe40000000004 */
[----:B------:R-:W-:Y:S02]  /*3590*/  LOP3.LUT P0, RZ, R106, 0x100000, RZ, 0xc0, !PT ;  /* 0x001000006aff7812 */ /* 0x000fe4000780c0ff */
[----:B------:R-:W-:-:S05]  /*35a0*/  @!P2 PRMT R4, R5, 0x7632, R4 ;  /* 0x000076320504a816 */ /* 0x000fca0000000004 */
[----:B------:R0:W-:Y:S02]  /*35b0*/  STL.S16 [R1+0x194], R4 ;  /* 0x0001940401007387 */ /* 0x0001e40000100600 */
[----:B0-----:R-:W-:-:S06]  /*35c0*/  HFMA2 R4, -RZ, RZ, 0, 0 ;  /* 0x00000000ff047431 */ /* 0x001fcc00000001ff */
[----:B---3--:R0:W2:Y:S01]  /*35d0*/  @!P0 LDG.E R4, desc[UR10][R6.64] ;  /* 0x0000000a06048981 */ /* 0x0080a2000c1e1900 */
[----:B------:R-:W-:Y:S02]  /*35e0*/  PRMT R8, RZ, 0x7610, R8 ;  /* 0x00007610ff087816 */ /* 0x000fe40000000008 */
[----:B0-----:R-:W-:Y:S02]  /*35f0*/  MOV R7, RZ ;  /* 0x000000ff00077202 */ /* 0x001fe40000000f00 */
[----:B------:R-:W-:-:S04]  /*3600*/  PRMT R9, RZ, 0x7610, R9 ;  /* 0x00007610ff097816 */ /* 0x000fc80000000009 */
[----:B------:R-:W3:Y:S01]  /*3610*/  @!P0 LDG.E R7, desc[UR10][R112.64] ;  /* 0x0000000a70078981 */ /* 0x000ee2000c1e1900 */
[C---:B--2---:R-:W-:Y:S02]  /*3620*/  @!P0 PRMT R8, R4.reuse, 0x7610, R8 ;  /* 0x0000761004088816 */ /* 0x044fe40000000008 */
[----:B------:R-:W-:-:S03]  /*3630*/  @!P0 PRMT R9, R4, 0x7632, R9 ;  /* 0x0000763204098816 */ /* 0x000fc60000000009 */
[----:B------:R0:W-:Y:S04]  /*3640*/  STL.S16 [R1+0x190], R8 ;  /* 0x0001900801007387 */ /* 0x0001e80000100600 */
[----:B------:R1:W-:Y:S04]  /*3650*/  STL.S16 [R1+0x198], R9 ;  /* 0x0001980901007387 */ /* 0x0003e80000100600 */
[----:B0-----:R-:W2:Y:S04]  /*3660*/  LDL.LU R8, [R1+0x1e4] ;  /* 0x0001e40001087983 */ /* 0x001ea80000300800 */
[----:B-1----:R-:W2:Y:S01]  /*3670*/  LDL.LU R9, [R1+0x1e0] ;  /* 0x0001e00001097983 */ /* 0x002ea20000300800 */
[----:B------:R-:W-:-:S02]  /*3680*/  PRMT R6, RZ, 0x7610, R6 ;  /* 0x00007610ff067816 */ /* 0x000fc40000000006 */
[----:B------:R-:W-:Y:S02]  /*3690*/  LOP3.LUT P1, RZ, R106, 0x80000, RZ, 0xc0, !PT ;  /* 0x000800006aff7812 */ /* 0x000fe4000782c0ff */
[----:B---3--:R-:W-:-:S05]  /*36a0*/  @!P0 PRMT R6, R7, 0x7632, R6 ;  /* 0x0000763207068816 */ /* 0x008fca0000000006 */
[----:B------:R0:W-:Y:S02]  /*36b0*/  STL.S16 [R1+0x1a0], R6 ;  /* 0x0001a00601007387 */ /* 0x0001e40000100600 */
[----:B0-----:R-:W-:-:S06]  /*36c0*/  HFMA2 R6, -RZ, RZ, 0, 0 ;  /* 0x00000000ff067431 */ /* 0x001fcc00000001ff */
[----:B--2---:R0:W2:Y:S02]  /*36d0*/  @!P1 LDG.E R6, desc[UR10][R8.64] ;  /* 0x0000000a08069981 */ /* 0x0040a4000c1e1900 */
[----:B0-----:R-:W-:-:S06]  /*36e0*/  MOV R9, RZ ;  /* 0x000000ff00097202 */ /* 0x001fcc0000000f00 */
[----:B------:R-:W3:Y:S01]  /*36f0*/  @!P1 LDG.E R9, desc[UR10][R110.64] ;  /* 0x0000000a6e099981 */ /* 0x000ee2000c1e1900 */
[----:B------:R-:W-:Y:S02]  /*3700*/  PRMT R8, RZ, 0x7610, R8 ;  /* 0x00007610ff087816 */ /* 0x000fe40000000008 */
[----:B------:R-:W-:Y:S02]  /*3710*/  LOP3.LUT P3, RZ, R106, 0x40000, RZ, 0xc0, !PT ;  /* 0x000400006aff7812 */ /* 0x000fe4000786c0ff */
[----:B---3--:R-:W-:-:S05]  /*3720*/  @!P1 PRMT R8, R9, 0x7632, R8 ;  /* 0x0000763209089816 */ /* 0x008fca0000000008 */
[----:B------:R0:W-:Y:S02]  /*3730*/  STL.S16 [R1+0x1a4], R8 ;  /* 0x0001a40801007387 */ /* 0x0001e40000100600 */
[----:B0-----:R-:W-:-:S06]  /*3740*/  HFMA2 R8, -RZ, RZ, 0, 0 ;  /* 0x00000000ff087431 */ /* 0x001fcc00000001ff */
[----:B------:R0:W3:Y:S02]  /*3750*/  @!P3 LDG.E R8, desc[UR10][R10.64] ;  /* 0x0000000a0a08b981 */ /* 0x0000e4000c1e1900 */
[----:B0-----:R-:W-:-:S06]  /*3760*/  CS2R R10, SRZ ;  /* 0x00000000000a7805 */ /* 0x001fcc000001ff00 */
[----:B------:R0:W4:Y:S01]  /*3770*/  @!P3 LDG.E R11, desc[UR10][R100.64] ;  /* 0x0000000a640bb981 */ /* 0x000122000c1e1900 */
[----:B------:R-:W-:Y:S02]  /*3780*/  PRMT R19, RZ, 0x7610, R19 ;  /* 0x00007610ff137816 */ /* 0x000fe40000000013 */
[----:B------:R-:W-:Y:S02]  /*3790*/  PRMT R13, RZ, 0x7610, R13 ;  /* 0x00007610ff0d7816 */ /* 0x000fe4000000000d */
[----:B0-----:R-:W-:Y:S02]  /*37a0*/  PRMT R100, RZ, 0x7610, R100 ;  /* 0x00007610ff647816 */ /* 0x001fe40000000064 */
[----:B------:R-:W-:Y:S02]  /*37b0*/  PRMT R101, RZ, 0x7610, R101 ;  /* 0x00007610ff657816 */ /* 0x000fe40000000065 */
[----:B------:R-:W-:Y:S02]  /*37c0*/  LOP3.LUT R98, R98, 0xffffffdf, RZ, 0xc0, !PT ;  /* 0xffffffdf62627812 */ /* 0x000fe400078ec0ff */
[----:B------:R-:W-:-:S13]  /*37d0*/  LOP3.LUT P5, RZ, R106, 0x20000, RZ, 0xc0, !PT ;  /* 0x000200006aff7812 */ /* 0x000fda00078ac0ff */
[----:B------:R0:W4:Y:S02]  /*37e0*/  @!P5 LDG.E R10, desc[UR10][R14.64] ;  /* 0x0000000a0e0ad981 */ /* 0x000124000c1e1900 */
[----:B0-----:R-:W-:-:S06]  /*37f0*/  CS2R R14, SRZ ;  /* 0x00000000000e7805 */ /* 0x001fcc000001ff00 */
[----:B------:R-:W4:Y:S01]  /*3800*/  @!P5 LDG.E R14, desc[UR10][R108.64] ;  /* 0x0000000a6c0ed981 */ /* 0x000f22000c1e1900 */
[----:B------:R-:W-:-:S04]  /*3810*/  PRMT R119, RZ, 0x7610, R119 ;  /* 0x00007610ff777816 */ /* 0x000fc80000000077 */
[----:B------:R-:W-:Y:S02]  /*3820*/  @!P0 PRMT R119, R7, 0x7610, R119 ;  /* 0x0000761007778816 */ /* 0x000fe40000000077 */
[----:B------:R-:W-:Y:S02]  /*3830*/  LOP3.LUT P0, RZ, R106, 0x8000, RZ, 0xc0, !PT ;  /* 0x000080006aff7812 */ /* 0x000fe4000780c0ff */
[----:B------:R-:W-:Y:S02]  /*3840*/  PRMT R115, RZ, 0x7610, R115 ;  /* 0x00007610ff737816 */ /* 0x000fe40000000073 */
[----:B------:R-:W-:Y:S02]  /*3850*/  PRMT R24, RZ, 0x7610, R24 ;  /* 0x00007610ff187816 */ /* 0x000fe40000000018 */
[----:B------:R-:W-:Y:S02]  /*3860*/  PRMT R20, RZ, 0x7610, R20 ;  /* 0x00007610ff147816 */ /* 0x000fe40000000014 */
[----:B--2---:R-:W-:-:S05]  /*3870*/  @!P1 PRMT R115, R6, 0x7610, R115 ;  /* 0x0000761006739816 */ /* 0x004fca0000000073 */
[----:B------:R-:W2:Y:S01]  /*3880*/  @!P0 LDG.E R15, desc[UR10][R102.64] ;  /* 0x0000000a660f8981 */ /* 0x000ea2000c1e1900 */
[----:B------:R-:W-:Y:S02]  /*3890*/  @!P1 PRMT R24, R6, 0x7632, R24 ;  /* 0x0000763206189816 */ /* 0x000fe40000000018 */
[----:B------:R-:W-:Y:S02]  /*38a0*/  @!P1 PRMT R20, R9, 0x7610, R20 ;  /* 0x0000761009149816 */ /* 0x000fe40000000014 */
[----:B------:R-:W-:Y:S02]  /*38b0*/  LOP3.LUT P1, RZ, R106, 0x4000, RZ, 0xc0, !PT ;  /* 0x000040006aff7812 */ /* 0x000fe4000782c0ff */
[C---:B---3--:R-:W-:Y:S02]  /*38c0*/  @!P3 PRMT R100, R8.reuse, 0x7610, R100 ;  /* 0x000076100864b816 */ /* 0x048fe40000000064 */
[----:B------:R-:W-:Y:S02]  /*38d0*/  @!P3 PRMT R101, R8, 0x7632, R101 ;  /* 0x000076320865b816 */ /* 0x000fe40000000065 */
[----:B----4-:R-:W-:-:S02]  /*38e0*/  @!P3 PRMT R19, R11, 0x7610, R19 ;  /* 0x000076100b13b816 */ /* 0x010fc40000000013 */
[----:B------:R-:W-:Y:S02]  /*38f0*/  @!P3 PRMT R13, R11, 0x7632, R13 ;  /* 0x000076320b0db816 */ /* 0x000fe4000000000d */
[----:B------:R-:W-:-:S03]  /*3900*/  LOP3.LUT P3, RZ, R106, 0x1000, RZ, 0xc0, !PT ;  /* 0x000010006aff7812 */ /* 0x000fc6000786c0ff */
[----:B------:R0:W-:Y:S10]  /*3910*/  STL.S16 [R1+0x114], R13 ;  /* 0x0001140d01007387 */ /* 0x0001f40000100600 */
[----:B------:R-:W-:-:S02]  /*3920*/  @P3 LOP3.LUT R98, R98, 0x20, RZ, 0xfc, !PT ;  /* 0x0000002062623812 */ /* 0x000fc400078efcff */
[----:B------:R-:W-:Y:S02]  /*3930*/  LOP3.LUT P3, RZ, R106, 0x10000, RZ, 0xc0, !PT ;  /* 0x000100006aff7812 */ /* 0x000fe4000786c0ff */
[----:B0-----:R-:W-:-:S11]  /*3940*/  MOV R13, RZ ;  /* 0x000000ff000d7202 */ /* 0x001fd60000000f00 */
[----:B------:R0:W3:Y:S02]  /*3950*/  @!P3 LDG.E R13, desc[UR10][R16.64] ;  /* 0x0000000a100db981 */ /* 0x0000e4000c1e1900 */
[----:B0-----:R-:W-:-:S06]  /*3960*/  CS2R R16, SRZ ;  /* 0x0000000000107805 */ /* 0x001fcc000001ff00 */
[----:B------:R-:W4:Y:S04]  /*3970*/  @!P3 LDG.E R16, desc[UR10][R104.64] ;  /* 0x0000000a6810b981 */ /* 0x000f28000c1e1900 */
[----:B------:R-:W2:Y:S04]  /*3980*/  @!P0 LDG.E R17, desc[UR10][R96.64] ;  /* 0x0000000a60118981 */ /* 0x000ea8000c1e1900 */
[----:B------:R0:W-:Y:S04]  /*3990*/  STL.S16 [R1+0x120], R20 ;  /* 0x0001201401007387 */ /* 0x0001e80000100600 */
[----:B------:R1:W-:Y:S01]  /*39a0*/  STL.S16 [R1+0x110], R19 ;  /* 0x0001101301007387 */ /* 0x0003e20000100600 */
[----:B------:R-:W-:-:S02]  /*39b0*/  LOP3.LUT P2, RZ, R106, 0x2000, RZ, 0xc0, !PT ;  /* 0x000020006aff7812 */ /* 0x000fc4000784c0ff */
[----:B0-----:R-:W-:Y:S01]  /*39c0*/  MOV R20, RZ ;  /* 0x000000ff00147202 */ /* 0x001fe20000000f00 */
[----:B-1----:R-:W-:-:S05]  /*39d0*/  HFMA2 R19, -RZ, RZ, 0, 0 ;  /* 0x00000000ff137431 */ /* 0x002fca00000001ff */
[----:B------:R0:W2:Y:S04]  /*39e0*/  @!P1 LDG.E R20, desc[UR10][R22.64] ;  /* 0x0000000a16149981 */ /* 0x0000a8000c1e1900 */
[----:B------:R1:W2:Y:S01]  /*39f0*/  @!P1 LDG.E R19, desc[UR10][R94.64] ;  /* 0x0000000a5e139981 */ /* 0x0002a2000c1e1900 */
[----:B0-----:R-:W-:-:S06]  /*3a00*/  CS2R R22, SRZ ;  /* 0x0000000000167805 */ /* 0x001fcc000001ff00 */
[----:B------:R0:W2:Y:S04]  /*3a10*/  @!P2 LDG.E R22, desc[UR10][R92.64] ;  /* 0x0000000a5c16a981 */ /* 0x0000a8000c1e1900 */
[----:B------:R-:W2:Y:S01]  /*3a20*/  @!P2 LDG.E R23, desc[UR10][R90.64] ;  /* 0x0000000a5a17a981 */ /* 0x000ea2000c1e1900 */
[----:B-1----:R-:W-:Y:S02]  /*3a30*/  PRMT R94, RZ, 0x7610, R94 ;  /* 0x00007610ff5e7816 */ /* 0x002fe4000000005e */
[----:B------:R-:W-:Y:S02]  /*3a40*/  PRMT R95, RZ, 0x7610, R95 ;  /* 0x00007610ff5f7816 */ /* 0x000fe4000000005f */
[----:B0-----:R-:W-:Y:S02]  /*3a50*/  PRMT R92, RZ, 0x7610, R92 ;  /* 0x00007610ff5c7816 */ /* 0x001fe4000000005c */
[----:B------:R-:W-:Y:S01]  /*3a60*/  PRMT R93, RZ, 0x7610, R93 ;  /* 0x00007610ff5d7816 */ /* 0x000fe2000000005d */
[----:B------:R0:W-:Y:S02]  /*3a70*/  STL.S16 [R1+0x11c], R24 ;  /* 0x00011c1801007387 */ /* 0x0001e40000100600 */
[----:B0-----:R-:W-:-:S02]  /*3a80*/  HFMA2 R24, -RZ, RZ, 0, 0 ;  /* 0x00000000ff187431 */ /* 0x001fc400000001ff */
[----:B------:R0:W-:Y:S04]  /*3a90*/  STL [R1+0x98], R3 ;  /* 0x0000980301007387 */ /* 0x0001e80000100800 */
[----:B------:R1:W-:Y:S01]  /*3aa0*/  STL [R1+0x1c], R2 ;  /* 0x00001c0201007387 */ /* 0x0003e20000100800 */
[----:B0-----:R-:W-:Y:S02]  /*3ab0*/  MOV R3, R59 ;  /* 0x0000003b00037202 */ /* 0x001fe40000000f00 */
[----:B-1----:R-:W-:Y:S02]  /*3ac0*/  MOV R2, R58 ;  /* 0x0000003a00027202 */ /* 0x002fe40000000f00 */
[----:B------:R-:W2:Y:S01]  /*3ad0*/  LDL.LU.64 R58, [R1+0x1d8] ;  /* 0x0001d800013a7983 */ /* 0x000ea20000300a00 */
[----:B------:R-:W-:-:S02]  /*3ae0*/  LOP3.LUT P4, RZ, R106, 0x800, RZ, 0xc0, !PT ;  /* 0x000008006aff7812 */ /* 0x000fc4000788c0ff */
[----:B------:R-:W-:Y:S02]  /*3af0*/  PRMT R102, RZ, 0x7610, R102 ;  /* 0x00007610ff667816 */ /* 0x000fe40000000066 */
[----:B------:R-:W-:Y:S02]  /*3b00*/  PRMT R103, RZ, 0x7610, R103 ;  /* 0x00007610ff677816 */ /* 0x000fe40000000067 */
[----:B------:R-:W-:Y:S02]  /*3b10*/  PRMT R104, RZ, 0x7610, R104 ;  /* 0x00007610ff687816 */ /* 0x000fe40000000068 */
[----:B------:R-:W-:Y:S02]  /*3b20*/  PRMT R105, RZ, 0x7610, R105 ;  /* 0x00007610ff697816 */ /* 0x000fe40000000069 */
[C---:B------:R-:W-:Y:S02]  /*3b30*/  @!P5 PRMT R102, R10.reuse, 0x7610, R102 ;  /* 0x000076100a66d816 */ /* 0x040fe40000000066 */
[----:B------:R-:W-:-:S02]  /*3b40*/  @!P5 PRMT R103, R10, 0x7632, R103 ;  /* 0x000076320a67d816 */ /* 0x000fc40000000067 */
[C---:B------:R-:W-:Y:S02]  /*3b50*/  @!P5 PRMT R104, R14.reuse, 0x7610, R104 ;  /* 0x000076100e68d816 */ /* 0x040fe40000000068 */
[----:B------:R-:W-:Y:S02]  /*3b60*/  @!P5 PRMT R105, R14, 0x7632, R105 ;  /* 0x000076320e69d816 */ /* 0x000fe40000000069 */
[C---:B------:R-:W-:Y:S02]  /*3b70*/  LOP3.LUT P5, RZ, R106.reuse, 0x400, RZ, 0xc0, !PT ;  /* 0x000004006aff7812 */ /* 0x040fe400078ac0ff */
[----:B------:R-:W-:Y:S01]  /*3b80*/  LOP3.LUT P6, RZ, R106, 0x200, RZ, 0xc0, !PT ;  /* 0x000002006aff7812 */ /* 0x000fe200078cc0ff */
[----:B------:R0:W-:Y:S04]  /*3b90*/  STL [R1+0x9c], R5 ;  /* 0x00009c0501007387 */ /* 0x0001e80000100800 */
[----:B------:R1:W-:Y:S01]  /*3ba0*/  STL [R1+0x20], R4 ;  /* 0x0000200401007387 */ /* 0x0003e20000100800 */
[----:B0-----:R-:W-:-:S02]  /*3bb0*/  MOV R5, R63 ;  /* 0x0000003f00057202 */ /* 0x001fc40000000f00 */
[----:B-1----:R-:W-:Y:S02]  /*3bc0*/  MOV R4, R62 ;  /* 0x0000003e00047202 */ /* 0x002fe40000000f00 */
[----:B------:R-:W2:Y:S01]  /*3bd0*/  LDL.LU.64 R62, [R1+0x1d0] ;  /* 0x0001d000013e7983 */ /* 0x000ea20000300a00 */
[C---:B---3--:R-:W-:Y:S02]  /*3be0*/  @!P3 PRMT R92, R13.reuse, 0x7610, R92 ;  /* 0x000076100d5cb816 */ /* 0x048fe4000000005c */
[----:B------:R-:W-:Y:S02]  /*3bf0*/  @!P3 PRMT R93, R13, 0x7632, R93 ;  /* 0x000076320d5db816 */ /* 0x000fe4000000005d */
[C---:B----4-:R-:W-:Y:S02]  /*3c00*/  @!P3 PRMT R94, R16.reuse, 0x7610, R94 ;  /* 0x00007610105eb816 */ /* 0x050fe4000000005e */
[----:B------:R-:W-:Y:S02]  /*3c10*/  @!P3 PRMT R95, R16, 0x7632, R95 ;  /* 0x00007632105fb816 */ /* 0x000fe4000000005f */
[----:B------:R-:W-:-:S13]  /*3c20*/  LOP3.LUT P3, RZ, R98, 0x20, RZ, 0xc0, !PT ;  /* 0x0000002062ff7812 */ /* 0x000fda000786c0ff */
[----:B------:R0:W3:Y:S02]  /*3c30*/  @!P3 LDG.E R24, desc[UR10][R26.64] ;  /* 0x0000000a1a18b981 */ /* 0x0000e4000c1e1900 */
[----:B0-----:R-:W-:-:S06]  /*3c40*/  CS2R R26, SRZ ;  /* 0x00000000001a7805 */ /* 0x001fcc000001ff00 */
[----:B------:R-:W4:Y:S01]  /*3c50*/  @!P3 LDG.E R26, desc[UR10][R88.64] ;  /* 0x0000000a581ab981 */ /* 0x000f22000c1e1900 */
[----:B------:R-:W-:-:S03]  /*3c60*/  LOP3.LUT R98, R98, 0xffffffef, RZ, 0xc0, !PT ;  /* 0xffffffef62627812 */ /* 0x000fc600078ec0ff */
[----:B------:R0:W4:Y:S01]  /*3c70*/  @!P4 LDG.E R27, desc[UR10][R28.64] ;  /* 0x0000000a1c1bc981 */ /* 0x000122000c1e1900 */
[----:B------:R-:W-:Y:S02]  /*3c80*/  @P2 LOP3.LUT R98, R98, 0x10, RZ, 0xfc, !PT ;  /* 0x0000001062622812 */ /* 0x000fe400078efcff */
[----:B0-----:R-:W-:Y:S02]  /*3c90*/  CS2R R28, SRZ ;  /* 0x00000000001c7805 */ /* 0x001fe4000001ff00 */
[----:B------:R-:W-:-:S04]  /*3ca0*/  LOP3.LUT R98, R98, 0xfffffff7, RZ, 0xc0, !PT ;  /* 0xfffffff762627812 */ /* 0x000fc800078ec0ff */
[----:B------:R0:W4:Y:S04]  /*3cb0*/  @!P5 LDG.E R29, desc[UR10][R30.64] ;  /* 0x0000000a1e1dd981 */ /* 0x000128000c1e1900 */
[----:B------:R-:W4:Y:S01]  /*3cc0*/  @!P4 LDG.E R28, desc[UR10][R86.64] ;  /* 0x0000000a561cc981 */ /* 0x000f22000c1e1900 */
[----:B0-----:R-:W-:Y:S02]  /*3cd0*/  CS2R R30, SRZ ;  /* 0x00000000001e7805 */ /* 0x001fe4000001ff00 */
[----:B------:R-:W-:Y:S02]  /*3ce0*/  @P3 LOP3.LUT R98, R98, 0x8, RZ, 0xfc, !PT ;  /* 0x0000000862623812 */ /* 0x000fe400078efcff */
[----:B------:R-:W-:Y:S02]  /*3cf0*/  LOP3.LUT P3, RZ, R106, 0x80, RZ, 0xc0, !PT ;  /* 0x000000806aff7812 */ /* 0x000fe4000786c0ff */
[----:B------:R0:W4:Y:S04]  /*3d00*/  @!P6 LDG.E R31, desc[UR10][R32.64] ;  /* 0x0000000a201fe981 */ /* 0x000128000c1e1900 */
[----:B------:R-:W4:Y:S01]  /*3d10*/  @!P5 LDG.E R30, desc[UR10][R84.64] ;  /* 0x0000000a541ed981 */ /* 0x000f22000c1e1900 */
[----:B0-----:R-:W-:-:S06]  /*3d20*/  CS2R R32, SRZ ;  /* 0x0000000000207805 */ /* 0x001fcc000001ff00 */
[----:B------:R0:W4:Y:S01]  /*3d30*/  @!P6 LDG.E R32, desc[UR10][R34.64] ;  /* 0x0000000a2220e981 */ /* 0x000122000c1e1900 */
[----:B------:R-:W-:Y:S02]  /*3d40*/  PRMT R91, RZ, 0x7610, R91 ;  /* 0x00007610ff5b7816 */ /* 0x000fe4000000005b */
[----:B0-----:R-:W-:Y:S02]  /*3d50*/  CS2R R34, SRZ ;  /* 0x0000000000227805 */ /* 0x001fe4000001ff00 */
[----:B------:R-:W-:Y:S02]  /*3d60*/  PRMT R90, RZ, 0x7610, R90 ;  /* 0x00007610ff5a7816 */ /* 0x000fe4000000005a */
[----:B------:R-:W-:Y:S02]  /*3d70*/  PRMT R89, RZ, 0x7610, R89 ;  /* 0x00007610ff597816 */ /* 0x000fe40000000059 */
[----:B------:R0:W4:Y:S01]  /*3d80*/  @!P3 LDG.E R35, desc[UR10][R36.64] ;  /* 0x0000000a2423b981 */ /* 0x000122000c1e1900 */
[----:B------:R-:W-:-:S02]  /*3d90*/  PRMT R88, RZ, 0x7610, R88 ;  /* 0x00007610ff587816 */ /* 0x000fc40000000058 */
[C---:B--2---:R-:W-:Y:S01]  /*3da0*/  @!P0 PRMT R91, R15.reuse, 0x7610, R91 ;  /* 0x000076100f5b8816 */ /* 0x044fe2000000005b */
[----:B------:R1:W-:Y:S01]  /*3db0*/  STL [R1+0xa0], R7 ;  /* 0x0000a00701007387 */ /* 0x0003e20000100800 */
[----:B0-----:R-:W-:Y:S02]  /*3dc0*/  CS2R R36, SRZ ;  /* 0x0000000000247805 */ /* 0x001fe4000001ff00 */
[----:B------:R-:W-:Y:S01]  /*3dd0*/  @!P0 PRMT R90, R15, 0x7632, R90 ;  /* 0x000076320f5a8816 */ /* 0x000fe2000000005a */
[----:B------:R0:W-:Y:S01]  /*3de0*/  STL [R1+0x24], R6 ;  /* 0x0000240601007387 */ /* 0x0001e20000100800 */
[C---:B------:R-:W-:Y:S02]  /*3df0*/  @!P0 PRMT R89, R17.reuse, 0x7610, R89 ;  /* 0x0000761011598816 */ /* 0x040fe40000000059 */
[----:B------:R-:W-:Y:S01]  /*3e00*/  @!P0 PRMT R88, R17, 0x7632, R88 ;  /* 0x0000763211588816 */ /* 0x000fe20000000058 */
[----:B------:R-:W2:Y:S01]  /*3e10*/  @!P3 LDG.E R36, desc[UR10][R40.64] ;  /* 0x0000000a2824b981 */ /* 0x000ea2000c1e1900 */
[----:B------:R-:W-:-:S02]  /*3e20*/  LOP3.LUT P0, RZ, R106, 0x40, RZ, 0xc0, !PT ;  /* 0x000000406aff7812 */ /* 0x000fc4000780c0ff */
[----:B-1----:R-:W-:Y:S02]  /*3e30*/  MOV R7, R67 ;  /* 0x0000004300077202 */ /* 0x002fe40000000f00 */
[----:B0-----:R-:W-:Y:S02]  /*3e40*/  MOV R6, R66 ;  /* 0x0000004200067202 */ /* 0x001fe40000000f00 */
[----:B------:R-:W2:Y:S01]  /*3e50*/  LDL.LU.64 R66, [R1+0x1c8] ;  /* 0x0001c80001427983 */ /* 0x000ea20000300a00 */
[----:B------:R-:W-:-:S03]  /*3e60*/  LOP3.LUT P2, RZ, R106, 0x100, RZ, 0xc0, !PT ;  /* 0x000001006aff7812 */ /* 0x000fc6000784c0ff */
[----:B------:R0:W-:Y:S01]  /*3e70*/  STL [R1+0x90], R21 ;  /* 0x0000901501007387 */ /* 0x0001e20000100800 */
[----:B------:R-:W-:Y:S02]  /*3e80*/  PRMT R84, RZ, 0x7610, R84 ;  /* 0x00007610ff547816 */ /* 0x000fe40000000054 */
[----:B------:R-:W-:Y:S01]  /*3e90*/  PRMT R85, RZ, 0x7610, R85 ;  /* 0x00007610ff557816 */ /* 0x000fe20000000055 */
[----:B------:R-:W2:Y:S01]  /*3ea0*/  @!P0 LDG.E R37, desc[UR10][R38.64] ;  /* 0x0000000a26258981 */ /* 0x000ea2000c1e1900 */
[----:B0-----:R-:W-:-:S05]  /*3eb0*/  MOV R21, RZ ;  /* 0x000000ff00157202 */ /* 0x001fca0000000f00 */
[----:B------:R-:W2:Y:S01]  /*3ec0*/  @!P2 LDG.E R34, desc[UR10][R82.64] ;  /* 0x0000000a5222a981 */ /* 0x000ea2000c1e1900 */
[----:B------:R-:W-:Y:S02]  /*3ed0*/  PRMT R86, RZ, 0x7610, R86 ;  /* 0x00007610ff567816 */ /* 0x000fe40000000056 */
[----:B------:R-:W-:Y:S01]  /*3ee0*/  PRMT R87, RZ, 0x7610, R87 ;  /* 0x00007610ff577816 */ /* 0x000fe20000000057 */
[----:B------:R0:W2:Y:S04]  /*3ef0*/  @!P2 LDG.E R33, desc[UR10][R80.64] ;  /* 0x0000000a5021a981 */ /* 0x0000a8000c1e1900 */
[----:B------:R-:W2:Y:S01]  /*3f00*/  @!P0 LDG.E R21, desc[UR10][R46.64] ;  /* 0x0000000a2e158981 */ /* 0x000ea2000c1e1900 */
[----:B------:R-:W-:Y:S02]  /*3f10*/  LOP3.LUT P2, RZ, R98, 0x10, RZ, 0xc0, !PT ;  /* 0x0000001062ff7812 */ /* 0x000fe4000784c0ff */
[----:B------:R-:W-:-:S02]  /*3f20*/  @!P1 PRMT R84, R19, 0x7610, R84 ;  /* 0x0000761013549816 */ /* 0x000fc40000000054 */
[----:B------:R-:W-:Y:S02]  /*3f30*/  @!P1 PRMT R85, R19, 0x7632, R85 ;  /* 0x0000763213559816 */ /* 0x000fe40000000055 */
[C---:B------:R-:W-:Y:S02]  /*3f40*/  @!P1 PRMT R86, R20.reuse, 0x7610, R86 ;  /* 0x0000761014569816 */ /* 0x040fe40000000056 */
[----:B------:R-:W-:Y:S02]  /*3f50*/  @!P1 PRMT R87, R20, 0x7632, R87 ;  /* 0x0000763214579816 */ /* 0x000fe40000000057 */
[----:B------:R-:W-:Y:S01]  /*3f60*/  LOP3.LUT P1, RZ, R106, 0x20, RZ, 0xc0, !PT ;  /* 0x000000206aff7812 */ /* 0x000fe2000782c0ff */
[----:B------:R1:W-:Y:S01]  /*3f70*/  STL [R1+0x94], R0 ;  /* 0x0000940001007387 */ /* 0x0003e20000100800 */
[----:B0-----:R-:W-:Y:S01]  /*3f80*/  PRMT R80, RZ, 0x7610, R80 ;  /* 0x00007610ff507816 */ /* 0x001fe20000000050 */
[----:B------:R-:W-:Y:S01]  /*3f90*/  HFMA2 R41, -RZ, RZ, 0, 0 ;  /* 0x00000000ff297431 */ /* 0x000fe200000001ff */
[----:B------:R-:W-:-:S02]  /*3fa0*/  PRMT R81, RZ, 0x7610, R81 ;  /* 0x00007610ff517816 */ /* 0x000fc40000000051 */
[----:B------:R-:W-:Y:S02]  /*3fb0*/  PRMT R82, RZ, 0x7610, R82 ;  /* 0x00007610ff527816 */ /* 0x000fe40000000052 */
[----:B------:R-:W-:Y:S02]  /*3fc0*/  PRMT R83, RZ, 0x7610, R83 ;  /* 0x00007610ff537816 */ /* 0x000fe40000000053 */
[----:B-1----:R-:W-:Y:S02]  /*3fd0*/  MOV R0, RZ ;  /* 0x000000ff00007202 */ /* 0x002fe40000000f00 */
[C---:B------:R-:W-:Y:S01]  /*3fe0*/  @!P2 PRMT R80, R22.reuse, 0x7610, R80 ;  /* 0x000076101650a816 */ /* 0x040fe20000000050 */
[----:B------:R0:W2:Y:S01]  /*3ff0*/  @!P1 LDG.E R41, desc[UR10][R48.64] ;  /* 0x0000000a30299981 */ /* 0x0000a2000c1e1900 */
[----:B------:R-:W-:Y:S02]  /*4000*/  @!P2 PRMT R81, R22, 0x7632, R81 ;  /* 0x000076321651a816 */ /* 0x000fe40000000051 */
[C---:B------:R-:W-:Y:S01]  /*4010*/  @!P2 PRMT R82, R23.reuse, 0x7610, R82 ;  /* 0x000076101752a816 */ /* 0x040fe20000000052 */
[----:B------:R-:W2:Y:S01]  /*4020*/  @!P1 LDG.E R0, desc[UR10][R50.64] ;  /* 0x0000000a32009981 */ /* 0x000ea2000c1e1900 */
[----:B------:R-:W-:-:S02]  /*4030*/  @!P2 PRMT R83, R23, 0x7632, R83 ;  /* 0x000076321753a816 */ /* 0x000fc40000000053 */
[----:B------:R-:W-:Y:S01]  /*4040*/  LOP3.LUT P2, RZ, R106, 0x10, RZ, 0xc0, !PT ;  /* 0x000000106aff7812 */ /* 0x000fe2000784c0ff */
[----:B0-----:R-:W-:-:S12]  /*4050*/  HFMA2 R49, -RZ, RZ, 0, 0 ;  /* 0x00000000ff317431 */ /* 0x001fd800000001ff */
[----:B------:R0:W2:Y:S02]  /*4060*/  @!P2 LDG.E R49, desc[UR10][R52.64] ;  /* 0x0000000a3431a981 */ /* 0x0000a4000c1e1900 */
[----:B0-----:R-:W-:-:S06]  /*4070*/  MOV R53, RZ ;  /* 0x000000ff00357202 */ /* 0x001fcc0000000f00 */
[----:B------:R0:W2:Y:S01]  /*4080*/  @!P2 LDG.E R53, desc[UR10][R54.64] ;  /* 0x0000000a3635a981 */ /* 0x0000a2000c1e1900 */
[----:B------:R-:W-:Y:S02]  /*4090*/  LOP3.LUT P3, RZ, R98, 0x8, RZ, 0xc0, !PT ;  /* 0x0000000862ff7812 */ /* 0x000fe4000786c0ff */
[----:B------:R-:W-:Y:S01]  /*40a0*/  PRMT R38, RZ, 0x7610, R38 ;  /* 0x00007610ff267816 */ /* 0x000fe20000000026 */
[----:B------:R1:W-:Y:S01]  /*40b0*/  STL [R1+0x10], R25 ;  /* 0x0000101901007387 */ /* 0x0003e20000100800 */
[----:B------:R-:W-:Y:S02]  /*40c0*/  PRMT R39, RZ, 0x7610, R39 ;  /* 0x00007610ff277816 */ /* 0x000fe40000000027 */
[----:B------:R-:W-:Y:S02]  /*40d0*/  PRMT R40, RZ, 0x7610, R40 ;  /* 0x00007610ff287816 */ /* 0x000fe40000000028 */
[----:B-1----:R-:W-:Y:S01]  /*40e0*/  PRMT R25, RZ, 0x7610, R25 ;  /* 0x00007610ff197816 */ /* 0x002fe20000000019 */
[----:B0-----:R-:W-:-:S02]  /*40f0*/  HFMA2 R54, -RZ, RZ, 0, 0 ;  /* 0x00000000ff367431 */ /* 0x001fc400000001ff */
[----:B------:R-:W-:Y:S02]  /*4100*/  HFMA2 R97, -RZ, RZ, 0, 0 ;  /* 0x00000000ff617431 */ /* 0x000fe400000001ff */
[C---:B---3--:R-:W-:Y:S02]  /*4110*/  @!P3 PRMT R25, R24.reuse, 0x7610, R25 ;  /* 0x000076101819b816 */ /* 0x048fe40000000019 */
[----:B------:R-:W-:Y:S02]  /*4120*/  @!P3 PRMT R38, R24, 0x7632, R38 ;  /* 0x000076321826b816 */ /* 0x000fe40000000026 */
[C---:B----4-:R-:W-:Y:S02]  /*4130*/  @!P3 PRMT R39, R26.reuse, 0x7610, R39 ;  /* 0x000076101a27b816 */ /* 0x050fe40000000027 */
[----:B------:R-:W-:Y:S02]  /*4140*/  @!P3 PRMT R40, R26, 0x7632, R40 ;  /* 0x000076321a28b816 */ /* 0x000fe40000000028 */
[----:B------:R-:W-:-:S13]  /*4150*/  LOP3.LUT P3, RZ, R106, 0x8, RZ, 0xc0, !PT ;  /* 0x000000086aff7812 */ /* 0x000fda000786c0ff */
[----:B------:R-:W3:Y:S04]  /*4160*/  @!P3 LDG.E R54, desc[UR10][R56.64] ;  /* 0x0000000a3836b981 */ /* 0x000ee8000c1e1900 */
[----:B------:R-:W4:Y:S01]  /*4170*/  @!P3 LDG.E R97, desc[UR10][R58.64] ;  /* 0x0000000a3a61b981 */ /* 0x000f22000c1e1900 */
[----:B------:R-:W-:Y:S02]  /*4180*/  PRMT R46, RZ, 0x7610, R46 ;  /* 0x00007610ff2e7816 */ /* 0x000fe4000000002e */
[----:B------:R-:W-:Y:S01]  /*4190*/  PRMT R47, RZ, 0x7610, R47 ;  /* 0x00007610ff2f7816 */ /* 0x000fe2000000002f */
[----:B------:R0:W-:Y:S01]  /*41a0*/  STL [R1+0x14], R18 ;  /* 0x0000141201007387 */ /* 0x0001e20000100800 */
[----:B------:R-:W-:Y:S02]  /*41b0*/  PRMT R48, RZ, 0x7610, R48 ;  /* 0x00007610ff307816 */ /* 0x000fe40000000030 */
[----:B------:R-:W-:-:S02]  /*41c0*/  @!P4 PRMT R46, R27, 0x7632, R46 ;  /* 0x000076321b2ec816 */ /* 0x000fc4000000002e */
[C---:B------:R-:W-:Y:S02]  /*41d0*/  @!P4 PRMT R47, R28.reuse, 0x7610, R47 ;  /* 0x000076101c2fc816 */ /* 0x040fe4000000002f */
[----:B0-----:R-:W-:Y:S02]  /*41e0*/  PRMT R18, RZ, 0x7610, R18 ;  /* 0x00007610ff127816 */ /* 0x001fe40000000012 */
[----:B------:R-:W-:Y:S02]  /*41f0*/  @!P4 PRMT R48, R28, 0x7632, R48 ;  /* 0x000076321c30c816 */ /* 0x000fe40000000030 */
[----:B------:R-:W-:Y:S01]  /*4200*/  @!P4 PRMT R18, R27, 0x7610, R18 ;  /* 0x000076101b12c816 */ /* 0x000fe20000000012 */
[----:B------:R0:W-:Y:S01]  /*4210*/  STL [R1+0x18], R12 ;  /* 0x0000180c01007387 */ /* 0x0001e20000100800 */
[----:B------:R-:W-:Y:S02]  /*4220*/  LOP3.LUT P4, RZ, R106, 0x4, RZ, 0xc0, !PT ;  /* 0x000000046aff7812 */ /* 0x000fe4000788c0ff */
[----:B------:R-:W-:-:S02]  /*4230*/  PRMT R50, RZ, 0x7610, R50 ;  /* 0x00007610ff327816 */ /* 0x000fc40000000032 */
[----:B------:R-:W-:Y:S02]  /*4240*/  PRMT R51, RZ, 0x7610, R51 ;  /* 0x00007610ff337816 */ /* 0x000fe40000000033 */
[----:B------:R-:W-:Y:S02]  /*4250*/  PRMT R52, RZ, 0x7610, R52 ;  /* 0x00007610ff347816 */ /* 0x000fe40000000034 */
[----:B0-----:R-:W-:Y:S01]  /*4260*/  PRMT R12, RZ, 0x7610, R12 ;  /* 0x00007610ff0c7816 */ /* 0x001fe2000000000c */
[----:B------:R-:W-:Y:S01]  /*4270*/  HFMA2 R108, -RZ, RZ, 0, 0 ;  /* 0x00000000ff6c7431 */ /* 0x000fe200000001ff */
[C---:B------:R-:W-:Y:S02]  /*4280*/  @!P5 PRMT R50, R29.reuse, 0x7632, R50 ;  /* 0x000076321d32d816 */ /* 0x040fe40000000032 */
[----:B------:R-:W-:Y:S02]  /*4290*/  @!P5 PRMT R12, R29, 0x7610, R12 ;  /* 0x000076101d0cd816 */ /* 0x000fe4000000000c */
[C---:B------:R-:W-:Y:S01]  /*42a0*/  @!P5 PRMT R51, R30.reuse, 0x7610, R51 ;  /* 0x000076101e33d816 */ /* 0x040fe20000000033 */
[----:B------:R0:W4:Y:S01]  /*42b0*/  @!P4 LDG.E R108, desc[UR10][R62.64] ;  /* 0x0000000a3e6cc981 */ /* 0x000122000c1e1900 */
[----:B------:R-:W-:-:S02]  /*42c0*/  @!P5 PRMT R52, R30, 0x7632, R52 ;  /* 0x000076321e34d816 */ /* 0x000fc40000000034 */
[----:B------:R-:W-:Y:S02]  /*42d0*/  LOP3.LUT R98, R98, 0xfffffffd, RZ, 0xc0, !PT ;  /* 0xfffffffd62627812 */ /* 0x000fe400078ec0ff */
[----:B------:R-:W-:Y:S02]  /*42e0*/  LOP3.LUT P5, RZ, R106, 0x2, RZ, 0xc0, !PT ;  /* 0x000000026aff7812 */ /* 0x000fe400078ac0ff */
[----:B------:R-:W-:Y:S02]  /*42f0*/  @P0 LOP3.LUT R98, R98, 0x2, RZ, 0xfc, !PT ;  /* 0x0000000262620812 */ /* 0x000fe400078efcff */
[----:B------:R-:W-:Y:S02]  /*4300*/  LOP3.LUT P0, RZ, R106, 0x80, RZ, 0xc0, !PT ;  /* 0x000000806aff7812 */ /* 0x000fe4000780c0ff */
[----:B0-----:R-:W-:Y:S02]  /*4310*/  MOV R62, RZ ;  /* 0x000000ff003e7202 */ /* 0x001fe40000000f00 */
[----:B------:R-:W-:-:S02]  /*4320*/  PRMT R55, RZ, 0x7610, R55 ;  /* 0x00007610ff377816 */ /* 0x000fc40000000037 */
[----:B------:R-:W-:Y:S02]  /*4330*/  PRMT R56, RZ, 0x7610, R56 ;  /* 0x00007610ff387816 */ /* 0x000fe40000000038 */
[----:B------:R-:W-:Y:S01]  /*4340*/  PRMT R57, RZ, 0x7610, R57 ;  /* 0x00007610ff397816 */ /* 0x000fe20000000039 */
[----:B------:R0:W4:Y:S01]  /*4350*/  @!P5 LDG.E R62, desc[UR10][R64.64] ;  /* 0x0000000a403ed981 */ /* 0x000122000c1e1900 */
[----:B------:R-:W-:Y:S02]  /*4360*/  PRMT R96, RZ, 0x7610, R96 ;  /* 0x00007610ff607816 */ /* 0x000fe40000000060 */
[----:B------:R-:W-:Y:S01]  /*4370*/  LOP3.LUT R98, R98, 0xfffffffb, RZ, 0xc0, !PT ;  /* 0xfffffffb62627812 */ /* 0x000fe200078ec0ff */
[----:B------:R1:W-:Y:S01]  /*4380*/  STL [R1+0xa4], R9 ;  /* 0x0000a40901007387 */ /* 0x0003e20000100800 */
[C---:B------:R-:W-:Y:S02]  /*4390*/  @!P6 PRMT R55, R31.reuse, 0x7610, R55 ;  /* 0x000076101f37e816 */ /* 0x040fe40000000037 */
[----:B------:R-:W-:-:S02]  /*43a0*/  @!P6 PRMT R56, R31, 0x7632, R56 ;  /* 0x000076321f38e816 */ /* 0x000fc40000000038 */
[C---:B------:R-:W-:Y:S02]  /*43b0*/  @!P6 PRMT R57, R32.reuse, 0x7610, R57 ;  /* 0x000076102039e816 */ /* 0x040fe40000000039 */
[----:B------:R-:W-:Y:S02]  /*43c0*/  @!P6 PRMT R96, R32, 0x7632, R96 ;  /* 0x000076322060e816 */ /* 0x000fe40000000060 */
[----:B------:R-:W-:Y:S01]  /*43d0*/  LOP3.LUT P6, RZ, R106, 0x1, RZ, 0xc0, !PT ;  /* 0x000000016aff7812 */ /* 0x000fe200078cc0ff */
[----:B-1----:R-:W-:Y:S01]  /*43e0*/  HFMA2 R9, -RZ, RZ, 0, 0 ;  /* 0x00000000ff097431 */ /* 0x002fe200000001ff */
[----:B------:R-:W-:Y:S02]  /*43f0*/  PRMT R63, RZ, 0x7610, R63 ;  /* 0x00007610ff3f7816 */ /* 0x000fe4000000003f */
[----:B0-----:R-:W-:Y:S02]  /*4400*/  PRMT R64, RZ, 0x7610, R64 ;  /* 0x00007610ff407816 */ /* 0x001fe40000000040 */
[----:B------:R-:W-:Y:S01]  /*4410*/  PRMT R65, RZ, 0x7610, R65 ;  /* 0x00007610ff417816 */ /* 0x000fe20000000041 */
[----:B--2---:R0:W2:Y:S01]  /*4420*/  @!P5 LDG.E R9, desc[UR10][R66.64] ;  /* 0x0000000a4209d981 */ /* 0x0040a2000c1e1900 */
[----:B------:R-:W-:-:S02]  /*4430*/  PRMT R109, RZ, 0x7610, R109 ;  /* 0x00007610ff6d7816 */ /* 0x000fc4000000006d */
[----:B------:R-:W-:Y:S02]  /*4440*/  @P1 LOP3.LUT R98, R98, 0x4, RZ, 0xfc, !PT ;  /* 0x0000000462621812 */ /* 0x000fe400078efcff */
[C---:B------:R-:W-:Y:S02]  /*4450*/  @!P0 PRMT R63, R35.reuse, 0x7610, R63 ;  /* 0x00007610233f8816 */ /* 0x040fe4000000003f */
[----:B------:R-:W-:Y:S02]  /*4460*/  @!P0 PRMT R64, R35, 0x7632, R64 ;  /* 0x0000763223408816 */ /* 0x000fe40000000040 */
[C---:B------:R-:W-:Y:S02]  /*4470*/  @!P0 PRMT R65, R36.reuse, 0x7610, R65 ;  /* 0x0000761024418816 */ /* 0x040fe40000000041 */
[----:B------:R-:W-:Y:S02]  /*4480*/  @!P0 PRMT R109, R36, 0x7632, R109 ;  /* 0x00007632246d8816 */ /* 0x000fe4000000006d */
[----:B------:R-:W-:-:S02]  /*4490*/  LOP3.LUT P0, RZ, R98, 0x2, RZ, 0xc0, !PT ;  /* 0x0000000262ff7812 */ /* 0x000fc4000780c0ff */
[----:B0-----:R-:W-:Y:S02]  /*44a0*/  MOV R66, RZ ;  /* 0x000000ff00427202 */ /* 0x001fe40000000f00 */
[----:B------:R-:W-:Y:S01]  /*44b0*/  LOP3.LUT P1, RZ, R106, 0x100, RZ, 0xc0, !PT ;  /* 0x000001006aff7812 */ /* 0x000fe2000782c0ff */
[----:B------:R0:W-:Y:S01]  /*44c0*/  STL [R1+0x28], R8 ;  /* 0x0000280801007387 */ /* 0x0001e20000100800 */
[----:B------:R-:W-:Y:S02]  /*44d0*/  MOV R58, RZ ;  /* 0x000000ff003a7202 */ /* 0x000fe40000000f00 */
[----:B------:R-:W-:Y:S01]  /*44e0*/  PRMT R67, RZ, 0x7610, R67 ;  /* 0x00007610ff437816 */ /* 0x000fe20000000043 */
[----:B------:R1:W2:Y:S01]  /*44f0*/  @!P6 LDG.E R66, desc[UR10][R68.64] ;  /* 0x0000000a4442e981 */ /* 0x0002a2000c1e1900 */
[----:B------:R-:W-:Y:S02]  /*4500*/  PRMT R59, RZ, 0x7610, R59 ;  /* 0x00007610ff3b7816 */ /* 0x000fe4000000003b */
[----:B------:R-:W-:Y:S01]  /*4510*/  PRMT R107, RZ, 0x7610, R107 ;  /* 0x00007610ff6b7816 */ /* 0x000fe2000000006b */
[----:B------:R1:W2:Y:S01]  /*4520*/  @!P4 LDG.E R58, desc[UR10][R60.64] ;  /* 0x0000000a3c3ac981 */ /* 0x0002a2000c1e1900 */
[----:B0-----:R-:W-:-:S02]  /*4530*/  PRMT R8, RZ, 0x7610, R8 ;  /* 0x00007610ff087816 */ /* 0x001fc40000000008 */
[----:B-1----:R-:W-:Y:S02]  /*4540*/  PRMT R68, RZ, 0x7610, R68 ;  /* 0x00007610ff447816 */ /* 0x002fe40000000044 */
[----:B------:R-:W-:Y:S01]  /*4550*/  PRMT R69, RZ, 0x7610, R69 ;  /* 0x00007610ff457816 */ /* 0x000fe20000000045 */
[----:B------:R0:W-:Y:S01]  /*4560*/  STL [R1+0xa8], R11 ;  /* 0x0000a80b01007387 */ /* 0x0001e20000100800 */
[C---:B------:R-:W-:Y:S02]  /*4570*/  @!P0 PRMT R8, R37.reuse, 0x7610, R8 ;  /* 0x0000761025088816 */ /* 0x040fe40000000008 */
[----:B------:R-:W-:Y:S02]  /*4580*/  @!P0 PRMT R67, R37, 0x7632, R67 ;  /* 0x0000763225438816 */ /* 0x000fe40000000043 */
[C---:B------:R-:W-:Y:S02]  /*4590*/  @!P0 PRMT R68, R21.reuse, 0x7610, R68 ;  /* 0x0000761015448816 */ /* 0x040fe40000000044 */
[----:B------:R-:W-:-:S02]  /*45a0*/  @!P0 PRMT R69, R21, 0x7632, R69 ;  /* 0x0000763215458816 */ /* 0x000fc40000000045 */
[----:B------:R-:W-:Y:S01]  /*45b0*/  PRMT R60, RZ, 0x7610, R60 ;  /* 0x00007610ff3c7816 */ /* 0x000fe2000000003c */
[----:B0-----:R-:W-:Y:S01]  /*45c0*/  HFMA2 R11, -RZ, RZ, 0, 0 ;  /* 0x00000000ff0b7431 */ /* 0x001fe200000001ff */
[----:B------:R-:W-:Y:S02]  /*45d0*/  PRMT R61, RZ, 0x7610, R61 ;  /* 0x00007610ff3d7816 */ /* 0x000fe4000000003d */
[----:B------:R-:W-:Y:S02]  /*45e0*/  LOP3.LUT P0, RZ, R98, 0x1, RZ, 0xc0, !PT ;  /* 0x0000000162ff7812 */ /* 0x000fe4000780c0ff */
[C---:B------:R-:W-:Y:S01]  /*45f0*/  @!P1 PRMT R59, R34.reuse, 0x7610, R59 ;  /* 0x00007610223b9816 */ /* 0x040fe2000000003b */
[----:B------:R0:W2:Y:S01]  /*4600*/  @!P6 LDG.E R11, desc[UR10][R70.64] ;  /* 0x0000000a460be981 */ /* 0x0000a2000c1e1900 */
[----:B------:R-:W-:Y:S02]  /*4610*/  @!P1 PRMT R60, R34, 0x7632, R60 ;  /* 0x00007632223c9816 */ /* 0x000fe4000000003c */
[----:B------:R-:W-:-:S02]  /*4620*/  @!P1 PRMT R61, R33, 0x7610, R61 ;  /* 0x00007610213d9816 */ /* 0x000fc4000000003d */
[----:B------:R-:W-:Y:S02]  /*4630*/  @!P1 PRMT R107, R33, 0x7632, R107 ;  /* 0x00007632216b9816 */ /* 0x000fe4000000006b */
[----:B------:R-:W-:Y:S02]  /*4640*/  LOP3.LUT P1, RZ, R98, 0x4, RZ, 0xc0, !PT ;  /* 0x0000000462ff7812 */ /* 0x000fe4000782c0ff */
[----:B0-----:R-:W-:Y:S01]  /*4650*/  MOV R70, RZ ;  /* 0x000000ff00467202 */ /* 0x001fe20000000f00 */
[----:B------:R0:W-:Y:S01]  /*4660*/  STL [R1+0x2c], R10 ;  /* 0x00002c0a01007387 */ /* 0x0001e20000100800 */
[----:B------:R-:W-:-:S04]  /*4670*/  PRMT R71, RZ, 0x7610, R71 ;  /* 0x00007610ff477816 */ /* 0x000fc80000000047 */
[----:B------:R1:W2:Y:S01]  /*4680*/  @!P0 LDG.E R70, desc[UR10][R72.64] ;  /* 0x0000000a48468981 */ /* 0x0002a2000c1e1900 */
[----:B0-----:R-:W-:-:S03]  /*4690*/  PRMT R10, RZ, 0x7610, R10 ;  /* 0x00007610ff0a7816 */ /* 0x001fc6000000000a */
[----:B------:R0:W-:Y:S01]  /*46a0*/  STL [R1+0xac], R14 ;  /* 0x0000ac0e01007387 */ /* 0x0001e20000100800 */
[----:B-1----:R-:W-:Y:S02]  /*46b0*/  PRMT R72, RZ, 0x7610, R72 ;  /* 0x00007610ff487816 */ /* 0x002fe40000000048 */
[----:B------:R-:W-:Y:S02]  /*46c0*/  PRMT R73, RZ, 0x7610, R73 ;  /* 0x00007610ff497816 */ /* 0x000fe40000000049 */
[C---:B------:R-:W-:Y:S02]  /*46d0*/  @!P1 PRMT R10, R41.reuse, 0x7610, R10 ;  /* 0x00007610290a9816 */ /* 0x040fe4000000000a */
[----:B------:R-:W-:Y:S01]  /*46e0*/  @!P1 PRMT R71, R41, 0x7632, R71 ;  /* 0x0000763229479816 */ /* 0x000fe20000000047 */
[----:B0-----:R-:W-:Y:S01]  /*46f0*/  HFMA2 R14, -RZ, RZ, 0, 0 ;  /* 0x00000000ff0e7431 */ /* 0x001fe200000001ff */
[C---:B------:R-:W-:Y:S02]  /*4700*/  @!P1 PRMT R72, R0.reuse, 0x7610, R72 ;  /* 0x0000761000489816 */ /* 0x040fe40000000048 */
[----:B------:R-:W-:-:S02]  /*4710*/  @!P1 PRMT R73, R0, 0x7632, R73 ;  /* 0x0000763200499816 */ /* 0x000fc40000000049 */
[----:B------:R-:W-:Y:S01]  /*4720*/  LOP3.LUT P1, RZ, R106, 0x80000000, RZ, 0xc0, !PT ;  /* 0x800000006aff7812 */ /* 0x000fe2000782c0ff */
[----:B------:R0:W2:Y:S04]  /*4730*/  @!P0 LDG.E R14, desc[UR10][R74.64] ;  /* 0x0000000a4a0e8981 */ /* 0x0000a8000c1e1900 */
[----:B------:R1:W-:Y:S01]  /*4740*/  STL [R1+0x30], R13 ;  /* 0x0000300d01007387 */ /* 0x0003e20000100800 */
[----:B0-----:R-:W-:Y:S02]  /*4750*/  MOV R74, RZ ;  /* 0x000000ff004a7202 */ /* 0x001fe40000000f00 */
[----:B------:R-:W-:Y:S02]  /*4760*/  PRMT R75, RZ, 0x7610, R75 ;  /* 0x00007610ff4b7816 */ /* 0x000fe4000000004b */
[----:B-1----:R-:W-:-:S03]  /*4770*/  PRMT R13, RZ, 0x7610, R13 ;  /* 0x00007610ff0d7816 */ /* 0x002fc6000000000d */
[----:B------:R0:W2:Y:S01]  /*4780*/  @!P1 LDG.E R74, desc[UR10][R76.64] ;  /* 0x0000000a4c4a9981 */ /* 0x0000a2000c1e1900 */
[C---:B------:R-:W-:Y:S02]  /*4790*/  @!P2 PRMT R75, R49.reuse, 0x7632, R75 ;  /* 0x00007632314ba816 */ /* 0x040fe4000000004b */
[----:B------:R-:W-:Y:S01]  /*47a0*/  @!P2 PRMT R13, R49, 0x7610, R13 ;  /* 0x00007610310da816 */ /* 0x000fe2000000000d */
[----:B------:R1:W-:Y:S01]  /*47b0*/  STL [R1+0xb0], R16 ;  /* 0x0000b01001007387 */ /* 0x0003e20000100800 */
[----:B0-----:R-:W-:Y:S02]  /*47c0*/  PRMT R76, RZ, 0x7610, R76 ;  /* 0x00007610ff4c7816 */ /* 0x001fe4000000004c */
[----:B------:R-:W-:Y:S02]  /*47d0*/  PRMT R77, RZ, 0x7610, R77 ;  /* 0x00007610ff4d7816 */ /* 0x000fe4000000004d */
[C---:B------:R-:W-:Y:S01]  /*47e0*/  @!P2 PRMT R76, R53.reuse, 0x7610, R76 ;  /* 0x00007610354ca816 */ /* 0x040fe2000000004c */
[----:B-1----:R-:W-:Y:S01]  /*47f0*/  HFMA2 R16, -RZ, RZ, 0, 0 ;  /* 0x00000000ff107431 */ /* 0x002fe200000001ff */
[----:B------:R-:W-:-:S02]  /*4800*/  @!P2 PRMT R77, R53, 0x7632, R77 ;  /* 0x00007632354da816 */ /* 0x000fc4000000004d */
[----:B------:R-:W-:-:S03]  /*4810*/  LOP3.LUT P2, RZ, R106, 0x40000000, RZ, 0xc0, !PT ;  /* 0x400000006aff7812 */ /* 0x000fc6000784c0ff */
[----:B------:R0:W2:Y:S02]  /*4820*/  @!P1 LDG.E R16, desc[UR10][R78.64] ;  /* 0x0000000a4e109981 */ /* 0x0000a4000c1e1900 */
[----:B0-----:R-:W-:-:S08]  /*4830*/  MOV R78, RZ ;  /* 0x000000ff004e7202 */ /* 0x001fd00000000f00 */
[----:B------:R-:W2:Y:S04]  /*4840*/  @!P2 LDG.E R78, desc[UR10][R124.64] ;  /* 0x0000000a7c4ea981 */ /* 0x000ea8000c1e1900 */
[----:B------:R-:W2:Y:S01]  /*4850*/  LDL.LU.64 R124, [R1+0x150] ;  /* 0x00015000017c7983 */ /* 0x000ea20000300a00 */
[----:B------:R-:W-:Y:S02]  /*4860*/  PRMT R79, RZ, 0x7610, R79 ;  /* 0x00007610ff4f7816 */ /* 0x000fe4000000004f */
[----:B------:R-:W-:Y:S01]  /*4870*/  PRMT R98, RZ, 0x7610, R98 ;  /* 0x00007610ff627816 */ /* 0x000fe20000000062 */
[----:B------:R0:W-:Y:S01]  /*4880*/  STL [R1+0x34], R15 ;  /* 0x0000340f01007387 */ /* 0x0001e20000100800 */
[----:B------:R-:W-:Y:S02]  /*4890*/  PRMT R110, RZ, 0x7610, R110 ;  /* 0x00007610ff6e7816 */ /* 0x000fe4000000006e */
[----:B0-----:R-:W-:Y:S01]  /*48a0*/  PRMT R15, RZ, 0x7610, R15 ;  /* 0x00007610ff0f7816 */ /* 0x001fe2000000000f */
[----:B------:R0:W-:Y:S04]  /*48b0*/  STL [R1+0xb4], R17 ;  /* 0x0000b41101007387 */ /* 0x0001e80000100800 */
[----:B------:R1:W-:Y:S01]  /*48c0*/  STL [R1+0xb8], R20 ;  /* 0x0000b81401007387 */ /* 0x0003e20000100800 */
[----:B0-----:R-:W-:-:S02]  /*48d0*/  HFMA2 R17, -RZ, RZ, 0, 0 ;  /* 0x00000000ff117431 */ /* 0x001fc400000001ff */
[----:B-1----:R-:W-:-:S04]  /*48e0*/  HFMA2 R20, -RZ, RZ, 0, 0 ;  /* 0x00000000ff147431 */ /* 0x002fc800000001ff */
[----:B------:R-:W2:Y:S04]  /*48f0*/  @!P2 LDG.E R17, desc[UR10][R120.64] ;  /* 0x0000000a7811a981 */ /* 0x000ea8000c1e1900 */
[----:B------:R-:W2:Y:S01]  /*4900*/  LDL.LU.64 R120, [R1+0x1c0] ;  /* 0x0001c00001787983 */ /* 0x000ea20000300a00 */
[C---:B---3--:R-:W-:Y:S02]  /*4910*/  @!P3 PRMT R15, R54.reuse, 0x7610, R15 ;  /* 0x00007610360fb816 */ /* 0x048fe4000000000f */
[----:B------:R-:W-:Y:S02]  /*4920*/  @!P3 PRMT R79, R54, 0x7632, R79 ;  /* 0x00007632364fb816 */ /* 0x000fe4000000004f */
[C---:B----4-:R-:W-:Y:S02]  /*4930*/  @!P3 PRMT R98, R97.reuse, 0x7610, R98 ;  /* 0x000076106162b816 */ /* 0x050fe40000000062 */
[----:B------:R-:W-:-:S02]  /*4940*/  @!P3 PRMT R110, R97, 0x7632, R110 ;  /* 0x00007632616eb816 */ /* 0x000fc4000000006e */
[----:B------:R-:W-:-:S13]  /*4950*/  LOP3.LUT P3, RZ, R106, 0x20000000, RZ, 0xc0, !PT ;  /* 0x200000006aff7812 */ /* 0x000fda000786c0ff */
[----:B------:R0:W3:Y:S04]  /*4960*/  @!P3 LDG.E R20, desc[UR10][R122.64] ;  /* 0x0000000a7a14b981 */ /* 0x0000e8000c1e1900 */
[----:B------:R-:W4:Y:S01]  /*4970*/  LDL.LU R122, [R1+0x1b8] ;  /* 0x0001b800017a7983 */ /* 0x000f220000300800 */
[----:B------:R-:W-:-:S03]  /*4980*/  MOV R111, RZ ;  /* 0x000000ff006f7202 */ /* 0x000fc60000000f00 */
[----:B------:R1:W-:Y:S02]  /*4990*/  STL [R1+0x40], R24 ;  /* 0x0000401801007387 */ /* 0x0003e40000100800 */
[----:B-1----:R-:W-:Y:S01]  /*49a0*/  PRMT R24, RZ, 0x7610, R24 ;  /* 0x00007610ff187816 */ /* 0x002fe20000000018 */
[----:B0-----:R-:W-:-:S03]  /*49b0*/  HFMA2 R123, -RZ, RZ, 0, 0 ;  /* 0x00000000ff7b7431 */ /* 0x001fc600000001ff */
[C---:B--2---:R-:W-:Y:S01]  /*49c0*/  @!P6 PRMT R24, R66.reuse, 0x7610, R24 ;  /* 0x000076104218e816 */ /* 0x044fe20000000018 */
[----:B------:R-:W2:Y:S04]  /*49d0*/  @!P3 LDG.E R111, desc[UR10][R124.64] ;  /* 0x0000000a7c6fb981 */ /* 0x000ea8000c1e1900 */
[----:B------:R-:W3:Y:S01]  /*49e0*/  LDL.LU.64 R124, [R1+0x138] ;  /* 0x00013800017c7983 */ /* 0x000ee20000300a00 */
[----:B------:R-:W-:Y:S02]  /*49f0*/  PRMT R120, RZ, 0x7610, R120 ;  /* 0x00007610ff787816 */ /* 0x000fe40000000078 */
[----:B------:R-:W-:Y:S02]  /*4a00*/  PRMT R121, RZ, 0x7610, R121 ;  /* 0x00007610ff797816 */ /* 0x000fe40000000079 */
[----:B------:R-:W-:-:S02]  /*4a10*/  @!P6 PRMT R120, R66, 0x7632, R120 ;  /* 0x000076324278e816 */ /* 0x000fc40000000078 */
[----:B------:R-:W-:Y:S02]  /*4a20*/  @!P6 PRMT R121, R11, 0x7610, R121 ;  /* 0x000076100b79e816 */ /* 0x000fe40000000079 */
[----:B----4-:R-:W-:-:S04]  /*4a30*/  PRMT R122, RZ, 0x7610, R122 ;  /* 0x00007610ff7a7816 */ /* 0x010fc8000000007a */
[----:B------:R-:W-:Y:S02]  /*4a40*/  @!P6 PRMT R122, R11, 0x7632, R122 ;  /* 0x000076320b7ae816 */ /* 0x000fe4000000007a */
[----:B------:R-:W-:-:S13]  /*4a50*/  LOP3.LUT P6, RZ, R106, 0x4000000, RZ, 0xc0, !PT ;  /* 0x040000006aff7812 */ /* 0x000fda00078cc0ff */
[----:B------:R-:W4:Y:S01]  /*4a60*/  @!P6 LDG.E R123, desc[UR10][R4.64] ;  /* 0x0000000a047be981 */ /* 0x000f22000c1e1900 */
[----:B------:R-:W-:Y:S02]  /*4a70*/  PRMT R112, RZ, 0x7610, R112 ;  /* 0x00007610ff707816 */ /* 0x000fe40000000070 */
[----:B------:R-:W-:Y:S01]  /*4a80*/  PRMT R113, RZ, 0x7610, R113 ;  /* 0x00007610ff717816 */ /* 0x000fe20000000071 */
[----:B------:R0:W-:Y:S01]  /*4a90*/  STL [R1+0x38], R19 ;  /* 0x0000381301007387 */ /* 0x0001e20000100800 */
[----:B------:R-:W-:Y:S02]  /*4aa0*/  PRMT R114, RZ, 0x7610, R114 ;  /* 0x00007610ff727816 */ /* 0x000fe40000000072 */
[----:B------:R-:W-:Y:S01]  /*4ab0*/  PRMT R116, RZ, 0x7610, R116 ;  /* 0x00007610ff747816 */ /* 0x000fe20000000074 */
[----:B------:R1:W-:Y:S01]  /*4ac0*/  STL [R1+0x3c], R22 ;  /* 0x00003c1601007387 */ /* 0x0003e20000100800 */
[----:B------:R-:W-:Y:S02]  /*4ad0*/  PRMT R117, RZ, 0x7610, R117 ;  /* 0x00007610ff757816 */ /* 0x000fe40000000075 */
[----:B------:R-:W-:-:S02]  /*4ae0*/  PRMT R118, RZ, 0x7610, R118 ;  /* 0x00007610ff767816 */ /* 0x000fc40000000076 */
[----:B0-----:R-:W-:Y:S02]  /*4af0*/  PRMT R19, RZ, 0x7610, R19 ;  /* 0x00007610ff137816 */ /* 0x001fe40000000013 */
[----:B-1----:R-:W-:Y:S02]  /*4b00*/  PRMT R22, RZ, 0x7610, R22 ;  /* 0x00007610ff167816 */ /* 0x002fe40000000016 */
[C---:B------:R-:W-:Y:S02]  /*4b10*/  @!P4 PRMT R19, R58.reuse, 0x7610, R19 ;  /* 0x000076103a13c816 */ /* 0x040fe40000000013 */
[----:B------:R-:W-:Y:S02]  /*4b20*/  @!P4 PRMT R112, R58, 0x7632, R112 ;  /* 0x000076323a70c816 */ /* 0x000fe40000000070 */
[C---:B------:R-:W-:Y:S02]  /*4b30*/  @!P4 PRMT R113, R108.reuse, 0x7610, R113 ;  /* 0x000076106c71c816 */ /* 0x040fe40000000071 */
[----:B------:R-:W-:-:S02]  /*4b40*/  @!P4 PRMT R114, R108, 0x7632, R114 ;  /* 0x000076326c72c816 */ /* 0x000fc40000000072 */
[C---:B------:R-:W-:Y:S02]  /*4b50*/  @!P5 PRMT R22, R62.reuse, 0x7610, R22 ;  /* 0x000076103e16d816 */ /* 0x040fe40000000016 */
[----:B------:R-:W-:Y:S02]  /*4b60*/  @!P5 PRMT R116, R62, 0x7632, R116 ;  /* 0x000076323e74d816 */ /* 0x000fe40000000074 */
[C---:B------:R-:W-:Y:S02]  /*4b70*/  @!P5 PRMT R117, R9.reuse, 0x7610, R117 ;  /* 0x000076100975d816 */ /* 0x040fe40000000075 */
[----:B------:R-:W-:Y:S02]  /*4b80*/  @!P5 PRMT R118, R9, 0x7632, R118 ;  /* 0x000076320976d816 */ /* 0x000fe40000000076 */
[C---:B------:R-:W-:Y:S02]  /*4b90*/  LOP3.LUT P4, RZ, R106.reuse, 0x10000000, RZ, 0xc0, !PT ;  /* 0x100000006aff7812 */ /* 0x040fe4000788c0ff */
[----:B------:R-:W-:-:S02]  /*4ba0*/  LOP3.LUT P5, RZ, R106, 0x8000000, RZ, 0xc0, !PT ;  /* 0x080000006aff7812 */ /* 0x000fc400078ac0ff */
[----:B------:R-:W-:-:S06]  /*4bb0*/  MOV R106, RZ ;  /* 0x000000ff006a7202 */ /* 0x000fcc0000000f00 */
[----:B------:R0:W2:Y:S02]  /*4bc0*/  @!P6 LDG.E R106, desc[UR10][R2.64] ;  /* 0x0000000a026ae981 */ /* 0x0000a4000c1e1900 */
[----:B0-----:R-:W0:Y:S02]  /*4bd0*/  S2R R3, SR_TID.X ;  /* 0x0000000000037919 */ /* 0x001e240000002100 */
[----:B------:R1:W-:Y:S04]  /*4be0*/  STL [R1+0x44], R27 ;  /* 0x0000441b01007387 */ /* 0x0003e80000100800 */
[----:B------:R1:W-:Y:S04]  /*4bf0*/  STL [R1+0xc4], R28 ;  /* 0x0000c41c01007387 */ /* 0x0003e80000100800 */
[----:B------:R1:W-:Y:S02]  /*4c00*/  STL [R1+0x48], R29 ;  /* 0x0000481d01007387 */ /* 0x0003e40000100800 */
[----:B-1----:R-:W-:-:S02]  /*4c10*/  PRMT R27, RZ, 0x7610, R27 ;  /* 0x00007610ff1b7816 */ /* 0x002fc4000000001b */
[----:B------:R1:W-:Y:S01]  /*4c20*/  STL [R1+0xc8], R30 ;  /* 0x0000c81e01007387 */ /* 0x0003e20000100800 */
[----:B------:R-:W-:Y:S02]  /*4c30*/  PRMT R28, RZ, 0x7610, R28 ;  /* 0x00007610ff1c7816 */ /* 0x000fe4000000001c */
[----:B------:R-:W-:Y:S02]  /*4c40*/  PRMT R29, RZ, 0x7610, R29 ;  /* 0x00007610ff1d7816 */ /* 0x000fe4000000001d */
[----:B0-----:R-:W-:Y:S02]  /*4c50*/  LOP3.LUT R2, R3, 0xffff, RZ, 0xc0, !PT ;  /* 0x0000ffff03027812 */ /* 0x001fe400078ec0ff */
[----:B-1----:R-:W-:-:S03]  /*4c60*/  PRMT R30, RZ, 0x7610, R30 ;  /* 0x00007610ff1e7816 */ /* 0x002fc6000000001e */
[----:B------:R-:W-:Y:S01]  /*4c70*/  IMAD R2, R2, 0x889, RZ ;  /* 0x0000088902027824 */ /* 0x000fe200078e02ff */
[C---:B------:R-:W-:Y:S02]  /*4c80*/  @!P0 PRMT R27, R70.reuse, 0x7610, R27 ;  /* 0x00007610461b8816 */ /* 0x040fe4000000001b */
[----:B------:R-:W-:Y:S02]  /*4c90*/  @!P0 PRMT R28, R70, 0x7632, R28 ;  /* 0x00007632461c8816 */ /* 0x000fe4000000001c */
[----:B------:R-:W-:Y:S02]  /*4ca0*/  SHF.R.U32.HI R2, RZ, 0x10, R2 ;  /* 0x00000010ff027819 */ /* 0x000fe40000011602 */
[C---:B------:R-:W-:Y:S02]  /*4cb0*/  @!P0 PRMT R29, R14.reuse, 0x7610, R29 ;  /* 0x000076100e1d8816 */ /* 0x040fe4000000001d */
[----:B------:R-:W-:Y:S02]  /*4cc0*/  @!P0 PRMT R30, R14, 0x7632, R30 ;  /* 0x000076320e1e8816 */ /* 0x000fe4000000001e */
[----:B------:R-:W-:-:S02]  /*4cd0*/  ISETP.NE.AND P0, PT, RZ, UR9, PT ;  /* 0x00000009ff007c0c */ /* 0x000fc4000bf05270 */
[----:B------:R-:W-:Y:S01]  /*4ce0*/  PRMT R2, R2, 0x9910, RZ ;  /* 0x0000991002027816 */ /* 0x000fe200000000ff */
[----:B------:R0:W-:Y:S04]  /*4cf0*/  STL [R1+0xbc], R23 ;  /* 0x0000bc1701007387 */ /* 0x0001e80000100800 */
[----:B------:R1:W-:Y:S01]  /*4d00*/  STL [R1+0xc0], R26 ;  /* 0x0000c01a01007387 */ /* 0x0003e20000100800 */
[----:B------:R-:W-:Y:S01]  /*4d10*/  IMAD R2, R2, 0x1e, RZ ;  /* 0x0000001e02027824 */ /* 0x000fe200078e02ff */
[----:B0-----:R-:W-:Y:S01]  /*4d20*/  MOV R23, RZ ;  /* 0x000000ff00177202 */ /* 0x001fe20000000f00 */
[----:B-1----:R-:W-:-:S03]  /*4d30*/  HFMA2 R26, -RZ, RZ, 0, 0 ;  /* 0x00000000ff1a7431 */ /* 0x002fc600000001ff */
[----:B------:R-:W-:-:S03]  /*4d40*/  IADD3 R2, PT, PT, RZ, -R2, RZ ;  /* 0x80000002ff027210 */ /* 0x000fc60007ffe0ff */
[----:B------:R0:W2:Y:S01]  /*4d50*/  @!P5 LDG.E R26, desc[UR10][R6.64] ;  /* 0x0000000a061ad981 */ /* 0x0000a2000c1e1900 */
[----:B------:R-:W-:Y:S01]  /*4d60*/  PRMT R2, R2, 0x7710, RZ ;  /* 0x0000771002027816 */ /* 0x000fe200000000ff */
[----:B0-----:R-:W0:Y:S03]  /*4d70*/  @P0 LDC.64 R6, c[0x0][0x3b0] ;  /* 0x0000ec00ff060b82 */ /* 0x001e260000000a00 */
[----:B------:R-:W-:-:S04]  /*4d80*/  IADD3 R2, PT, PT, R2, R3, RZ ;  /* 0x0000000302027210 */ /* 0x000fc80007ffe0ff */
[----:B------:R-:W-:Y:S02]  /*4d90*/  SHF.L.U32 R2, R2, 0x1, RZ ;  /* 0x0000000102027819 */ /* 0x000fe400000006ff */
[----:B------:R-:W-:Y:S02]  /*4da0*/  MOV R4, UR13 ;  /* 0x0000000d00047c02 */ /* 0x000fe40008000f00 */
[----:B------:R-:W-:Y:S01]  /*4db0*/  LOP3.LUT R5, R2, 0xffff, RZ, 0xc0, !PT ;  /* 0x0000ffff02057812 */ /* 0x000fe200078ec0ff */
[----:B------:R-:W-:-:S04]  /*4dc0*/  UIMAD.WIDE UR6, UR8, 0x8, UR6 ;  /* 0x00000008080678a5 */ /* 0x000fc8000f8e0206 */
[----:B------:R-:W-:Y:S01]  /*4dd0*/  IMAD R4, R4, 0x3c, R5 ;  /* 0x0000003c04047824 */ /* 0x000fe200078e0205 */
[----:B------:R0:W-:Y:S04]  /*4de0*/  STL [R1+0x140], R5 ;  /* 0x0001400501007387 */ /* 0x0001e80000100800 */
[----:B---3--:R1:W3:Y:S02]  /*4df0*/  @!P5 LDG.E R23, desc[UR10][R124.64] ;  /* 0x0000000a7c17d981 */ /* 0x0082e4000c1e1900 */
[----:B-1----:R-:W1:Y:S02]  /*4e00*/  LDC.64 R124, c[0x0][0x3a8] ;  /* 0x0000ea00ff7c7b82 */ /* 0x002e640000000a00 */
[----:B-1----:R-:W-:-:S04]  /*4e10*/  IMAD.WIDE R124, R4, 0x4, R124 ;  /* 0x00000004047c7825 */ /* 0x002fc800078e027c */
[----:B0-----:R-:W-:Y:S01]  /*4e20*/  @P0 IMAD.WIDE R4, R4, 0x4, R6 ;  /* 0x0000000404040825 */ /* 0x001fe200078e0206 */
[----:B------:R-:W-:Y:S02]  /*4e30*/  MOV R6, UR6 ;  /* 0x0000000600067c02 */ /* 0x000fe40008000f00 */
[----:B------:R-:W-:-:S06]  /*4e40*/  MOV R7, UR7 ;  /* 0x0000000700077c02 */ /* 0x000fcc0008000f00 */
[----:B------:R-:W3:Y:S04]  /*4e50*/  LDG.E.64 R6, desc[UR10][R6.64] ;  /* 0x0000000a06067981 */ /* 0x000ee8000c1e1b00 */
[----:B------:R0:W-:Y:S04]  /*4e60*/  STL.S16 [R1+0x19c], R119 ;  /* 0x00019c7701007387 */ /* 0x0001e80000100600 */
[----:B------:R1:W-:Y:S01]  /*4e70*/  STL.S16 [R1+0x118], R115 ;  /* 0x0001187301007387 */ /* 0x0003e20000100600 */
[----:B0-----:R-:W-:Y:S01]  /*4e80*/  HFMA2 R119, -RZ, RZ, 0, 0 ;  /* 0x00000000ff777431 */ /* 0x001fe200000001ff */
[----:B-1----:R-:W-:-:S05]  /*4e90*/  MOV R115, RZ ;  /* 0x000000ff00737202 */ /* 0x002fca0000000f00 */
[----:B------:R-:W3:Y:S04]  /*4ea0*/  @!P4 LDG.E R119, desc[UR10][R44.64] ;  /* 0x0000000a2c77c981 */ /* 0x000ee8000c1e1900 */
[----:B------:R-:W3:Y:S01]  /*4eb0*/  @!P4 LDG.E R115, desc[UR10][R42.64] ;  /* 0x0000000a2a73c981 */ /* 0x000ee2000c1e1900 */
[----:B------:R-:W-:-:S03]  /*4ec0*/  CS2R R2, SRZ ;  /* 0x0000000000027805 */ /* 0x000fc6000001ff00 */
[----:B------:R0:W-:Y:S04]  /*4ed0*/  STL [R1+0x64], R54 ;  /* 0x0000643601007387 */ /* 0x0001e80000100800 */
[----:B------:R-:W5:Y:S04]  /*4ee0*/  @P0 LDG.E.64 R2, desc[UR10][R4.64] ;  /* 0x0000000a04020981 */ /* 0x000f68000c1e1b00 */
[----:B------:R-:W5:Y:S01]  /*4ef0*/  LDL.LU.64 R42, [R1+0x1b0] ;  /* 0x0001b000012a7983 */ /* 0x000f620000300a00 */
[----:B0-----:R-:W-:-:S03]  /*4f00*/  PRMT R54, RZ, 0x7610, R54 ;  /* 0x00007610ff367816 */ /* 0x001fc60000000036 */
[----:B------:R-:W5:Y:S04]  /*4f10*/  LDL.LU.64 R44, [R1+0x1a8] ;  /* 0x0001a800012c7983 */ /* 0x000f680000300a00 */
[----:B------:R0:W5:Y:S02]  /*4f20*/  LDG.E.64 R4, desc[UR10][R124.64] ;  /* 0x0000000a7c047981 */ /* 0x000164000c1e1b00 */
[----:B0-----:R-:W-:Y:S02]  /*4f30*/  PRMT R124, RZ, 0x7610, R124 ;  /* 0x00007610ff7c7816 */ /* 0x001fe4000000007c */
[----:B------:R0:W5:Y:S04]  /*4f40*/  LDL R125, [R1+0x170] ;  /* 0x00017000017d7983 */ /* 0x0001680000100800 */
[----:B----4-:R1:W-:Y:S01]  /*4f50*/  STL [R1+0x10c], R123 ;  /* 0x00010c7b01007387 */ /* 0x0103e20000100800 */
[----:B------:R-:W-:-:S02]  /*4f60*/  @!P6 PRMT R54, R123, 0x7610, R54 ;  /* 0x000076107b36e816 */ /* 0x000fc40000000036 */
[----:B------:R-:W-:Y:S02]  /*4f70*/  @!P6 PRMT R124, R123, 0x7632, R124 ;  /* 0x000076327b7ce816 */ /* 0x000fe4000000007c */
[----:B-1----:R0:W5:Y:S04]  /*4f80*/  LDL R123, [R1+0x168] ;  /* 0x00016800017b7983 */ /* 0x0021680000100800 */
[----:B------:R-:W-:Y:S04]  /*4f90*/  STL [R1+0x50], R34 ;  /* 0x0000502201007387 */ /* 0x000fe80000100800 */
        /* <DEDUP_REMOVED lines=9> */
[----:B--2---:R-:W-:Y:S04]  /*5030*/  STL [R1+0x80], R111 ;  /* 0x0000806f01007387 */ /* 0x004fe80000100800 */
[----:B------:R-:W-:Y:S04]  /*5040*/  STL [R1+0x8c], R106 ;  /* 0x00008c6a01007387 */ /* 0x000fe80000100800 */
[----:B------:R1:W-:Y:S04]  /*5050*/  STL [R1+0x58], R37 ;  /* 0x0000582501007387 */ /* 0x0003e80000100800 */
[----:B------:R2:W-:Y:S04]  /*5060*/  STL [R1+0x5c], R41 ;  /* 0x00005c2901007387 */ /* 0x0005e80000100800 */
[----:B------:R4:W-:Y:S01]  /*5070*/  STL [R1+0xec], R9 ;  /* 0x0000ec0901007387 */ /* 0x0009e20000100800 */
[----:B-1----:R-:W-:-:S03]  /*5080*/  PRMT R37, RZ, 0x7610, R37 ;  /* 0x00007610ff257816 */ /* 0x002fc60000000025 */
[----:B------:R1:W-:Y:S01]  /*5090*/  STL [R1+0xf0], R11 ;  /* 0x0000f00b01007387 */ /* 0x0003e20000100800 */
[----:B--2---:R-:W-:Y:S01]  /*50a0*/  PRMT R41, RZ, 0x7610, R41 ;  /* 0x00007610ff297816 */ /* 0x004fe20000000029 */
[----:B------:R-:W-:Y:S01]  /*50b0*/  UISETP.NE.AND UP1, UPT, UR9, URZ, UPT ;  /* 0x000000ff0900728c */ /* 0x000fe2000bf25270 */
[----:B----4-:R-:W-:Y:S02]  /*50c0*/  PRMT R9, RZ, 0x7610, R9 ;  /* 0x00007610ff097816 */ /* 0x010fe40000000009 */
[----:B-1----:R-:W-:Y:S01]  /*50d0*/  PRMT R11, RZ, 0x7610, R11 ;  /* 0x00007610ff0b7816 */ /* 0x002fe2000000000b */
[----:B------:R1:W-:Y:S01]  /*50e0*/  STL [R1+0x4c], R31 ;  /* 0x00004c1f01007387 */ /* 0x0003e20000100800 */
[C---:B------:R-:W-:Y:S02]  /*50f0*/  @!P2 PRMT R9, R17.reuse, 0x7610, R9 ;  /* 0x000076101109a816 */ /* 0x040fe40000000009 */
[----:B------:R-:W-:Y:S01]  /*5100*/  @!P2 PRMT R11, R17, 0x7632, R11 ;  /* 0x00007632110ba816 */ /* 0x000fe2000000000b */
[----:B------:R2:W-:Y:S04]  /*5110*/  STL [R1+0xd8], R21 ;  /* 0x0000d81501007387 */ /* 0x0005e80000100800 */
[----:B------:R4:W-:Y:S01]  /*5120*/  STL [R1+0x60], R49 ;  /* 0x0000603101007387 */ /* 0x0009e20000100800 */
[----:B-1----:R-:W-:-:S03]  /*5130*/  PRMT R31, RZ, 0x7610, R31 ;  /* 0x00007610ff1f7816 */ /* 0x002fc6000000001f */
[----:B------:R1:W-:Y:S01]  /*5140*/  STL [R1+0xfc], R17 ;  /* 0x0000fc1101007387 */ /* 0x0003e20000100800 */
[----:B--2---:R-:W-:Y:S02]  /*5150*/  PRMT R21, RZ, 0x7610, R21 ;  /* 0x00007610ff157816 */ /* 0x004fe40000000015 */
[----:B----4-:R-:W-:Y:S02]  /*5160*/  PRMT R49, RZ, 0x7610, R49 ;  /* 0x00007610ff317816 */ /* 0x010fe40000000031 */
[----:B-1----:R-:W-:Y:S01]  /*5170*/  PRMT R17, RZ, 0x7610, R17 ;  /* 0x00007610ff117816 */ /* 0x002fe20000000011 */
[----:B------:R1:W-:Y:S01]  /*5180*/  STL [R1+0xcc], R32 ;  /* 0x0000cc2001007387 */ /* 0x0003e20000100800 */
[----:B------:R-:W-:Y:S02]  /*5190*/  @!P1 PRMT R21, R16, 0x7632, R21 ;  /* 0x0000763210159816 */ /* 0x000fe40000000015 */
[C---:B------:R-:W-:Y:S01]  /*51a0*/  @!P3 PRMT R17, R20.reuse, 0x7610, R17 ;  /* 0x000076101411b816 */ /* 0x040fe20000000011 */
[----:B------:R2:W-:Y:S01]  /*51b0*/  STL [R1+0xd0], R33 ;  /* 0x0000d02101007387 */ /* 0x0005e20000100800 */
[----:B------:R-:W-:-:S03]  /*51c0*/  @!P3 PRMT R31, R20, 0x7632, R31 ;  /* 0x00007632141fb816 */ /* 0x000fc6000000001f */
[----:B------:R4:W-:Y:S01]  /*51d0*/  STL [R1+0x54], R35 ;  /* 0x0000542301007387 */ /* 0x0009e20000100800 */
[----:B-1----:R-:W-:-:S03]  /*51e0*/  PRMT R32, RZ, 0x7610, R32 ;  /* 0x00007610ff207816 */ /* 0x002fc60000000020 */
[----:B------:R1:W-:Y:S01]  /*51f0*/  STL [R1+0xd4], R36 ;  /* 0x0000d42401007387 */ /* 0x0003e20000100800 */
[----:B--2---:R-:W-:-:S03]  /*5200*/  PRMT R33, RZ, 0x7610, R33 ;  /* 0x00007610ff217816 */ /* 0x004fc60000000021 */
[----:B------:R2:W-:Y:S01]  /*5210*/  STL [R1+0xdc], R0 ;  /* 0x0000dc0001007387 */ /* 0x0005e20000100800 */
[----:B----4-:R-:W-:-:S03]  /*5220*/  PRMT R35, RZ, 0x7610, R35 ;  /* 0x00007610ff237816 */ /* 0x010fc60000000023 */
[----:B------:R4:W-:Y:S01]  /*5230*/  STL [R1+0xf4], R14 ;  /* 0x0000f40e01007387 */ /* 0x0009e20000100800 */
[----:B------:R-:W-:Y:S02]  /*5240*/  @!P5 PRMT R49, R26, 0x7610, R49 ;  /* 0x000076101a31d816 */ /* 0x000fe40000000031 */
[----:B-1----:R-:W-:Y:S01]  /*5250*/  PRMT R36, RZ, 0x7610, R36 ;  /* 0x00007610ff247816 */ /* 0x002fe20000000024 */
[----:B------:R-:W-:Y:S01]  /*5260*/  STL [R1+0xf8], R16 ;  /* 0x0000f81001007387 */ /* 0x000fe20000100800 */
[----:B--2---:R-:W-:-:S03]  /*5270*/  PRMT R0, RZ, 0x7610, R0 ;  /* 0x00007610ff007816 */ /* 0x004fc60000000000 */
[----:B------:R1:W-:Y:S01]  /*5280*/  STL [R1+0x100], R20 ;  /* 0x0001001401007387 */ /* 0x0003e20000100800 */
[----:B----4-:R-:W-:-:S03]  /*5290*/  PRMT R14, RZ, 0x7610, R14 ;  /* 0x00007610ff0e7816 */ /* 0x010fc6000000000e */
[----:B------:R-:W-:Y:S01]  /*52a0*/  STL [R1+0x108], R26 ;  /* 0x0001081a01007387 */ /* 0x000fe20000100800 */
[----:B------:R-:W-:Y:S02]  /*52b0*/  @!P1 PRMT R0, R74, 0x7610, R0 ;  /* 0x000076104a009816 */ /* 0x000fe40000000000 */
[----:B-1----:R-:W-:Y:S02]  /*52c0*/  PRMT R20, RZ, 0x7610, R20 ;  /* 0x00007610ff147816 */ /* 0x002fe40000000014 */
[----:B---3--:R-:W-:-:S13]  /*52d0*/  R2UR UR28, R6 ;  /* 0x00000000061c72ca */ /* 0x008fda00000e0000 */
[----:B------:R-:W-:-:S05]  /*52e0*/  MOV R34, UR28 ;  /* 0x0000001c00227c02 */ /* 0x000fca0008000f00 */
[----:B------:R-:W-:-:S05]  /*52f0*/  FFMA.FTZ R34, -R34, UR28, R7 ;  /* 0x0000001c22227c23 */ /* 0x000fca0008010107 */
[----:B------:R-:W-:-:S13]  /*5300*/  FSETP.GTU.FTZ.AND P0, PT, R34, RZ, PT ;  /* 0x000000ff2200720b */ /* 0x000fda0003f1c000 */
[----:B------:R-:W-:-:S05]  /*5310*/  VOTEU.ANY UP0, P0 ;  /* 0x0000000000ff7886 */ /* 0x000fca0000000100 */
[----:B------:R-:W1:Y:S01]  /*5320*/  @UP0 LDCU UR5, c[0x0][0x3c0] ;  /* 0x00007800ff0507ac */ /* 0x000e620008000800 */
[----:B------:R-:W-:Y:S01]  /*5330*/  PLOP3.LUT P0, PT, PT, PT, UP0, 0x80, 0x8 ;  /* 0x000000000008781c */ /* 0x000fe20003f0f008 */
[----:B------:R-:W-:-:S12]  /*5340*/  STL [R1+0x84], R115 ;  /* 0x0000847301007387 */ /* 0x000fd80000100800 */
[----:B-1----:R-:W-:-:S06]  /*5350*/  @P0 FADD.FTZ R53, R34, UR5 ;  /* 0x0000000522350e21 */ /* 0x002fcc0008010000 */
[----:B------:R-:W1:Y:S01]  /*5360*/  @P0 MUFU.RSQ R53, R53 ;  /* 0x0000003500350308 */ /* 0x000e620000001400 */
[----:B------:R-:W-:Y:S01]  /*5370*/  STL [R1+0x104], R119 ;  /* 0x0001047701007387 */ /* 0x000fe20000100800 */
[C---:B------:R-:W-:Y:S02]  /*5380*/  @!P5 PRMT R41, R23.reuse, 0x7610, R41 ;  /* 0x000076101729d816 */ /* 0x040fe40000000029 */
[----:B------:R-:W-:Y:S01]  /*5390*/  @!P5 PRMT R37, R23, 0x7632, R37 ;  /* 0x000076321725d816 */ /* 0x000fe20000000025 */
[----:B------:R2:W-:Y:S01]  /*53a0*/  STL [R1+0x88], R23 ;  /* 0x0000881701007387 */ /* 0x0005e20000100800 */
[----:B------:R-:W-:Y:S02]  /*53b0*/  PRMT R7, RZ, 0x7610, R7 ;  /* 0x00007610ff077816 */ /* 0x000fe40000000007 */
[----:B------:R-:W-:Y:S02]  /*53c0*/  PRMT R6, RZ, 0x7610, R6 ;  /* 0x00007610ff067816 */ /* 0x000fe40000000006 */
[----:B------:R-:W-:-:S02]  /*53d0*/  @!P1 PRMT R7, R16, 0x7610, R7 ;  /* 0x0000761010079816 */ /* 0x000fc40000000007 */
[----:B--2---:R-:W-:Y:S02]  /*53e0*/  PRMT R23, RZ, 0x7610, R23 ;  /* 0x00007610ff177816 */ /* 0x004fe40000000017 */
[----:B-1----:R-:W-:Y:S02]  /*53f0*/  @P0 R2UR UR5, R53 ;  /* 0x00000000350502ca */ /* 0x002fe400000e0000 */
[----:B------:R-:W-:Y:S02]  /*5400*/  @!P5 PRMT R23, R26, 0x7632, R23 ;  /* 0x000076321a17d816 */ /* 0x000fe40000000017 */
[----:B------:R-:W-:Y:S02]  /*5410*/  PRMT R16, RZ, 0x7610, R16 ;  /* 0x00007610ff107816 */ /* 0x000fe40000000010 */
[----:B------:R-:W-:Y:S02]  /*5420*/  PRMT R34, RZ, 0x7610, R34 ;  /* 0x00007610ff227816 */ /* 0x000fe40000000022 */
[----:B------:R-:W-:-:S02]  /*5430*/  PRMT R53, RZ, 0x7610, R53 ;  /* 0x00007610ff357816 */ /* 0x000fc40000000035 */
[----:B------:R-:W-:Y:S02]  /*5440*/  PRMT R26, RZ, 0x7610, R26 ;  /* 0x00007610ff1a7816 */ /* 0x000fe4000000001a */
[----:B------:R-:W-:Y:S02]  /*5450*/  @!P1 PRMT R6, R74, 0x7632, R6 ;  /* 0x000076324a069816 */ /* 0x000fe40000000006 */
        /* <DEDUP_REMOVED lines=8> */
[C---:B------:R-:W-:Y:S02]  /*54e0*/  @!P6 PRMT R53, R106.reuse, 0x7610, R53 ;  /* 0x000076106a35e816 */ /* 0x040fe40000000035 */
[----:B------:R-:W-:Y:S01]  /*54f0*/  @!P6 PRMT R26, R106, 0x7632, R26 ;  /* 0x000076326a1ae816 */ /* 0x000fe2000000001a */
[----:B------:R-:W-:Y:S01]  /*5500*/  UMOV UR16, 0x3f800000 ;  /* 0x3f80000000107882 */ /* 0x000fe20000000000 */
[----:B------:R-:W-:Y:S01]  /*5510*/  @UP0 UMOV UR16, UR5 ;  /* 0x0000000500100c82 */ /* 0x000fe20008000000 */
[----:B0-----:R-:W-:Y:S05]  /*5520*/  BRA.U UP1, `(.L_x_173) ;  /* 0x0000002501647547 */ /* 0x001fea000b800000 */
[----:B------:R-:W2:Y:S04]  /*5530*/  LDL.LU R62, [R1+0x158] ;  /* 0x00015800013e7983 */ /* 0x000ea80000300800 */
[----:B------:R-:W3:Y:S04]  /*5540*/  LDL.LU R58, [R1+0x160] ;  /* 0x00016000013a7983 */ /* 0x000ee80000300800 */
[----:B------:R-:W4:Y:S04]  /*5550*/  LDL.LU R70, [R1+0x15c] ;  /* 0x00015c0001467983 */ /* 0x000f280000300800 */
[----:B------:R-:W4:Y:S04]  /*5560*/  LDL.LU R66, [R1+0x164] ;  /* 0x0001640001427983 */ /* 0x000f280000300800 */
[----:B------:R-:W4:Y:S04]  /*5570*/  LDL.LU R97, [R1+0x124] ;  /* 0x0001240001617983 */ /* 0x000f280000300800 */
[----:B------:R-:W4:Y:S04]  /*5580*/  LDL.LU R108, [R1+0x16c] ;  /* 0x00016c00016c7983 */ /* 0x000f280000300800 */
[----:B------:R-:W4:Y:S04]  /*5590*/  LDL.LU R111, [R1+0x17c] ;  /* 0x00017c00016f7983 */ /* 0x000f280000300800 */
[----:B------:R-:W4:Y:S04]  /*55a0*/  LDL.LU R119, [R1+0x184] ;  /* 0x0001840001777983 */ /* 0x000f280000300800 */
[----:B------:R-:W4:Y:S01]  /*55b0*/  LDL.LU R115, [R1+0x180] ;  /* 0x0001800001737983 */ /* 0x000f220000300800 */
[----:B--2---:R-:W-:-:S02]  /*55c0*/  SHF.L.U32 R62, R62, 0x10, RZ ;  /* 0x000000103e3e7819 */ /* 0x004fc400000006ff */
[----:B---3--:R-:W-:-:S03]  /*55d0*/  SHF.L.U32 R58, R58, 0x10, RZ ;  /* 0x000000103a3a7819 */ /* 0x008fc600000006ff */
[----:B------:R-:W-:Y:S01]  /*55e0*/  FADD.FTZ R62, R62, -UR28 ;  /* 0x8000001c3e3e7e21 */ /* 0x000fe20008010000 */
[----:B----4-:R-:W-:-:S03]  /*55f0*/  SHF.L.U32 R74, R70, 0x10, RZ ;  /* 0x00000010464a7819 */ /* 0x010fc600000006ff */
[----:B------:R-:W-:Y:S01]  /*5600*/  FMUL.FTZ R62, R62, UR16 ;  /* 0x000000103e3e7c20 */ /* 0x000fe20008410000 */
[----:B-----5:R-:W-:Y:S01]  /*5610*/  FMUL.FTZ R70, R4, R58 ;  /* 0x0000003a04467220 */ /* 0x020fe20000410000 */
[----:B------:R-:W-:Y:S01]  /*5620*/  SHF.L.U32 R66, R66, 0x10, RZ ;  /* 0x0000001042427819 */ /* 0x000fe200000006ff */
[----:B------:R-:W-:Y:S02]  /*5630*/  FADD.FTZ R74, R74, -UR28 ;  /* 0x8000001c4a4a7e21 */ /* 0x000fe40008010000 */
[----:B------:R-:W-:Y:S01]  /*5640*/  FADD.FTZ R78, RZ, R70 ;  /* 0x00000046ff4e7221 */ /* 0x000fe20000010000 */
[----:B------:R-:W-:Y:S01]  /*5650*/  SHF.L.U32 R97, R97, 0x10, RZ ;  /* 0x0000001061617819 */ /* 0x000fe200000006ff */
[----:B------:R-:W-:Y:S01]  /*5660*/  FFMA.FTZ R106, R62, R70, RZ ;  /* 0x000000463e6a7223 */ /* 0x000fe200000100ff */
[----:B------:R-:W-:Y:S01]  /*5670*/  FMUL.FTZ R74, R74, UR16 ;  /* 0x000000104a4a7c20 */ /* 0x000fe20008410000 */
[----:B------:R-:W-:Y:S02]  /*5680*/  FMUL.FTZ R70, R5, R66 ;  /* 0x0000004205467220 */ /* 0x000fe40000410000 */
[----:B------:R-:W-:Y:S01]  /*5690*/  FADD.FTZ R97, R97, -UR28 ;  /* 0x8000001c61617e21 */ /* 0x000fe20008010000 */
[----:B------:R-:W-:Y:S01]  /*56a0*/  FFMA.FTZ R62, R58, R62, RZ ;  /* 0x0000003e3a3e7223 */ /* 0x000fe200000100ff */
[----:B------:R-:W-:Y:S01]  /*56b0*/  FFMA.FTZ R106, R74, R70, R106 ;  /* 0x000000464a6a7223 */ /* 0x000fe2000001006a */
[----:B------:R-:W-:Y:S01]  /*56c0*/  FADD.FTZ R78, R70, R78 ;  /* 0x0000004e464e7221 */ /* 0x000fe20000010000 */
[----:B------:R-:W-:Y:S01]  /*56d0*/  SHF.L.U32 R70, R108, 0x10, RZ ;  /* 0x000000106c467819 */ /* 0x000fe200000006ff */
[----:B------:R-:W-:Y:S01]  /*56e0*/  FADD.FTZ R58, RZ, R58 ;  /* 0x0000003aff3a7221 */ /* 0x000fe20000010000 */
[----:B------:R-:W-:-:S03]  /*56f0*/  FMUL.FTZ R97, R97, UR16 ;  /* 0x0000001061617c20 */ /* 0x000fc60008410000 */
[C---:B------:R-:W-:Y:S01]  /*5700*/  FADD.FTZ R58, R70.reuse, R58 ;  /* 0x0000003a463a7221 */ /* 0x040fe20000010000 */
[----:B------:R-:W-:Y:S01]  /*5710*/  FFMA.FTZ R62, R70, R97, R62 ;  /* 0x00000061463e7223 */ /* 0x000fe2000001003e */
[----:B------:R-:W-:-:S04]  /*5720*/  FMUL.FTZ R70, R4, R70 ;  /* 0x0000004604467220 */ /* 0x000fc80000410000 */
[----:B------:R-:W-:Y:S02]  /*5730*/  FFMA.FTZ R106, R97, R70, R106 ;  /* 0x00000046616a7223 */ /* 0x000fe4000001006a */
[----:B------:R-:W2:Y:S01]  /*5740*/  LDL.LU R97, [R1+0x174] ;  /* 0x0001740001617983 */ /* 0x000ea20000300800 */
[----:B------:R-:W-:-:S03]  /*5750*/  SHF.L.U32 R108, R125, 0x10, RZ ;  /* 0x000000107d6c7819 */ /* 0x000fc600000006ff */
[----:B------:R-:W3:Y:S02]  /*5760*/  LDL.LU R125, [R1+0x178] ;  /* 0x00017800017d7983 */ /* 0x000ee40000300800 */
[----:B------:R-:W-:Y:S01]  /*5770*/  FADD.FTZ R108, R108, -UR28 ;  /* 0x8000001c6c6c7e21 */ /* 0x000fe20008010000 */
[----:B------:R-:W-:Y:S01]  /*5780*/  FFMA.FTZ R74, R66, R74, RZ ;  /* 0x0000004a424a7223 */ /* 0x000fe200000100ff */
[----:B------:R-:W-:Y:S02]  /*5790*/  FADD.FTZ R66, RZ, R66 ;  /* 0x00000042ff427221 */ /* 0x000fe40000010000 */
[----:B------:R-:W-:Y:S01]  /*57a0*/  FMUL.FTZ R108, R108, UR16 ;  /* 0x000000106c6c7c20 */ /* 0x000fe20008410000 */
[----:B------:R-:W-:Y:S01]  /*57b0*/  FADD.FTZ R78, R78, R70 ;  /* 0x000000464e4e7221 */ /* 0x000fe20000010000 */
[----:B------:R-:W-:Y:S02]  /*57c0*/  SHF.L.U32 R70, R123, 0x10, RZ ;  /* 0x000000107b467819 */ /* 0x000fe400000006ff */
[----:B------:R-:W4:Y:S01]  /*57d0*/  LDL.LU R123, [R1+0x198] ;  /* 0x00019800017b7983 */ /* 0x000f220000300800 */
[----:B--2---:R-:W-:-:S05]  /*57e0*/  SHF.L.U32 R97, R97, 0x10, RZ ;  /* 0x0000001061617819 */ /* 0x004fca00000006ff */
[C---:B------:R-:W-:Y:S01]  /*57f0*/  FADD.FTZ R66, R97.reuse, R66 ;  /* 0x0000004261427221 */ /* 0x040fe20000010000 */
[----:B------:R-:W-:Y:S01]  /*5800*/  FFMA.FTZ R74, R97, R108, R74 ;  /* 0x0000006c614a7223 */ /* 0x000fe2000001004a */
[----:B------:R-:W-:-:S04]  /*5810*/  FMUL.FTZ R97, R5, R97 ;  /* 0x0000006105617220 */ /* 0x000fc80000410000 */
[----:B------:R-:W-:Y:S01]  /*5820*/  FFMA.FTZ R106, R108, R97, R106 ;  /* 0x000000616c6a7223 */ /* 0x000fe2000001006a */
[----:B------:R-:W-:Y:S01]  /*5830*/  FADD.FTZ R78, R97, R78 ;  /* 0x0000004e614e7221 */ /* 0x000fe20000010000 */
[----:B------:R-:W-:Y:S01]  /*5840*/  SHF.L.U32 R97, R111, 0x10, RZ ;  /* 0x000000106f617819 */ /* 0x000fe200000006ff */
[----:B------:R-:W-:Y:S01]  /*5850*/  FADD.FTZ R111, R70, -UR28 ;  /* 0x8000001c466f7e21 */ /* 0x000fe20008010000 */
[----:B---3--:R-:W-:Y:S02]  /*5860*/  SHF.L.U32 R70, R125, 0x10, RZ ;  /* 0x000000107d467819 */ /* 0x008fe400000006ff */
[----:B------:R-:W2:Y:S01]  /*5870*/  LDL.LU R125, [R1+0x1a0] ;  /* 0x0001a000017d7983 */ /* 0x000ea20000300800 */
[----:B------:R-:W-:Y:S02]  /*5880*/  FMUL.FTZ R111, R111, UR16 ;  /* 0x000000106f6f7c20 */ /* 0x000fe40008410000 */
[----:B------:R-:W-:Y:S01]  /*5890*/  FADD.FTZ R70, R70, -UR28 ;  /* 0x8000001c46467e21 */ /* 0x000fe20008010000 */
[----:B------:R-:W-:Y:S01]  /*58a0*/  FMUL.FTZ R108, R4, R97 ;  /* 0x00000061046c7220 */ /* 0x000fe20000410000 */
[----:B------:R-:W-:Y:S01]  /*58b0*/  FADD.FTZ R58, R58, R97 ;  /* 0x000000613a3a7221 */ /* 0x000fe20000010000 */
[----:B------:R-:W-:Y:S01]  /*58c0*/  FFMA.FTZ R62, R97, R111, R62 ;  /* 0x0000006f613e7223 */ /* 0x000fe2000001003e */
[----:B------:R-:W-:Y:S01]  /*58d0*/  SHF.L.U32 R97, R119, 0x10, RZ ;  /* 0x0000001077617819 */ /* 0x000fe200000006ff */
[----:B------:R-:W-:Y:S01]  /*58e0*/  FMUL.FTZ R70, R70, UR16 ;  /* 0x0000001046467c20 */ /* 0x000fe20008410000 */
[----:B------:R-:W-:Y:S01]  /*58f0*/  FFMA.FTZ R106, R111, R108, R106 ;  /* 0x0000006c6f6a7223 */ /* 0x000fe2000001006a */
[----:B------:R-:W-:Y:S01]  /*5900*/  FADD.FTZ R78, R78, R108 ;  /* 0x0000006c4e4e7221 */ /* 0x000fe20000010000 */
[----:B------:R-:W3:Y:S01]  /*5910*/  LDL.LU R119, [R1+0x19c] ;  /* 0x00019c0001777983 */ /* 0x000ee20000300800 */
[----:B------:R-:W-:Y:S01]  /*5920*/  FADD.FTZ R66, R66, R97 ;  /* 0x0000006142427221 */ /* 0x000fe20000010000 */
[----:B------:R-:W-:Y:S01]  /*5930*/  FFMA.FTZ R74, R97, R70, R74 ;  /* 0x00000046614a7223 */ /* 0x000fe2000001004a */
[----:B------:R-:W-:Y:S01]  /*5940*/  FMUL.FTZ R97, R5, R97 ;  /* 0x0000006105617220 */ /* 0x000fe20000410000 */
[----:B------:R-:W-:Y:S01]  /*5950*/  SHF.L.U32 R111, R115, 0x10, RZ ;  /* 0x00000010736f7819 */ /* 0x000fe200000006ff */
[----:B------:R-:W4:Y:S02]  /*5960*/  LDL.LU R108, [R1+0x188] ;  /* 0x00018800016c7983 */ /* 0x000f240000300800 */
[----:B------:R-:W-:-:S02]  /*5970*/  FFMA.FTZ R106, R70, R97, R106 ;  /* 0x00000061466a7223 */ /* 0x000fc4000001006a */
[----:B------:R-:W2:Y:S01]  /*5980*/  LDL.LU R70, [R1+0x18c] ;  /* 0x00018c0001467983 */ /* 0x000ea20000300800 */
[----:B------:R-:W-:Y:S01]  /*5990*/  FADD.FTZ R111, R111, -UR28 ;  /* 0x8000001c6f6f7e21 */ /* 0x000fe20008010000 */
[----:B------:R-:W-:Y:S02]  /*59a0*/  FADD.FTZ R78, R97, R78 ;  /* 0x0000004e614e7221 */ /* 0x000fe40000010000 */
[----:B------:R-:W3:Y:S01]  /*59b0*/  LDL.LU R97, [R1+0x194] ;  /* 0x0001940001617983 */ /* 0x000ee20000300800 */
[----:B------:R-:W-:-:S03]  /*59c0*/  FMUL.FTZ R111, R111, UR16 ;  /* 0x000000106f6f7c20 */ /* 0x000fc60008410000 */
[----:B------:R-:W3:Y:S01]  /*59d0*/  LDL.LU R115, [R1+0x118] ;  /* 0x0001180001737983 */ /* 0x000ee20000300800 */
[----:B--2---:R-:W-:-:S05]  /*59e0*/  SHF.L.U32 R70, R70, 0x10, RZ ;  /* 0x0000001046467819 */ /* 0x004fca00000006ff */
[----:B------:R-:W-:Y:S01]  /*59f0*/  FADD.FTZ R58, R58, R70 ;  /* 0x000000463a3a7221 */ /* 0x000fe20000010000 */
[----:B------:R-:W-:Y:S01]  /*5a00*/  FFMA.FTZ R62, R70, R111, R62 ;  /* 0x0000006f463e7223 */ /* 0x000fe2000001003e */
[----:B------:R-:W-:-:S04]  /*5a10*/  FMUL.FTZ R70, R4, R70 ;  /* 0x0000004604467220 */ /* 0x000fc80000410000 */
[----:B------:R-:W-:Y:S02]  /*5a20*/  FFMA.FTZ R106, R111, R70, R106 ;  /* 0x000000466f6a7223 */ /* 0x000fe4000001006a */
[----:B------:R-:W2:Y:S01]  /*5a30*/  LDL.LU R111, [R1+0x190] ;  /* 0x00019000016f7983 */ /* 0x000ea20000300800 */
[----:B----4-:R-:W-:Y:S02]  /*5a40*/  SHF.L.U32 R108, R108, 0x10, RZ ;  /* 0x000000106c6c7819 */ /* 0x010fe400000006ff */
[----:B---3--:R-:W-:-:S03]  /*5a50*/  SHF.L.U32 R97, R97, 0x10, RZ ;  /* 0x0000001061617819 */ /* 0x008fc600000006ff */
[----:B------:R-:W-:Y:S01]  /*5a60*/  FADD.FTZ R108, R108, -UR28 ;  /* 0x8000001c6c6c7e21 */ /* 0x000fe20008010000 */
[----:B------:R-:W-:-:S03]  /*5a70*/  FADD.FTZ R78, R78, R70 ;  /* 0x000000464e4e7221 */ /* 0x000fc60000010000 */
[----:B------:R-:W-:Y:S01]  /*5a80*/  FMUL.FTZ R108, R108, UR16 ;  /* 0x000000106c6c7c20 */ /* 0x000fe20008410000 */
[----:B------:R-:W-:-:S03]  /*5a90*/  FADD.FTZ R66, R66, R97 ;  /* 0x0000006142427221 */ /* 0x000fc60000010000 */
[----:B------:R-:W-:Y:S01]  /*5aa0*/  FFMA.FTZ R74, R97, R108, R74 ;  /* 0x0000006c614a7223 */ /* 0x000fe2000001004a */
[----:B------:R-:W-:-:S04]  /*5ab0*/  FMUL.FTZ R97, R5, R97 ;  /* 0x0000006105617220 */ /* 0x000fc80000410000 */
[----:B------:R-:W-:Y:S01]  /*5ac0*/  FFMA.FTZ R106, R108, R97, R106 ;  /* 0x000000616c6a7223 */ /* 0x000fe2000001006a */
[----:B------:R-:W-:Y:S01]  /*5ad0*/  FADD.FTZ R78, R97, R78 ;  /* 0x0000004e614e7221 */ /* 0x000fe20000010000 */
[----:B------:R-:W-:Y:S02]  /*5ae0*/  SHF.L.U32 R97, R119, 0x10, RZ ;  /* 0x0000001077617819 */ /* 0x000fe400000006ff */
[----:B------:R-:W-:Y:S01]  /*5af0*/  SHF.L.U32 R108, R123, 0x10, RZ ;  /* 0x000000107b6c7819 */ /* 0x000fe200000006ff */
[----:B------:R-:W3:Y:S02]  /*5b00*/  LDL.LU R119, [R1+0x110] ;  /* 0x0001100001777983 */ /* 0x000ee40000300800 */
[----:B------:R-:W-:Y:S02]  /*5b10*/  FADD.FTZ R58, R58, R97 ;  /* 0x000000613a3a7221 */ /* 0x000fe40000010000 */
[----:B------:R-:W4:Y:S01]  /*5b20*/  LDL.LU R123, [R1+0x1a4] ;  /* 0x0001a400017b7983 */ /* 0x000f220000300800 */
[----:B--2---:R-:W-:-:S05]  /*5b30*/  SHF.L.U32 R70, R111, 0x10, RZ ;  /* 0x000000106f467819 */ /* 0x004fca00000006ff */
[----:B------:R-:W-:-:S04]  /*5b40*/  FADD.FTZ R70, R70, -UR28 ;  /* 0x8000001c46467e21 */ /* 0x000fc80008010000 */
[----:B------:R-:W-:-:S04]  /*5b50*/  FMUL.FTZ R70, R70, UR16 ;  /* 0x0000001046467c20 */ /* 0x000fc80008410000 */
[----:B------:R-:W-:Y:S01]  /*5b60*/  FFMA.FTZ R62, R97, R70, R62 ;  /* 0x00000046613e7223 */ /* 0x000fe2000001003e */
[----:B------:R-:W-:-:S04]  /*5b70*/  FMUL.FTZ R97, R4, R97 ;  /* 0x0000006104617220 */ /* 0x000fc80000410000 */
[----:B------:R-:W-:Y:S02]  /*5b80*/  FFMA.FTZ R106, R70, R97, R106 ;  /* 0x00000061466a7223 */ /* 0x000fe4000001006a */
[----:B------:R-:W2:Y:S01]  /*5b90*/  LDL.LU R70, [R1+0x120] ;  /* 0x0001200001467983 */ /* 0x000ea20000300800 */
[----:B------:R-:W-:-:S03]  /*5ba0*/  FADD.FTZ R78, R78, R97 ;  /* 0x000000614e4e7221 */ /* 0x000fc60000010000 */
[----:B------:R-:W4:Y:S01]  /*5bb0*/  LDL.LU R97, [R1+0x11c] ;  /* 0x00011c0001617983 */ /* 0x000f220000300800 */
[----:B------:R-:W-:-:S03]  /*5bc0*/  SHF.L.U32 R111, R125, 0x10, RZ ;  /* 0x000000107d6f7819 */ /* 0x000fc600000006ff */
[----:B------:R-:W4:Y:S01]  /*5bd0*/  LDL.LU R125, [R1+0x114] ;  /* 0x00011400017d7983 */ /* 0x000f220000300800 */
[----:B------:R-:W-:Y:S01]  /*5be0*/  FADD.FTZ R108, R108, -UR28 ;  /* 0x8000001c6c6c7e21 */ /* 0x000fe20008010000 */
[----:B------:R-:W-:-:S03]  /*5bf0*/  SHF.L.U32 R115, R115, 0x10, RZ ;  /* 0x0000001073737819 */ /* 0x000fc600000006ff */
[----:B------:R-:W-:Y:S01]  /*5c00*/  FMUL.FTZ R108, R108, UR16 ;  /* 0x000000106c6c7c20 */ /* 0x000fe20008410000 */
[----:B------:R-:W-:Y:S01]  /*5c10*/  FADD.FTZ R66, R66, R111 ;  /* 0x0000006f42427221 */ /* 0x000fe20000010000 */
[----:B------:R-:W-:Y:S02]  /*5c20*/  FADD.FTZ R115, R115, -UR28 ;  /* 0x8000001c73737e21 */ /* 0x000fe40008010000 */
[----:B------:R-:W-:Y:S01]  /*5c30*/  FFMA.FTZ R74, R111, R108, R74 ;  /* 0x0000006c6f4a7223 */ /* 0x000fe2000001004a */
[----:B------:R-:W-:Y:S01]  /*5c40*/  FMUL.FTZ R111, R5, R111 ;  /* 0x0000006f056f7220 */ /* 0x000fe20000410000 */
[----:B------:R-:W-:-:S03]  /*5c50*/  FMUL.FTZ R115, R115, UR16 ;  /* 0x0000001073737c20 */ /* 0x000fc60008410000 */
[----:B------:R-:W-:Y:S01]  /*5c60*/  FADD.FTZ R78, R111, R78 ;  /* 0x0000004e6f4e7221 */ /* 0x000fe20000010000 */
[----:B------:R-:W-:Y:S01]  /*5c70*/  FFMA.FTZ R106, R108, R111, R106 ;  /* 0x0000006f6c6a7223 */ /* 0x000fe2000001006a */
[----:B------:R-:W-:Y:S02]  /*5c80*/  SHF.L.U32 R100, R100, 0x10, RZ ;  /* 0x0000001064647819 */ /* 0x000fe400000006ff */
[----:B---3--:R-:W-:-:S03]  /*5c90*/  SHF.L.U32 R119, R119, 0x10, RZ ;  /* 0x0000001077777819 */ /* 0x008fc600000006ff */
[----:B------:R-:W-:Y:S01]  /*5ca0*/  FADD.FTZ R100, R100, -UR28 ;  /* 0x8000001c64647e21 */ /* 0x000fe20008010000 */
[----:B------:R-:W-:Y:S02]  /*5cb0*/  SHF.L.U32 R101, R101, 0x10, RZ ;  /* 0x0000001065657819 */ /* 0x000fe400000006ff */
[----:B------:R-:W-:-:S03]  /*5cc0*/  SHF.L.U32 R102, R102, 0x10, RZ ;  /* 0x0000001066667819 */ /* 0x000fc600000006ff */
[----:B------:R-:W-:Y:S01]  /*5cd0*/  FADD.FTZ R101, R101, -UR28 ;  /* 0x8000001c65657e21 */ /* 0x000fe20008010000 */
[----:B------:R-:W-:Y:S01]  /*5ce0*/  SHF.L.U32 R103, R103, 0x10, RZ ;  /* 0x0000001067677819 */ /* 0x000fe200000006ff */
[----:B------:R-:W-:Y:S02]  /*5cf0*/  FADD.FTZ R102, R102, -UR28 ;  /* 0x8000001c66667e21 */ /* 0x000fe40008010000 */
[----:B------:R-:W-:Y:S01]  /*5d00*/  FMUL.FTZ R101, R101, UR16 ;  /* 0x0000001065657c20 */ /* 0x000fe20008410000 */
[----:B------:R-:W-:Y:S02]  /*5d10*/  SHF.L.U32 R105, R105, 0x10, RZ ;  /* 0x0000001069697819 */ /* 0x000fe400000006ff */
[----:B------:R-:W-:Y:S02]  /*5d20*/  SHF.L.U32 R93, R93, 0x10, RZ ;  /* 0x000000105d5d7819 */ /* 0x000fe400000006ff */
[----:B------:R-:W-:-:S03]  /*5d30*/  SHF.L.U32 R91, R91, 0x10, RZ ;  /* 0x000000105b5b7819 */ /* 0x000fc600000006ff */
[----:B------:R-:W-:Y:S01]  /*5d40*/  FADD.FTZ R93, R93, -UR28 ;  /* 0x8000001c5d5d7e21 */ /* 0x000fe20008010000 */
[----:B------:R-:W-:Y:S01]  /*5d50*/  SHF.L.U32 R95, R95, 0x10, RZ ;  /* 0x000000105f5f7819 */ /* 0x000fe200000006ff */
[----:B------:R-:W-:Y:S02]  /*5d60*/  FADD.FTZ R91, R91, -UR28 ;  /* 0x8000001c5b5b7e21 */ /* 0x000fe40008010000 */
[----:B------:R-:W-:Y:S01]  /*5d70*/  FMUL.FTZ R93, R93, UR16 ;  /* 0x000000105d5d7c20 */ /* 0x000fe20008410000 */
[----:B------:R-:W-:Y:S01]  /*5d80*/  SHF.L.U32 R90, R90, 0x10, RZ ;  /* 0x000000105a5a7819 */ /* 0x000fe200000006ff */
[----:B------:R-:W-:Y:S01]  /*5d90*/  FMUL.FTZ R91, R91, UR16 ;  /* 0x000000105b5b7c20 */ /* 0x000fe20008410000 */
[----:B------:R-:W-:Y:S02]  /*5da0*/  SHF.L.U32 R89, R89, 0x10, RZ ;  /* 0x0000001059597819 */ /* 0x000fe400000006ff */
[----:B------:R-:W-:Y:S01]  /*5db0*/  SHF.L.U32 R84, R84, 0x10, RZ ;  /* 0x0000001054547819 */ /* 0x000fe200000006ff */
[----:B------:R-:W-:Y:S01]  /*5dc0*/  FADD.FTZ R90, R90, -UR28 ;  /* 0x8000001c5a5a7e21 */ /* 0x000fe20008010000 */
[----:B------:R-:W-:-:S03]  /*5dd0*/  SHF.L.U32 R85, R85, 0x10, RZ ;  /* 0x0000001055557819 */ /* 0x000fc600000006ff */
[----:B------:R-:W-:Y:S01]  /*5de0*/  FMUL.FTZ R90, R90, UR16 ;  /* 0x000000105a5a7c20 */ /* 0x000fe20008410000 */
[----:B------:R-:W-:Y:S01]  /*5df0*/  FADD.FTZ R84, R84, -UR28 ;  /* 0x8000001c54547e21 */ /* 0x000fe20008010000 */
[----:B------:R-:W-:Y:S01]  /*5e00*/  FADD.FTZ R85, R85, -UR28 ;  /* 0x8000001c55557e21 */ /* 0x000fe20008010000 */
[----:B------:R-:W-:Y:S02]  /*5e10*/  SHF.L.U32 R87, R87, 0x10, RZ ;  /* 0x0000001057577819 */ /* 0x000fe400000006ff */
[----:B------:R-:W-:Y:S01]  /*5e20*/  FMUL.FTZ R84, R84, UR16 ;  /* 0x0000001054547c20 */ /* 0x000fe20008410000 */
[----:B------:R-:W-:Y:S01]  /*5e30*/  FMUL.FTZ R85, R85, UR16 ;  /* 0x0000001055557c20 */ /* 0x000fe20008410000 */
[----:B------:R-:W-:Y:S02]  /*5e40*/  SHF.L.U32 R81, R81, 0x10, RZ ;  /* 0x0000001051517819 */ /* 0x000fe400000006ff */
[----:B------:R-:W-:Y:S02]  /*5e50*/  SHF.L.U32 R25, R25, 0x10, RZ ;  /* 0x0000001019197819 */ /* 0x000fe400000006ff */
[----:B------:R-:W-:Y:S01]  /*5e60*/  SHF.L.U32 R83, R83, 0x10, RZ ;  /* 0x0000001053537819 */ /* 0x000fe200000006ff */
[----:B------:R-:W-:Y:S01]  /*5e70*/  FADD.FTZ R81, R81, -UR28 ;  /* 0x8000001c51517e21 */ /* 0x000fe20008010000 */
[----:B------:R-:W-:-:S03]  /*5e80*/  SHF.L.U32 R18, R18, 0x10, RZ ;  /* 0x0000001012127819 */ /* 0x000fc600000006ff */
[----:B------:R-:W-:Y:S01]  /*5e90*/  FMUL.FTZ R81, R81, UR16 ;  /* 0x0000001051517c20 */ /* 0x000fe20008410000 */
[----:B------:R-:W-:Y:S01]  /*5ea0*/  SHF.L.U32 R39, R39, 0x10, RZ ;  /* 0x0000001027277819 */ /* 0x000fe200000006ff */
[----:B------:R-:W-:Y:S01]  /*5eb0*/  FADD.FTZ R18, R18, -UR28 ;  /* 0x8000001c12127e21 */ /* 0x000fe20008010000 */
[----:B------:R-:W-:Y:S02]  /*5ec0*/  SHF.L.U32 R46, R46, 0x10, RZ ;  /* 0x000000102e2e7819 */ /* 0x000fe400000006ff */
[----:B------:R-:W-:Y:S01]  /*5ed0*/  SHF.L.U32 R47, R47, 0x10, RZ ;  /* 0x000000102f2f7819 */ /* 0x000fe200000006ff */
[----:B------:R-:W-:Y:S02]  /*5ee0*/  FMUL.FTZ R18, R18, UR16 ;  /* 0x0000001012127c20 */ /* 0x000fe40008410000 */
        /* <DEDUP_REMOVED lines=8> */
[----:B------:R-:W-:Y:S02]  /*5f70*/  FADD.FTZ R50, R50, -UR28 ;  /* 0x8000001c32327e21 */ /* 0x000fe40008010000 */
[----:B------:R-:W-:-:S02]  /*5f80*/  FADD.FTZ R55, R55, -UR28 ;  /* 0x8000001c37377e21 */ /* 0x000fc40008010000 */
[----:B------:R-:W-:Y:S01]  /*5f90*/  FMUL.FTZ R50, R50, UR16 ;  /* 0x0000001032327c20 */ /* 0x000fe20008410000 */
[----:B------:R-:W-:Y:S02]  /*5fa0*/  SHF.L.U32 R57, R57, 0x10, RZ ;  /* 0x0000001039397819 */ /* 0x000fe400000006ff */
[----:B------:R-:W-:Y:S02]  /*5fb0*/  SHF.L.U32 R56, R56, 0x10, RZ ;  /* 0x0000001038387819 */ /* 0x000fe400000006ff */
[----:B------:R-:W-:Y:S02]  /*5fc0*/  SHF.L.U32 R59, R59, 0x10, RZ ;  /* 0x000000103b3b7819 */ /* 0x000fe400000006ff */
[----:B------:R-:W-:Y:S01]  /*5fd0*/  SHF.L.U32 R60, R60, 0x10, RZ ;  /* 0x000000103c3c7819 */ /* 0x000fe200000006ff */
[----:B------:R-:W-:Y:S02]  /*5fe0*/  FADD.FTZ R56, R56, -UR28 ;  /* 0x8000001c38387e21 */ /* 0x000fe40008010000 */
[----:B------:R-:W-:Y:S01]  /*5ff0*/  FADD.FTZ R59, R59, -UR28 ;  /* 0x8000001c3b3b7e21 */ /* 0x000fe20008010000 */
[----:B------:R-:W-:Y:S01]  /*6000*/  SHF.L.U32 R61, R61, 0x10, RZ ;  /* 0x000000103d3d7819 */ /* 0x000fe200000006ff */
[----:B------:R-:W-:Y:S01]  /*6010*/  FMUL.FTZ R56, R56, UR16 ;  /* 0x0000001038387c20 */ /* 0x000fe20008410000 */
[----:B------:R-:W-:Y:S01]  /*6020*/  FADD.FTZ R60, R60, -UR28 ;  /* 0x8000001c3c3c7e21 */ /* 0x000fe20008010000 */
[----:B------:R-:W-:-:S02]  /*6030*/  SHF.L.U32 R107, R107, 0x10, RZ ;  /* 0x000000106b6b7819 */ /* 0x000fc400000006ff */
[----:B------:R-:W-:Y:S01]  /*6040*/  SHF.L.U32 R63, R63, 0x10, RZ ;  /* 0x000000103f3f7819 */ /* 0x000fe200000006ff */
[----:B------:R-:W-:Y:S01]  /*6050*/  FMUL.FTZ R60, R60, UR16 ;  /* 0x000000103c3c7c20 */ /* 0x000fe20008410000 */
[----:B------:R-:W-:Y:S02]  /*6060*/  SHF.L.U32 R64, R64, 0x10, RZ ;  /* 0x0000001040407819 */ /* 0x000fe400000006ff */
[----:B------:R-:W-:Y:S01]  /*6070*/  SHF.L.U32 R65, R65, 0x10, RZ ;  /* 0x0000001041417819 */ /* 0x000fe200000006ff */
[----:B------:R-:W-:Y:S01]  /*6080*/  FADD.FTZ R63, R63, -UR28 ;  /* 0x8000001c3f3f7e21 */ /* 0x000fe20008010000 */
[----:B------:R-:W-:Y:S01]  /*6090*/  SHF.L.U32 R8, R8, 0x10, RZ ;  /* 0x0000001008087819 */ /* 0x000fe200000006ff */
[----:B------:R-:W-:Y:S01]  /*60a0*/  FADD.FTZ R64, R64, -UR28 ;  /* 0x8000001c40407e21 */ /* 0x000fe20008010000 */
[----:B------:R-:W-:-:S03]  /*60b0*/  SHF.L.U32 R109, R109, 0x10, RZ ;  /* 0x000000106d6d7819 */ /* 0x000fc600000006ff */
[----:B------:R-:W-:Y:S01]  /*60c0*/  FADD.FTZ R8, R8, -UR28 ;  /* 0x8000001c08087e21 */ /* 0x000fe20008010000 */
[----:B------:R-:W-:Y:S01]  /*60d0*/  FMUL.FTZ R64, R64, UR16 ;  /* 0x0000001040407c20 */ /* 0x000fe20008410000 */
[----:B------:R-:W-:Y:S02]  /*60e0*/  SHF.L.U32 R67, R67, 0x10, RZ ;  /* 0x0000001043437819 */ /* 0x000fe400000006ff */
[----:B------:R-:W-:Y:S01]  /*60f0*/  FMUL.FTZ R8, R8, UR16 ;  /* 0x0000001008087c20 */ /* 0x000fe20008410000 */
[----:B------:R-:W-:Y:S02]  /*6100*/  SHF.L.U32 R69, R69, 0x10, RZ ;  /* 0x0000001045457819 */ /* 0x000fe400000006ff */
[----:B------:R-:W-:Y:S01]  /*6110*/  FADD.FTZ R67, R67, -UR28 ;  /* 0x8000001c43437e21 */ /* 0x000fe20008010000 */
[----:B------:R-:W-:Y:S02]  /*6120*/  SHF.L.U32 R10, R10, 0x10, RZ ;  /* 0x000000100a0a7819 */ /* 0x000fe400000006ff */
[----:B--2---:R-:W-:-:S02]  /*6130*/  SHF.L.U32 R70, R70, 0x10, RZ ;  /* 0x0000001046467819 */ /* 0x004fc400000006ff */
[----:B----4-:R-:W-:-:S03]  /*6140*/  SHF.L.U32 R97, R97, 0x10, RZ ;  /* 0x0000001061617819 */ /* 0x010fc600000006ff */
[----:B------:R-:W-:-:S04]  /*6150*/  FMUL.FTZ R111, R4, R70 ;  /* 0x00000046046f7220 */ /* 0x000fc80000410000 */
[----:B------:R-:W-:Y:S01]  /*6160*/  FADD.FTZ R78, R78, R111 ;  /* 0x0000006f4e4e7221 */ /* 0x000fe20000010000 */
[----:B------:R-:W-:Y:S01]  /*6170*/  FFMA.FTZ R106, R115, R111, R106 ;  /* 0x0000006f736a7223 */ /* 0x000fe2000001006a */
[----:B------:R-:W-:Y:S01]  /*6180*/  FADD.FTZ R111, R97, -UR28 ;  /* 0x8000001c616f7e21 */ /* 0x000fe20008010000 */
[----:B------:R-:W-:-:S03]  /*6190*/  SHF.L.U32 R97, R123, 0x10, RZ ;  /* 0x000000107b617819 */ /* 0x000fc600000006ff */
[----:B------:R-:W-:Y:S01]  /*61a0*/  FMUL.FTZ R111, R111, UR16 ;  /* 0x000000106f6f7c20 */ /* 0x000fe20008410000 */
[----:B------:R-:W-:Y:S01]  /*61b0*/  FFMA.FTZ R62, R70, R115, R62 ;  /* 0x00000073463e7223 */ /* 0x000fe2000001003e */
[----:B------:R-:W-:Y:S01]  /*61c0*/  FADD.FTZ R58, R58, R70 ;  /* 0x000000463a3a7221 */ /* 0x000fe20000010000 */
[----:B------:R-:W-:Y:S01]  /*61d0*/  FMUL.FTZ R115, R100, UR16 ;  /* 0x0000001064737c20 */ /* 0x000fe20008410000 */
[----:B------:R-:W-:Y:S01]  /*61e0*/  FADD.FTZ R66, R66, R97 ;  /* 0x0000006142427221 */ /* 0x000fe20000010000 */
[----:B------:R-:W-:Y:S01]  /*61f0*/  FFMA.FTZ R74, R97, R111, R74 ;  /* 0x0000006f614a7223 */ /* 0x000fe2000001004a */
[----:B------:R-:W-:Y:S01]  /*6200*/  FMUL.FTZ R97, R5, R97 ;  /* 0x0000006105617220 */ /* 0x000fe20000410000 */
[----:B------:R-:W-:Y:S01]  /*6210*/  FADD.FTZ R58, R58, R119 ;  /* 0x000000773a3a7221 */ /* 0x000fe20000010000 */
[----:B------:R-:W-:Y:S01]  /*6220*/  FFMA.FTZ R62, R119, R115, R62 ;  /* 0x00000073773e7223 */ /* 0x000fe2000001003e */
[----:B------:R-:W-:Y:S01]  /*6230*/  FMUL.FTZ R70, R4, R119 ;  /* 0x0000007704467220 */ /* 0x000fe20000410000 */
[----:B------:R-:W-:Y:S01]  /*6240*/  FADD.FTZ R119, R97, R78 ;  /* 0x0000004e61777221 */ /* 0x000fe20000010000 */
[----:B------:R-:W-:Y:S01]  /*6250*/  FFMA.FTZ R106, R111, R97, R106 ;  /* 0x000000616f6a7223 */ /* 0x000fe2000001006a */
[----:B------:R-:W-:-:S02]  /*6260*/  SHF.L.U32 R97, R125, 0x10, RZ ;  /* 0x000000107d617819 */ /* 0x000fc400000006ff */
[----:B------:R-:W-:Y:S01]  /*6270*/  FADD.FTZ R78, R119, R70 ;  /* 0x00000046774e7221 */ /* 0x000fe20000010000 */
[----:B------:R-:W-:Y:S02]  /*6280*/  FFMA.FTZ R106, R115, R70, R106 ;  /* 0x00000046736a7223 */ /* 0x000fe4000001006a */
[----:B------:R-:W-:Y:S01]  /*6290*/  FMUL.FTZ R70, R5, R97 ;  /* 0x0000006105467220 */ /* 0x000fe20000410000 */
[----:B------:R-:W-:Y:S01]  /*62a0*/  FADD.FTZ R66, R66, R97 ;  /* 0x0000006142427221 */ /* 0x000fe20000010000 */
[----:B------:R-:W-:Y:S02]  /*62b0*/  FFMA.FTZ R74, R97, R101, R74 ;  /* 0x00000065614a7223 */ /* 0x000fe4000001004a */
[----:B------:R-:W-:Y:S01]  /*62c0*/  FADD.FTZ R78, R70, R78 ;  /* 0x0000004e464e7221 */ /* 0x000fe20000010000 */
[----:B------:R-:W-:Y:S01]  /*62d0*/  FFMA.FTZ R70, R101, R70, R106 ;  /* 0x0000004665467223 */ /* 0x000fe2000001006a */
[----:B------:R-:W-:Y:S01]  /*62e0*/  SHF.L.U32 R101, R104, 0x10, RZ ;  /* 0x0000001068657819 */ /* 0x000fe200000006ff */
[----:B------:R-:W-:Y:S01]  /*62f0*/  FADD.FTZ R97, R103, -UR28 ;  /* 0x8000001c67617e21 */ /* 0x000fe20008010000 */
[----:B------:R-:W-:Y:S01]  /*6300*/  FMUL.FTZ R103, R102, UR16 ;  /* 0x0000001066677c20 */ /* 0x000fe20008410000 */
[----:B------:R-:W-:-:S02]  /*6310*/  SHF.L.U32 R100, R92, 0x10, RZ ;  /* 0x000000105c647819 */ /* 0x000fc400000006ff */
        /* <DEDUP_REMOVED lines=9> */
[----:B------:R-:W-:Y:S01]  /*63b0*/  SHF.L.U32 R101, R94, 0x10, RZ ;  /* 0x000000105e657819 */ /* 0x000fe200000006ff */
[----:B------:R-:W-:Y:S01]  /*63c0*/  FADD.FTZ R100, R100, -UR28 ;  /* 0x8000001c64647e21 */ /* 0x000fe20008010000 */
[----:B------:R-:W-:Y:S01]  /*63d0*/  FADD.FTZ R105, R92, R105 ;  /* 0x000000695c697221 */ /* 0x000fe20000010000 */
[----:B------:R-:W-:-:S02]  /*63e0*/  FFMA.FTZ R92, R97, R92, R70 ;  /* 0x0000005c615c7223 */ /* 0x000fc40000010046 */
[----:B------:R-:W-:Y:S01]  /*63f0*/  FMUL.FTZ R97, R100, UR16 ;  /* 0x0000001064617c20 */ /* 0x000fe20008410000 */
[----:B------:R-:W-:Y:S01]  /*6400*/  FMUL.FTZ R78, R4, R101 ;  /* 0x00000065044e7220 */ /* 0x000fe20000410000 */
[----:B------:R-:W-:Y:S01]  /*6410*/  FADD.FTZ R66, R66, R95 ;  /* 0x0000005f42427221 */ /* 0x000fe20000010000 */
[----:B------:R-:W-:Y:S01]  /*6420*/  FFMA.FTZ R74, R95, R93, R74 ;  /* 0x0000005d5f4a7223 */ /* 0x000fe2000001004a */
[----:B------:R-:W-:Y:S01]  /*6430*/  FADD.FTZ R58, R58, R101 ;  /* 0x000000653a3a7221 */ /* 0x000fe20000010000 */
[----:B------:R-:W-:Y:S01]  /*6440*/  FFMA.FTZ R62, R101, R97, R62 ;  /* 0x00000061653e7223 */ /* 0x000fe2000001003e */
[----:B------:R-:W-:Y:S01]  /*6450*/  FADD.FTZ R70, R105, R78 ;  /* 0x0000004e69467221 */ /* 0x000fe20000010000 */
[----:B------:R-:W-:Y:S01]  /*6460*/  FMUL.FTZ R95, R5, R95 ;  /* 0x0000005f055f7220 */ /* 0x000fe20000410000 */
[----:B------:R-:W-:Y:S01]  /*6470*/  FFMA.FTZ R92, R97, R78, R92 ;  /* 0x0000004e615c7223 */ /* 0x000fe2000001005c */
        /* <DEDUP_REMOVED lines=10> */
[----:B------:R-:W-:Y:S01]  /*6520*/  FFMA.FTZ R74, R89, R90, R74 ;  /* 0x0000005a594a7223 */ /* 0x000fe2000001004a */
[----:B------:R-:W-:Y:S02]  /*6530*/  SHF.L.U32 R89, R86, 0x10, RZ ;  /* 0x0000001056597819 */ /* 0x000fe400000006ff */
[----:B------:R-:W-:Y:S01]  /*6540*/  SHF.L.U32 R86, R80, 0x10, RZ ;  /* 0x0000001050567819 */ /* 0x000fe200000006ff */
[----:B------:R-:W-:Y:S01]  /*6550*/  FADD.FTZ R70, R91, R70 ;  /* 0x000000465b467221 */ /* 0x000fe20000010000 */
[----:B------:R-:W-:Y:S01]  /*6560*/  FFMA.FTZ R97, R90, R91, R97 ;  /* 0x0000005b5a617223 */ /* 0x000fe20000010061 */
        /* <DEDUP_REMOVED lines=13> */
[----:B------:R-:W-:-:S04]  /*6640*/  FMUL.FTZ R66, R4, R89 ;  /* 0x0000005904427220 */ /* 0x000fc80000410000 */
[----:B------:R-:W-:Y:S01]  /*6650*/  FADD.FTZ R87, R87, R66 ;  /* 0x0000004257577221 */ /* 0x000fe20000010000 */
[----:B------:R-:W-:Y:S01]  /*6660*/  FFMA.FTZ R84, R85, R66, R84 ;  /* 0x0000004255547223 */ /* 0x000fe20000010054 */
[----:B------:R-:W-:Y:S01]  /*6670*/  FADD.FTZ R66, R25, -UR28 ;  /* 0x8000001c19427e21 */ /* 0x000fe20008010000 */
[----:B------:R-:W-:Y:S01]  /*6680*/  SHF.L.U32 R25, R38, 0x10, RZ ;  /* 0x0000001026197819 */ /* 0x000fe200000006ff */
[----:B------:R-:W-:Y:S01]  /*6690*/  FMUL.FTZ R38, R5, R83 ;  /* 0x0000005305267220 */ /* 0x000fe20000410000 */
[----:B------:R-:W-:-:S03]  /*66a0*/  FFMA.FTZ R80, R89, R85, R80 ;  /* 0x0000005559507223 */ /* 0x000fc60000010050 */
[----:B------:R-:W-:Y:S01]  /*66b0*/  FADD.FTZ R87, R38, R87 ;  /* 0x0000005726577221 */ /* 0x000fe20000010000 */
[----:B------:R-:W-:Y:S01]  /*66c0*/  FFMA.FTZ R84, R81, R38, R84 ;  /* 0x0000002651547223 */ /* 0x000fe20000010054 */
[----:B------:R-:W-:Y:S01]  /*66d0*/  FADD.FTZ R38, R25, -UR28 ;  /* 0x8000001c19267e21 */ /* 0x000fe20008010000 */
[----:B------:R-:W-:Y:S01]  /*66e0*/  FADD.FTZ R78, R78, R89 ;  /* 0x000000594e4e7221 */ /* 0x000fe20000010000 */
[----:B------:R-:W-:Y:S01]  /*66f0*/  FMUL.FTZ R85, R66, UR16 ;  /* 0x0000001042557c20 */ /* 0x000fe20008410000 */
[----:B------:R-:W-:Y:S01]  /*6700*/  SHF.L.U32 R25, R40, 0x10, RZ ;  /* 0x0000001028197819 */ /* 0x000fe200000006ff */
[----:B------:R-:W-:Y:S01]  /*6710*/  FMUL.FTZ R66, R4, R39 ;  /* 0x0000002704427220 */ /* 0x000fe20000410000 */
[----:B------:R-:W-:Y:S01]  /*6720*/  FADD.FTZ R62, R62, R83 ;  /* 0x000000533e3e7221 */ /* 0x000fe20000010000 */
[----:B------:R-:W-:Y:S01]  /*6730*/  FFMA.FTZ R58, R83, R81, R58 ;  /* 0x00000051533a7223 */ /* 0x000fe2000001003a */
[----:B------:R-:W-:Y:S01]  /*6740*/  FMUL.FTZ R38, R38, UR16 ;  /* 0x0000001026267c20 */ /* 0x000fe20008410000 */
[----:B------:R-:W-:Y:S01]  /*6750*/  FADD.FTZ R78, R78, R39 ;  /* 0x000000274e4e7221 */ /* 0x000fe20000010000 */
[----:B------:R-:W-:Y:S01]  /*6760*/  FFMA.FTZ R80, R39, R85, R80 ;  /* 0x0000005527507223 */ /* 0x000fe20000010050 */
[----:B------:R-:W-:Y:S01]  /*6770*/  FADD.FTZ R40, R87, R66 ;  /* 0x0000004257287221 */ /* 0x000fe20000010000 */
[----:B------:R-:W-:Y:S01]  /*6780*/  FFMA.FTZ R85, R85, R66, R84 ;  /* 0x0000004255557223 */ /* 0x000fe20000010054 */
[----:B------:R-:W-:Y:S01]  /*6790*/  FMUL.FTZ R39, R5, R25 ;  /* 0x0000001905277220 */ /* 0x000fe20000410000 */
[----:B------:R-:W-:Y:S01]  /*67a0*/  FADD.FTZ R62, R62, R25 ;  /* 0x000000193e3e7221 */ /* 0x000fe20000010000 */
[----:B------:R-:W-:Y:S01]  /*67b0*/  FFMA.FTZ R58, R25, R38, R58 ;  /* 0x00000026193a7223 */ /* 0x000fe2000001003a */
        /* <DEDUP_REMOVED lines=10> */
[----:B------:R-:W-:-:S03]  /*6860*/  FFMA.FTZ R85, R18, R47, R85 ;  /* 0x0000002f12557223 */ /* 0x000fc60000010055 */
[----:B------:R-:W-:Y:S01]  /*6870*/  FADD.FTZ R40, R25, R40 ;  /* 0x0000002819287221 */ /* 0x000fe20000010000 */
[----:B------:R-:W-:Y:S01]  /*6880*/  FFMA.FTZ R85, R46, R25, R85 ;  /* 0x000000192e557223 */ /* 0x000fe20000010055 */
[----:B------:R-:W-:-:S04]  /*6890*/  FMUL.FTZ R25, R4, R51 ;  /* 0x0000003304197220 */ /* 0x000fc80000410000 */
[----:B------:R-:W-:Y:S01]  /*68a0*/  FADD.FTZ R40, R40, R25 ;  /* 0x0000001928287221 */ /* 0x000fe20000010000 */
[----:B------:R-:W-:Y:S01]  /*68b0*/  FFMA.FTZ R85, R12, R25, R85 ;  /* 0x000000190c557223 */ /* 0x000fe20000010055 */
[----:B------:R-:W-:Y:S01]  /*68c0*/  SHF.L.U32 R25, R52, 0x10, RZ ;  /* 0x0000001034197819 */ /* 0x000fe200000006ff */
[----:B------:R-:W-:Y:S01]  /*68d0*/  FFMA.FTZ R80, R51, R12, R80 ;  /* 0x0000000c33507223 */ /* 0x000fe20000010050 */
[----:B------:R-:W-:Y:S01]  /*68e0*/  FADD.FTZ R78, R78, R51 ;  /* 0x000000334e4e7221 */ /* 0x000fe20000010000 */
[----:B------:R-:W-:Y:S02]  /*68f0*/  FMUL.FTZ R12, R55, UR16 ;  /* 0x00000010370c7c20 */ /* 0x000fe40008410000 */
        /* <DEDUP_REMOVED lines=8> */
[----:B------:R-:W-:-:S03]  /*6980*/  SHF.L.U32 R25, R96, 0x10, RZ ;  /* 0x0000001060197819 */ /* 0x000fc600000006ff */
[----:B------:R-:W-:Y:S01]  /*6990*/  FFMA.FTZ R85, R12, R57, R85 ;  /* 0x000000390c557223 */ /* 0x000fe20000010055 */
[----:B------:R-:W-:Y:S01]  /*69a0*/  FMUL.FTZ R12, R59, UR16 ;  /* 0x000000103b0c7c20 */ /* 0x000fe20008410000 */
[----:B------:R-:W-:Y:S01]  /*69b0*/  FADD.FTZ R40, R40, R57 ;  /* 0x0000003928287221 */ /* 0x000fe20000010000 */
[----:B------:R-:W-:Y:S01]  /*69c0*/  FMUL.FTZ R39, R5, R25 ;  /* 0x0000001905277220 */ /* 0x000fe20000410000 */
[----:B------:R-:W-:Y:S01]  /*69d0*/  FADD.FTZ R62, R62, R25 ;  /* 0x000000193e3e7221 */ /* 0x000fe20000010000 */
[----:B------:R-:W-:Y:S01]  /*69e0*/  FFMA.FTZ R58, R25, R56, R58 ;  /* 0x00000038193a7223 */ /* 0x000fe2000001003a */
        /* <DEDUP_REMOVED lines=10> */
[----:B------:R-:W-:Y:S01]  /*6a90*/  FMUL.FTZ R12, R63, UR16 ;  /* 0x000000103f0c7c20 */ /* 0x000fe20008410000 */
[----:B------:R-:W-:Y:S01]  /*6aa0*/  FMUL.FTZ R25, R4, R65 ;  /* 0x0000004104197220 */ /* 0x000fe20000410000 */
[----:B------:R-:W-:Y:S01]  /*6ab0*/  FADD.FTZ R40, R107, R40 ;  /* 0x000000286b287221 */ /* 0x000fe20000010000 */
[----:B------:R-:W-:Y:S01]  /*6ac0*/  FFMA.FTZ R85, R60, R107, R85 ;  /* 0x0000006b3c557223 */ /* 0x000fe20000010055 */
[----:B------:R-:W-:-:S02]  /*6ad0*/  FADD.FTZ R78, R78, R65 ;  /* 0x000000414e4e7221 */ /* 0x000fc40000010000 */
[----:B------:R-:W-:Y:S01]  /*6ae0*/  FADD.FTZ R40, R40, R25 ;  /* 0x0000001928287221 */ /* 0x000fe20000010000 */
[----:B------:R-:W-:Y:S01]  /*6af0*/  FFMA.FTZ R85, R12, R25, R85 ;  /* 0x000000190c557223 */ /* 0x000fe20000010055 */
[----:B------:R-:W-:Y:S01]  /*6b00*/  SHF.L.U32 R25, R68, 0x10, RZ ;  /* 0x0000001044197819 */ /* 0x000fe200000006ff */
        /* <DEDUP_REMOVED lines=9> */
[----:B------:R-:W-:-:S02]  /*6ba0*/  FMUL.FTZ R67, R67, UR16 ;  /* 0x0000001043437c20 */ /* 0x000fc40008410000 */
[----:B------:R-:W-:Y:S01]  /*6bb0*/  FADD.FTZ R39, R40, R25 ;  /* 0x0000001928277221 */ /* 0x000fe20000010000 */
[----:B------:R-:W-:Y:S01]  /*6bc0*/  FFMA.FTZ R12, R8, R25, R85 ;  /* 0x00000019080c7223 */ /* 0x000fe20000010055 */
[----:B------:R-:W-:Y:S01]  /*6bd0*/  FMUL.FTZ R8, R5, R69 ;  /* 0x0000004505087220 */ /* 0x000fe20000410000 */
[----:B------:R-:W-:Y:S01]  /*6be0*/  SHF.L.U32 R25, R72, 0x10, RZ ;  /* 0x0000001048197819 */ /* 0x000fe200000006ff */
[----:B------:R-:W-:Y:S01]  /*6bf0*/  FADD.FTZ R10, R10, -UR28 ;  /* 0x8000001c0a0a7e21 */ /* 0x000fe20008010000 */
[----:B------:R-:W-:Y:S01]  /*6c00*/  SHF.L.U32 R71, R71, 0x10, RZ ;  /* 0x0000001047477819 */ /* 0x000fe200000006ff */
[----:B------:R-:W-:Y:S01]  /*6c10*/  FADD.FTZ R39, R8, R39 ;  /* 0x0000002708277221 */ /* 0x000fe20000010000 */
[----:B------:R-:W-:Y:S01]  /*6c20*/  FFMA.FTZ R12, R67, R8, R12 ;  /* 0x00000008430c7223 */ /* 0x000fe2000001000c */
[----:B------:R-:W-:Y:S01]  /*6c30*/  FMUL.FTZ R47, R10, UR16 ;  /* 0x000000100a2f7c20 */ /* 0x000fe20008410000 */
[----:B------:R-:W-:Y:S01]  /*6c40*/  SHF.L.U32 R13, R13, 0x10, RZ ;  /* 0x000000100d0d7819 */ /* 0x000fe200000006ff */
[----:B------:R-:W-:Y:S01]  /*6c50*/  FMUL.FTZ R8, R4, R25 ;  /* 0x0000001904087220 */ /* 0x000fe20000410000 */
[----:B------:R-:W-:Y:S01]  /*6c60*/  SHF.L.U32 R73, R73, 0x10, RZ ;  /* 0x0000001049497819 */ /* 0x000fe200000006ff */
[----:B------:R-:W-:-:S02]  /*6c70*/  FADD.FTZ R71, R71, -UR28 ;  /* 0x8000001c47477e21 */ /* 0x000fc40008010000 */
[----:B------:R-:W-:Y:S01]  /*6c80*/  FADD.FTZ R39, R39, R8 ;  /* 0x0000000827277221 */ /* 0x000fe20000010000 */
[----:B------:R-:W-:Y:S01]  /*6c90*/  FFMA.FTZ R12, R47, R8, R12 ;  /* 0x000000082f0c7223 */ /* 0x000fe2000001000c */
[----:B------:R-:W-:Y:S01]  /*6ca0*/  FADD.FTZ R8, R13, -UR28 ;  /* 0x8000001c0d087e21 */ /* 0x000fe20008010000 */
[----:B------:R-:W-:Y:S01]  /*6cb0*/  SHF.L.U32 R15, R15, 0x10, RZ ;  /* 0x000000100f0f7819 */ /* 0x000fe200000006ff */
[----:B------:R-:W-:Y:S01]  /*6cc0*/  FMUL.FTZ R71, R71, UR16 ;  /* 0x0000001047477c20 */ /* 0x000fe20008410000 */
[----:B------:R-:W-:Y:S01]  /*6cd0*/  SHF.L.U32 R13, R76, 0x10, RZ ;  /* 0x000000104c0d7819 */ /* 0x000fe200000006ff */
[----:B------:R-:W-:Y:S01]  /*6ce0*/  FADD.FTZ R78, R78, R25 ;  /* 0x000000194e4e7221 */ /* 0x000fe20000010000 */
[----:B------:R-:W-:Y:S01]  /*6cf0*/  FFMA.FTZ R80, R25, R47, R80 ;  /* 0x0000002f19507223 */ /* 0x000fe20000010050 */
[----:B------:R-:W-:Y:S01]  /*6d00*/  FMUL.FTZ R10, R5, R73 ;  /* 0x00000049050a7220 */ /* 0x000fe20000410000 */
[----:B------:R-:W-:Y:S01]  /*6d10*/  SHF.L.U32 R75, R75, 0x10, RZ ;  /* 0x000000104b4b7819 */ /* 0x000fe200000006ff */
[----:B------:R-:W-:Y:S01]  /*6d20*/  FMUL.FTZ R25, R8, UR16 ;  /* 0x0000001008197c20 */ /* 0x000fe20008410000 */
[----:B------:R-:W-:Y:S01]  /*6d30*/  FADD.FTZ R15, R15, -UR28 ;  /* 0x8000001c0f0f7e21 */ /* 0x000fe20008010000 */
[----:B------:R-:W-:Y:S01]  /*6d40*/  FADD.FTZ R39, R10, R39 ;  /* 0x000000270a277221 */ /* 0x000fe20000010000 */
[----:B------:R-:W-:Y:S01]  /*6d50*/  FFMA.FTZ R12, R71, R10, R12 ;  /* 0x0000000a470c7223 */ /* 0x000fe2000001000c */
[----:B------:R-:W-:Y:S01]  /*6d60*/  FMUL.FTZ R8, R4, R13 ;  /* 0x0000000d04087220 */ /* 0x000fe20000410000 */
[----:B------:R-:W-:Y:S01]  /*6d70*/  SHF.L.U32 R77, R77, 0x10, RZ ;  /* 0x000000104d4d7819 */ /* 0x000fe200000006ff */
[----:B------:R-:W-:Y:S01]  /*6d80*/  FADD.FTZ R78, R78, R13 ;  /* 0x0000000d4e4e7221 */ /* 0x000fe20000010000 */
[----:B------:R-:W-:Y:S01]  /*6d90*/  FFMA.FTZ R80, R13, R25, R80 ;  /* 0x000000190d507223 */ /* 0x000fe20000010050 */
[----:B------:R-:W-:Y:S01]  /*6da0*/  FADD.FTZ R75, R75, -UR28 ;  /* 0x8000001c4b4b7e21 */ /* 0x000fe20008010000 */
[----:B------:R-:W-:Y:S01]  /*6db0*/  SHF.L.U32 R79, R79, 0x10, RZ ;  /* 0x000000104f4f7819 */ /* 0x000fe200000006ff */
[----:B------:R-:W-:Y:S01]  /*6dc0*/  FADD.FTZ R62, R62, R69 ;  /* 0x000000453e3e7221 */ /* 0x000fe20000010000 */
[----:B------:R-:W-:Y:S01]  /*6dd0*/  SHF.L.U32 R13, R98, 0x10, RZ ;  /* 0x00000010620d7819 */ /* 0x000fe200000006ff */
[----:B------:R-:W-:Y:S01]  /*6de0*/  FFMA.FTZ R58, R69, R67, R58 ;  /* 0x00000043453a7223 */ /* 0x000fe2000001003a */
[----:B------:R-:W-:Y:S01]  /*6df0*/  FMUL.FTZ R15, R15, UR16 ;  /* 0x000000100f0f7c20 */ /* 0x000fe20008410000 */
[----:B------:R-:W-:Y:S01]  /*6e00*/  FADD.FTZ R39, R39, R8 ;  /* 0x0000000827277221 */ /* 0x000fe20000010000 */
[----:B------:R-:W-:Y:S01]  /*6e10*/  FFMA.FTZ R12, R25, R8, R12 ;  /* 0x00000008190c7223 */ /* 0x000fe2000001000c */
[----:B------:R-:W-:Y:S01]  /*6e20*/  FMUL.FTZ R75, R75, UR16 ;  /* 0x000000104b4b7c20 */ /* 0x000fe20008410000 */
[----:B------:R-:W-:Y:S01]  /*6e30*/  FMUL.FTZ R8, R5, R77 ;  /* 0x0000004d05087220 */ /* 0x000fe20000410000 */
[----:B------:R-:W-:Y:S01]  /*6e40*/  FADD.FTZ R62, R62, R73 ;  /* 0x000000493e3e7221 */ /* 0x000fe20000010000 */
[----:B------:R-:W-:Y:S01]  /*6e50*/  FFMA.FTZ R58, R73, R71, R58 ;  /* 0x00000047493a7223 */ /* 0x000fe2000001003a */
[----:B------:R-:W-:Y:S01]  /*6e60*/  FADD.FTZ R78, R78, R13 ;  /* 0x0000000d4e4e7221 */ /* 0x000fe20000010000 */
[----:B------:R-:W-:Y:S01]  /*6e70*/  FFMA.FTZ R80, R13, R15, R80 ;  /* 0x0000000f0d507223 */ /* 0x000fe20000010050 */
[----:B------:R-:W-:Y:S01]  /*6e80*/  FMUL.FTZ R10, R4, R13 ;  /* 0x0000000d040a7220 */ /* 0x000fe20000410000 */
[----:B------:R-:W-:Y:S01]  /*6e90*/  FADD.FTZ R79, R79, -UR28 ;  /* 0x8000001c4f4f7e21 */ /* 0x000fe20008010000 */
[----:B------:R-:W-:Y:S01]  /*6ea0*/  SHF.L.U32 R13, R110, 0x10, RZ ;  /* 0x000000106e0d7819 */ /* 0x000fe200000006ff */
[----:B------:R-:W-:Y:S01]  /*6eb0*/  FADD.FTZ R39, R8, R39 ;  /* 0x0000002708277221 */ /* 0x000fe20000010000 */
[----:B------:R-:W-:Y:S01]  /*6ec0*/  SHF.L.U32 R19, R19, 0x10, RZ ;  /* 0x0000001013137819 */ /* 0x000fe200000006ff */
[----:B------:R-:W-:Y:S01]  /*6ed0*/  FFMA.FTZ R12, R75, R8, R12 ;  /* 0x000000084b0c7223 */ /* 0x000fe2000001000c */
[----:B------:R-:W-:Y:S01]  /*6ee0*/  SHF.L.U32 R112, R112, 0x10, RZ ;  /* 0x0000001070707819 */ /* 0x000fe200000006ff */
[----:B------:R-:W-:Y:S01]  /*6ef0*/  FADD.FTZ R62, R62, R77 ;  /* 0x0000004d3e3e7221 */ /* 0x000fe20000010000 */
[----:B------:R-:W-:Y:S01]  /*6f00*/  FFMA.FTZ R58, R77, R75, R58 ;  /* 0x0000004b4d3a7223 */ /* 0x000fe2000001003a */
[----:B------:R-:W-:Y:S01]  /*6f10*/  FMUL.FTZ R79, R79, UR16 ;  /* 0x000000104f4f7c20 */ /* 0x000fe20008410000 */
[----:B------:R-:W-:Y:S01]  /*6f20*/  FADD.FTZ R39, R39, R10 ;  /* 0x0000000a27277221 */ /* 0x000fe20000010000 */
[----:B------:R-:W-:Y:S01]  /*6f30*/  FFMA.FTZ R12, R15, R10, R12 ;  /* 0x0000000a0f0c7223 */ /* 0x000fe2000001000c */
[----:B------:R-:W-:Y:S01]  /*6f40*/  FMUL.FTZ R8, R5, R13 ;  /* 0x0000000d05087220 */ /* 0x000fe20000410000 */
[----:B------:R-:W-:Y:S01]  /*6f50*/  FADD.FTZ R19, R19, -UR28 ;  /* 0x8000001c13137e21 */ /* 0x000fe20008010000 */
[----:B------:R-:W-:Y:S01]  /*6f60*/  SHF.L.U32 R113, R113, 0x10, RZ ;  /* 0x0000001071717819 */ /* 0x000fe200000006ff */
[----:B------:R-:W-:Y:S01]  /*6f70*/  FADD.FTZ R112, R112, -UR28 ;  /* 0x8000001c70707e21 */ /* 0x000fe20008010000 */
[----:B------:R-:W-:Y:S01]  /*6f80*/  FADD.FTZ R62, R62, R13 ;  /* 0x0000000d3e3e7221 */ /* 0x000fe20000010000 */
[----:B------:R-:W-:Y:S01]  /*6f90*/  FFMA.FTZ R58, R13, R79, R58 ;  /* 0x0000004f0d3a7223 */ /* 0x000fe2000001003a */
[----:B------:R-:W-:Y:S01]  /*6fa0*/  SHF.L.U32 R13, R114, 0x10, RZ ;  /* 0x00000010720d7819 */ /* 0x000fe200000006ff */
[----:B------:R-:W-:Y:S01]  /*6fb0*/  FADD.FTZ R39, R8, R39 ;  /* 0x0000002708277221 */ /* 0x000fe20000010000 */
[----:B------:R-:W-:Y:S01]  /*6fc0*/  FFMA.FTZ R12, R79, R8, R12 ;  /* 0x000000084f0c7223 */ /* 0x000fe2000001000c */
[----:B------:R-:W-:Y:S01]  /*6fd0*/  FMUL.FTZ R19, R19, UR16 ;  /* 0x0000001013137c20 */ /* 0x000fe20008410000 */
[----:B------:R-:W-:Y:S01]  /*6fe0*/  FMUL.FTZ R112, R112, UR16 ;  /* 0x0000001070707c20 */ /* 0x000fe20008410000 */
[----:B------:R-:W-:Y:S01]  /*6ff0*/  SHF.L.U32 R22, R22, 0x10, RZ ;  /* 0x0000001016167819 */ /* 0x000fe200000006ff */
[----:B------:R-:W-:Y:S01]  /*7000*/  FMUL.FTZ R8, R4, R113 ;  /* 0x0000007104087220 */ /* 0x000fe20000410000 */
[----:B------:R-:W-:Y:S01]  /*7010*/  FFMA.FTZ R80, R113, R19, R80 ;  /* 0x0000001371507223 */ /* 0x000fe20000010050 */
[----:B------:R-:W-:Y:S01]  /*7020*/  FADD.FTZ R62, R62, R13 ;  /* 0x0000000d3e3e7221 */ /* 0x000fe20000010000 */
[----:B------:R-:W-:Y:S01]  /*7030*/  FFMA.FTZ R58, R13, R112, R58 ;  /* 0x000000700d3a7223 */ /* 0x000fe2000001003a */
[----:B------:R-:W-:Y:S01]  /*7040*/  FMUL.FTZ R13, R5, R13 ;  /* 0x0000000d050d7220 */ /* 0x000fe20000410000 */
[----:B------:R-:W-:Y:S01]  /*7050*/  FADD.FTZ R10, R39, R8 ;  /* 0x00000008270a7221 */ /* 0x000fe20000010000 */
[----:B------:R-:W-:Y:S01]  /*7060*/  FFMA.FTZ R19, R19, R8, R12 ;  /* 0x0000000813137223 */ /* 0x000fe2000001000c */
[----:B------:R-:W-:Y:S01]  /*7070*/  SHF.L.U32 R117, R117, 0x10, RZ ;  /* 0x0000001075757819 */ /* 0x000fe200000006ff */
[----:B------:R-:W-:Y:S01]  /*7080*/  FADD.FTZ R22, R22, -UR28 ;  /* 0x8000001c16167e21 */ /* 0x000fe20008010000 */
[----:B------:R-:W-:Y:S01]  /*7090*/  SHF.L.U32 R116, R116, 0x10, RZ ;  /* 0x0000001074747819 */ /* 0x000fe200000006ff */
[----:B------:R-:W-:Y:S01]  /*70a0*/  FADD.FTZ R10, R13, R10 ;  /* 0x0000000a0d0a7221 */ /* 0x000fe20000010000 */
[----:B------:R-:W-:Y:S01]  /*70b0*/  FFMA.FTZ R19, R112, R13, R19 ;  /* 0x0000000d70137223 */ /* 0x000fe20000010013 */
[----:B------:R-:W-:Y:S01]  /*70c0*/  FMUL.FTZ R22, R22, UR16 ;  /* 0x0000001016167c20 */ /* 0x000fe20008410000 */
[----:B------:R-:W-:Y:S01]  /*70d0*/  FMUL.FTZ R13, R4, R117 ;  /* 0x00000075040d7220 */ /* 0x000fe20000410000 */
[----:B------:R-:W-:Y:S01]  /*70e0*/  FADD.FTZ R116, R116, -UR28 ;  /* 0x8000001c74747e21 */ /* 0x000fe20008010000 */
[----:B------:R-:W-:-:S02]  /*70f0*/  SHF.L.U32 R24, R24, 0x10, RZ ;  /* 0x0000001018187819 */ /* 0x000fc400000006ff */
[----:B------:R-:W-:Y:S01]  /*7100*/  FADD.FTZ R10, R10, R13 ;  /* 0x0000000d0a0a7221 */ /* 0x000fe20000010000 */
[----:B------:R-:W-:Y:S01]  /*7110*/  FFMA.FTZ R19, R22, R13, R19 ;  /* 0x0000000d16137223 */ /* 0x000fe20000010013 */
[----:B------:R-:W-:Y:S01]  /*7120*/  SHF.L.U32 R13, R118, 0x10, RZ ;  /* 0x00000010760d7819 */ /* 0x000fe200000006ff */
[----:B------:R-:W-:Y:S01]  /*7130*/  FMUL.FTZ R116, R116, UR16 ;  /* 0x0000001074747c20 */ /* 0x000fe20008410000 */
[----:B------:R-:W-:Y:S01]  /*7140*/  FADD.FTZ R78, R78, R113 ;  /* 0x000000714e4e7221 */ /* 0x000fe20000010000 */
[----:B------:R-:W-:Y:S01]  /*7150*/  FADD.FTZ R24, R24, -UR28 ;  /* 0x8000001c18187e21 */ /* 0x000fe20008010000 */
[----:B------:R-:W-:Y:S01]  /*7160*/  SHF.L.U32 R120, R120, 0x10, RZ ;  /* 0x0000001078787819 */ /* 0x000fe200000006ff */
[----:B------:R-:W-:Y:S01]  /*7170*/  FADD.FTZ R62, R62, R13 ;  /* 0x0000000d3e3e7221 */ /* 0x000fe20000010000 */
[----:B------:R-:W-:Y:S01]  /*7180*/  FFMA.FTZ R58, R13, R116, R58 ;  /* 0x000000740d3a7223 */ /* 0x000fe2000001003a */
[----:B------:R-:W-:Y:S01]  /*7190*/  SHF.L.U32 R121, R121, 0x10, RZ ;  /* 0x0000001079797819 */ /* 0x000fe200000006ff */
[----:B------:R-:W-:Y:S01]  /*71a0*/  FMUL.FTZ R13, R5, R13 ;  /* 0x0000000d050d7220 */ /* 0x000fe20000410000 */
[----:B------:R-:W-:Y:S01]  /*71b0*/  SHF.L.U32 R27, R27, 0x10, RZ ;  /* 0x000000101b1b7819 */ /* 0x000fe200000006ff */
[----:B------:R-:W-:Y:S01]  /*71c0*/  FADD.FTZ R78, R78, R117 ;  /* 0x000000754e4e7221 */ /* 0x000fe20000010000 */
[----:B------:R-:W-:Y:S01]  /*71d0*/  FFMA.FTZ R80, R117, R22, R80 ;  /* 0x0000001675507223 */ /* 0x000fe20000010050 */
[----:B------:R-:W-:Y:S01]  /*71e0*/  FMUL.FTZ R24, R24, UR16 ;  /* 0x0000001018187c20 */ /* 0x000fe20008410000 */
[----:B------:R-:W-:Y:S01]  /*71f0*/  FADD.FTZ R120, R120, -UR28 ;  /* 0x8000001c78787e21 */ /* 0x000fe20008010000 */
[----:B------:R-:W-:Y:S01]  /*7200*/  FADD.FTZ R10, R13, R10 ;  /* 0x0000000a0d0a7221 */ /* 0x000fe20000010000 */
[----:B------:R-:W-:Y:S01]  /*7210*/  FFMA.FTZ R19, R116, R13, R19 ;  /* 0x0000000d74137223 */ /* 0x000fe20000010013 */
[----:B------:R-:W-:Y:S01]  /*7220*/  SHF.L.U32 R28, R28, 0x10, RZ ;  /* 0x000000101c1c7819 */ /* 0x000fe200000006ff */
[----:B------:R-:W-:Y:S01]  /*7230*/  FADD.FTZ R78, R78, R121 ;  /* 0x000000794e4e7221 */ /* 0x000fe20000010000 */
[----:B------:R-:W-:Y:S01]  /*7240*/  FFMA.FTZ R80, R121, R24, R80 ;  /* 0x0000001879507223 */ /* 0x000fe20000010050 */
[----:B------:R-:W-:Y:S01]  /*7250*/  SHF.L.U32 R13, R122, 0x10, RZ ;  /* 0x000000107a0d7819 */ /* 0x000fe200000006ff */
[----:B------:R-:W-:Y:S01]  /*7260*/  FADD.FTZ R27, R27, -UR28 ;  /* 0x8000001c1b1b7e21 */ /* 0x000fe20008010000 */
[----:B------:R-:W-:Y:S01]  /*7270*/  FMUL.FTZ R121, R4, R121 ;  /* 0x0000007904797220 */ /* 0x000fe20000410000 */
[----:B------:R-:W-:Y:S01]  /*7280*/  FMUL.FTZ R120, R120, UR16 ;  /* 0x0000001078787c20 */ /* 0x000fe20008410000 */
[----:B------:R-:W-:Y:S01]  /*7290*/  SHF.L.U32 R29, R29, 0x10, RZ ;  /* 0x000000101d1d7819 */ /* 0x000fe200000006ff */
[----:B------:R-:W-:Y:S01]  /*72a0*/  FADD.FTZ R28, R28, -UR28 ;  /* 0x8000001c1c1c7e21 */ /* 0x000fe20008010000 */
[----:B------:R-:W-:Y:S01]  /*72b0*/  FMUL.FTZ R8, R27, UR16 ;  /* 0x000000101b087c20 */ /* 0x000fe20008410000 */
[----:B------:R-:W-:Y:S01]  /*72c0*/  FADD.FTZ R10, R10, R121 ;  /* 0x000000790a0a7221 */ /* 0x000fe20000010000 */
[----:B------:R-:W-:Y:S01]  /*72d0*/  FFMA.FTZ R19, R24, R121, R19 ;  /* 0x0000007918137223 */ /* 0x000fe20000010013 */
[----:B------:R-:W-:Y:S01]  /*72e0*/  FMUL.FTZ R15, R5, R13 ;  /* 0x0000000d050f7220 */ /* 0x000fe20000410000 */
[----:B------:R-:W-:Y:S01]  /*72f0*/  FADD.FTZ R62, R62, R13 ;  /* 0x0000000d3e3e7221 */ /* 0x000fe20000010000 */
[----:B------:R-:W-:Y:S01]  /*7300*/  FFMA.FTZ R58, R13, R120, R58 ;  /* 0x000000780d3a7223 */ /* 0x000fe2000001003a */
[----:B------:R-:W-:Y:S01]  /*7310*/  SHF.L.U32 R13, R30, 0x10, RZ ;  /* 0x000000101e0d7819 */ /* 0x000fe200000006ff */
[----:B------:R-:W-:Y:S01]  /*7320*/  FMUL.FTZ R28, R28, UR16 ;  /* 0x000000101c1c7c20 */ /* 0x000fe20008410000 */
[----:B------:R-:W-:Y:S01]  /*7330*/  SHF.L.U32 R0, R0, 0x10, RZ ;  /* 0x0000001000007819 */ /* 0x000fe200000006ff */
[----:B------:R-:W-:Y:S01]  /*7340*/  FADD.FTZ R78, R78, R29 ;  /* 0x0000001d4e4e7221 */ /* 0x000fe20000010000 */
[----:B------:R-:W-:Y:S01]  /*7350*/  FFMA.FTZ R80, R29, R8, R80 ;  /* 0x000000081d507223 */ /* 0x000fe20000010050 */
[----:B------:R-:W-:Y:S01]  /*7360*/  SHF.L.U32 R6, R6, 0x10, RZ ;  /* 0x0000001006067819 */ /* 0x000fe200000006ff */
[----:B------:R-:W-:Y:S01]  /*7370*/  FADD.FTZ R10, R15, R10 ;  /* 0x0000000a0f0a7221 */ /* 0x000fe20000010000 */
[----:B------:R-:W-:Y:S01]  /*7380*/  FFMA.FTZ R19, R120, R15, R19 ;  /* 0x0000000f78137223 */ /* 0x000fe20000010013 */
[----:B------:R-:W-:Y:S01]  /*7390*/  FMUL.FTZ R29, R4, R29 ;  /* 0x0000001d041d7220 */ /* 0x000fe20000410000 */
[----:B------:R-:W-:Y:S01]  /*73a0*/  FADD.FTZ R62, R62, R13 ;  /* 0x0000000d3e3e7221 */ /* 0x000fe20000010000 */
[----:B------:R-:W-:Y:S01]  /*73b0*/  FFMA.FTZ R58, R13, R28, R58 ;  /* 0x0000001c0d3a7223 */ /* 0x000fe2000001003a */
[----:B------:R-:W-:Y:S01]  /*73c0*/  SHF.L.U32 R16, R16, 0x10, RZ ;  /* 0x0000001010107819 */ /* 0x000fe200000006ff */
[----:B------:R-:W-:Y:S01]  /*73d0*/  FMUL.FTZ R13, R5, R13 ;  /* 0x0000000d050d7220 */ /* 0x000fe20000410000 */
[----:B------:R-:W-:Y:S01]  /*73e0*/  FADD.FTZ R10, R10, R29 ;  /* 0x0000001d0a0a7221 */ /* 0x000fe20000010000 */
[----:B------:R-:W-:Y:S01]  /*73f0*/  FFMA.FTZ R19, R8, R29, R19 ;  /* 0x0000001d08137223 */ /* 0x000fe20000010013 */
[----:B------:R-:W-:Y:S01]  /*7400*/  FADD.FTZ R0, R0, -UR28 ;  /* 0x8000001c00007e21 */ /* 0x000fe20008010000 */
[----:B------:R-:W-:Y:S01]  /*7410*/  SHF.L.U32 R7, R7, 0x10, RZ ;  /* 0x0000001007077819 */ /* 0x000fe200000006ff */
[----:B------:R-:W-:Y:S01]  /*7420*/  FADD.FTZ R6, R6, -UR28 ;  /* 0x8000001c06067e21 */ /* 0x000fe20008010000 */
[----:B------:R-:W-:Y:S01]  /*7430*/  SHF.L.U32 R21, R21, 0x10, RZ ;  /* 0x0000001015157819 */ /* 0x000fe200000006ff */
[----:B------:R-:W-:Y:S01]  /*7440*/  FADD.FTZ R10, R13, R10 ;  /* 0x0000000a0d0a7221 */ /* 0x000fe20000010000 */
[----:B------:R-:W-:Y:S01]  /*7450*/  FFMA.FTZ R19, R28, R13, R19 ;  /* 0x0000000d1c137223 */ /* 0x000fe20000010013 */
[----:B------:R-:W-:Y:S01]  /*7460*/  FMUL.FTZ R0, R0, UR16 ;  /* 0x0000001000007c20 */ /* 0x000fe20008410000 */
[----:B------:R-:W-:Y:S01]  /*7470*/  FADD.FTZ R16, R16, -UR28 ;  /* 0x8000001c10107e21 */ /* 0x000fe20008010000 */
[----:B------:R-:W-:Y:S01]  /*7480*/  FMUL.FTZ R6, R6, UR16 ;  /* 0x0000001006067c20 */ /* 0x000fe20008410000 */
[----:B------:R-:W-:Y:S01]  /*7490*/  FMUL.FTZ R13, R4, R7 ;  /* 0x00000007040d7220 */ /* 0x000fe20000410000 */
[----:B------:R-:W-:Y:S01]  /*74a0*/  SHF.L.U32 R9, R9, 0x10, RZ ;  /* 0x0000001009097819 */ /* 0x000fe200000006ff */
[----:B------:R-:W-:Y:S01]  /*74b0*/  FADD.FTZ R78, R78, R7 ;  /* 0x000000074e4e7221 */ /* 0x000fe20000010000 */
[----:B------:R-:W-:Y:S01]  /*74c0*/  SHF.L.U32 R33, R33, 0x10, RZ ;  /* 0x0000001021217819 */ /* 0x000fe200000006ff */
[----:B------:R-:W-:Y:S01]  /*74d0*/  FFMA.FTZ R80, R7, R0, R80 ;  /* 0x0000000007507223 */ /* 0x000fe20000010050 */
[----:B------:R-:W-:Y:S01]  /*74e0*/  SHF.L.U32 R14, R14, 0x10, RZ ;  /* 0x000000100e0e7819 */ /* 0x000fe200000006ff */
[----:B------:R-:W-:Y:S01]  /*74f0*/  FMUL.FTZ R16, R16, UR16 ;  /* 0x0000001010107c20 */ /* 0x000fe20008410000 */
[----:B------:R-:W-:Y:S01]  /*7500*/  FADD.FTZ R62, R62, R21 ;  /* 0x000000153e3e7221 */ /* 0x000fe20000010000 */
[----:B------:R-:W-:Y:S01]  /*7510*/  FFMA.FTZ R58, R21, R6, R58 ;  /* 0x00000006153a7223 */ /* 0x000fe2000001003a */
[----:B------:R-:W-:Y:S01]  /*7520*/  FFMA.FTZ R19, R0, R13, R19 ;  /* 0x0000000d00137223 */ /* 0x000fe20000010013 */
[----:B------:R-:W-:Y:S01]  /*7530*/  FMUL.FTZ R21, R5, R21 ;  /* 0x0000001505157220 */ /* 0x000fe20000410000 */
[----:B------:R-:W-:Y:S01]  /*7540*/  FADD.FTZ R10, R10, R13 ;  /* 0x0000000d0a0a7221 */ /* 0x000fe20000010000 */
[----:B------:R-:W-:Y:S01]  /*7550*/  FADD.FTZ R78, R78, R9 ;  /* 0x000000094e4e7221 */ /* 0x000fe20000010000 */
[----:B------:R-:W-:Y:S01]  /*7560*/  FFMA.FTZ R80, R9, R16, R80 ;  /* 0x0000001009507223 */ /* 0x000fe20000010050 */
[----:B------:R-:W-:Y:S01]  /*7570*/  SHF.L.U32 R11, R11, 0x10, RZ ;  /* 0x000000100b0b7819 */ /* 0x000fe200000006ff */
[----:B------:R-:W-:Y:S01]  /*7580*/  FADD.FTZ R33, R33, -UR28 ;  /* 0x8000001c21217e21 */ /* 0x000fe20008010000 */
[----:B------:R-:W-:Y:S01]  /*7590*/  FMUL.FTZ R9, R4, R9 ;  /* 0x0000000904097220 */ /* 0x000fe20000410000 */
[----:B------:R-:W-:Y:S01]  /*75a0*/  FFMA.FTZ R19, R6, R21, R19 ;  /* 0x0000001506137223 */ /* 0x000fe20000010013 */
[----:B------:R-:W-:Y:S01]  /*75b0*/  FADD.FTZ R14, R14, -UR28 ;  /* 0x8000001c0e0e7e21 */ /* 0x000fe20008010000 */
[----:B------:R-:W-:Y:S01]  /*75c0*/  SHF.L.U32 R32, R32, 0x10, RZ ;  /* 0x0000001020207819 */ /* 0x000fe200000006ff */
[----:B------:R-:W-:Y:S01]  /*75d0*/  FADD.FTZ R10, R21, R10 ;  /* 0x0000000a150a7221 */ /* 0x000fe20000010000 */
[----:B------:R-:W-:Y:S01]  /*75e0*/  SHF.L.U32 R17, R17, 0x10, RZ ;  /* 0x0000001011117819 */ /* 0x000fe200000006ff */
[----:B------:R-:W-:Y:S01]  /*75f0*/  FMUL.FTZ R0, R33, UR16 ;  /* 0x0000001021007c20 */ /* 0x000fe20008410000 */
[----:B------:R-:W-:Y:S01]  /*7600*/  FFMA.FTZ R19, R16, R9, R19 ;  /* 0x0000000910137223 */ /* 0x000fe20000010013 */
[----:B------:R-:W-:Y:S01]  /*7610*/  FMUL.FTZ R14, R14, UR16 ;  /* 0x000000100e0e7c20 */ /* 0x000fe20008410000 */
[----:B------:R-:W-:Y:S01]  /*7620*/  FMUL.FTZ R7, R5, R11 ;  /* 0x0000000b05077220 */ /* 0x000fe20000410000 */
[----:B------:R-:W-:Y:S01]  /*7630*/  SHF.L.U32 R35, R35, 0x10, RZ ;  /* 0x0000001023237819 */ /* 0x000fe200000006ff */
[----:B------:R-:W-:Y:S01]  /*7640*/  FADD.FTZ R32, R32, -UR28 ;  /* 0x8000001c20207e21 */ /* 0x000fe20008010000 */
[----:B------:R-:W-:Y:S01]  /*7650*/  FADD.FTZ R10, R10, R9 ;  /* 0x000000090a0a7221 */ /* 0x000fe20000010000 */
[----:B------:R-:W-:Y:S01]  /*7660*/  FADD.FTZ R78, R78, R17 ;  /* 0x000000114e4e7221 */ /* 0x000fe20000010000 */
[----:B------:R-:W-:Y:S01]  /*7670*/  FFMA.FTZ R80, R17, R0, R80 ;  /* 0x0000000011507223 */ /* 0x000fe20000010050 */
[----:B------:R-:W-:Y:S01]  /*7680*/  FFMA.FTZ R19, R14, R7, R19 ;  /* 0x000000070e137223 */ /* 0x000fe20000010013 */
[----:B------:R-:W-:Y:S01]  /*7690*/  SHF.L.U32 R31, R31, 0x10, RZ ;  /* 0x000000101f1f7819 */ /* 0x000fe200000006ff */
[----:B------:R-:W-:Y:S01]  /*76a0*/  FMUL.FTZ R17, R4, R17 ;  /* 0x0000001104117220 */ /* 0x000fe20000410000 */
        /* <DEDUP_REMOVED lines=9> */
[----:B------:R-:W-:Y:S01]  /*7740*/  FMUL.FTZ R0, R35, UR16 ;  /* 0x0000001023007c20 */ /* 0x000fe20008410000 */
[----:B------:R-:W-:Y:S01]  /*7750*/  FMUL.FTZ R31, R5, R31 ;  /* 0x0000001f051f7220 */ /* 0x000fe20000410000 */
[----:B------:R-:W-:Y:S01]  /*7760*/  FADD.FTZ R10, R10, R17 ;  /* 0x000000110a0a7221 */ /* 0x000fe20000010000 */
[----:B------:R-:W-:Y:S01]  /*7770*/  SHF.L.U32 R34, R34, 0x10, RZ ;  /* 0x0000001022227819 */ /* 0x000fe200000006ff */
[----:B------:R-:W-:Y:S01]  /*7780*/  FMUL.FTZ R9, R4, R7 ;  /* 0x0000000704097220 */ /* 0x000fe20000410000 */
[----:B------:R-:W-:Y:S01]  /*7790*/  FADD.FTZ R78, R78, R7 ;  /* 0x000000074e4e7221 */ /* 0x000fe20000010000 */
[----:B------:R-:W-:Y:S01]  /*77a0*/  FFMA.FTZ R80, R7, R0, R80 ;  /* 0x0000000007507223 */ /* 0x000fe20000010050 */
[----:B------:R-:W-:Y:S01]  /*77b0*/  FADD.FTZ R10, R31, R10 ;  /* 0x0000000a1f0a7221 */ /* 0x000fe20000010000 */
[----:B------:R-:W-:Y:S01]  /*77c0*/  FFMA.FTZ R19, R32, R31, R19 ;  /* 0x0000001f20137223 */ /* 0x000fe20000010013 */
[----:B------:R-:W-:Y:S01]  /*77d0*/  SHF.L.U32 R7, R36, 0x10, RZ ;  /* 0x0000001024077819 */ /* 0x000fe200000006ff */
[----:B------:R-:W-:Y:S01]  /*77e0*/  FADD.FTZ R34, R34, -UR28 ;  /* 0x8000001c22227e21 */ /* 0x000fe20008010000 */
[----:B------:R-:W-:Y:S01]  /*77f0*/  SHF.L.U32 R41, R41, 0x10, RZ ;  /* 0x0000001029297819 */ /* 0x000fe200000006ff */
[----:B------:R-:W-:Y:S01]  /*7800*/  FADD.FTZ R10, R10, R9 ;  /* 0x000000090a0a7221 */ /* 0x000fe20000010000 */
[----:B------:R-:W-:Y:S01]  /*7810*/  FFMA.FTZ R19, R0, R9, R19 ;  /* 0x0000000900137223 */ /* 0x000fe20000010013 */
[----:B------:R-:W-:Y:S01]  /*7820*/  SHF.L.U32 R49, R49, 0x10, RZ ;  /* 0x0000001031317819 */ /* 0x000fe200000006ff */
[----:B------:R-:W-:Y:S01]  /*7830*/  FMUL.FTZ R9, R5, R7 ;  /* 0x0000000705097220 */ /* 0x000fe20000410000 */
[----:B------:R-:W-:Y:S01]  /*7840*/  FMUL.FTZ R34, R34, UR16 ;  /* 0x0000001022227c20 */ /* 0x000fe20008410000 */
[----:B------:R-:W-:Y:S01]  /*7850*/  SHF.L.U32 R37, R37, 0x10, RZ ;  /* 0x0000001025257819 */ /* 0x000fe200000006ff */
[----:B------:R-:W-:Y:S01]  /*7860*/  FADD.FTZ R41, R41, -UR28 ;  /* 0x8000001c29297e21 */ /* 0x000fe20008010000 */
[----:B------:R-:W-:Y:S01]  /*7870*/  FADD.FTZ R10, R9, R10 ;  /* 0x0000000a090a7221 */ /* 0x000fe20000010000 */
[----:B------:R-:W-:Y:S01]  /*7880*/  FFMA.FTZ R19, R34, R9, R19 ;  /* 0x0000000922137223 */ /* 0x000fe20000010013 */
[----:B------:R-:W-:Y:S01]  /*7890*/  SHF.L.U32 R23, R23, 0x10, RZ ;  /* 0x0000001017177819 */ /* 0x000fe200000006ff */
[----:B------:R-:W-:Y:S01]  /*78a0*/  FMUL.FTZ R9, R4, R49 ;  /* 0x0000003104097220 */ /* 0x000fe20000410000 */
[----:B------:R-:W-:Y:S01]  /*78b0*/  FMUL.FTZ R0, R41, UR16 ;  /* 0x0000001029007c20 */ /* 0x000fe20008410000 */
[----:B------:R-:W-:Y:S01]  /*78c0*/  FADD.FTZ R37, R37, -UR28 ;  /* 0x8000001c25257e21 */ /* 0x000fe20008010000 */
[----:B------:R-:W-:Y:S01]  /*78d0*/  SHF.L.U32 R53, R53, 0x10, RZ ;  /* 0x0000001035357819 */ /* 0x000fe200000006ff */
[----:B------:R-:W-:Y:S01]  /*78e0*/  FADD.FTZ R62, R62, R7 ;  /* 0x000000073e3e7221 */ /* 0x000fe20000010000 */
[----:B------:R-:W-:Y:S01]  /*78f0*/  FFMA.FTZ R58, R7, R34, R58 ;  /* 0x00000022073a7223 */ /* 0x000fe2000001003a */
[----:B------:R-:W-:Y:S01]  /*7900*/  FADD.FTZ R11, R10, R9 ;  /* 0x000000090a0b7221 */ /* 0x000fe20000010000 */
[----:B------:R-:W-:Y:S01]  /*7910*/  FFMA.FTZ R8, R0, R9, R19 ;  /* 0x0000000900087223 */ /* 0x000fe20000010013 */
[----:B------:R-:W-:Y:S01]  /*7920*/  FMUL.FTZ R6, R5, R23 ;  /* 0x0000001705067220 */ /* 0x000fe20000410000 */
[----:B------:R-:W-:Y:S01]  /*7930*/  FMUL.FTZ R37, R37, UR16 ;  /* 0x0000001025257c20 */ /* 0x000fe20008410000 */
        /* <DEDUP_REMOVED lines=8> */
[----:B------:R-:W-:Y:S01]  /*79c0*/  FADD.FTZ R26, R26, -UR28 ;  /* 0x8000001c1a1a7e21 */ /* 0x000fe20008010000 */
[----:B------:R-:W-:Y:S01]  /*79d0*/  FFMA.FTZ R80, R49, R0, R80 ;  /* 0x0000000031507223 */ /* 0x000fe20000010050 */
[----:B------:R-:W-:Y:S01]  /*79e0*/  FADD.FTZ R10, R11, R6 ;  /* 0x000000060b0a7221 */ /* 0x000fe20000010000 */
[----:B------:R-:W-:Y:S01]  /*79f0*/  FMUL.FTZ R9, R5, R25 ;  /* 0x0000001905097220 */ /* 0x000fe20000410000 */
[----:B------:R-:W-:Y:S01]  /*7a00*/  FADD.FTZ R62, R62, R23 ;  /* 0x000000173e3e7221 */ /* 0x000fe20000010000 */
[----:B------:R-:W-:Y:S01]  /*7a10*/  FADD.FTZ R78, R78, R49 ;  /* 0x000000314e4e7221 */ /* 0x000fe20000010000 */
[----:B------:R-:W-:Y:S01]  /*7a20*/  FFMA.FTZ R11, R53, R6, R8 ;  /* 0x00000006350b7223 */ /* 0x000fe20000010008 */
[----:B------:R-:W-:Y:S01]  /*7a30*/  FMUL.FTZ R0, R26, UR16 ;  /* 0x000000101a007c20 */ /* 0x000fe20008410000 */
        /* <DEDUP_REMOVED lines=8> */
.L_x_173:
        /* <DEDUP_REMOVED lines=8> */
[----:B-----5:R-:W-:Y:S04]  /*7b40*/  STL [R1+0x1a8], R42 ;  /* 0x0001a82a01007387 */ /* 0x020fe80000100800 */
[----:B------:R0:W-:Y:S04]  /*7b50*/  STL [R1+0x1ac], R43 ;  /* 0x0001ac2b01007387 */ /* 0x0001e80000100800 */
[----:B------:R1:W-:Y:S04]  /*7b60*/  STL [R1+0x1b0], R44 ;  /* 0x0001b02c01007387 */ /* 0x0003e80000100800 */
[----:B------:R1:W-:Y:S04]  /*7b70*/  STL [R1+0x1b8], R99 ;  /* 0x0001b86301007387 */ /* 0x0003e80000100800 */
[----:B0-----:R-:W4:Y:S04]  /*7b80*/  LDL.LU R43, [R1+0x17c] ;  /* 0x00017c00012b7983 */ /* 0x001f280000300800 */
[----:B-1----:R-:W4:Y:S04]  /*7b90*/  LDL.LU R44, [R1+0x180] ;  /* 0x00018000012c7983 */ /* 0x002f280000300800 */
[----:B------:R-:W4:Y:S04]  /*7ba0*/  LDL.LU R99, [R1+0x188] ;  /* 0x0001880001637983 */ /* 0x000f280000300800 */
[----:B------:R-:W-:Y:S01]  /*7bb0*/  STL [R1+0x1b4], R45 ;  /* 0x0001b42d01007387 */ /* 0x000fe20000100800 */
[----:B--2---:R-:W-:-:S02]  /*7bc0*/  SHF.L.U32 R58, R58, 0x10, RZ ;  /* 0x000000103a3a7819 */ /* 0x004fc400000006ff */
[----:B---3--:R-:W-:-:S03]  /*7bd0*/  SHF.L.U32 R70, R70, 0x10, RZ ;  /* 0x0000001046467819 */ /* 0x008fc600000006ff */
[----:B------:R-:W-:Y:S01]  /*7be0*/  FADD.FTZ R58, R58, -UR28 ;  /* 0x8000001c3a3a7e21 */ /* 0x000fe20008010000 */
[----:B----4-:R-:W-:-:S03]  /*7bf0*/  SHF.L.U32 R74, R74, 0x10, RZ ;  /* 0x000000104a4a7819 */ /* 0x010fc600000006ff */
[----:B------:R-:W-:-:S04]  /*7c00*/  FMUL.FTZ R58, R58, UR16 ;  /* 0x000000103a3a7c20 */ /* 0x000fc80008410000 */
[----:B------:R-:W-:-:S04]  /*7c10*/  FFMA.FTZ R66, R4, R58, R2 ;  /* 0x0000003a04427223 */ /* 0x000fc80000010002 */
[----:B------:R-:W-:-:S06]  /*7c20*/  FMUL.FTZ R62, R66, -1.4426950216293334961 ;  /* 0xbfb8aa3b423e7820 */ /* 0x000fcc0000410000 */
[----:B------:R-:W0:Y:S02]  /*7c30*/  MUFU.EX2 R62, R62 ;  /* 0x0000003e003e7308 */ /* 0x000e240000000800 */
[----:B0-----:R-:W-:-:S06]  /*7c40*/  FADD.FTZ R62, R62, 1 ;  /* 0x3f8000003e3e7421 */ /* 0x001fcc0000010000 */
[----:B------:R-:W0:Y:S01]  /*7c50*/  MUFU.RCP R62, R62 ;  /* 0x0000003e003e7308 */ /* 0x000e220000001000 */
[----:B------:R-:W-:Y:S01]  /*7c60*/  FADD.FTZ R74, R74, -UR28 ;  /* 0x8000001c4a4a7e21 */ /* 0x000fe20008010000 */
[----:B0-----:R-:W-:Y:S01]  /*7c70*/  FMUL.FTZ R70, R70, R62 ;  /* 0x0000003e46467220 */ /* 0x001fe20000410000 */
[----:B------:R-:W-:-:S04]  /*7c80*/  FADD.FTZ R62, -R62, 1 ;  /* 0x3f8000003e3e7421 */ /* 0x000fc80000010100 */
[----:B------:R-:W-:Y:S01]  /*7c90*/  FFMA.FTZ R66, R66, R62, 1 ;  /* 0x3f80000042427423 */ /* 0x000fe2000001003e */
[----:B------:R-:W-:-:S03]  /*7ca0*/  FMUL.FTZ R62, R74, UR16 ;  /* 0x000000104a3e7c20 */ /* 0x000fc60008410000 */
[----:B------:R-:W-:Y:S01]  /*7cb0*/  FMUL.FTZ R66, R70, R66 ;  /* 0x0000004246427220 */ /* 0x000fe20000410000 */
[----:B------:R-:W-:-:S04]  /*7cc0*/  FFMA.FTZ R70, R5, R62, R3 ;  /* 0x0000003e05467223 */ /* 0x000fc80000010003 */
[----:B------:R-:W-:-:S06]  /*7cd0*/  FMUL.FTZ R74, R70, -1.4426950216293334961 ;  /* 0xbfb8aa3b464a7820 */ /* 0x000fcc0000410000 */
[----:B------:R-:W0:Y:S02]  /*7ce0*/  MUFU.EX2 R74, R74 ;  /* 0x0000004a004a7308 */ /* 0x000e240000000800 */
[----:B0-----:R-:W-:-:S06]  /*7cf0*/  FADD.FTZ R74, R74, 1 ;  /* 0x3f8000004a4a7421 */ /* 0x001fcc0000010000 */
[----:B------:R-:W0:Y:S01]  /*7d00*/  MUFU.RCP R74, R74 ;  /* 0x0000004a004a7308 */ /* 0x000e220000001000 */
[----:B------:R-:W-:Y:S02]  /*7d10*/  SHF.L.U32 R78, R78, 0x10, RZ ;  /* 0x000000104e4e7819 */ /* 0x000fe400000006ff */
[----:B------:R-:W-:-:S05]  /*7d20*/  SHF.L.U32 R97, R97, 0x10, RZ ;  /* 0x0000001061617819 */ /* 0x000fca00000006ff */
[----:B------:R-:W-:Y:S01]  /*7d30*/  FADD.FTZ R97, R97, -UR28 ;  /* 0x8000001c61617e21 */ /* 0x000fe20008010000 */
[----:B0-----:R-:W-:Y:S01]  /*7d40*/  FMUL.FTZ R78, R78, R74 ;  /* 0x0000004a4e4e7220 */ /* 0x001fe20000410000 */
[----:B------:R-:W-:-:S04]  /*7d50*/  FADD.FTZ R74, -R74, 1 ;  /* 0x3f8000004a4a7421 */ /* 0x000fc80000010100 */
[----:B------:R-:W-:Y:S01]  /*7d60*/  FFMA.FTZ R70, R70, R74, 1 ;  /* 0x3f80000046467423 */ /* 0x000fe2000001004a */
[----:B------:R-:W-:-:S03]  /*7d70*/  FMUL.FTZ R97, R97, UR16 ;  /* 0x0000001061617c20 */ /* 0x000fc60008410000 */
[----:B------:R-:W-:Y:S01]  /*7d80*/  FMUL.FTZ R70, R78, R70 ;  /* 0x000000464e467220 */ /* 0x000fe20000410000 */
[C---:B------:R-:W-:Y:S01]  /*7d90*/  FMUL.FTZ R78, R4.reuse, R66 ;  /* 0x00000042044e7220 */ /* 0x040fe20000410000 */
[----:B------:R-:W-:Y:S02]  /*7da0*/  FFMA.FTZ R108, R4, R97, R2 ;  /* 0x00000061046c7223 */ /* 0x000fe40000010002 */
[----:B------:R-:W-:Y:S01]  /*7db0*/  FMUL.FTZ R106, R5, R70 ;  /* 0x00000046056a7220 */ /* 0x000fe20000410000 */
[----:B------:R-:W-:Y:S01]  /*7dc0*/  FFMA.FTZ R74, R58, R78, RZ ;  /* 0x0000004e3a4a7223 */ /* 0x000fe200000100ff */
[----:B------:R-:W-:-:S03]  /*7dd0*/  FADD.FTZ R78, RZ, R78 ;  /* 0x0000004eff4e7221 */ /* 0x000fc60000010000 */
[----:B------:R-:W-:Y:S01]  /*7de0*/  FFMA.FTZ R74, R62, R106, R74 ;  /* 0x0000006a3e4a7223 */ /* 0x000fe2000001004a */
[----:B------:R-:W-:Y:S01]  /*7df0*/  FADD.FTZ R78, R106, R78 ;  /* 0x0000004e6a4e7221 */ /* 0x000fe20000010000 */
[----:B------:R-:W-:-:S06]  /*7e00*/  FMUL.FTZ R106, R108, -1.4426950216293334961 ;  /* 0xbfb8aa3b6c6a7820 */ /* 0x000fcc0000410000 */
[----:B------:R-:W0:Y:S02]  /*7e10*/  MUFU.EX2 R106, R106 ;  /* 0x0000006a006a7308 */ /* 0x000e240000000800 */
[----:B0-----:R-:W-:-:S06]  /*7e20*/  FADD.FTZ R106, R106, 1 ;  /* 0x3f8000006a6a7421 */ /* 0x001fcc0000010000 */
[----:B------:R-:W0:Y:S01]  /*7e30*/  MUFU.RCP R106, R106 ;  /* 0x0000006a006a7308 */ /* 0x000e220000001000 */
[----:B------:R-:W-:Y:S01]  /*7e40*/  SHF.L.U32 R111, R111, 0x10, RZ ;  /* 0x000000106f6f7819 */ /* 0x000fe200000006ff */
[----:B------:R-:W-:Y:S01]  /*7e50*/  FFMA.FTZ R58, R58, R66, RZ ;  /* 0x000000423a3a7223 */ /* 0x000fe200000100ff */
[----:B------:R-:W-:-:S03]  /*7e60*/  FADD.FTZ R66, RZ, R66 ;  /* 0x00000042ff427221 */ /* 0x000fc60000010000 */
[----:B0-----:R-:W-:Y:S01]  /*7e70*/  FMUL.FTZ R111, R111, R106 ;  /* 0x0000006a6f6f7220 */ /* 0x001fe20000410000 */
[----:B------:R-:W-:-:S04]  /*7e80*/  FADD.FTZ R106, -R106, 1 ;  /* 0x3f8000006a6a7421 */ /* 0x000fc80000010100 */
[----:B------:R-:W-:Y:S01]  /*7e90*/  FFMA.FTZ R106, R108, R106, 1 ;  /* 0x3f8000006c6a7423 */ /* 0x000fe2000001006a */
[----:B------:R-:W-:-:S03]  /*7ea0*/  SHF.L.U32 R108, R125, 0x10, RZ ;  /* 0x000000107d6c7819 */ /* 0x000fc600000006ff */
[----:B------:R-:W-:-:S04]  /*7eb0*/  FMUL.FTZ R106, R111, R106 ;  /* 0x0000006a6f6a7220 */ /* 0x000fc80000410000 */
[----:B------:R-:W-:Y:S01]  /*7ec0*/  FADD.FTZ R42, R66, R106 ;  /* 0x0000006a422a7221 */ /* 0x000fe20000010000 */
[-C--:B------:R-:W-:Y:S01]  /*7ed0*/  FFMA.FTZ R125, R97, R106.reuse, R58 ;  /* 0x0000006a617d7223 */ /* 0x080fe2000001003a */
[----:B------:R-:W-:-:S04]  /*7ee0*/  FMUL.FTZ R106, R4, R106 ;  /* 0x0000006a046a7220 */ /* 0x000fc80000410000 */
[----:B------:R-:W-:Y:S01]  /*7ef0*/  FFMA.FTZ R74, R97, R106, R74 ;  /* 0x0000006a614a7223 */ /* 0x000fe2000001004a */
[----:B------:R-:W-:Y:S02]  /*7f00*/  SHF.L.U32 R97, R115, 0x10, RZ ;  /* 0x0000001073617819 */ /* 0x000fe400000006ff */
[----:B------:R-:W2:Y:S01]  /*7f10*/  LDL.LU R115, [R1+0x184] ;  /* 0x0001840001737983 */ /* 0x000ea20000300800 */
[----:B------:R-:W-:-:S04]  /*7f20*/  FADD.FTZ R108, R108, -UR28 ;  /* 0x8000001c6c6c7e21 */ /* 0x000fc80008010000 */
[----:B------:R-:W-:-:S04]  /*7f30*/  FMUL.FTZ R108, R108, UR16 ;  /* 0x000000106c6c7c20 */ /* 0x000fc80008410000 */
[----:B------:R-:W-:-:S04]  /*7f40*/  FFMA.FTZ R58, R5, R108, R3 ;  /* 0x0000006c053a7223 */ /* 0x000fc80000010003 */
[----:B------:R-:W-:-:S06]  /*7f50*/  FMUL.FTZ R66, R58, -1.4426950216293334961 ;  /* 0xbfb8aa3b3a427820 */ /* 0x000fcc0000410000 */
[----:B------:R-:W0:Y:S02]  /*7f60*/  MUFU.EX2 R66, R66 ;  /* 0x0000004200427308 */ /* 0x000e240000000800 */
[----:B0-----:R-:W-:-:S06]  /*7f70*/  FADD.FTZ R66, R66, 1 ;  /* 0x3f80000042427421 */ /* 0x001fcc0000010000 */
[----:B------:R-:W0:Y:S01]  /*7f80*/  MUFU.RCP R66, R66 ;  /* 0x0000004200427308 */ /* 0x000e220000001000 */
[----:B------:R-:W-:Y:S01]  /*7f90*/  FFMA.FTZ R62, R62, R70, RZ ;  /* 0x000000463e3e7223 */ /* 0x000fe200000100ff */
[----:B------:R-:W-:Y:S01]  /*7fa0*/  FADD.FTZ R70, RZ, R70 ;  /* 0x00000046ff467221 */ /* 0x000fe20000010000 */
[----:B0-----:R-:W-:Y:S01]  /*7fb0*/  FMUL.FTZ R97, R97, R66 ;  /* 0x0000004261617220 */ /* 0x001fe20000410000 */
[----:B------:R-:W-:-:S04]  /*7fc0*/  FADD.FTZ R66, -R66, 1 ;  /* 0x3f80000042427421 */ /* 0x000fc80000010100 */
[----:B------:R-:W-:-:S04]  /*7fd0*/  FFMA.FTZ R66, R58, R66, 1 ;  /* 0x3f8000003a427423 */ /* 0x000fc80000010042 */
[----:B------:R-:W-:-:S04]  /*7fe0*/  FMUL.FTZ R66, R97, R66 ;  /* 0x0000004261427220 */ /* 0x000fc80000410000 */
[----:B------:R-:W-:-:S05]  /*7ff0*/  FADD.FTZ R70, R70, R66 ;  /* 0x0000004246467221 */ /* 0x000fca0000010000 */
[----:B------:R0:W-:Y:S02]  /*8000*/  STL [R1+0x14c], R70 ;  /* 0x00014c4601007387 */ /* 0x0001e40000100800 */
[----:B0-----:R-:W-:Y:S02]  /*8010*/  SHF.L.U32 R70, R119, 0x10, RZ ;  /* 0x0000001077467819 */ /* 0x001fe400000006ff */
[----:B------:R-:W3:Y:S04]  /*8020*/  LDL.LU R119, [R1+0x194] ;  /* 0x0001940001777983 */ /* 0x000ee80000300800 */
[----:B------:R0:W-:Y:S02]  /*8030*/  STL [R1+0x154], R42 ;  /* 0x0001542a01007387 */ /* 0x0001e40000100800 */
[----:B0-----:R-:W-:-:S05]  /*8040*/  FADD.FTZ R42, R78, R106 ;  /* 0x0000006a4e2a7221 */ /* 0x001fca0000010000 */
[----:B------:R0:W-:Y:S01]  /*8050*/  STL [R1+0x150], R42 ;  /* 0x0001502a01007387 */ /* 0x0001e20000100800 */
[----:B------:R-:W-:Y:S01]  /*8060*/  FADD.FTZ R70, R70, -UR28 ;  /* 0x8000001c46467e21 */ /* 0x000fe20008010000 */
[----:B0-----:R-:W-:-:S05]  /*8070*/  FMUL.FTZ R42, R5, R66 ;  /* 0x00000042052a7220 */ /* 0x001fca0000410000 */
[----:B------:R0:W-:Y:S02]  /*8080*/  STL [R1+0x13c], R42 ;  /* 0x00013c2a01007387 */ /* 0x0001e40000100800 */
[----:B0-----:R-:W-:-:S05]  /*8090*/  FFMA.FTZ R42, R108, R42, R74 ;  /* 0x0000002a6c2a7223 */ /* 0x001fca000001004a */
[----:B------:R0:W-:Y:S02]  /*80a0*/  STL [R1+0x144], R42 ;  /* 0x0001442a01007387 */ /* 0x0001e40000100800 */
[----:B0-----:R-:W-:Y:S01]  /*80b0*/  FMUL.FTZ R42, R70, UR16 ;  /* 0x00000010462a7c20 */ /* 0x001fe20008410000 */
[----:B------:R-:W-:-:S05]  /*80c0*/  FFMA.FTZ R45, R108, R66, R62 ;  /* 0x000000426c2d7223 */ /* 0x000fca000001003e */
[----:B------:R0:W-:Y:S04]  /*80d0*/  STL [R1+0x148], R45 ;  /* 0x0001482d01007387 */ /* 0x0001e80000100800 */
[----:B0-----:R-:W4:Y:S01]  /*80e0*/  LDL.LU R45, [R1+0x18c] ;  /* 0x00018c00012d7983 */ /* 0x001f220000300800 */
[----:B------:R-:W-:-:S05]  /*80f0*/  SHF.L.U32 R58, R123, 0x10, RZ ;  /* 0x000000107b3a7819 */ /* 0x000fca00000006ff */
[----:B------:R-:W-:-:S04]  /*8100*/  FADD.FTZ R58, R58, -UR28 ;  /* 0x8000001c3a3a7e21 */ /* 0x000fc80008010000 */
[----:B------:R-:W-:Y:S01]  /*8110*/  FMUL.FTZ R123, R58, UR16 ;  /* 0x000000103a7b7c20 */ /* 0x000fe20008410000 */
[----:B--2---:R-:W-:Y:S02]  /*8120*/  SHF.L.U32 R70, R115, 0x10, RZ ;  /* 0x0000001073467819 */ /* 0x004fe400000006ff */
[----:B------:R-:W2:Y:S01]  /*8130*/  LDL.LU R115, [R1+0x190] ;  /* 0x0001900001737983 */ /* 0x000ea20000300800 */
[----:B------:R-:W-:-:S04]  /*8140*/  FFMA.FTZ R62, R4, R123, R2 ;  /* 0x0000007b043e7223 */ /* 0x000fc80000010002 */
[----:B------:R-:W-:-:S06]  /*8150*/  FMUL.FTZ R58, R62, -1.4426950216293334961 ;  /* 0xbfb8aa3b3e3a7820 */ /* 0x000fcc0000410000 */
[----:B------:R-:W0:Y:S02]  /*8160*/  MUFU.EX2 R58, R58 ;  /* 0x0000003a003a7308 */ /* 0x000e240000000800 */
[----:B0-----:R-:W-:-:S06]  /*8170*/  FADD.FTZ R58, R58, 1 ;  /* 0x3f8000003a3a7421 */ /* 0x001fcc0000010000 */
[----:B------:R-:W0:Y:S01]  /*8180*/  MUFU.RCP R58, R58 ;  /* 0x0000003a003a7308 */ /* 0x000e220000001000 */
[----:B------:R-:W-:Y:S02]  /*8190*/  SHF.L.U32 R66, R43, 0x10, RZ ;  /* 0x000000102b427819 */ /* 0x000fe400000006ff */
[----:B------:R-:W2:Y:S03]  /*81a0*/  LDL.LU R43, [R1+0x19c] ;  /* 0x00019c00012b7983 */ /* 0x000ea60000300800 */
[----:B0-----:R-:W-:Y:S01]  /*81b0*/  FMUL.FTZ R66, R66, R58 ;  /* 0x0000003a42427220 */ /* 0x001fe20000410000 */
[----:B------:R-:W-:-:S04]  /*81c0*/  FADD.FTZ R58, -R58, 1 ;  /* 0x3f8000003a3a7421 */ /* 0x000fc80000010100 */
[----:B------:R-:W-:-:S04]  /*81d0*/  FFMA.FTZ R58, R62, R58, 1 ;  /* 0x3f8000003e3a7423 */ /* 0x000fc8000001003a */
[----:B------:R-:W-:Y:S01]  /*81e0*/  FMUL.FTZ R58, R66, R58 ;  /* 0x0000003a423a7220 */ /* 0x000fe20000410000 */
[----:B------:R-:W-:-:S04]  /*81f0*/  FFMA.FTZ R66, R5, R42, R3 ;  /* 0x0000002a05427223 */ /* 0x000fc80000010003 */
[----:B------:R-:W-:-:S06]  /*8200*/  FMUL.FTZ R62, R66, -1.4426950216293334961 ;  /* 0xbfb8aa3b423e7820 */ /* 0x000fcc0000410000 */
[----:B------:R-:W0:Y:S02]  /*8210*/  MUFU.EX2 R62, R62 ;  /* 0x0000003e003e7308 */ /* 0x000e240000000800 */
[----:B0-----:R-:W-:-:S06]  /*8220*/  FADD.FTZ R62, R62, 1 ;  /* 0x3f8000003e3e7421 */ /* 0x001fcc0000010000 */
[----:B------:R-:W0:Y:S01]  /*8230*/  MUFU.RCP R62, R62 ;  /* 0x0000003e003e7308 */ /* 0x000e220000001000 */
[----:B------:R-:W-:Y:S02]  /*8240*/  SHF.L.U32 R74, R44, 0x10, RZ ;  /* 0x000000102c4a7819 */ /* 0x000fe400000006ff */
[----:B------:R-:W-:Y:S01]  /*8250*/  SHF.L.U32 R78, R99, 0x10, RZ ;  /* 0x00000010634e7819 */ /* 0x000fe200000006ff */
[----:B------:R1:W-:Y:S02]  /*8260*/  STL [R1+0x138], R42 ;  /* 0x0001382a01007387 */ /* 0x0003e40000100800 */
[----:B------:R-:W-:Y:S02]  /*8270*/  FADD.FTZ R74, R74, -UR28 ;  /* 0x8000001c4a4a7e21 */ /* 0x000fe40008010000 */
[----:B------:R-:W-:Y:S01]  /*8280*/  FADD.FTZ R78, R78, -UR28 ;  /* 0x8000001c4e4e7e21 */ /* 0x000fe20008010000 */
[----:B------:R-:W2:Y:S04]  /*8290*/  LDL.LU R99, [R1+0x198] ;  /* 0x0001980001637983 */ /* 0x000ea80000300800 */
[----:B------:R-:W2:Y:S01]  /*82a0*/  LDL.LU R44, [R1+0x120] ;  /* 0x00012000012c7983 */ /* 0x000ea20000300800 */
[----:B0-----:R-:W-:Y:S01]  /*82b0*/  FMUL.FTZ R70, R70, R62 ;  /* 0x0000003e46467220 */ /* 0x001fe20000410000 */
[----:B------:R-:W-:Y:S01]  /*82c0*/  FADD.FTZ R62, -R62, 1 ;  /* 0x3f8000003e3e7421 */ /* 0x000fe20000010100 */
[----:B-1----:R-:W-:-:S03]  /*82d0*/  FMUL.FTZ R42, R74, UR16 ;  /* 0x000000104a2a7c20 */ /* 0x002fc60008410000 */
[----:B------:R-:W-:Y:S02]  /*82e0*/  FFMA.FTZ R66, R66, R62, 1 ;  /* 0x3f80000042427423 */ /* 0x000fe4000001003e */
[----:B------:R0:W-:Y:S02]  /*82f0*/  STL [R1+0x130], R42 ;  /* 0x0001302a01007387 */ /* 0x0001e40000100800 */
[----:B------:R-:W-:Y:S01]  /*8300*/  FMUL.FTZ R66, R70, R66 ;  /* 0x0000004246427220 */ /* 0x000fe20000410000 */
[----:B------:R-:W-:Y:S01]  /*8310*/  FFMA.FTZ R70, R4, R42, R2 ;  /* 0x0000002a04467223 */ /* 0x000fe20000010002 */
[----:B0-----:R-:W-:Y:S01]  /*8320*/  FMUL.FTZ R42, R78, UR16 ;  /* 0x000000104e2a7c20 */ /* 0x001fe20008410000 */
[----:B---3--:R-:W-:Y:S02]  /*8330*/  SHF.L.U32 R78, R119, 0x10, RZ ;  /* 0x00000010774e7819 */ /* 0x008fe400000006ff */
[----:B------:R-:W3:Y:S01]  /*8340*/  LDL.LU R119, [R1+0x118] ;  /* 0x0001180001777983 */ /* 0x000ee20000300800 */
[----:B----4-:R-:W-:-:S03]  /*8350*/  SHF.L.U32 R74, R45, 0x10, RZ ;  /* 0x000000102d4a7819 */ /* 0x010fc600000006ff */
[----:B------:R-:W4:Y:S01]  /*8360*/  LDL.LU R45, [R1+0x1a0] ;  /* 0x0001a000012d7983 */ /* 0x000f220000300800 */
[----:B--2---:R-:W-:-:S03]  /*8370*/  SHF.L.U32 R97, R115, 0x10, RZ ;  /* 0x0000001073617819 */ /* 0x004fc600000006ff */
[----:B------:R-:W2:Y:S01]  /*8380*/  LDL.LU R115, [R1+0x11c] ;  /* 0x00011c0001737983 */ /* 0x000ea20000300800 */
[----:B------:R-:W-:-:S06]  /*8390*/  FMUL.FTZ R62, R70, -1.4426950216293334961 ;  /* 0xbfb8aa3b463e7820 */ /* 0x000fcc0000410000 */
[----:B------:R-:W0:Y:S02]  /*83a0*/  MUFU.EX2 R62, R62 ;  /* 0x0000003e003e7308 */ /* 0x000e240000000800 */
[----:B0-----:R-:W-:-:S06]  /*83b0*/  FADD.FTZ R62, R62, 1 ;  /* 0x3f8000003e3e7421 */ /* 0x001fcc0000010000 */
[----:B------:R-:W0:Y:S01]  /*83c0*/  MUFU.RCP R62, R62 ;  /* 0x0000003e003e7308 */ /* 0x000e220000001000 */
[----:B------:R-:W-:Y:S01]  /*83d0*/  FADD.FTZ R97, R97, -UR28 ;  /* 0x8000001c61617e21 */ /* 0x000fe20008010000 */
[----:B------:R1:W-:Y:S01]  /*83e0*/  STL [R1+0x12c], R42 ;  /* 0x00012c2a01007387 */ /* 0x0003e20000100800 */
[----:B0-----:R-:W-:Y:S01]  /*83f0*/  FMUL.FTZ R74, R74, R62 ;  /* 0x0000003e4a4a7220 */ /* 0x001fe20000410000 */
[----:B------:R-:W-:-:S04]  /*8400*/  FADD.FTZ R62, -R62, 1 ;  /* 0x3f8000003e3e7421 */ /* 0x000fc80000010100 */
[----:B------:R-:W-:Y:S01]  /*8410*/  FFMA.FTZ R62, R70, R62, 1 ;  /* 0x3f800000463e7423 */ /* 0x000fe2000001003e */
[----:B------:R-:W-:Y:S01]  /*8420*/  FFMA.FTZ R70, R5, R42, R3 ;  /* 0x0000002a05467223 */ /* 0x000fe20000010003 */
[----:B-1----:R-:W-:Y:S01]  /*8430*/  FMUL.FTZ R42, R97, UR16 ;  /* 0x00000010612a7c20 */ /* 0x002fe20008410000 */
[----:B------:R-:W-:Y:S02]  /*8440*/  SHF.L.U32 R97, R43, 0x10, RZ ;  /* 0x000000102b617819 */ /* 0x000fe400000006ff */
[----:B------:R-:W2:Y:S01]  /*8450*/  LDL.LU R43, [R1+0x1a4] ;  /* 0x0001a400012b7983 */ /* 0x000ea20000300800 */
[----:B------:R-:W-:Y:S01]  /*8460*/  FMUL.FTZ R74, R74, R62 ;  /* 0x0000003e4a4a7220 */ /* 0x000fe20000410000 */
[----:B------:R-:W-:-:S06]  /*8470*/  FMUL.FTZ R62, R70, -1.4426950216293334961 ;  /* 0xbfb8aa3b463e7820 */ /* 0x000fcc0000410000 */
[----:B------:R-:W0:Y:S02]  /*8480*/  MUFU.EX2 R62, R62 ;  /* 0x0000003e003e7308 */ /* 0x000e240000000800 */
[----:B0-----:R-:W-:-:S06]  /*8490*/  FADD.FTZ R62, R62, 1 ;  /* 0x3f8000003e3e7421 */ /* 0x001fcc0000010000 */
[----:B------:R-:W0:Y:S02]  /*84a0*/  MUFU.RCP R62, R62 ;  /* 0x0000003e003e7308 */ /* 0x000e240000001000 */
[----:B0-----:R-:W-:Y:S01]  /*84b0*/  FMUL.FTZ R78, R78, R62 ;  /* 0x0000003e4e4e7220 */ /* 0x001fe20000410000 */
[----:B------:R-:W-:Y:S01]  /*84c0*/  FADD.FTZ R62, -R62, 1 ;  /* 0x3f8000003e3e7421 */ /* 0x000fe20000010100 */
[----:B---3--:R-:W-:Y:S02]  /*84d0*/  SHF.L.U32 R108, R119, 0x10, RZ ;  /* 0x00000010776c7819 */ /* 0x008fe400000006ff */
[----:B------:R-:W3:Y:S01]  /*84e0*/  LDL.LU R119, [R1+0x110] ;  /* 0x0001100001777983 */ /* 0x000ee20000300800 */
[----:B------:R-:W-:-:S04]  /*84f0*/  FFMA.FTZ R62, R70, R62, 1 ;  /* 0x3f800000463e7423 */ /* 0x000fc8000001003e */
[----:B------:R-:W-:Y:S01]  /*8500*/  FMUL.FTZ R62, R78, R62 ;  /* 0x0000003e4e3e7220 */ /* 0x000fe20000410000 */
[----:B------:R-:W-:-:S04]  /*8510*/  FFMA.FTZ R78, R4, R42, R2 ;  /* 0x0000002a044e7223 */ /* 0x000fc80000010002 */
[----:B------:R-:W-:-:S06]  /*8520*/  FMUL.FTZ R70, R78, -1.4426950216293334961 ;  /* 0xbfb8aa3b4e467820 */ /* 0x000fcc0000410000 */
[----:B------:R-:W0:Y:S02]  /*8530*/  MUFU.EX2 R70, R70 ;  /* 0x0000004600467308 */ /* 0x000e240000000800 */
[----:B0-----:R-:W-:-:S06]  /*8540*/  FADD.FTZ R70, R70, 1 ;  /* 0x3f80000046467421 */ /* 0x001fcc0000010000 */
[----:B------:R-:W0:Y:S01]  /*8550*/  MUFU.RCP R70, R70 ;  /* 0x0000004600467308 */ /* 0x000e220000001000 */
[----:B------:R-:W-:-:S05]  /*8560*/  SHF.L.U32 R106, R99, 0x10, RZ ;  /* 0x00000010636a7819 */ /* 0x000fca00000006ff */
[----:B------:R-:W-:-:S04]  /*8570*/  FADD.FTZ R106, R106, -UR28 ;  /* 0x8000001c6a6a7e21 */ /* 0x000fc80008010000 */
[----:B------:R-:W-:Y:S01]  /*8580*/  FMUL.FTZ R99, R106, UR16 ;  /* 0x000000106a637c20 */ /* 0x000fe20008410000 */
        /* <DEDUP_REMOVED lines=9> */
[----:B----4-:R-:W-:Y:S02]  /*8620*/  SHF.L.U32 R106, R45, 0x10, RZ ;  /* 0x000000102d6a7819 */ /* 0x010fe400000006ff */
[----:B--2---:R-:W-:Y:S02]  /*8630*/  SHF.L.U32 R111, R115, 0x10, RZ ;  /* 0x00000010736f7819 */ /* 0x004fe400000006ff */
[----:B------:R-:W2:Y:S01]  /*8640*/  LDL.LU R115, [R1+0x114] ;  /* 0x0001140001737983 */ /* 0x000ea20000300800 */
[----:B0-----:R-:W-:Y:S01]  /*8650*/  FMUL.FTZ R106, R106, R78 ;  /* 0x0000004e6a6a7220 */ /* 0x001fe20000410000 */
[----:B------:R-:W-:Y:S01]  /*8660*/  FADD.FTZ R78, -R78, 1 ;  /* 0x3f8000004e4e7421 */ /* 0x000fe20000010100 */
[----:B------:R-:W-:-:S03]  /*8670*/  FADD.FTZ R108, R108, -UR28 ;  /* 0x8000001c6c6c7e21 */ /* 0x000fc60008010000 */
        /* <DEDUP_REMOVED lines=8> */
[----:B------:R-:W-:Y:S01]  /*8700*/  SHF.L.U32 R108, R44, 0x10, RZ ;  /* 0x000000102c6c7819 */ /* 0x000fe200000006ff */
        /* <DEDUP_REMOVED lines=12> */
[----:B------:R-:W-:-:S03]  /*87d0*/  SHF.L.U32 R111, R43, 0x10, RZ ;  /* 0x000000102b6f7819 */ /* 0x000fc600000006ff */
[----:B------:R-:W-:-:S04]  /*87e0*/  FADD.FTZ R100, R100, -UR28 ;  /* 0x8000001c64647e21 */ /* 0x000fc80008010000 */
[----:B------:R-:W-:Y:S01]  /*87f0*/  FMUL.FTZ R43, R100, UR16 ;  /* 0x00000010642b7c20 */ /* 0x000fe20008410000 */
[----:B0-----:R-:W-:Y:S01]  /*8800*/  FMUL.FTZ R111, R111, R106 ;  /* 0x0000006a6f6f7220 */ /* 0x001fe20000410000 */
[----:B------:R-:W-:-:S04]  /*8810*/  FADD.FTZ R106, -R106, 1 ;  /* 0x3f8000006a6a7421 */ /* 0x000fc80000010100 */
[----:B------:R-:W-:Y:S01]  /*8820*/  FFMA.FTZ R106, R108, R106, 1 ;  /* 0x3f8000006c6a7423 */ /* 0x000fe2000001006a */
[----:B------:R-:W-:-:S03]  /*8830*/  FFMA.FTZ R108, R4, R43, R2 ;  /* 0x0000002b046c7223 */ /* 0x000fc60000010002 */
[----:B------:R-:W-:Y:S01]  /*8840*/  FMUL.FTZ R100, R111, R106 ;  /* 0x0000006a6f647220 */ /* 0x000fe20000410000 */
[----:B------:R-:W-:-:S06]  /*8850*/  FMUL.FTZ R106, R108, -1.4426950216293334961 ;  /* 0xbfb8aa3b6c6a7820 */ /* 0x000fcc0000410000 */
[----:B------:R-:W0:Y:S02]  /*8860*/  MUFU.EX2 R106, R106 ;  /* 0x0000006a006a7308 */ /* 0x000e240000000800 */
[----:B0-----:R-:W-:-:S06]  /*8870*/  FADD.FTZ R106, R106, 1 ;  /* 0x3f8000006a6a7421 */ /* 0x001fcc0000010000 */
[----:B------:R-:W0:Y:S01]  /*8880*/  MUFU.RCP R106, R106 ;  /* 0x0000006a006a7308 */ /* 0x000e220000001000 */
[----:B------:R-:W-:Y:S02]  /*8890*/  SHF.L.U32 R101, R101, 0x10, RZ ;  /* 0x0000001065657819 */ /* 0x000fe400000006ff */
[----:B---3--:R-:W-:-:S03]  /*88a0*/  SHF.L.U32 R111, R119, 0x10, RZ ;  /* 0x00000010776f7819 */ /* 0x008fc600000006ff */
[----:B------:R-:W-:Y:S01]  /*88b0*/  FADD.FTZ R101, R101, -UR28 ;  /* 0x8000001c65657e21 */ /* 0x000fe20008010000 */
[----:B------:R1:W-:Y:S01]  /*88c0*/  STL [R1+0x128], R42 ;  /* 0x0001282a01007387 */ /* 0x0003e20000100800 */
[----:B0-----:R-:W-:Y:S01]  /*88d0*/  FMUL.FTZ R111, R111, R106 ;  /* 0x0000006a6f6f7220 */ /* 0x001fe20000410000 */
[----:B------:R-:W-:Y:S01]  /*88e0*/  FADD.FTZ R106, -R106, 1 ;  /* 0x3f8000006a6a7421 */ /* 0x000fe20000010100 */
[----:B-1----:R-:W-:-:S03]  /*88f0*/  FMUL.FTZ R42, R101, UR16 ;  /* 0x00000010652a7c20 */ /* 0x002fc60008410000 */
[----:B------:R-:W-:Y:S01]  /*8900*/  FFMA.FTZ R106, R108, R106, 1 ;  /* 0x3f8000006c6a7423 */ /* 0x000fe2000001006a */
[----:B------:R-:W-:-:S03]  /*8910*/  FFMA.FTZ R108, R5, R42, R3 ;  /* 0x0000002a056c7223 */ /* 0x000fc60000010003 */
[----:B------:R-:W-:Y:S01]  /*8920*/  FMUL.FTZ R101, R111, R106 ;  /* 0x0000006a6f657220 */ /* 0x000fe20000410000 */
[----:B------:R-:W-:-:S06]  /*8930*/  FMUL.FTZ R106, R108, -1.4426950216293334961 ;  /* 0xbfb8aa3b6c6a7820 */ /* 0x000fcc0000410000 */
[----:B------:R-:W0:Y:S02]  /*8940*/  MUFU.EX2 R106, R106 ;  /* 0x0000006a006a7308 */ /* 0x000e240000000800 */
[----:B0-----:R-:W-:-:S06]  /*8950*/  FADD.FTZ R106, R106, 1 ;  /* 0x3f8000006a6a7421 */ /* 0x001fcc0000010000 */
[----:B------:R-:W0:Y:S01]  /*8960*/  MUFU.RCP R106, R106 ;  /* 0x0000006a006a7308 */ /* 0x000e220000001000 */
[----:B------:R-:W-:-:S05]  /*8970*/  SHF.L.U32 R102, R102, 0x10, RZ ;  /* 0x0000001066667819 */ /* 0x000fca00000006ff */
[----:B------:R-:W-:Y:S01]  /*8980*/  FADD.FTZ R102, R102, -UR28 ;  /* 0x8000001c66667e21 */ /* 0x000fe20008010000 */
[----:B------:R-:W-:Y:S02]  /*8990*/  SHF.L.U32 R103, R103, 0x10, RZ ;  /* 0x0000001067677819 */ /* 0x000fe400000006ff */
[----:B------:R-:W-:-:S03]  /*89a0*/  SHF.L.U32 R104, R104, 0x10, RZ ;  /* 0x0000001068687819 */ /* 0x000fc600000006ff */
[----:B------:R-:W-:Y:S01]  /*89b0*/  FADD.FTZ R103, R103, -UR28 ;  /* 0x8000001c67677e21 */ /* 0x000fe20008010000 */
[----:B--2---:R-:W-:-:S05]  /*89c0*/  SHF.L.U32 R111, R115, 0x10, RZ ;  /* 0x00000010736f7819 */ /* 0x004fca00000006ff */
        /* <DEDUP_REMOVED lines=9> */
[----:B------:R-:W0:Y:S02]  /*8a60*/  MUFU.RCP R108, R108 ;  /* 0x0000006c006c7308 */ /* 0x000e240000001000 */
[----:B0-----:R-:W-:Y:S01]  /*8a70*/  FMUL.FTZ R115, R104, R108 ;  /* 0x0000006c68737220 */ /* 0x001fe20000410000 */
[----:B------:R-:W-:Y:S01]  /*8a80*/  FADD.FTZ R108, -R108, 1 ;  /* 0x3f8000006c6c7421 */ /* 0x000fe20000010100 */
[----:B------:R-:W-:-:S03]  /*8a90*/  FMUL.FTZ R104, R103, UR16 ;  /* 0x0000001067687c20 */ /* 0x000fc60008410000 */
        /* <DEDUP_REMOVED lines=8> */
[----:B------:R-:W-:-:S03]  /*8b20*/  SHF.L.U32 R105, R105, 0x10, RZ ;  /* 0x0000001069697819 */ /* 0x000fc600000006ff */
[----:B------:R-:W-:Y:S02]  /*8b30*/  FADD.FTZ R92, R92, -UR28 ;  /* 0x8000001c5c5c7e21 */ /* 0x000fe40008010000 */
        /* <DEDUP_REMOVED lines=406> */
[----:B------:R-:W-:-:S04]  /*a4a0*/  FMUL.FTZ R114, R116, UR16 ;  /* 0x0000001074727c20 */ /* 0x000fc80008410000 */
        /* <DEDUP_REMOVED lines=8> */
[----:B------:R-:W-:Y:S01]  /*a530*/  FMUL.FTZ R113, R117, R113 ;  /* 0x0000007175717220 */ /* 0x000fe20000410000 */
[----:B0-----:R-:W-:Y:S01]  /*a540*/  FMUL.FTZ R118, R118, R115 ;  /* 0x0000007376767220 */ /* 0x001fe20000410000 */
[----:B------:R-:W-:-:S04]  /*a550*/  FADD.FTZ R115, -R115, 1 ;  /* 0x3f80000073737421 */ /* 0x000fc80000010100 */
[----:B------:R-:W-:Y:S01]  /*a560*/  FFMA.FTZ R116, R116, R115, 1 ;  /* 0x3f80000074747423 */ /* 0x000fe20000010073 */
[----:B------:R-:W-:-:S04]  /*a570*/  FMUL.FTZ R115, R24, UR16 ;  /* 0x0000001018737c20 */ /* 0x000fc80008410000 */
[----:B------:R-:W-:Y:S01]  /*a580*/  FFMA.FTZ R117, R4, R115, R2 ;  /* 0x0000007304757223 */ /* 0x000fe20000010002 */
[----:B------:R-:W-:-:S03]  /*a590*/  FMUL.FTZ R24, R118, R116 ;  /* 0x0000007476187220 */ /* 0x000fc60000410000 */
        /* <DEDUP_REMOVED lines=23> */
[----:B------:R-:W-:Y:S01]  /*a710*/  FFMA.FTZ R120, R4, R118, R2 ;  /* 0x0000007604787223 */ /* 0x000fe20000010002 */
[----:B------:R-:W-:Y:S01]  /*a720*/  FMUL.FTZ R27, R122, R119 ;  /* 0x000000777a1b7220 */ /* 0x000fe20000410000 */
[----:B------:R-:W-:Y:S02]  /*a730*/  SHF.L.U32 R28, R28, 0x10, RZ ;  /* 0x000000101c1c7819 */ /* 0x000fe400000006ff */
[----:B------:R-:W-:Y:S01]  /*a740*/  SHF.L.U32 R29, R29, 0x10, RZ ;  /* 0x000000101d1d7819 */ /* 0x000fe200000006ff */
[----:B------:R-:W-:Y:S01]  /*a750*/  FMUL.FTZ R119, R120, -1.4426950216293334961 ;  /* 0xbfb8aa3b78777820 */ /* 0x000fe20000410000 */
[----:B------:R-:W-:Y:S01]  /*a760*/  FMUL.FTZ R116, R121, R116 ;  /* 0x0000007479747220 */ /* 0x000fe20000410000 */
[----:B------:R-:W-:Y:S02]  /*a770*/  SHF.L.U32 R0, R0, 0x10, RZ ;  /* 0x0000001000007819 */ /* 0x000fe400000006ff */
[----:B------:R-:W-:Y:S02]  /*a780*/  SHF.L.U32 R30, R30, 0x10, RZ ;  /* 0x000000101e1e7819 */ /* 0x000fe400000006ff */
[----:B------:R-:W-:Y:S01]  /*a790*/  SHF.L.U32 R6, R6, 0x10, RZ ;  /* 0x0000001006067819 */ /* 0x000fe200000006ff */
[----:B------:R-:W0:Y:S01]  /*a7a0*/  MUFU.EX2 R119, R119 ;  /* 0x0000007700777308 */ /* 0x000e220000000800 */
[----:B------:R-:W-:-:S02]  /*a7b0*/  SHF.L.U32 R7, R7, 0x10, RZ ;  /* 0x0000001007077819 */ /* 0x000fc400000006ff */
[----:B------:R-:W-:Y:S02]  /*a7c0*/  SHF.L.U32 R16, R16, 0x10, RZ ;  /* 0x0000001010107819 */ /* 0x000fe400000006ff */
[----:B------:R-:W-:Y:S02]  /*a7d0*/  SHF.L.U32 R21, R21, 0x10, RZ ;  /* 0x0000001015157819 */ /* 0x000fe400000006ff */
[----:B------:R-:W-:Y:S02]  /*a7e0*/  SHF.L.U32 R14, R14, 0x10, RZ ;  /* 0x000000100e0e7819 */ /* 0x000fe400000006ff */
[----:B------:R-:W-:Y:S02]  /*a7f0*/  SHF.L.U32 R9, R9, 0x10, RZ ;  /* 0x0000001009097819 */ /* 0x000fe400000006ff */
[----:B------:R-:W-:Y:S02]  /*a800*/  SHF.L.U32 R33, R33, 0x10, RZ ;  /* 0x0000001021217819 */ /* 0x000fe400000006ff */
[----:B------:R-:W-:Y:S01]  /*a810*/  SHF.L.U32 R11, R11, 0x10, RZ ;  /* 0x000000100b0b7819 */ /* 0x000fe200000006ff */
[----:B0-----:R-:W-:Y:S01]  /*a820*/  FADD.FTZ R119, R119, 1 ;  /* 0x3f80000077777421 */ /* 0x001fe20000010000 */
[----:B------:R-:W-:-:S02]  /*a830*/  SHF.L.U32 R32, R32, 0x10, RZ ;  /* 0x0000001020207819 */ /* 0x000fc400000006ff */
[----:B------:R-:W-:Y:S02]  /*a840*/  SHF.L.U32 R17, R17, 0x10, RZ ;  /* 0x0000001011117819 */ /* 0x000fe400000006ff */
[----:B------:R-:W-:Y:S01]  /*a850*/  SHF.L.U32 R35, R35, 0x10, RZ ;  /* 0x0000001023237819 */ /* 0x000fe200000006ff */
[----:B------:R-:W0:Y:S01]  /*a860*/  MUFU.RCP R119, R119 ;  /* 0x0000007700777308 */ /* 0x000e220000001000 */
[----:B------:R-:W-:Y:S01]  /*a870*/  FADD.FTZ R28, R28, -UR28 ;  /* 0x8000001c1c1c7e21 */ /* 0x000fe20008010000 */
[----:B------:R-:W-:Y:S02]  /*a880*/  SHF.L.U32 R31, R31, 0x10, RZ ;  /* 0x000000101f1f7819 */ /* 0x000fe400000006ff */
[----:B------:R-:W-:Y:S02]  /*a890*/  SHF.L.U32 R34, R34, 0x10, RZ ;  /* 0x0000001022227819 */ /* 0x000fe400000006ff */
[----:B------:R-:W-:Y:S02]  /*a8a0*/  SHF.L.U32 R20, R20, 0x10, RZ ;  /* 0x0000001014147819 */ /* 0x000fe400000006ff */
[----:B------:R-:W-:-:S02]  /*a8b0*/  SHF.L.U32 R41, R41, 0x10, RZ ;  /* 0x0000001029297819 */ /* 0x000fc400000006ff */
[----:B------:R-:W-:Y:S02]  /*a8c0*/  SHF.L.U32 R36, R36, 0x10, RZ ;  /* 0x0000001024247819 */ /* 0x000fe400000006ff */
[----:B------:R-:W-:Y:S02]  /*a8d0*/  SHF.L.U32 R37, R37, 0x10, RZ ;  /* 0x0000001025257819 */ /* 0x000fe400000006ff */
[----:B------:R-:W-:Y:S02]  /*a8e0*/  SHF.L.U32 R49, R49, 0x10, RZ ;  /* 0x0000001031317819 */ /* 0x000fe400000006ff */
[----:B------:R-:W-:Y:S02]  /*a8f0*/  SHF.L.U32 R53, R53, 0x10, RZ ;  /* 0x0000001035357819 */ /* 0x000fe400000006ff */
[----:B------:R-:W-:Y:S01]  /*a900*/  SHF.L.U32 R23, R23, 0x10, RZ ;  /* 0x0000001017177819 */ /* 0x000fe200000006ff */
[----:B0-----:R-:W-:Y:S01]  /*a910*/  FMUL.FTZ R121, R29, R119 ;  /* 0x000000771d797220 */ /* 0x001fe20000410000 */
[----:B------:R-:W-:Y:S01]  /*a920*/  FADD.FTZ R119, -R119, 1 ;  /* 0x3f80000077777421 */ /* 0x000fe20000010100 */
[----:B------:R-:W-:Y:S01]  /*a930*/  FMUL.FTZ R29, R28, UR16 ;  /* 0x000000101c1d7c20 */ /* 0x000fe20008410000 */
[----:B------:R-:W-:-:S02]  /*a940*/  SHF.L.U32 R54, R54, 0x10, RZ ;  /* 0x0000001036367819 */ /* 0x000fc400000006ff */
[----:B------:R-:W-:Y:S01]  /*a950*/  SHF.L.U32 R26, R26, 0x10, RZ ;  /* 0x000000101a1a7819 */ /* 0x000fe200000006ff */
[----:B------:R-:W-:Y:S01]  /*a960*/  FFMA.FTZ R119, R120, R119, 1 ;  /* 0x3f80000078777423 */ /* 0x000fe20000010077 */
[----:B------:R-:W-:Y:S01]  /*a970*/  FFMA.FTZ R120, R5, R29, R3 ;  /* 0x0000001d05787223 */ /* 0x000fe20000010003 */
[----:B------:R0:W-:Y:S02]  /*a980*/  STL [R1+0x1c4], R66 ;  /* 0x0001c44201007387 */ /* 0x0001e40000100800 */
[----:B------:R-:W-:Y:S01]  /*a990*/  FMUL.FTZ R28, R121, R119 ;  /* 0x00000077791c7220 */ /* 0x000fe20000410000 */
[----:B------:R-:W-:Y:S01]  /*a9a0*/  FMUL.FTZ R119, R120, -1.4426950216293334961 ;  /* 0xbfb8aa3b78777820 */ /* 0x000fe20000410000 */
[----:B------:R1:W-:Y:S04]  /*a9b0*/  STL [R1+0x1c0], R74 ;  /* 0x0001c04a01007387 */ /* 0x0003e80000100800 */
[----:B------:R-:W2:Y:S01]  /*a9c0*/  LDL.LU R122, [R1+0x148] ;  /* 0x00014800017a7983 */ /* 0x000ea20000300800 */
[----:B------:R-:W3:Y:S01]  /*a9d0*/  MUFU.EX2 R119, R119 ;  /* 0x0000007700777308 */ /* 0x000ee20000000800 */
[----:B------:R-:W-:Y:S01]  /*a9e0*/  FADD.FTZ R0, R0, -UR28 ;  /* 0x8000001c00007e21 */ /* 0x000fe20008010000 */
        /* <DEDUP_REMOVED lines=11> */
[----:B0-----:R-:W4:Y:S01]  /*aaa0*/  LDL.LU R66, [R1+0x144] ;  /* 0x0001440001427983 */ /* 0x001f220000300800 */
[----:B---3--:R-:W-:-:S03]  /*aab0*/  FADD.FTZ R119, R119, 1 ;  /* 0x3f80000077777421 */ /* 0x008fc60000010000 */
[----:B-1----:R-:W2:Y:S03]  /*aac0*/  LDL.LU R74, [R1+0x138] ;  /* 0x00013800014a7983 */ /* 0x002ea60000300800 */
        /* <DEDUP_REMOVED lines=122> */
[----:B------:R1:W-:Y:S04]  /*b270*/  STL [R1+0x1c8], R70 ;  /* 0x0001c84601007387 */ /* 0x0003e80000100800 */
[----:B------:R-:W3:Y:S04]  /*b280*/  LDL.LU R124, [R1+0x13c] ;  /* 0x00013c00017c7983 */ /* 0x000ee80000300800 */
[----:B------:R4:W-:Y:S04]  /*b290*/  STL [R1+0x1bc], R62 ;  /* 0x0001bc3e01007387 */ /* 0x0009e80000100800 */
[----:B-1----:R-:W3:Y:S01]  /*b2a0*/  LDL.LU R70, [R1+0x150] ;  /* 0x0001500001467983 */ /* 0x002ee20000300800 */
[----:B0-----:R-:W-:Y:S01]  /*b2b0*/  FMUL.FTZ R121, R121, R120 ;  /* 0x0000007879797220 */ /* 0x001fe20000410000 */
[----:B------:R-:W-:-:S02]  /*b2c0*/  FADD.FTZ R120, -R120, 1 ;  /* 0x3f80000078787421 */ /* 0x000fc40000010100 */
[----:B----4-:R-:W4:Y:S02]  /*b2d0*/  LDL.LU R62, [R1+0x130] ;  /* 0x00013000013e7983 */ /* 0x010f240000300800 */
[----:B------:R-:W-:Y:S02]  /*b2e0*/  FFMA.FTZ R54, R54, R120, 1 ;  /* 0x3f80000036367423 */ /* 0x000fe40000010078 */
[----:B------:R-:W2:Y:S02]  /*b2f0*/  LDL.LU R120, [R1+0x154] ;  /* 0x0001540001787983 */ /* 0x000ea40000300800 */
[----:B------:R-:W-:Y:S01]  /*b300*/  FMUL.FTZ R54, R121, R54 ;  /* 0x0000003679367220 */ /* 0x000fe20000410000 */
[----:B--2---:R-:W-:Y:S01]  /*b310*/  FADD.FTZ R121, R120, R58 ;  /* 0x0000003a78797221 */ /* 0x004fe20000010000 */
[CC--:B------:R-:W-:Y:S01]  /*b320*/  FFMA.FTZ R120, R123.reuse, R58.reuse, R125 ;  /* 0x0000003a7b787223 */ /* 0x0c0fe2000001007d */
[----:B------:R-:W-:Y:S02]  /*b330*/  FMUL.FTZ R125, R4, R58 ;  /* 0x0000003a047d7220 */ /* 0x000fe40000410000 */
[----:B------:R-:W2:Y:S02]  /*b340*/  LDL.LU R58, [R1+0x14c] ;  /* 0x00014c00013a7983 */ /* 0x000ea40000300800 */
[----:B------:R-:W-:-:S02]  /*b350*/  FFMA.FTZ R123, R123, R125, R66 ;  /* 0x0000007d7b7b7223 */ /* 0x000fc40000010042 */
[----:B------:R-:W2:Y:S02]  /*b360*/  LDL.LU R66, [R1+0x1c4] ;  /* 0x0001c40001427983 */ /* 0x000ea40000300800 */
[----:B--2---:R-:W-:Y:S01]  /*b370*/  FADD.FTZ R58, R58, R66 ;  /* 0x000000423a3a7221 */ /* 0x004fe20000010000 */
[-C--:B------:R-:W-:Y:S01]  /*b380*/  FFMA.FTZ R122, R74, R66.reuse, R122 ;  /* 0x000000424a7a7223 */ /* 0x080fe2000001007a */
[----:B------:R-:W-:-:S04]  /*b390*/  FMUL.FTZ R66, R5, R66 ;  /* 0x0000004205427220 */ /* 0x000fc80000410000 */
[----:B------:R-:W-:Y:S02]  /*b3a0*/  FFMA.FTZ R123, R74, R66, R123 ;  /* 0x000000424a7b7223 */ /* 0x000fe4000001007b */
[----:B------:R-:W2:Y:S01]  /*b3b0*/  LDL.LU R74, [R1+0x1c0] ;  /* 0x0001c000014a7983 */ /* 0x000ea20000300800 */
[----:B---3--:R-:W-:-:S03]  /*b3c0*/  FADD.FTZ R124, R124, R70 ;  /* 0x000000467c7c7221 */ /* 0x008fc60000010000 */
[----:B------:R-:W3:Y:S01]  /*b3d0*/  LDL.LU R70, [R1+0x1c8] ;  /* 0x0001c80001467983 */ /* 0x000ee20000300800 */
[----:B------:R-:W-:-:S03]  /*b3e0*/  FADD.FTZ R124, R124, R125 ;  /* 0x0000007d7c7c7221 */ /* 0x000fc60000010000 */
[----:B------:R-:W3:Y:S01]  /*b3f0*/  LDL.LU R125, [R1+0x128] ;  /* 0x00012800017d7983 */ /* 0x000ee20000300800 */
[----:B------:R-:W-:-:S03]  /*b400*/  FADD.FTZ R124, R66, R124 ;  /* 0x0000007c427c7221 */ /* 0x000fc60000010000 */
[----:B------:R-:W3:Y:S01]  /*b410*/  LDL.LU R66, [R1+0x12c] ;  /* 0x00012c0001427983 */ /* 0x000ee20000300800 */
[----:B--2---:R-:W-:Y:S01]  /*b420*/  FADD.FTZ R121, R121, R74 ;  /* 0x0000004a79797221 */ /* 0x004fe20000010000 */
[-C--:B----4-:R-:W-:Y:S01]  /*b430*/  FFMA.FTZ R120, R62, R74.reuse, R120 ;  /* 0x0000004a3e787223 */ /* 0x090fe20000010078 */
[----:B------:R-:W-:-:S04]  /*b440*/  FMUL.FTZ R74, R4, R74 ;  /* 0x0000004a044a7220 */ /* 0x000fc80000410000 */
[----:B------:R-:W-:Y:S02]  /*b450*/  FFMA.FTZ R123, R62, R74, R123 ;  /* 0x0000004a3e7b7223 */ /* 0x000fe4000001007b */
[----:B------:R-:W2:Y:S01]  /*b460*/  LDL.LU R62, [R1+0x1bc] ;  /* 0x0001bc00013e7983 */ /* 0x000ea20000300800 */
[----:B------:R-:W-:Y:S01]  /*b470*/  FADD.FTZ R124, R124, R74 ;  /* 0x0000004a7c7c7221 */ /* 0x000fe20000010000 */
[----:B---3--:R-:W-:Y:S01]  /*b480*/  FFMA.FTZ R120, R125, R70, R120 ;  /* 0x000000467d787223 */ /* 0x008fe20000010078 */
[----:B------:R-:W-:-:S03]  /*b490*/  FADD.FTZ R121, R121, R70 ;  /* 0x0000004679797221 */ /* 0x000fc60000010000 */
[----:B------:R-:W-:Y:S01]  /*b4a0*/  FFMA.FTZ R120, R45, R97, R120 ;  /* 0x000000612d787223 */ /* 0x000fe20000010078 */
[----:B--2---:R-:W-:Y:S01]  /*b4b0*/  FADD.FTZ R58, R58, R62 ;  /* 0x0000003e3a3a7221 */ /* 0x004fe20000010000 */
[-C--:B------:R-:W-:Y:S01]  /*b4c0*/  FFMA.FTZ R122, R66, R62.reuse, R122 ;  /* 0x0000003e427a7223 */ /* 0x080fe2000001007a */
[----:B------:R-:W-:-:S04]  /*b4d0*/  FMUL.FTZ R62, R5, R62 ;  /* 0x0000003e053e7220 */ /* 0x000fc80000410000 */
[----:B------:R-:W-:Y:S01]  /*b4e0*/  FFMA.FTZ R123, R66, R62, R123 ;  /* 0x0000003e427b7223 */ /* 0x000fe2000001007b */
[----:B------:R-:W-:Y:S01]  /*b4f0*/  FMUL.FTZ R66, R4, R70 ;  /* 0x0000004604427220 */ /* 0x000fe20000410000 */
[----:B------:R-:W-:Y:S01]  /*b500*/  FADD.FTZ R124, R62, R124 ;  /* 0x0000007c3e7c7221 */ /* 0x000fe20000010000 */
[----:B------:R-:W-:Y:S02]  /*b510*/  FMUL.FTZ R62, R5, R78 ;  /* 0x0000004e053e7220 */ /* 0x000fe40000410000 */
[----:B------:R-:W-:Y:S01]  /*b520*/  FFMA.FTZ R123, R125, R66, R123 ;  /* 0x000000427d7b7223 */ /* 0x000fe2000001007b */
[----:B------:R-:W-:Y:S01]  /*b530*/  FADD.FTZ R124, R124, R66 ;  /* 0x000000427c7c7221 */ /* 0x000fe20000010000 */
[----:B------:R-:W-:Y:S02]  /*b540*/  FMUL.FTZ R66, R4, R97 ;  /* 0x0000006104427220 */ /* 0x000fe40000410000 */
[----:B------:R-:W-:Y:S01]  /*b550*/  FFMA.FTZ R123, R99, R62, R123 ;  /* 0x0000003e637b7223 */ /* 0x000fe2000001007b */
[----:B------:R-:W-:Y:S01]  /*b560*/  FADD.FTZ R125, R62, R124 ;  /* 0x0000007c3e7d7221 */ /* 0x000fe20000010000 */
[----:B------:R-:W-:-:S02]  /*b570*/  FMUL.FTZ R62, R5, R100 ;  /* 0x00000064053e7220 */ /* 0x000fc40000410000 */
[----:B------:R-:W-:Y:S01]  /*b580*/  FFMA.FTZ R123, R45, R66, R123 ;  /* 0x000000422d7b7223 */ /* 0x000fe2000001007b */
[----:B------:R-:W-:Y:S01]  /*b590*/  FADD.FTZ R58, R58, R78 ;  /* 0x0000004e3a3a7221 */ /* 0x000fe20000010000 */
[----:B------:R-:W-:Y:S01]  /*b5a0*/  FADD.FTZ R125, R125, R66 ;  /* 0x000000427d7d7221 */ /* 0x000fe20000010000 */
[----:B------:R-:W-:Y:S01]  /*b5b0*/  FFMA.FTZ R122, R99, R78, R122 ;  /* 0x0000004e637a7223 */ /* 0x000fe2000001007a */
[----:B------:R-:W-:Y:S01]  /*b5c0*/  FFMA.FTZ R123, R44, R62, R123 ;  /* 0x0000003e2c7b7223 */ /* 0x000fe2000001007b */
[-C--:B------:R-:W-:Y:S01]  /*b5d0*/  FMUL.FTZ R66, R4, R101.reuse ;  /* 0x0000006504427220 */ /* 0x080fe20000410000 */
[----:B------:R-:W-:Y:S01]  /*b5e0*/  FADD.FTZ R70, R121, R97 ;  /* 0x0000006179467221 */ /* 0x000fe20000010000 */
[----:B------:R-:W-:Y:S01]  /*b5f0*/  FADD.FTZ R121, R58, R100 ;  /* 0x000000643a797221 */ /* 0x000fe20000010000 */
[----:B------:R-:W-:Y:S01]  /*b600*/  FFMA.FTZ R97, R44, R100, R122 ;  /* 0x000000642c617223 */ /* 0x000fe2000001007a */
[----:B------:R-:W-:Y:S01]  /*b610*/  FFMA.FTZ R123, R43, R66, R123 ;  /* 0x000000422b7b7223 */ /* 0x000fe2000001007b */
[-C--:B------:R-:W-:Y:S01]  /*b620*/  FMUL.FTZ R58, R5, R102.reuse ;  /* 0x00000066053a7220 */ /* 0x080fe20000410000 */
[----:B------:R-:W-:Y:S01]  /*b630*/  FADD.FTZ R62, R62, R125 ;  /* 0x0000007d3e3e7221 */ /* 0x000fe20000010000 */
[----:B------:R-:W-:Y:S01]  /*b640*/  FFMA.FTZ R125, R43, R101, R120 ;  /* 0x000000652b7d7223 */ /* 0x000fe20000010078 */
[C---:B------:R-:W-:Y:S01]  /*b650*/  FFMA.FTZ R97, R42.reuse, R102, R97 ;  /* 0x000000662a617223 */ /* 0x040fe20000010061 */
[----:B------:R-:W-:Y:S01]  /*b660*/  FFMA.FTZ R123, R42, R58, R123 ;  /* 0x0000003a2a7b7223 */ /* 0x000fe2000001007b */
[----:B------:R0:W5:Y:S04]  /*b670*/  LDL.LU R99, [R1+0x1b8] ;  /* 0x0001b80001637983 */ /* 0x0001680000300800 */
[----:B------:R0:W5:Y:S04]  /*b680*/  LDL.LU R45, [R1+0x1b4] ;  /* 0x0001b400012d7983 */ /* 0x0001680000300800 */
[----:B------:R0:W5:Y:S04]  /*b690*/  LDL.LU R44, [R1+0x1b0] ;  /* 0x0001b000012c7983 */ /* 0x0001680000300800 */
[----:B------:R0:W5:Y:S04]  /*b6a0*/  LDL.LU R43, [R1+0x1ac] ;  /* 0x0001ac00012b7983 */ /* 0x0001680000300800 */
[----:B------:R0:W5:Y:S01]  /*b6b0*/  LDL.LU R42, [R1+0x1a8] ;  /* 0x0001a800012a7983 */ /* 0x0001620000300800 */
[----:B------:R-:W-:Y:S01]  /*b6c0*/  FADD.FTZ R70, R70, R101 ;  /* 0x0000006546467221 */ /* 0x000fe20000010000 */
[----:B------:R-:W-:Y:S01]  /*b6d0*/  FADD.FTZ R101, R62, R66 ;  /* 0x000000423e657221 */ /* 0x000fe20000010000 */
[----:B------:R-:W-:-:S03]  /*b6e0*/  FMUL.FTZ R62, R4, R103 ;  /* 0x00000067043e7220 */ /* 0x000fc60000410000 */
[----:B------:R-:W-:Y:S01]  /*b6f0*/  FADD.FTZ R101, R58, R101 ;  /* 0x000000653a657221 */ /* 0x000fe20000010000 */
[C---:B------:R-:W-:Y:S01]  /*b700*/  FFMA.FTZ R58, R106.reuse, R103, R125 ;  /* 0x000000676a3a7223 */ /* 0x040fe2000001007d */
[----:B------:R-:W-:Y:S01]  /*b710*/  FFMA.FTZ R106, R106, R62, R123 ;  /* 0x0000003e6a6a7223 */ /* 0x000fe2000001007b */
[----:B------:R-:W-:Y:S01]  /*b720*/  FMUL.FTZ R123, R5, R92 ;  /* 0x0000005c057b7220 */ /* 0x000fe20000410000 */
[----:B------:R-:W-:Y:S01]  /*b730*/  FADD.FTZ R62, R101, R62 ;  /* 0x0000003e653e7221 */ /* 0x000fe20000010000 */
[----:B------:R-:W-:Y:S02]  /*b740*/  FMUL.FTZ R101, R4, R93 ;  /* 0x0000005d04657220 */ /* 0x000fe40000410000 */
[----:B------:R-:W-:Y:S01]  /*b750*/  FFMA.FTZ R106, R104, R123, R106 ;  /* 0x0000007b686a7223 */ /* 0x000fe2000001006a */
[----:B------:R-:W-:Y:S01]  /*b760*/  FADD.FTZ R70, R70, R103 ;  /* 0x0000006746467221 */ /* 0x000fe20000010000 */
[----:B------:R-:W-:Y:S01]  /*b770*/  FADD.FTZ R62, R123, R62 ;  /* 0x0000003e7b3e7221 */ /* 0x000fe20000010000 */
[----:B------:R-:W-:Y:S01]  /*b780*/  FMUL.FTZ R103, R5, R91 ;  /* 0x0000005b05677220 */ /* 0x000fe20000410000 */
[C---:B------:R-:W-:Y:S01]  /*b790*/  FFMA.FTZ R106, R105.reuse, R101, R106 ;  /* 0x00000065696a7223 */ /* 0x040fe2000001006a */
[----:B------:R-:W-:Y:S01]  /*b7a0*/  FFMA.FTZ R58, R105, R93, R58 ;  /* 0x0000005d693a7223 */ /* 0x000fe2000001003a */
[----:B------:R-:W-:Y:S01]  /*b7b0*/  FADD.FTZ R62, R62, R101 ;  /* 0x000000653e3e7221 */ /* 0x000fe20000010000 */
[----:B------:R-:W-:Y:S01]  /*b7c0*/  FMUL.FTZ R101, R4, R89 ;  /* 0x0000005904657220 */ /* 0x000fe20000410000 */
[----:B------:R-:W-:Y:S01]  /*b7d0*/  FFMA.FTZ R106, R94, R103, R106 ;  /* 0x000000675e6a7223 */ /* 0x000fe2000001006a */
[----:B------:R-:W-:Y:S01]  /*b7e0*/  FADD.FTZ R70, R70, R93 ;  /* 0x0000005d46467221 */ /* 0x000fe20000010000 */
[----:B------:R-:W-:Y:S01]  /*b7f0*/  FFMA.FTZ R93, R95, R89, R58 ;  /* 0x000000595f5d7223 */ /* 0x000fe2000001003a */
[----:B------:R-:W-:Y:S01]  /*b800*/  FADD.FTZ R62, R103, R62 ;  /* 0x0000003e673e7221 */ /* 0x000fe20000010000 */
[----:B------:R-:W-:Y:S01]  /*b810*/  FFMA.FTZ R106, R95, R101, R106 ;  /* 0x000000655f6a7223 */ /* 0x000fe2000001006a */
[----:B------:R-:W-:Y:S01]  /*b820*/  FMUL.FTZ R95, R5, R84 ;  /* 0x00000054055f7220 */ /* 0x000fe20000410000 */
[----:B------:R-:W-:Y:S01]  /*b830*/  FADD.FTZ R70, R70, R89 ;  /* 0x0000005946467221 */ /* 0x000fe20000010000 */
[----:B------:R-:W-:Y:S01]  /*b840*/  FADD.FTZ R62, R62, R101 ;  /* 0x000000653e3e7221 */ /* 0x000fe20000010000 */
[----:B------:R-:W-:Y:S01]  /*b850*/  FMUL.FTZ R66, R4, R85 ;  /* 0x0000005504427220 */ /* 0x000fe20000410000 */
[----:B------:R-:W-:Y:S01]  /*b860*/  FFMA.FTZ R89, R90, R95, R106 ;  /* 0x0000005f5a597223 */ /* 0x000fe2000001006a */
[C---:B------:R-:W-:Y:S01]  /*b870*/  FFMA.FTZ R58, R88.reuse, R85, R93 ;  /* 0x00000055583a7223 */ /* 0x040fe2000001005d */
[----:B------:R-:W-:Y:S01]  /*b880*/  FADD.FTZ R62, R95, R62 ;  /* 0x0000003e5f3e7221 */ /* 0x000fe20000010000 */
        /* <DEDUP_REMOVED lines=8> */
[----:B------:R-:W-:Y:S01]  /*b910*/  FMUL.FTZ R85, R4, R81 ;  /* 0x0000005104557220 */ /* 0x000fe20000410000 */
[----:B------:R-:W-:Y:S01]  /*b920*/  FFMA.FTZ R97, R94, R91, R97 ;  /* 0x0000005b5e617223 */ /* 0x000fe20000010061 */
[----:B------:R-:W-:Y:S01]  /*b930*/  FADD.FTZ R62, R89, R62 ;  /* 0x0000003e593e7221 */ /* 0x000fe20000010000 */
[----:B------:R-:W-:Y:S01]  /*b940*/  FADD.FTZ R91, R92, R91 ;  /* 0x0000005b5c5b7221 */ /* 0x000fe20000010000 */
[C---:B------:R-:W-:Y:S01]  /*b950*/  FFMA.FTZ R58, R87.reuse, R81, R58 ;  /* 0x00000051573a7223 */ /* 0x040fe2000001003a */
[----:B------:R-:W-:Y:S01]  /*b960*/  FFMA.FTZ R88, R87, R85, R88 ;  /* 0x0000005557587223 */ /* 0x000fe20000010058 */
[----:B------:R-:W-:Y:S01]  /*b970*/  FMUL.FTZ R87, R5, R25 ;  /* 0x0000001905577220 */ /* 0x000fe20000410000 */
[----:B------:R-:W-:Y:S01]  /*b980*/  FFMA.FTZ R97, R90, R84, R97 ;  /* 0x000000545a617223 */ /* 0x000fe20000010061 */
        /* <DEDUP_REMOVED lines=14> */
[----:B------:R-:W-:Y:S01]  /*ba70*/  FADD.FTZ R81, R81, R38 ;  /* 0x0000002651517221 */ /* 0x000fe20000010000 */
[C---:B------:R-:W-:Y:S01]  /*ba80*/  FFMA.FTZ R83, R39.reuse, R58, R83 ;  /* 0x0000003a27537223 */ /* 0x040fe20000010053 */
[----:B------:R-:W-:Y:S01]  /*ba90*/  FMUL.FTZ R38, R4, R46 ;  /* 0x0000002e04267220 */ /* 0x000fe20000410000 */
[----:B------:R-:W-:Y:S01]  /*baa0*/  FADD.FTZ R89, R58, R89 ;  /* 0x000000593a597221 */ /* 0x000fe20000010000 */
[----:B------:R-:W-:Y:S01]  /*bab0*/  FFMA.FTZ R62, R39, R18, R62 ;  /* 0x00000012273e7223 */ /* 0x000fe2000001003e */
[----:B------:R-:W-:Y:S01]  /*bac0*/  FADD.FTZ R25, R25, R18 ;  /* 0x0000001219197221 */ /* 0x000fe20000010000 */
[----:B------:R-:W-:Y:S01]  /*bad0*/  FFMA.FTZ R83, R40, R38, R83 ;  /* 0x0000002628537223 */ /* 0x000fe20000010053 */
[----:B------:R-:W-:Y:S01]  /*bae0*/  FMUL.FTZ R18, R5, R12 ;  /* 0x0000000c05127220 */ /* 0x000fe20000410000 */
[----:B------:R-:W-:Y:S01]  /*baf0*/  FADD.FTZ R89, R89, R38 ;  /* 0x0000002659597221 */ /* 0x000fe20000010000 */
[----:B------:R-:W-:-:S02]  /*bb00*/  FMUL.FTZ R38, R4, R50 ;  /* 0x0000003204267220 */ /* 0x000fc40000410000 */
[----:B------:R-:W-:Y:S01]  /*bb10*/  FFMA.FTZ R83, R47, R18, R83 ;  /* 0x000000122f537223 */ /* 0x000fe20000010053 */
[----:B------:R-:W-:Y:S01]  /*bb20*/  FADD.FTZ R89, R18, R89 ;  /* 0x0000005912597221 */ /* 0x000fe20000010000 */
[----:B------:R-:W-:Y:S01]  /*bb30*/  FFMA.FTZ R85, R40, R46, R85 ;  /* 0x0000002e28557223 */ /* 0x000fe20000010055 */
[----:B------:R-:W-:Y:S01]  /*bb40*/  FMUL.FTZ R18, R5, R52 ;  /* 0x0000003405127220 */ /* 0x000fe20000410000 */
[C---:B------:R-:W-:Y:S01]  /*bb50*/  FFMA.FTZ R83, R48.reuse, R38, R83 ;  /* 0x0000002630537223 */ /* 0x040fe20000010053 */
[----:B------:R-:W-:Y:S01]  /*bb60*/  FFMA.FTZ R62, R47, R12, R62 ;  /* 0x0000000c2f3e7223 */ /* 0x000fe2000001003e */
[----:B------:R-:W-:Y:S01]  /*bb70*/  FADD.FTZ R25, R25, R12 ;  /* 0x0000000c19197221 */ /* 0x000fe20000010000 */
[----:B------:R-:W-:Y:S01]  /*bb80*/  FADD.FTZ R89, R89, R38 ;  /* 0x0000002659597221 */ /* 0x000fe20000010000 */
[----:B------:R-:W-:Y:S01]  /*bb90*/  FFMA.FTZ R12, R48, R50, R85 ;  /* 0x00000032300c7223 */ /* 0x000fe20000010055 */
[C---:B------:R-:W-:Y:S01]  /*bba0*/  FFMA.FTZ R38, R51.reuse, R18, R83 ;  /* 0x0000001233267223 */ /* 0x040fe20000010053 */
[----:B------:R-:W-:Y:S01]  /*bbb0*/  FMUL.FTZ R39, R4, R56 ;  /* 0x0000003804277220 */ /* 0x000fe20000410000 */
[----:B------:R-:W-:Y:S01]  /*bbc0*/  FFMA.FTZ R62, R51, R52, R62 ;  /* 0x00000034333e7223 */ /* 0x000fe2000001003e */
[----:B------:R-:W-:Y:S01]  /*bbd0*/  FADD.FTZ R52, R25, R52 ;  /* 0x0000003419347221 */ /* 0x000fe20000010000 */
[----:B------:R-:W-:Y:S01]  /*bbe0*/  FADD.FTZ R89, R18, R89 ;  /* 0x0000005912597221 */ /* 0x000fe20000010000 */
[C---:B------:R-:W-:Y:S01]  /*bbf0*/  FFMA.FTZ R25, R55.reuse, R56, R12 ;  /* 0x0000003837197223 */ /* 0x040fe2000001000c */
[----:B------:R-:W-:Y:S01]  /*bc00*/  FFMA.FTZ R55, R55, R39, R38 ;  /* 0x0000002737377223 */ /* 0x000fe20000010026 */
[----:B------:R-:W-:Y:S01]  /*bc10*/  FMUL.FTZ R12, R5, R59 ;  /* 0x0000003b050c7220 */ /* 0x000fe20000410000 */
[----:B------:R-:W-:Y:S01]  /*bc20*/  FADD.FTZ R89, R89, R39 ;  /* 0x0000002759597221 */ /* 0x000fe20000010000 */
[----:B------:R-:W-:-:S02]  /*bc30*/  FMUL.FTZ R18, R4, R60 ;  /* 0x0000003c04127220 */ /* 0x000fc40000410000 */
[----:B------:R-:W-:Y:S01]  /*bc40*/  FFMA.FTZ R55, R57, R12, R55 ;  /* 0x0000000c39377223 */ /* 0x000fe20000010037 */
[----:B------:R-:W-:Y:S01]  /*bc50*/  FADD.FTZ R89, R12, R89 ;  /* 0x000000590c597221 */ /* 0x000fe20000010000 */
[----:B------:R-:W-:Y:S02]  /*bc60*/  FMUL.FTZ R38, R5, R63 ;  /* 0x0000003f05267220 */ /* 0x000fe40000410000 */
[C---:B------:R-:W-:Y:S01]  /*bc70*/  FFMA.FTZ R55, R96.reuse, R18, R55 ;  /* 0x0000001260377223 */ /* 0x040fe20000010037 */
[----:B------:R-:W-:Y:S01]  /*bc80*/  FADD.FTZ R89, R89, R18 ;  /* 0x0000001259597221 */ /* 0x000fe20000010000 */
[----:B------:R-:W-:Y:S01]  /*bc90*/  FFMA.FTZ R12, R96, R60, R25 ;  /* 0x0000003c600c7223 */ /* 0x000fe20000010019 */
[----:B------:R-:W-:Y:S01]  /*bca0*/  FMUL.FTZ R39, R4, R64 ;  /* 0x0000004004277220 */ /* 0x000fe20000410000 */
[----:B------:R-:W-:Y:S01]  /*bcb0*/  FFMA.FTZ R18, R61, R38, R55 ;  /* 0x000000263d127223 */ /* 0x000fe20000010037 */
        /* <DEDUP_REMOVED lines=9> */
[C---:B------:R-:W-:Y:S01]  /*bd50*/  FFMA.FTZ R107, R65.reuse, R12, R107 ;  /* 0x0000000c416b7223 */ /* 0x040fe2000001006b */
[-C--:B------:R-:W-:Y:S01]  /*bd60*/  FMUL.FTZ R18, R4, R67.reuse ;  /* 0x0000004304127220 */ /* 0x080fe20000410000 */
        /* <DEDUP_REMOVED lines=8> */
[C---:B------:R-:W-:Y:S01]  /*bdf0*/  FFMA.FTZ R108, R68.reuse, R25, R108 ;  /* 0x00000019446c7223 */ /* 0x040fe2000001006c */
[----:B------:R-:W-:Y:S01]  /*be00*/  FADD.FTZ R18, R25, R18 ;  /* 0x0000001219127221 */ /* 0x000fe20000010000 */
[----:B------:R-:W-:Y:S02]  /*be10*/  FMUL.FTZ R25, R5, R13 ;  /* 0x0000000d05197220 */ /* 0x000fe40000410000 */
[----:B------:R-:W-:Y:S01]  /*be20*/  FFMA.FTZ R108, R69, R47, R108 ;  /* 0x0000002f456c7223 */ /* 0x000fe2000001006c */
[----:B------:R-:W-:Y:S01]  /*be30*/  FFMA.FTZ R39, R68, R10, R39 ;  /* 0x0000000a44277223 */ /* 0x000fe20000010027 */
[----:B------:R-:W-:Y:S01]  /*be40*/  FADD.FTZ R18, R18, R47 ;  /* 0x0000002f12127221 */ /* 0x000fe20000010000 */
[----:B------:R-:W-:Y:S01]  /*be50*/  FADD.FTZ R10, R63, R10 ;  /* 0x0000000a3f0a7221 */ /* 0x000fe20000010000 */
[----:B------:R-:W-:Y:S01]  /*be60*/  FFMA.FTZ R108, R72, R25, R108 ;  /* 0x00000019486c7223 */ /* 0x000fe2000001006c */
[----:B------:R-:W-:Y:S01]  /*be70*/  FMUL.FTZ R47, R4, R75 ;  /* 0x0000004b042f7220 */ /* 0x000fe20000410000 */
        /* <DEDUP_REMOVED lines=16> */
[----:B------:R-:W-:Y:S01]  /*bf80*/  FADD.FTZ R10, R10, R15 ;  /* 0x0000000f0a0a7221 */ /* 0x000fe20000010000 */
[----:B------:R-:W-:Y:S01]  /*bf90*/  FFMA.FTZ R8, R77, R79, R8 ;  /* 0x0000004f4d087223 */ /* 0x000fe20000010008 */
[----:B------:R-:W-:Y:S01]  /*bfa0*/  FADD.FTZ R81, R81, R50 ;  /* 0x0000003251517221 */ /* 0x000fe20000010000 */
[----:B------:R-:W-:Y:S01]  /*bfb0*/  FFMA.FTZ R108, R98, R13, R108 ;  /* 0x0000000d626c7223 */ /* 0x000fe2000001006c */
[-C--:B------:R-:W-:Y:S01]  /*bfc0*/  FMUL.FTZ R15, R4, R110.reuse ;  /* 0x0000006e040f7220 */ /* 0x080fe20000410000 */
[----:B------:R-:W-:Y:S01]  /*bfd0*/  FADD.FTZ R18, R13, R18 ;  /* 0x000000120d127221 */ /* 0x000fe20000010000 */
[----:B------:R-:W-:Y:S01]  /*bfe0*/  FFMA.FTZ R13, R109, R110, R8 ;  /* 0x0000006e6d0d7223 */ /* 0x000fe20000010008 */
        /* <DEDUP_REMOVED lines=8> */
[-C--:B------:R-:W-:Y:S01]  /*c070*/  FMUL.FTZ R10, R4, R113.reuse ;  /* 0x00000071040a7220 */ /* 0x080fe20000410000 */
[----:B------:R-:W-:Y:S01]  /*c080*/  FADD.FTZ R25, R8, R25 ;  /* 0x0000001908197221 */ /* 0x000fe20000010000 */
[----:B------:R-:W-:Y:S01]  /*c090*/  FFMA.FTZ R15, R111, R22, R12 ;  /* 0x000000166f0f7223 */ /* 0x000fe2000001000c */
[C---:B------:R-:W-:Y:S01]  /*c0a0*/  FFMA.FTZ R8, R112.reuse, R113, R13 ;  /* 0x0000007170087223 */ /* 0x040fe2000001000d */
[----:B------:R-:W-:Y:S01]  /*c0b0*/  FADD.FTZ R64, R81, R64 ;  /* 0x0000004051407221 */ /* 0x000fe20000010000 */
[----:B------:R-:W-:Y:S01]  /*c0c0*/  FFMA.FTZ R112, R112, R10, R109 ;  /* 0x0000000a70707223 */ /* 0x000fe2000001006d */
[-C--:B------:R-:W-:Y:S01]  /*c0d0*/  FMUL.FTZ R13, R5, R24.reuse ;  /* 0x00000018050d7220 */ /* 0x080fe20000410000 */
[----:B------:R-:W-:Y:S01]  /*c0e0*/  FADD.FTZ R12, R25, R10 ;  /* 0x0000000a190c7221 */ /* 0x000fe20000010000 */
[----:B------:R-:W-:Y:S01]  /*c0f0*/  FFMA.FTZ R10, R114, R24, R15 ;  /* 0x00000018720a7223 */ /* 0x000fe2000001000f */
[----:B------:R-:W-:Y:S01]  /*c100*/  FADD.FTZ R64, R64, R67 ;  /* 0x0000004340407221 */ /* 0x000fe20000010000 */
[----:B------:R-:W-:Y:S01]  /*c110*/  FFMA.FTZ R112, R114, R13, R112 ;  /* 0x0000000d72707223 */ /* 0x000fe20000010070 */
[-C--:B------:R-:W-:Y:S01]  /*c120*/  FMUL.FTZ R15, R4, R116.reuse ;  /* 0x00000074040f7220 */ /* 0x080fe20000410000 */
[----:B------:R-:W-:Y:S01]  /*c130*/  FADD.FTZ R12, R13, R12 ;  /* 0x0000000c0d0c7221 */ /* 0x000fe20000010000 */
[C---:B------:R-:W-:Y:S01]  /*c140*/  FFMA.FTZ R13, R115.reuse, R116, R8 ;  /* 0x00000074730d7223 */ /* 0x040fe20000010008 */
[----:B------:R-:W-:Y:S01]  /*c150*/  FADD.FTZ R64, R64, R71 ;  /* 0x0000004740407221 */ /* 0x000fe20000010000 */
[----:B------:R-:W-:Y:S01]  /*c160*/  FFMA.FTZ R115, R115, R15, R112 ;  /* 0x0000000f73737223 */ /* 0x000fe20000010070 */
[-C--:B------:R-:W-:Y:S01]  /*c170*/  FMUL.FTZ R8, R5, R27.reuse ;  /* 0x0000001b05087220 */ /* 0x080fe20000410000 */
[----:B------:R-:W-:Y:S01]  /*c180*/  FADD.FTZ R15, R12, R15 ;  /* 0x0000000f0c0f7221 */ /* 0x000fe20000010000 */
[----:B------:R-:W-:Y:S01]  /*c190*/  FADD.FTZ R64, R64, R75 ;  /* 0x0000004b40407221 */ /* 0x000fe20000010000 */
[----:B------:R-:W-:Y:S01]  /*c1a0*/  FMUL.FTZ R12, R4, R28 ;  /* 0x0000001c040c7220 */ /* 0x000fe20000410000 */
[----:B------:R-:W-:Y:S01]  /*c1b0*/  FFMA.FTZ R115, R117, R8, R115 ;  /* 0x0000000875737223 */ /* 0x000fe20000010073 */
[----:B------:R-:W-:Y:S01]  /*c1c0*/  FADD.FTZ R19, R19, R22 ;  /* 0x0000001613137221 */ /* 0x000fe20000010000 */
[----:B------:R-:W-:Y:S01]  /*c1d0*/  FADD.FTZ R15, R8, R15 ;  /* 0x0000000f080f7221 */ /* 0x000fe20000010000 */
[----:B------:R-:W-:Y:S01]  /*c1e0*/  FADD.FTZ R79, R64, R79 ;  /* 0x0000004f404f7221 */ /* 0x000fe20000010000 */
[----:B------:R-:W-:Y:S01]  /*c1f0*/  FFMA.FTZ R115, R118, R12, R115 ;  /* 0x0000000c76737223 */ /* 0x000fe20000010073 */
[----:B------:R-:W-:Y:S01]  /*c200*/  FMUL.FTZ R8, R5, R0 ;  /* 0x0000000005087220 */ /* 0x000fe20000410000 */
[----:B------:R-:W-:Y:S01]  /*c210*/  FADD.FTZ R24, R19, R24 ;  /* 0x0000001813187221 */ /* 0x000fe20000010000 */
[----:B------:R-:W-:Y:S01]  /*c220*/  FADD.FTZ R15, R15, R12 ;  /* 0x0000000c0f0f7221 */ /* 0x000fe20000010000 */
[----:B------:R-:W-:Y:S01]  /*c230*/  FFMA.FTZ R10, R117, R27, R10 ;  /* 0x0000001b750a7223 */ /* 0x000fe2000001000a */
[----:B------:R-:W-:Y:S01]  /*c240*/  FADD.FTZ R110, R79, R110 ;  /* 0x0000006e4f6e7221 */ /* 0x000fe20000010000 */
[C---:B------:R-:W-:Y:S01]  /*c250*/  FFMA.FTZ R115, R29.reuse, R8, R115 ;  /* 0x000000081d737223 */ /* 0x040fe20000010073 */
[----:B------:R-:W-:Y:S01]  /*c260*/  FMUL.FTZ R12, R4, R6 ;  /* 0x00000006040c7220 */ /* 0x000fe20000410000 */
[----:B------:R-:W-:Y:S01]  /*c270*/  FADD.FTZ R27, R24, R27 ;  /* 0x0000001b181b7221 */ /* 0x000fe20000010000 */
[----:B------:R-:W-:Y:S01]  /*c280*/  FFMA.FTZ R13, R118, R28, R13 ;  /* 0x0000001c760d7223 */ /* 0x000fe2000001000d */
        /* <DEDUP_REMOVED lines=16> */
[----:B------:R-:W-:Y:S01]  /*c390*/  FADD.FTZ R8, R15, R7 ;  /* 0x000000070f087221 */ /* 0x000fe20000010000 */
        /* <DEDUP_REMOVED lines=12> */
[----:B------:R-:W-:Y:S01]  /*c460*/  FMUL.FTZ R9, R5, R36 ;  /* 0x0000002405097220 */ /* 0x000fe20000410000 */
        /* <DEDUP_REMOVED lines=8> */
[----:B------:R-:W-:Y:S01]  /*c4f0*/  FFMA.FTZ R0, R33, R17, R0 ;  /* 0x0000001121007223 */ /* 0x000fe20000010000 */
        /* <DEDUP_REMOVED lines=16> */
[----:B------:R-:W-:Y:S01]  /*c600*/  FFMA.FTZ R6, R49, R23, R6 ;  /* 0x0000001731067223 */ /* 0x000fe20000010006 */
[----:B------:R-:W-:Y:S01]  /*c610*/  FADD.FTZ R37, R20, R37 ;  /* 0x0000002514257221 */ /* 0x000fe20000010000 */
[----:B------:R-:W-:Y:S01]  /*c620*/  FADD.FTZ R7, R7, R8 ;  /* 0x0000000807077221 */ /* 0x000fe20000010000 */
[----:B------:R-:W-:Y:S01]  /*c630*/  FADD.FTZ R23, R36, R23 ;  /* 0x0000001724177221 */ /* 0x000fe20000010000 */
[----:B------:R-:W-:Y:S01]  /*c640*/  FFMA.FTZ R9, R119, R12, R10 ;  /* 0x0000000c77097223 */ /* 0x000fe2000001000a */
[----:B------:R-:W-:Y:S01]  /*c650*/  FFMA.FTZ R24, R53, R26, R0 ;  /* 0x0000001a35187223 */ /* 0x000fe20000010000 */
[----:B------:R-:W-:Y:S01]  /*c660*/  FADD.FTZ R10, R12, R7 ;  /* 0x000000070c0a7221 */ /* 0x000fe20000010000 */
[----:B------:R-:W-:Y:S01]  /*c670*/  FADD.FTZ R26, R37, R26 ;  /* 0x0000001a251a7221 */ /* 0x000fe20000010000 */
[----:B------:R-:W-:Y:S01]  /*c680*/  FFMA.FTZ R25, R119, R54, R6 ;  /* 0x0000003677197223 */ /* 0x000fe20000010006 */
[----:B0-----:R-:W-:-:S07]  /*c690*/  FADD.FTZ R27, R23, R54 ;  /* 0x00000036171b7221 */ /* 0x001fce0000010000 */
.L_x_174:
[----:B------:R-:W0:Y:S01]  /*c6a0*/  S2R R14, SR_LANEID ;  /* 0x00000000000e7919 */ /* 0x000e220000000000 */
[----:B------:R-:W1:Y:S01]  /*c6b0*/  S2UR UR7, SR_CgaCtaId ;  /* 0x00000000000779c3 */ /* 0x000e620000008800 */
[----:B------:R-:W-:Y:S01]  /*c6c0*/  UMOV UR6, 0x400 ;  /* 0x0000040000067882 */ /* 0x000fe20000000000 */
[----:B------:R-:W2:Y:S01]  /*c6d0*/  LDCU UR9, c[0x0][0x374] ;  /* 0x00006e80ff0977ac */ /* 0x000ea20008000800 */
[----:B------:R-:W3:Y:S01]  /*c6e0*/  SHFL.DOWN PT, R0, R9, 0x1, 0x1f ;  /* 0x08201f0009007f89 */ /* 0x000ee200000e0000 */
[----:B------:R-:W-:Y:S01]  /*c6f0*/  BSSY.RECONVERGENT B0, `(.L_x_175) ;  /* 0x000002a000007945 */ /* 0x000fe20003800200 */
[----:B------:R-:W-:Y:S02]  /*c700*/  UIADD3 UR5, UPT, UPT, UR6, 0xa0, URZ ;  /* 0x000000a006057890 */ /* 0x000fe4000fffe0ff */
[----:B------:R-:W4:Y:S01]  /*c710*/  SHFL.DOWN PT, R6, R10, 0x1, 0x1f ;  /* 0x08201f000a067f89 */ /* 0x000f2200000e0000 */
[----:B------:R-:W0:Y:S01]  /*c720*/  LDCU UR12, c[0x0][0x370] ;  /* 0x00006e00ff0c77ac */ /* 0x000e220008000800 */
[----:B------:R-:W2:Y:S01]  /*c730*/  S2R R8, SR_TID.X ;  /* 0x0000000000087919 */ /* 0x000ea20000002100 */
[----:B-1----:R-:W-:Y:S01]  /*c740*/  ULEA UR5, UR7, UR5, 0x18 ;  /* 0x0000000507057291 */ /* 0x002fe2000f8ec0ff */
[----:B0-----:R-:W-:-:S02]  /*c750*/  ISETP.GT.AND P0, PT, R14, 0x1e, PT ;  /* 0x0000001e0e00780c */ /* 0x001fc40003f04270 */
[C---:B------:R-:W-:Y:S02]  /*c760*/  ISETP.GT.AND P2, PT, R14.reuse, 0xf, PT ;  /* 0x0000000f0e00780c */ /* 0x040fe40003f44270 */
[----:B------:R-:W-:Y:S02]  /*c770*/  ISETP.GT.AND P1, PT, R14, 0x17, PT ;  /* 0x000000170e00780c */ /* 0x000fe40003f24270 */
[----:B--2---:R-:W-:-:S07]  /*c780*/  ISETP.GT.U32.AND P3, PT, R8, 0x1d, PT ;  /* 0x0000001d0800780c */ /* 0x004fce0003f64070 */
[----:B---3--:R-:W-:Y:S01]  /*c790*/  @!P0 FADD.FTZ R9, R0, R9 ;  /* 0x0000000900098221 */ /* 0x008fe20000010000 */
[----:B----4-:R-:W-:Y:S01]  /*c7a0*/  @!P0 FADD.FTZ R10, R6, R10 ;  /* 0x0000000a060a8221 */ /* 0x010fe20000010000 */
[----:B------:R-:W-:-:S03]  /*c7b0*/  ISETP.GT.AND P0, PT, R14, 0x1d, PT ;  /* 0x0000001d0e00780c */ /* 0x000fc60003f04270 */
[----:B------:R-:W0:Y:S04]  /*c7c0*/  SHFL.DOWN PT, R0, R9, 0x2, 0x1f ;  /* 0x08401f0009007f89 */ /* 0x000e2800000e0000 */
[----:B------:R-:W1:Y:S06]  /*c7d0*/  SHFL.DOWN PT, R6, R10, 0x2, 0x1f ;  /* 0x08401f000a067f89 */ /* 0x000e6c00000e0000 */
        /* <DEDUP_REMOVED lines=8> */
[----:B------:R-:W-:-:S03]  /*c860*/  ISETP.NE.AND P0, PT, R8, RZ, PT ;  /* 0x000000ff0800720c */ /* 0x000fc60003f05270 */
[----:B------:R-:W1:Y:S01]  /*c870*/  SHFL.DOWN PT, R6, R10, 0x8, 0x1f ;  /* 0x09001f000a067f89 */ /* 0x000e6200000e0000 */
[----:B0-----:R-:W-:Y:S01]  /*c880*/  FADD.FTZ R12, R9, R0 ;  /* 0x00000000090c7221 */ /* 0x001fe20000010000 */
[----:B------:R-:W-:Y:S01]  /*c890*/  LEA R0, R8, UR5, 0x4 ;  /* 0x0000000508007c11 */ /* 0x000fe2000f8e20ff */
[----:B-1----:R-:W-:-:S03]  /*c8a0*/  FADD.FTZ R11, R10, R6 ;  /* 0x000000060a0b7221 */ /* 0x002fc60000010000 */
[----:B------:R-:W-:Y:S01]  /*c8b0*/  FSEL R6, R9, R12, P1 ;  /* 0x0000000c09067208 */ /* 0x000fe20000800000 */
[----:B------:R0:W-:Y:S01]  /*c8c0*/  STS.128 [R0], R24 ;  /* 0x0000001800007388 */ /* 0x0001e20000000c00 */
        /* <DEDUP_REMOVED lines=12> */
.L_x_176:
[----:B------:R-:W-:Y:S05]  /*c990*/  BSYNC.RECONVERGENT B0 ;  /* 0x0000000000007941 */ /* 0x000fea0003800200 */
.L_x_175:
[----:B------:R-:W-:Y:S06]  /*c9a0*/  BAR.SYNC.DEFER_BLOCKING 0x0 ;  /* 0x0000000000007b1d */ /* 0x000fec0000010000 */
[----:B------:R-:W-:Y:S04]  /*c9b0*/  BSSY.RECONVERGENT B0, `(.L_x_177) ;  /* 0x0000027000007945 */ /* 0x000fe80003800200 */
[----:B------:R-:W-:Y:S05]  /*c9c0*/  @P0 BRA `(.L_x_178) ;  /* 0x0000000000940947 */ /* 0x000fea0003800000 */
[----:B------:R-:W-:-:S09]  /*c9d0*/  ULEA UR5, UR7, UR6, 0x18 ;  /* 0x0000000607057291 */ /* 0x000fd2000f8ec0ff */
[----:B--2---:R-:W3:Y:S04]  /*c9e0*/  LDS.64 R10, [UR5+0x18] ;  /* 0x00001805ff0a7984 */ /* 0x004ee80008000a00 */
[----:B------:R-:W2:Y:S04]  /*c9f0*/  LDS.128 R32, [UR5+0x20] ;  /* 0x00002005ff207984 */ /* 0x000ea80008000c00 */
[----:B------:R-:W4:Y:S04]  /*ca00*/  LDS.128 R36, [UR5+0x30] ;  /* 0x00003005ff247984 */ /* 0x000f280008000c00 */
[----:B------:R-:W4:Y:S04]  /*ca10*/  LDS.128 R28, [UR5+0x40] ;  /* 0x00004005ff1c7984 */ /* 0x000f280008000c00 */
[----:B------:R-:W4:Y:S04]  /*ca20*/  LDS.128 R16, [UR5+0x50] ;  /* 0x00005005ff107984 */ /* 0x000f280008000c00 */
[----:B-1----:R-:W1:Y:S04]  /*ca30*/  LDS.128 R12, [UR5+0x60] ;  /* 0x00006005ff0c7984 */ /* 0x002e680008000c00 */
[----:B------:R-:W1:Y:S01]  /*ca40*/  LDS.128 R20, [UR5+0x70] ;  /* 0x00007005ff147984 */ /* 0x000e620008000c00 */
[----:B---3--:R-:W-:Y:S01]  /*ca50*/  FADD.FTZ R9, R6, R10 ;  /* 0x0000000a06097221 */ /* 0x008fe20000010000 */
[----:B0-----:R-:W-:-:S03]  /*ca60*/  FADD.FTZ R6, R7, R11 ;  /* 0x0000000b07067221 */ /* 0x001fc60000010000 */
[----:B--2---:R-:W-:Y:S01]  /*ca70*/  FADD.FTZ R9, R9, R32 ;  /* 0x0000002009097221 */ /* 0x004fe20000010000 */
[----:B------:R-:W-:Y:S02]  /*ca80*/  FADD.FTZ R6, R6, R33 ;  /* 0x0000002106067221 */ /* 0x000fe40000010000 */
[----:B------:R-:W0:Y:S01]  /*ca90*/  LDS.64 R32, [UR5+0x80] ;  /* 0x00008005ff207984 */ /* 0x000e220008000a00 */
[----:B------:R-:W-:Y:S01]  /*caa0*/  FADD.FTZ R9, R9, R34 ;  /* 0x0000002209097221 */ /* 0x000fe20000010000 */
[----:B------:R-:W-:-:S03]  /*cab0*/  FADD.FTZ R6, R6, R35 ;  /* 0x0000002306067221 */ /* 0x000fc60000010000 */
[----:B----4-:R-:W-:Y:S01]  /*cac0*/  FADD.FTZ R9, R9, R36 ;  /* 0x0000002409097221 */ /* 0x010fe20000010000 */
[----:B------:R-:W-:-:S03]  /*cad0*/  FADD.FTZ R6, R6, R37 ;  /* 0x0000002506067221 */ /* 0x000fc60000010000 */
[----:B------:R-:W-:Y:S01]  /*cae0*/  FADD.FTZ R9, R9, R38 ;  /* 0x0000002609097221 */ /* 0x000fe20000010000 */
        /* <DEDUP_REMOVED lines=14> */
[----:B------:R-:W-:-:S03]  /*cbd0*/  FADD.FTZ R6, R6, R21 ;  /* 0x0000001506067221 */ /* 0x000fc60000010000 */
[----:B------:R-:W-:Y:S01]  /*cbe0*/  FADD.FTZ R9, R9, R22 ;  /* 0x0000001609097221 */ /* 0x000fe20000010000 */
[----:B------:R-:W-:-:S03]  /*cbf0*/  FADD.FTZ R10, R6, R23 ;  /* 0x00000017060a7221 */ /* 0x000fc60000010000 */
[----:B0-----:R-:W-:Y:S01]  /*cc00*/  FADD.FTZ R6, R9, R32 ;  /* 0x0000002009067221 */ /* 0x001fe20000010000 */
[----:B------:R-:W-:-:S07]  /*cc10*/  FADD.FTZ R7, R10, R33 ;  /* 0x000000210a077221 */ /* 0x000fce0000010000 */
.L_x_178:
[----:B------:R-:W-:Y:S05]  /*cc20*/  BSYNC.RECONVERGENT B0 ;  /* 0x0000000000007941 */ /* 0x000fea0003800200 */
.L_x_177:
[----:B------:R-:W-:Y:S06]  /*cc30*/  BAR.SYNC.DEFER_BLOCKING 0x0 ;  /* 0x0000000000007b1d */ /* 0x000fec0000010000 */
[----:B------:R-:W-:Y:S04]  /*cc40*/  BSSY.RECONVERGENT B0, `(.L_x_179) ;  /* 0x000004d000007945 */ /* 0x000fe80003800200 */
[----:B------:R-:W-:Y:S05]  /*cc50*/  @P3 BRA `(.L_x_180) ;  /* 0x00000004002c3947 */ /* 0x000fea0003800000 */
[----:B------:R-:W3:Y:S04]  /*cc60*/  LDS.128 R56, [R0+0x1e0] ;  /* 0x0001e00000387984 */ /* 0x000ee80000000c00 */
[----:B------:R-:W4:Y:S04]  /*cc70*/  LDS.128 R60, [R0+0x3c0] ;  /* 0x0003c000003c7984 */ /* 0x000f280000000c00 */
[----:B------:R-:W0:Y:S04]  /*cc80*/  LDS.128 R52, [R0+0x5a0] ;  /* 0x0005a00000347984 */ /* 0x000e280000000c00 */
[----:B------:R-:W0:Y:S04]  /*cc90*/  LDS.128 R48, [R0+0x780] ;  /* 0x0007800000307984 */ /* 0x000e280000000c00 */
[----:B-1----:R-:W1:Y:S04]  /*cca0*/  LDS.128 R12, [R0+0x960] ;  /* 0x00096000000c7984 */ /* 0x002e680000000c00 */
[----:B------:R-:W1:Y:S04]  /*ccb0*/  LDS.128 R36, [R0+0xb40] ;  /* 0x000b400000247984 */ /* 0x000e680000000c00 */
[----:B------:R-:W1:Y:S04]  /*ccc0*/  LDS.128 R32, [R0+0xd20] ;  /* 0x000d200000207984 */ /* 0x000e680000000c00 */
[----:B------:R-:W1:Y:S04]  /*ccd0*/  LDS.128 R28, [R0+0xf00] ;  /* 0x000f0000001c7984 */ /* 0x000e680000000c00 */
[----:B------:R-:W1:Y:S04]  /*cce0*/  LDS.128 R20, [R0+0x10e0] ;  /* 0x0010e00000147984 */ /* 0x000e680000000c00 */
[----:B------:R-:W1:Y:S01]  /*ccf0*/  LDS.128 R16, [R0+0x12c0] ;  /* 0x0012c00000107984 */ /* 0x000e620000000c00 */
[----:B---3--:R-:W-:Y:S01]  /*cd00*/  FADD.FTZ R9, R24, R56 ;  /* 0x0000003818097221 */ /* 0x008fe20000010000 */
[----:B--2---:R-:W-:Y:S01]  /*cd10*/  FADD.FTZ R10, R25, R57 ;  /* 0x00000039190a7221 */ /* 0x004fe20000010000 */
[----:B------:R-:W-:Y:S01]  /*cd20*/  FADD.FTZ R11, R26, R58 ;  /* 0x0000003a1a0b7221 */ /* 0x000fe20000010000 */
[----:B------:R-:W-:Y:S01]  /*cd30*/  FADD.FTZ R40, R27, R59 ;  /* 0x0000003b1b287221 */ /* 0x000fe20000010000 */
[----:B----4-:R-:W-:Y:S01]  /*cd40*/  FADD.FTZ R9, R9, R60 ;  /* 0x0000003c09097221 */ /* 0x010fe20000010000 */
[----:B0-----:R-:W0:Y:S01]  /*cd50*/  LDS.128 R24, [R0+0x14a0] ;  /* 0x0014a00000187984 */ /* 0x001e220000000c00 */
[----:B------:R-:W-:Y:S01]  /*cd60*/  FADD.FTZ R10, R10, R61 ;  /* 0x0000003d0a0a7221 */ /* 0x000fe20000010000 */
[----:B------:R-:W-:Y:S01]  /*cd70*/  FADD.FTZ R11, R11, R62 ;  /* 0x0000003e0b0b7221 */ /* 0x000fe20000010000 */
[----:B------:R-:W-:Y:S01]  /*cd80*/  FADD.FTZ R40, R40, R63 ;  /* 0x0000003f28287221 */ /* 0x000fe20000010000 */
[----:B------:R-:W2:Y:S01]  /*cd90*/  LDS.128 R56, [R0+0x1680] ;  /* 0x0016800000387984 */ /* 0x000ea20000000c00 */
        /* <DEDUP_REMOVED lines=10> */
[----:B-1----:R-:W-:Y:S01]  /*ce40*/  FADD.FTZ R9, R9, R12 ;  /* 0x0000000c09097221 */ /* 0x002fe20000010000 */
[----:B------:R-:W1:Y:S01]  /*ce50*/  LDS.128 R48, [R0+0x1c20] ;  /* 0x001c200000307984 */ /* 0x000e620000000c00 */
        /* <DEDUP_REMOVED lines=23> */
[----:B0-----:R-:W-:Y:S01]  /*cfd0*/  FADD.FTZ R9, R9, R24 ;  /* 0x0000001809097221 */ /* 0x001fe20000010000 */
[----:B------:R-:W-:Y:S01]  /*cfe0*/  FADD.FTZ R10, R10, R25 ;  /* 0x000000190a0a7221 */ /* 0x000fe20000010000 */
[----:B------:R-:W-:Y:S01]  /*cff0*/  FADD.FTZ R11, R11, R26 ;  /* 0x0000001a0b0b7221 */ /* 0x000fe20000010000 */
[----:B------:R-:W-:Y:S01]  /*d000*/  FADD.FTZ R40, R40, R27 ;  /* 0x0000001b28287221 */ /* 0x000fe20000010000 */
[----:B--2---:R-:W-:Y:S01]  /*d010*/  FADD.FTZ R9, R9, R56 ;  /* 0x0000003809097221 */ /* 0x004fe20000010000 */
        /* <DEDUP_REMOVED lines=11> */
[----:B-1----:R-:W-:Y:S01]  /*d0d0*/  FADD.FTZ R24, R9, R48 ;  /* 0x0000003009187221 */ /* 0x002fe20000010000 */
[----:B------:R-:W-:Y:S01]  /*d0e0*/  FADD.FTZ R25, R10, R49 ;  /* 0x000000310a197221 */ /* 0x000fe20000010000 */
[----:B------:R-:W-:Y:S01]  /*d0f0*/  FADD.FTZ R26, R11, R50 ;  /* 0x000000320b1a7221 */ /* 0x000fe20000010000 */
[----:B------:R-:W-:-:S07]  /*d100*/  FADD.FTZ R27, R40, R51 ;  /* 0x00000033281b7221 */ /* 0x000fce0000010000 */
.L_x_180:
[----:B------:R-:W-:Y:S05]  /*d110*/  BSYNC.RECONVERGENT B0 ;  /* 0x0000000000007941 */ /* 0x000fea0003800200 */
.L_x_179:
[----:B------:R-:W-:Y:S04]  /*d120*/  BSSY.RECONVERGENT B0, `(.L_x_181) ;  /* 0x000001e000007945 */ /* 0x000fe80003800200 */
[----:B------:R-:W-:Y:S05]  /*d130*/  @P3 BRA `(.L_x_182) ;  /* 0x0000000000703947 */ /* 0x000fea0003800000 */
[----:B------:R-:W1:Y:S01]  /*d140*/  LDC.64 R20, c[0x0][0x3f8] ;  /* 0x0000fe00ff147b82 */ /* 0x000e620000000a00 */
[----:B------:R-:W-:-:S05]  /*d150*/  MOV R15, UR13 ;  /* 0x0000000d000f7c02 */ /* 0x000fca0008000f00 */
[----:B------:R-:W-:Y:S02]  /*d160*/  IMAD R15, R15, 0x1e, R8 ;  /* 0x0000001e0f0f7824 */ /* 0x000fe400078e0208 */
[----:B--2---:R-:W2:Y:S01]  /*d170*/  LDC.64 R10, c[0x0][0x3d8] ;  /* 0x0000f600ff0a7b82 */ /* 0x004ea20000000a00 */
[----:B-1----:R-:W-:Y:S01]  /*d180*/  IMAD.WIDE.U32 R12, R20, 0x3, RZ ;  /* 0x00000003140c7825 */ /* 0x002fe200078e00ff */
[C---:B---3--:R-:W-:Y:S02]  /*d190*/  LEA R9, R21.reuse, R21, 0x1 ;  /* 0x0000001515097211 */ /* 0x048fe400078e08ff */
[----:B------:R-:W-:Y:S02]  /*d1a0*/  LEA.HI R19, P1, R21, R20, RZ, 0x1 ;  /* 0x0000001415137211 */ /* 0x000fe400078308ff */
[----:B------:R-:W-:Y:S02]  /*d1b0*/  IADD3 R13, PT, PT, R13, R9, RZ ;  /* 0x000000090d0d7210 */ /* 0x000fe40007ffe0ff */
[----:B0-----:R-:W-:Y:S01]  /*d1c0*/  IADD3.X R0, PT, PT, RZ, R21, RZ, P1, !PT ;  /* 0x00000015ff007210 */ /* 0x001fe20000ffe4ff */
[----:B--2---:R-:W-:Y:S01]  /*d1d0*/  IMAD.WIDE R10, R15, 0x4, R10 ;  /* 0x000000040f0a7825 */ /* 0x004fe200078e020a */
[----:B------:R-:W-:-:S02]  /*d1e0*/  LEA.HI R9, P1, R13, R12, RZ, 0x1 ;  /* 0x0000000c0d097211 */ /* 0x000fc400078308ff */
[----:B------:R-:W-:Y:S02]  /*d1f0*/  SHF.L.U32 R15, R19, 0x1, RZ ;  /* 0x00000001130f7819 */ /* 0x000fe400000006ff */
[----:B------:R-:W-:Y:S01]  /*d200*/  SHF.L.U32 R17, R9, 0x1, RZ ;  /* 0x0000000109117819 */ /* 0x000fe200000006ff */
[----:B------:R4:W-:Y:S01]  /*d210*/  REDG.E.ADD.F32.FTZ.RN.STRONG.GPU desc[UR10][R10.64], R24 ;  /* 0x000000180a0079a6 */ /* 0x0009e2000c12f30a */
[----:B------:R-:W-:Y:S02]  /*d220*/  LOP3.LUT R15, R15, 0xfffffffc, RZ, 0xc0, !PT ;  /* 0xfffffffc0f0f7812 */ /* 0x000fe400078ec0ff */
[----:B------:R-:W-:Y:S02]  /*d230*/  SHF.L.U64.HI R19, R19, 0x1, R0 ;  /* 0x0000000113137819 */ /* 0x000fe40000010200 */
[----:B------:R-:W-:Y:S02]  /*d240*/  LEA R14, P2, R20, R10, 0x2 ;  /* 0x0000000a140e7211 */ /* 0x000fe400078410ff */
[----:B------:R-:W-:-:S02]  /*d250*/  IADD3.X R0, PT, PT, RZ, R13, RZ, P1, !PT ;  /* 0x0000000dff007210 */ /* 0x000fc40000ffe4ff */
[----:B------:R-:W-:Y:S02]  /*d260*/  LOP3.LUT R17, R17, 0xfffffffc, RZ, 0xc0, !PT ;  /* 0xfffffffc11117812 */ /* 0x000fe400078ec0ff */
        /* <DEDUP_REMOVED lines=9> */
.L_x_182:
[----:B------:R-:W-:Y:S05]  /*d300*/  BSYNC.RECONVERGENT B0 ;  /* 0x0000000000007941 */ /* 0x000fea0003800200 */
.L_x_181:
[----:B------:R-:W-:-:S09]  /*d310*/  UISETP.GE.U32.AND UP0, UPT, UR12, 0x2, UPT ;  /* 0x000000020c00788c */ /* 0x000fd2000bf06070 */
[----:B------:R-:W-:Y:S05]  /*d320*/  BRA.U !UP0, `(.L_x_183) ;  /* 0x0000000d08787547 */ /* 0x000fea000b800000 */
[----:B--2-4-:R-:W2:Y:S01]  /*d330*/  LDC.64 R10, c[0x0][0x3d0] ;  /* 0x0000f400ff0a7b82 */ /* 0x014ea20000000a00 */
[----:B------:R-:W-:Y:S01]  /*d340*/  ULOP3.LUT UR5, UR4, 0x1, URZ, 0xc0, !UPT ;  /* 0x0000000104057892 */ /* 0x000fe2000f8ec0ff */
[----:B------:R-:W-:Y:S03]  /*d350*/  BSSY.RECONVERGENT B0, `(.L_x_184) ;  /* 0x0000023000007945 */ /* 0x000fe60003800200 */
[----:B------:R-:W-:-:S03]  /*d360*/  UIMAD UR6, UR5, UR9, URZ ;  /* 0x00000009050672a4 */ /* 0x000fc6000f8e02ff */
[----:B------:R-:W4:Y:S01]  /*d370*/  S2UR UR29, SR_CTAID.X ;  /* 0x00000000001d79c3 */ /* 0x000f220000002500 */
[----:B------:R-:W-:-:S04]  /*d380*/  UIMAD UR5, UR6, UR12, URZ ;  /* 0x0000000c060572a4 */ /* 0x000fc8000f8e02ff */
[----:B------:R-:W-:-:S03]  /*d390*/  USHF.L.U32 UR5, UR5, 0x1, URZ ;  /* 0x0000000105057899 */ /* 0x000fc600080006ff */
[----:B------:R-:W0:Y:S03]  /*d3a0*/  S2UR UR14, SR_CTAID.Y ;  /* 0x00000000000e79c3 */ /* 0x000e260000002600 */
[----:B---3--:R-:W-:-:S05]  /*d3b0*/  MOV R9, UR5 ;  /* 0x0000000500097c02 */ /* 0x008fca0008000f00 */
[----:B--2---:R-:W-:Y:S01]  /*d3c0*/  IMAD.WIDE R10, R9, 0x4, R10 ;  /* 0x00000004090a7825 */ /* 0x004fe200078e020a */
[----:B0---4-:R-:W-:Y:S06]  /*d3d0*/  @P0 BRA `(.L_x_185) ;  /* 0x0000000000680947 */ /* 0x011fec0003800000 */
[----:B-1----:R-:W0:Y:S01]  /*d3e0*/  LDC.64 R12, c[0x0][0x3c8] ;  /* 0x0000f200ff0c7b82 */ /* 0x002e220000000a00 */
[----:B------:R-:W-:Y:S02]  /*d3f0*/  UIADD3 UR7, UPT, UPT, UR6, UR14, URZ ;  /* 0x0000000e06077290 */ /* 0x000fe4000fffe0ff */
[----:B------:R-:W-:Y:S02]  /*d400*/  UIMAD UR13, UR29, UR9, UR14 ;  /* 0x000000091d0d72a4 */ /* 0x000fe4000f8e020e */
[----:B------:R-:W-:Y:S02]  /*d410*/  ULOP3.LUT UP0, UR5, UR4, 0x2, URZ, 0xc0, !UPT ;  /* 0x0000000204057892 */ /* 0x000fe4000f80c0ff */
[----:B------:R-:W-:Y:S02]  /*d420*/  MOV R15, UR7 ;  /* 0x00000007000f7c02 */ /* 0x000fe40008000f00 */
[----:B------:R-:W-:Y:S01]  /*d430*/  UIADD3 UR5, UPT, UPT, -UR5, 0x1, URZ ;  /* 0x0000000105057890 */ /* 0x000fe2000fffe1ff */
[----:B------:R-:W-:-:S02]  /*d440*/  MOV R9, UR13 ;  /* 0x0000000d00097c02 */ /* 0x000fc40008000f00 */
[----:B------:R-:W-:Y:S01]  /*d450*/  MOV R0, 0xffffffff ;  /* 0xffffffff00007802 */ /* 0x000fe20000000f00 */
[----:B0-----:R-:W-:-:S04]  /*d460*/  IMAD.WIDE.U32 R14, R15, 0x4, R12 ;  /* 0x000000040f0e7825 */ /* 0x001fc800078e000c */
[----:B------:R-:W-:Y:S01]  /*d470*/  IMAD.WIDE.U32 R12, R9, 0x8, R10 ;  /* 0x00000008090c7825 */ /* 0x000fe200078e000a */
[----:B------:R-:W-:-:S04]  /*d480*/  MOV R9, UR5 ;  /* 0x0000000500097c02 */ /* 0x000fc80008000f00 */
[----:B------:R0:W-:Y:S01]  /*d490*/  STG.E.64 desc[UR10][R12.64], R6 ;  /* 0x000000060c007986 */ /* 0x0001e2000c101b0a */
[----:B------:R-:W-:Y:S06]  /*d4a0*/  MEMBAR.ALL.GPU ;  /* 0x0000000000007992 */ /* 0x000fec000000a000 */
[----:B------:R-:W-:-:S00]  /*d4b0*/  ERRBAR ;  /* 0x00000000000079ab */ /* 0x000fc00000000000 */
[----:B------:R-:W-:Y:S06]  /*d4c0*/  CGAERRBAR ;  /* 0x00000000000075ab */ /* 0x000fec0000000000 */
[----:B------:R0:W-:Y:S01]  /*d4d0*/  REDG.E.ADD.S32.STRONG.GPU desc[UR10][R14.64], R9 ;  /* 0x000000090e00798e */ /* 0x0001e2000c12e30a */
[----:B------:R-:W-:Y:S01]  /*d4e0*/  USEL UR5, UR12, URZ, !UP0 ;  /* 0x000000ff0c057287 */ /* 0x000fe2000c000000 */
[----:B------:R-:W-:Y:S02]  /*d4f0*/  UMOV UR7, 0xffffffff ;  /* 0xffffffff00077882 */ /* 0x000fe40000000000 */
[----:B------:R0:W-:Y:S01]  /*d500*/  STL [R1], R0 ;  /* 0x0000000001007387 */ /* 0x0001e20000100800 */
[----:B------:R-:W-:-:S09]  /*d510*/  UISETP.NE.AND UP0, UPT, UR7, UR5, UPT ;  /* 0x000000050700728c */ /* 0x000fd2000bf05270 */
[----:B0-----:R-:W-:Y:S05]  /*d520*/  BRA.U !UP0, `(.L_x_185) ;  /* 0x0000000108147547 */ /* 0x001fea000b800000 */
.L_x_186:
[----:B------:R-:W2:Y:S04]  /*d530*/  LDG.E.STRONG.GPU R0, desc[UR10][R14.64] ;  /* 0x0000000a0e007981 */ /* 0x000ea8000c1ef900 */
[----:B--2---:R-:W-:Y:S04]  /*d540*/  CCTL.IVALL ;  /* 0x00000000ff00798f */ /* 0x004fe80002000000 */
[----:B------:R0:W-:Y:S01]  /*d550*/  STL [R1], R0 ;  /* 0x0000000001007387 */ /* 0x0001e20000100800 */
[----:B------:R-:W-:-:S13]  /*d560*/  ISETP.NE.AND P0, PT, R0, UR5, PT ;  /* 0x0000000500007c0c */ /* 0x000fda000bf05270 */
[----:B0-----:R-:W-:Y:S05]  /*d570*/  @P0 BRA `(.L_x_186) ;  /* 0xfffffffc00ec0947 */ /* 0x001fea000383ffff */
.L_x_185:
[----:B------:R-:W-:Y:S05]  /*d580*/  BSYNC.RECONVERGENT B0 ;  /* 0x0000000000007941 */ /* 0x000fea0003800200 */
.L_x_184:
[----:B------:R-:W-:Y:S01]  /*d590*/  BAR.SYNC.DEFER_BLOCKING 0x0 ;  /* 0x0000000000007b1d */ /* 0x000fe20000010000 */
[----:B------:R-:W-:-:S05]  /*d5a0*/  UISETP.GE.U32.AND UP0, UPT, UR12, 0x8, UPT ;  /* 0x000000080c00788c */ /* 0x000fca000bf06070 */
[----:B------:R-:W-:-:S04]  /*d5b0*/  UMOV UR5, URZ ;  /* 0x000000ff00057c82 */ /* 0x000fc80008000000 */
[----:B------:R-:W-:Y:S05]  /*d5c0*/  BRA.U !UP0, `(.L_x_187) ;  /* 0x0000000508607547 */ /* 0x000fea000b800000 */
[----:B------:R-:W-:Y:S02]  /*d5d0*/  ULEA UR13, UR9, UR14, 0x2 ;  /* 0x0000000e090d7291 */ /* 0x000fe4000f8e10ff */
[----:B------:R-:W-:Y:S02]  /*d5e0*/  UIMAD UR17, UR9, 0x3, UR14 ;  /* 0x00000003091178a4 */ /* 0x000fe4000f8e020e */
[----:B------:R-:W-:Y:S02]  /*d5f0*/  ULEA UR18, UR9, UR14, 0x1 ;  /* 0x0000000e09127291 */ /* 0x000fe4000f8e08ff */
[----:B------:R-:W-:Y:S02]  /*d600*/  UIMAD UR19, UR9, 0x6, UR14 ;  /* 0x00000006091378a4 */ /* 0x000fe4000f8e020e */
[----:B------:R-:W-:Y:S02]  /*d610*/  UIMAD UR20, UR9, 0x7, UR14 ;  /* 0x00000007091478a4 */ /* 0x000fe4000f8e020e */
[----:B------:R-:W-:-:S02]  /*d620*/  UIMAD UR21, UR9, 0x5, UR14 ;  /* 0x00000005091578a4 */ /* 0x000fc4000f8e020e */
[----:B------:R-:W-:Y:S02]  /*d630*/  UIADD3 UR22, UPT, UPT, UR14, UR9, URZ ;  /* 0x000000090e167290 */ /* 0x000fe4000fffe0ff */
[----:B------:R-:W-:Y:S02]  /*d640*/  UIADD3 UR23, UPT, UPT, -UR29, URZ, URZ ;  /* 0x000000ff1d177290 */ /* 0x000fe4000fffe1ff */
[----:B------:R-:W-:Y:S01]  /*d650*/  ULOP3.LUT UR7, UR12, 0x7ffffff8, URZ, 0xc0, !UPT ;  /* 0x7ffffff80c077892 */ /* 0x000fe2000f8ec0ff */
[----:B------:R-:W-:Y:S01]  /*d660*/  UMOV UR5, URZ ;  /* 0x000000ff00057c82 */ /* 0x000fe20008000000 */
[----:B------:R-:W-:-:S10]  /*d670*/  UMOV UR6, UR14 ;  /* 0x0000000e00067c82 */ /* 0x000fd40008000000 */
.L_x_188:
[----:B------:R-:W-:Y:S02]  /*d680*/  ISETP.NE.AND P1, PT, RZ, UR23, PT ;  /* 0x00000017ff007c0c */ /* 0x000fe4000bf25270 */
[----:B-1----:R-:W-:Y:S02]  /*d690*/  MOV R13, UR6 ;  /* 0x00000006000d7c02 */ /* 0x002fe40008000f00 */
[----:B------:R-:W-:-:S13]  /*d6a0*/  ISETP.NE.OR P1, PT, R8, RZ, !P1 ;  /* 0x000000ff0800720c */ /* 0x000fda0004f25670 */
[----:B------:R-:W-:-:S06]  /*d6b0*/  @!P1 IMAD.WIDE.U32 R12, R13, 0x8, R10 ;  /* 0x000000080d0c9825 */ /* 0x000fcc00078e000a */
[----:B------:R-:W2:Y:S01]  /*d6c0*/  @!P1 LDG.E.64 R12, desc[UR10][R12.64] ;  /* 0x0000000a0c0c9981 */ /* 0x000ea2000c1e1b00 */
[----:B------:R-:W-:Y:S01]  /*d6d0*/  UIADD3 UR24, UPT, UPT, UR5, 0x1, URZ ;  /* 0x0000000105187890 */ /* 0x000fe2000fffe0ff */
[----:B------:R-:W-:Y:S01]  /*d6e0*/  MOV R15, UR18 ;  /* 0x00000012000f7c02 */ /* 0x000fe20008000f00 */
[----:B------:R-:W-:Y:S01]  /*d6f0*/  UIADD3 UR25, UPT, UPT, UR5, 0x2, URZ ;  /* 0x0000000205197890 */ /* 0x000fe2000fffe0ff */
[----:B------:R-:W0:Y:S01]  /*d700*/  S2R R0, SR_CTAID.X ;  /* 0x0000000000007919 */ /* 0x000e220000002500 */
[----:B------:R-:W-:Y:S01]  /*d710*/  UIADD3 UR26, UPT, UPT, UR5, 0x3, URZ ;  /* 0x00000003051a7890 */ /* 0x000fe2000fffe0ff */
[----:B------:R-:W-:Y:S01]  /*d720*/  MOV R17, UR17 ;  /* 0x0000001100117c02 */ /* 0x000fe20008000f00 */
[----:B------:R-:W-:Y:S01]  /*d730*/  UIADD3 UR27, UPT, UPT, UR5, 0x4, URZ ;  /* 0x00000004051b7890 */ /* 0x000fe2000fffe0ff */
[----:B------:R-:W-:Y:S02]  /*d740*/  MOV R19, UR13 ;  /* 0x0000000d00137c02 */ /* 0x000fe40008000f00 */
[C---:B0-----:R-:W-:Y:S01]  /*d750*/  ISETP.NE.AND P0, PT, R0.reuse, UR24, PT ;  /* 0x0000001800007c0c */ /* 0x041fe2000bf05270 */
[----:B------:R-:W-:Y:S01]  /*d760*/  UIADD3 UR24, UPT, UPT, UR5, 0x5, URZ ;  /* 0x0000000505187890 */ /* 0x000fe2000fffe0ff */
[----:B------:R-:W-:Y:S01]  /*d770*/  ISETP.NE.AND P4, PT, R0, UR25, PT ;  /* 0x0000001900007c0c */ /* 0x000fe2000bf85270 */
[----:B------:R-:W-:Y:S01]  /*d780*/  UIADD3 UR25, UPT, UPT, UR5, 0x6, URZ ;  /* 0x0000000605197890 */ /* 0x000fe2000fffe0ff */
[----:B------:R-:W-:-:S02]  /*d790*/  ISETP.NE.OR P0, PT, R8, RZ, !P0 ;  /* 0x000000ff0800720c */ /* 0x000fc40004705670 */
[----:B------:R-:W-:Y:S01]  /*d7a0*/  ISETP.NE.AND P3, PT, R0, UR26, PT ;  /* 0x0000001a00007c0c */ /* 0x000fe2000bf65270 */
[----:B------:R-:W-:Y:S01]  /*d7b0*/  UIADD3 UR26, UPT, UPT, UR5, 0x7, URZ ;  /* 0x00000007051a7890 */ /* 0x000fe2000fffe0ff */
[----:B------:R-:W-:Y:S02]  /*d7c0*/  ISETP.NE.OR P4, PT, R8, RZ, !P4 ;  /* 0x000000ff0800720c */ /* 0x000fe40006785670 */
[----:B------:R-:W-:Y:S02]  /*d7d0*/  ISETP.NE.AND P2, PT, R0, UR27, PT ;  /* 0x0000001b00007c0c */ /* 0x000fe4000bf45270 */
[C---:B------:R-:W-:Y:S02]  /*d7e0*/  ISETP.NE.OR P3, PT, R8.reuse, RZ, !P3 ;  /* 0x000000ff0800720c */ /* 0x040fe40005f65670 */
[----:B------:R-:W-:Y:S02]  /*d7f0*/  ISETP.NE.OR P2, PT, R8, RZ, !P2 ;  /* 0x000000ff0800720c */ /* 0x000fe40005745670 */
[----:B------:R-:W-:-:S02]  /*d800*/  ISETP.NE.AND P6, PT, R0, UR25, PT ;  /* 0x0000001900007c0c */ /* 0x000fc4000bfc5270 */
[----:B------:R-:W-:-:S03]  /*d810*/  ISETP.NE.AND P5, PT, R0, UR26, PT ;  /* 0x0000001a00007c0c */ /* 0x000fc6000bfa5270 */
[----:B------:R-:W-:Y:S01]  /*d820*/  @!P4 IMAD.WIDE.U32 R14, R15, 0x8, R10 ;  /* 0x000000080f0ec825 */ /* 0x000fe200078e000a */
[----:B------:R-:W-:-:S03]  /*d830*/  ISETP.NE.OR P6, PT, R8, RZ, !P6 ;  /* 0x000000ff0800720c */ /* 0x000fc600077c5670 */
[--C-:B------:R-:W-:Y:S01]  /*d840*/  @!P3 IMAD.WIDE.U32 R16, R17, 0x8, R10.reuse ;  /* 0x000000081110b825 */ /* 0x100fe200078e000a */
[----:B------:R0:W3:Y:S01]  /*d850*/  @!P4 LDG.E.64 R24, desc[UR10][R14.64] ;  /* 0x0000000a0e18c981 */ /* 0x0000e2000c1e1b00 */
[----:B------:R-:W-:Y:S02]  /*d860*/  MOV R21, UR21 ;  /* 0x0000001500157c02 */ /* 0x000fe40008000f00 */
[----:B------:R-:W-:Y:S01]  /*d870*/  ISETP.NE.OR P5, PT, R8, RZ, !P5 ;  /* 0x000000ff0800720c */ /* 0x000fe20006fa5670 */
[--C-:B------:R-:W-:Y:S01]  /*d880*/  @!P2 IMAD.WIDE.U32 R18, R19, 0x8, R10.reuse ;  /* 0x000000081312a825 */ /* 0x100fe200078e000a */
[----:B------:R-:W4:Y:S01]  /*d890*/  @!P3 LDG.E.64 R16, desc[UR10][R16.64] ;  /* 0x0000000a1010b981 */ /* 0x000f22000c1e1b00 */
[----:B------:R-:W-:Y:S02]  /*d8a0*/  MOV R9, UR19 ;  /* 0x0000001300097c02 */ /* 0x000fe40008000f00 */
[----:B------:R-:W-:Y:S02]  /*d8b0*/  MOV R27, UR20 ;  /* 0x00000014001b7c02 */ /* 0x000fe40008000f00 */
[----:B------:R-:W4:Y:S06]  /*d8c0*/  @!P2 LDG.E.64 R18, desc[UR10][R18.64] ;  /* 0x0000000a1212a981 */ /* 0x000f2c000c1e1b00 */
[----:B0-----:R-:W-:-:S06]  /*d8d0*/  @!P5 IMAD.WIDE.U32 R14, R27, 0x8, R10 ;  /* 0x000000081b0ed825 */ /* 0x001fcc00078e000a */
[----:B------:R-:W4:Y:S01]  /*d8e0*/  @!P5 LDG.E.64 R14, desc[UR10][R14.64] ;  /* 0x0000000a0e0ed981 */ /* 0x000f22000c1e1b00 */
[----:B--2---:R-:W-:Y:S01]  /*d8f0*/  @!P1 FADD.FTZ R7, R7, R13 ;  /* 0x0000000d07079221 */ /* 0x004fe20000010000 */
[----:B------:R-:W-:Y:S01]  /*d900*/  MOV R13, UR22 ;  /* 0x00000016000d7c02 */ /* 0x000fe20008000f00 */
[----:B------:R-:W-:Y:S01]  /*d910*/  @!P1 FADD.FTZ R6, R6, R12 ;  /* 0x0000000c06069221 */ /* 0x000fe20000010000 */
[----:B------:R-:W-:-:S03]  /*d920*/  ISETP.NE.AND P1, PT, R0, UR24, PT ;  /* 0x0000001800007c0c */ /* 0x000fc6000bf25270 */
[----:B------:R-:W-:Y:S01]  /*d930*/  @!P0 IMAD.WIDE.U32 R12, R13, 0x8, R10 ;  /* 0x000000080d0c8825 */ /* 0x000fe200078e000a */
[----:B------:R-:W-:-:S04]  /*d940*/  ISETP.NE.OR P1, PT, R8, RZ, !P1 ;  /* 0x000000ff0800720c */ /* 0x000fc80004f25670 */
[----:B------:R0:W2:Y:S09]  /*d950*/  @!P0 LDG.E.64 R22, desc[UR10][R12.64] ;  /* 0x0000000a0c168981 */ /* 0x0000b2000c1e1b00 */
[----:B------:R-:W-:-:S04]  /*d960*/  @!P1 IMAD.WIDE.U32 R20, R21, 0x8, R10 ;  /* 0x0000000815149825 */ /* 0x000fc800078e000a */
[----:B0-----:R-:W-:Y:S02]  /*d970*/  @!P6 IMAD.WIDE.U32 R12, R9, 0x8, R10 ;  /* 0x00000008090ce825 */ /* 0x001fe400078e000a */
[----:B------:R-:W4:Y:S04]  /*d980*/  @!P1 LDG.E.64 R20, desc[UR10][R20.64] ;  /* 0x0000000a14149981 */ /* 0x000f28000c1e1b00 */
[----:B------:R-:W4:Y:S01]  /*d990*/  @!P6 LDG.E.64 R12, desc[UR10][R12.64] ;  /* 0x0000000a0c0ce981 */ /* 0x000f22000c1e1b00 */
[----:B------:R-:W-:-:S04]  /*d9a0*/  UIADD3 UR5, UPT, UPT, UR5, 0x8, URZ ;  /* 0x0000000805057890 */ /* 0x000fc8000fffe0ff */
[----:B------:R-:W-:Y:S02]  /*d9b0*/  UISETP.NE.AND UP0, UPT, UR5, UR7, UPT ;  /* 0x000000070500728c */ /* 0x000fe4000bf05270 */
[----:B------:R-:W-:Y:S02]  /*d9c0*/  ULEA UR19, UR9, UR19, 0x3 ;  /* 0x0000001309137291 */ /* 0x000fe4000f8e18ff */
[----:B------:R-:W-:Y:S02]  /*d9d0*/  ULEA UR21, UR9, UR21, 0x3 ;  /* 0x0000001509157291 */ /* 0x000fe4000f8e18ff */
[----:B------:R-:W-:Y:S02]  /*d9e0*/  ULEA UR13, UR9, UR13, 0x3 ;  /* 0x0000000d090d7291 */ /* 0x000fe4000f8e18ff */
[----:B------:R-:W-:Y:S02]  /*d9f0*/  ULEA UR17, UR9, UR17, 0x3 ;  /* 0x0000001109117291 */ /* 0x000fe4000f8e18ff */
[----:B------:R-:W-:-:S02]  /*da00*/  ULEA UR18, UR9, UR18, 0x3 ;  /* 0x0000001209127291 */ /* 0x000fc4000f8e18ff */
[----:B------:R-:W-:Y:S02]  /*da10*/  ULEA UR22, UR9, UR22, 0x3 ;  /* 0x0000001609167291 */ /* 0x000fe4000f8e18ff */
[----:B------:R-:W-:Y:S02]  /*da20*/  UIADD3 UR23, UPT, UPT, UR23, 0x8, URZ ;  /* 0x0000000817177890 */ /* 0x000fe4000fffe0ff */
[----:B------:R-:W-:Y:S02]  /*da30*/  ULEA UR6, UR9, UR6, 0x3 ;  /* 0x0000000609067291 */ /* 0x000fe4000f8e18ff */
[----:B------:R-:W-:Y:S01]  /*da40*/  ULEA UR20, UR9, UR20, 0x3 ;  /* 0x0000001409147291 */ /* 0x000fe2000f8e18ff */
[----:B--2---:R-:W-:Y:S01]  /*da50*/  @!P0 FADD.FTZ R6, R6, R22 ;  /* 0x0000001606068221 */ /* 0x004fe20000010000 */
[----:B------:R-:W-:-:S03]  /*da60*/  @!P0 FADD.FTZ R7, R7, R23 ;  /* 0x0000001707078221 */ /* 0x000fc60000010000 */
[----:B---3--:R-:W-:Y:S01]  /*da70*/  @!P4 FADD.FTZ R6, R6, R24 ;  /* 0x000000180606c221 */ /* 0x008fe20000010000 */
[----:B------:R-:W-:-:S03]  /*da80*/  @!P4 FADD.FTZ R7, R7, R25 ;  /* 0x000000190707c221 */ /* 0x000fc60000010000 */
[----:B----4-:R-:W-:Y:S01]  /*da90*/  @!P3 FADD.FTZ R6, R6, R16 ;  /* 0x000000100606b221 */ /* 0x010fe20000010000 */
[----:B------:R-:W-:-:S03]  /*daa0*/  @!P3 FADD.FTZ R7, R7, R17 ;  /* 0x000000110707b221 */ /* 0x000fc60000010000 */
[----:B------:R-:W-:Y:S01]  /*dab0*/  @!P2 FADD.FTZ R6, R6, R18 ;  /* 0x000000120606a221 */ /* 0x000fe20000010000 */
[----:B------:R-:W-:-:S03]  /*dac0*/  @!P2 FADD.FTZ R7, R7, R19 ;  /* 0x000000130707a221 */ /* 0x000fc60000010000 */
[----:B------:R-:W-:Y:S01]  /*dad0*/  @!P1 FADD.FTZ R6, R6, R20 ;  /* 0x0000001406069221 */ /* 0x000fe20000010000 */
[----:B------:R-:W-:-:S03]  /*dae0*/  @!P1 FADD.FTZ R7, R7, R21 ;  /* 0x0000001507079221 */ /* 0x000fc60000010000 */
[----:B------:R-:W-:Y:S01]  /*daf0*/  @!P6 FADD.FTZ R6, R6, R12 ;  /* 0x0000000c0606e221 */ /* 0x000fe20000010000 */
[----:B------:R-:W-:-:S03]  /*db00*/  @!P6 FADD.FTZ R7, R7, R13 ;  /* 0x0000000d0707e221 */ /* 0x000fc60000010000 */
[----:B------:R-:W-:Y:S01]  /*db10*/  @!P5 FADD.FTZ R6, R6, R14 ;  /* 0x0000000e0606d221 */ /* 0x000fe20000010000 */
[----:B------:R-:W-:Y:S01]  /*db20*/  @!P5 FADD.FTZ R7, R7, R15 ;  /* 0x0000000f0707d221 */ /* 0x000fe20000010000 */
[----:B------:R-:W-:Y:S06]  /*db30*/  BRA.U UP0, `(.L_x_188) ;  /* 0xfffffff900d07547 */ /* 0x000fec000b83ffff */
[----:B------:R-:W-:-:S05]  /*db40*/  UMOV UR5, UR7 ;  /* 0x0000000700057c82 */ /* 0x000fca0008000000 */
.L_x_187:
[----:B------:R-:W-:-:S09]  /*db50*/  ULOP3.LUT UP0, UR6, UR12, 0x7, URZ, 0xc0, !UPT ;  /* 0x000000070c067892 */ /* 0x000fd2000f80c0ff */
[----:B------:R-:W-:Y:S05]  /*db60*/  BRA.U !UP0, `(.L_x_183) ;  /* 0x0000000508687547 */ /* 0x000fea000b800000 */
[----:B------:R-:W-:Y:S02]  /*db70*/  UIADD3 UR6, UPT, UPT, UR6, -0x1, URZ ;  /* 0xffffffff06067890 */ /* 0x000fe4000fffe0ff */
[----:B------:R-:W-:Y:S02]  /*db80*/  ULOP3.LUT UP0, UR18, UR12, 0x3, URZ, 0xc0, !UPT ;  /* 0x000000030c127892 */ /* 0x000fe4000f80c0ff */
[----:B------:R-:W-:-:S09]  /*db90*/  UISETP.GE.U32.AND UP1, UPT, UR6, 0x3, UPT ;  /* 0x000000030600788c */ /* 0x000fd2000bf26070 */
[----:B------:R-:W-:Y:S05]  /*dba0*/  BRA.U !UP1, `(.L_x_189) ;  /* 0x0000000109b87547 */ /* 0x000fea000b800000 */
[----:B------:R-:W0:Y:S01]  /*dbb0*/  S2R R0, SR_CTAID.X ;  /* 0x0000000000007919 */ /* 0x000e220000002500 */
[----:B------:R-:W-:Y:S02]  /*dbc0*/  UIADD3 UR6, UPT, UPT, UR5, 0x1, URZ ;  /* 0x0000000105067890 */ /* 0x000fe4000fffe0ff */
[----:B------:R-:W-:Y:S02]  /*dbd0*/  UIADD3 UR7, UPT, UPT, UR5, 0x2, URZ ;  /* 0x0000000205077890 */ /* 0x000fe4000fffe0ff */
[----:B------:R-:W-:Y:S02]  /*dbe0*/  UISETP.NE.AND UP1, UPT, UR6, UR29, UPT ;  /* 0x0000001d0600728c */ /* 0x000fe4000bf25270 */
[----:B------:R-:W-:Y:S02]  /*dbf0*/  UIADD3 UR13, UPT, UPT, UR5, 0x3, URZ ;  /* 0x00000003050d7890 */ /* 0x000fe4000fffe0ff */
[----:B------:R-:W-:Y:S02]  /*dc00*/  UISETP.NE.AND UP2, UPT, UR7, UR29, UPT ;  /* 0x0000001d0700728c */ /* 0x000fe4000bf45270 */
[----:B------:R-:W-:Y:S01]  /*dc10*/  PLOP3.LUT P1, PT, PT, PT, UP1, 0x80, 0x8 ;  /* 0x000000000008781c */ /* 0x000fe20003f2f018 */
[----:B------:R-:W-:-:S03]  /*dc20*/  UISETP.NE.AND UP3, UPT, UR13, UR29, UPT ;  /* 0x0000001d0d00728c */ /* 0x000fc6000bf65270 */
[----:B------:R-:W-:Y:S02]  /*dc30*/  PLOP3.LUT P2, PT, PT, PT, UP2, 0x80, 0x8 ;  /* 0x000000000008781c */ /* 0x000fe40003f4f028 */
[C---:B------:R-:W-:Y:S02]  /*dc40*/  ISETP.NE.OR P1, PT, R8.reuse, RZ, !P1 ;  /* 0x000000ff0800720c */ /* 0x040fe40004f25670 */
[----:B------:R-:W-:Y:S02]  /*dc50*/  PLOP3.LUT P3, PT, PT, PT, UP3, 0x80, 0x8 ;  /* 0x000000000008781c */ /* 0x000fe40003f6f038 */
[C---:B------:R-:W-:Y:S02]  /*dc60*/  ISETP.NE.OR P2, PT, R8.reuse, RZ, !P2 ;  /* 0x000000ff0800720c */ /* 0x040fe40005745670 */
[----:B------:R-:W-:-:S07]  /*dc70*/  ISETP.NE.OR P3, PT, R8, RZ, !P3 ;  /* 0x000000ff0800720c */ /* 0x000fce0005f65670 */
[----:B------:R-:W-:Y:S01]  /*dc80*/  VOTEU.ALL UP2, P1 ;  /* 0x0000000000ff7886 */ /* 0x000fe20000840000 */
[----:B0-----:R-:W-:-:S04]  /*dc90*/  ISETP.NE.AND P0, PT, R0, UR5, PT ;  /* 0x0000000500007c0c */ /* 0x001fc8000bf05270 */
[----:B------:R-:W-:Y:S01]  /*dca0*/  @!UP2 UIMAD UR6, UR6, UR9, UR14 ;  /* 0x000000090606a2a4 */ /* 0x000fe2000f8e020e */
[----:B------:R-:W-:Y:S01]  /*dcb0*/  ISETP.NE.OR P0, PT, R8, RZ, !P0 ;  /* 0x000000ff0800720c */ /* 0x000fe20004705670 */
[----:B------:R-:W-:-:S04]  /*dcc0*/  VOTEU.ALL UP2, P3 ;  /* 0x0000000000ff7886 */ /* 0x000fc80001840000 */
[----:B------:R-:W-:Y:S01]  /*dcd0*/  MOV R15, UR6 ;  /* 0x00000006000f7c02 */ /* 0x000fe20008000f00 */
[----:B------:R-:W-:-:S04]  /*dce0*/  @!UP2 UIMAD UR6, UR13, UR9, UR14 ;  /* 0x000000090d06a2a4 */ /* 0x000fc8000f8e020e */
[----:B------:R-:W-:-:S03]  /*dcf0*/  @!P1 IMAD.WIDE.U32 R14, R15, 0x8, R10 ;  /* 0x000000080f0e9825 */ /* 0x000fc600078e000a */
[----:B------:R-:W-:Y:S01]  /*dd00*/  VOTEU.ALL UP1, P0 ;  /* 0x0000000000ff7886 */ /* 0x000fe20000020000 */
[----:B------:R-:W-:Y:S02]  /*dd10*/  MOV R19, UR6 ;  /* 0x0000000600137c02 */ /* 0x000fe40008000f00 */
[----:B------:R-:W2:Y:S02]  /*dd20*/  @!P1 LDG.E.64 R14, desc[UR10][R14.64] ;  /* 0x0000000a0e0e9981 */ /* 0x000ea4000c1e1b00 */
[----:B------:R-:W-:Y:S01]  /*dd30*/  @!UP1 UIMAD UR17, UR5, UR9, UR14 ;  /* 0x00000009051192a4 */ /* 0x000fe2000f8e020e */
[----:B------:R-:W-:-:S05]  /*dd40*/  VOTEU.ALL UP1, P2 ;  /* 0x0000000000ff7886 */ /* 0x000fca0001020000 */
[----:B-1----:R-:W-:Y:S01]  /*dd50*/  MOV R13, UR17 ;  /* 0x00000011000d7c02 */ /* 0x002fe20008000f00 */
[----:B------:R-:W-:-:S04]  /*dd60*/  @!UP1 UIMAD UR7, UR7, UR9, UR14 ;  /* 0x00000009070792a4 */ /* 0x000fc8000f8e020e */
[----:B------:R-:W-:Y:S02]  /*dd70*/  @!P0 IMAD.WIDE.U32 R12, R13, 0x8, R10 ;  /* 0x000000080d0c8825 */ /* 0x000fe400078e000a */
[----:B------:R-:W-:-:S04]  /*dd80*/  MOV R17, UR7 ;  /* 0x0000000700117c02 */ /* 0x000fc80008000f00 */
[----:B------:R-:W3:Y:S01]  /*dd90*/  @!P0 LDG.E.64 R12, desc[UR10][R12.64] ;  /* 0x0000000a0c0c8981 */ /* 0x000ee2000c1e1b00 */
[----:B------:R-:W-:-:S04]  /*dda0*/  @!P2 IMAD.WIDE.U32 R16, R17, 0x8, R10 ;  /* 0x000000081110a825 */ /* 0x000fc800078e000a */
[----:B------:R-:W-:Y:S02]  /*ddb0*/  @!P3 IMAD.WIDE.U32 R18, R19, 0x8, R10 ;  /* 0x000000081312b825 */ /* 0x000fe400078e000a */
[----:B------:R-:W4:Y:S04]  /*ddc0*/  @!P2 LDG.E.64 R16, desc[UR10][R16.64] ;  /* 0x0000000a1010a981 */ /* 0x000f28000c1e1b00 */
[----:B------:R-:W4:Y:S01]  /*ddd0*/  @!P3 LDG.E.64 R18, desc[UR10][R18.64] ;  /* 0x0000000a1212b981 */ /* 0x000f22000c1e1b00 */
[----:B------:R-:W-:-:S04]  /*dde0*/  MOV R0, UR5 ;  /* 0x0000000500007c02 */ /* 0x000fc80008000f00 */
[----:B------:R-:W-:-:S04]  /*ddf0*/  IADD3 R0, PT, PT, R0, 0x4, RZ ;  /* 0x0000000400007810 */ /* 0x000fc80007ffe0ff */
[----:B------:R-:W-:Y:S01]  /*de00*/  R2UR UR5, R0 ;  /* 0x00000000000572ca */ /* 0x000fe200000e0000 */
[----:B---3--:R-:W-:Y:S01]  /*de10*/  @!P0 FADD.FTZ R6, R6, R12 ;  /* 0x0000000c06068221 */ /* 0x008fe20000010000 */
[----:B------:R-:W-:-:S03]  /*de20*/  @!P0 FADD.FTZ R7, R7, R13 ;  /* 0x0000000d07078221 */ /* 0x000fc60000010000 */
[----:B--2---:R-:W-:Y:S01]  /*de30*/  @!P1 FADD.FTZ R6, R6, R14 ;  /* 0x0000000e06069221 */ /* 0x004fe20000010000 */
[----:B------:R-:W-:-:S03]  /*de40*/  @!P1 FADD.FTZ R7, R7, R15 ;  /* 0x0000000f07079221 */ /* 0x000fc60000010000 */
[----:B----4-:R-:W-:Y:S01]  /*de50*/  @!P2 FADD.FTZ R6, R6, R16 ;  /* 0x000000100606a221 */ /* 0x010fe20000010000 */
[----:B------:R-:W-:-:S03]  /*de60*/  @!P2 FADD.FTZ R7, R7, R17 ;  /* 0x000000110707a221 */ /* 0x000fc60000010000 */
[----:B------:R-:W-:Y:S01]  /*de70*/  @!P3 FADD.FTZ R6, R6, R18 ;  /* 0x000000120606b221 */ /* 0x000fe20000010000 */
[----:B------:R-:W-:-:S07]  /*de80*/  @!P3 FADD.FTZ R7, R7, R19 ;  /* 0x000000130707b221 */ /* 0x000fce0000010000 */
.L_x_189:
[----:B------:R-:W-:Y:S05]  /*de90*/  BRA.U !UP0, `(.L_x_183) ;  /* 0x00000001089c7547 */ /* 0x000fea000b800000 */
[----:B------:R-:W0:Y:S01]  /*dea0*/  S2R R9, SR_CTAID.X ;  /* 0x0000000000097919 */ /* 0x000e220000002500 */
[----:B------:R-:W-:Y:S02]  /*deb0*/  UISETP.NE.AND UP0, UPT, UR18, 0x1, UPT ;  /* 0x000000011200788c */ /* 0x000fe4000bf05270 */
[----:B------:R-:W-:-:S07]  /*dec0*/  ULOP3.LUT UR6, UR12, 0x1, URZ, 0xc0, !UPT ;  /* 0x000000010c067892 */ /* 0x000fce000f8ec0ff */
[----:B------:R-:W-:Y:S05]  /*ded0*/  BRA.U !UP0, `(.L_x_190) ;  /* 0x0000000108587547 */ /* 0x000fea000b800000 */
[----:B------:R-:W2:Y:S01]  /*dee0*/  S2R R0, SR_CTAID.X ;  /* 0x0000000000007919 */ /* 0x000ea20000002500 */
[----:B------:R-:W3:Y:S01]  /*def0*/  S2R R12, SR_CTAID.Y ;  /* 0x00000000000c7919 */ /* 0x000ee20000002600 */
[----:B--2---:R-:W-:Y:S02]  /*df00*/  ISETP.NE.AND P0, PT, R0, UR5, PT ;  /* 0x0000000500007c0c */ /* 0x004fe4000bf05270 */
[----:B------:R-:W-:Y:S02]  /*df10*/  MOV R0, UR5 ;  /* 0x0000000500007c02 */ /* 0x000fe40008000f00 */
[----:B------:R-:W-:Y:S02]  /*df20*/  ISETP.NE.OR P1, PT, R8, RZ, !P0 ;  /* 0x000000ff0800720c */ /* 0x000fe40004725670 */
[----:B-1----:R-:W-:-:S04]  /*df30*/  IADD3 R13, PT, PT, R0, 0x1, RZ ;  /* 0x00000001000d7810 */ /* 0x002fc80007ffe0ff */
[----:B------:R-:W-:-:S04]  /*df40*/  ISETP.NE.AND P0, PT, R13, UR29, PT ;  /* 0x0000001d0d007c0c */ /* 0x000fc8000bf05270 */
[----:B------:R-:W-:-:S03]  /*df50*/  ISETP.NE.OR P0, PT, R8, RZ, !P0 ;  /* 0x000000ff0800720c */ /* 0x000fc60004705670 */
[----:B------:R-:W-:-:S05]  /*df60*/  VOTEU.ALL UP0, P1 ;  /* 0x0000000000ff7886 */ /* 0x000fca0000800000 */
[----:B------:R-:W-:-:S05]  /*df70*/  @!UP0 UIMAD UR5, UR5, UR9, UR14 ;  /* 0x00000009050582a4 */ /* 0x000fca000f8e020e */
[----:B---3--:R-:W-:Y:S01]  /*df80*/  @!P0 IMAD R13, R13, UR9, R12 ;  /* 0x000000090d0d8c24 */ /* 0x008fe2000f8e020c */
[----:B------:R-:W-:-:S03]  /*df90*/  MOV R15, UR5 ;  /* 0x00000005000f7c02 */ /* 0x000fc60008000f00 */
[----:B------:R-:W-:-:S04]  /*dfa0*/  @!P0 IMAD.WIDE.U32 R12, R13, 0x8, R10 ;  /* 0x000000080d0c8825 */ /* 0x000fc800078e000a */
[----:B------:R-:W-:Y:S02]  /*dfb0*/  @!P1 IMAD.WIDE.U32 R14, R15, 0x8, R10 ;  /* 0x000000080f0e9825 */ /* 0x000fe400078e000a */
[----:B------:R-:W2:Y:S04]  /*dfc0*/  @!P0 LDG.E.64 R12, desc[UR10][R12.64] ;  /* 0x0000000a0c0c8981 */ /* 0x000ea8000c1e1b00 */
[----:B------:R-:W3:Y:S01]  /*dfd0*/  @!P1 LDG.E.64 R14, desc[UR10][R14.64] ;  /* 0x0000000a0e0e9981 */ /* 0x000ee2000c1e1b00 */
[----:B------:R-:W-:-:S04]  /*dfe0*/  IADD3 R0, PT, PT, R0, 0x2, RZ ;  /* 0x0000000200007810 */ /* 0x000fc80007ffe0ff */
[----:B------:R-:W-:Y:S01]  /*dff0*/  R2UR UR5, R0 ;  /* 0x00000000000572ca */ /* 0x000fe200000e0000 */
[----:B---3--:R-:W-:Y:S01]  /*e000*/  @!P1 FADD.FTZ R6, R6, R14 ;  /* 0x0000000e06069221 */ /* 0x008fe20000010000 */
[----:B------:R-:W-:-:S03]  /*e010*/  @!P1 FADD.FTZ R7, R7, R15 ;  /* 0x0000000f07079221 */ /* 0x000fc60000010000 */
[----:B--2---:R-:W-:Y:S01]  /*e020*/  @!P0 FADD.FTZ R6, R6, R12 ;  /* 0x0000000c06068221 */ /* 0x004fe20000010000 */
[----:B------:R-:W-:-:S09]  /*e030*/  @!P0 FADD.FTZ R7, R7, R13 ;  /* 0x0000000d07078221 */ /* 0x000fd20000010000 */
.L_x_190:
[----:B0-----:R-:W-:Y:S01]  /*e040*/  ISETP.NE.AND P0, PT, R9, UR5, PT ;  /* 0x0000000509007c0c */ /* 0x001fe2000bf05270 */
[----:B------:R-:W-:Y:S01]  /*e050*/  BSSY.RECONVERGENT B0, `(.L_x_183) ;  /* 0x000000b000007945 */ /* 0x000fe20003800200 */
[----:B------:R-:W-:Y:S02]  /*e060*/  MOV R0, UR6 ;  /* 0x0000000600007c02 */ /* 0x000fe40008000f00 */
[----:B------:R-:W-:-:S04]  /*e070*/  ISETP.NE.OR P0, PT, R8, RZ, !P0 ;  /* 0x000000ff0800720c */ /* 0x000fc80004705670 */
[----:B------:R-:W-:-:S13]  /*e080*/  ISETP.NE.U32.OR P0, PT, R0, 0x1, P0 ;  /* 0x000000010000780c */ /* 0x000fda0000705470 */
[----:B------:R-:W-:Y:S05]  /*e090*/  @P0 BRA `(.L_x_191) ;  /* 0x0000000000180947 */ /* 0x000fea0003800000 */
[----:B------:R-:W-:-:S06]  /*e0a0*/  UIMAD UR6, UR9, UR5, UR14 ;  /* 0x00000005090672a4 */ /* 0x000fcc000f8e020e */
[----:B------:R-:W-:-:S05]  /*e0b0*/  MOV R9, UR6 ;  /* 0x0000000600097c02 */ /* 0x000fca0008000f00 */
[----:B------:R-:W-:-:S06]  /*e0c0*/  IMAD.WIDE.U32 R10, R9, 0x8, R10 ;  /* 0x00000008090a7825 */ /* 0x000fcc00078e000a */
[----:B------:R-:W2:Y:S02]  /*e0d0*/  LDG.E.64 R10, desc[UR10][R10.64] ;  /* 0x0000000a0a0a7981 */ /* 0x000ea4000c1e1b00 */
[----:B--2---:R-:W-:Y:S01]  /*e0e0*/  FADD.FTZ R6, R6, R10 ;  /* 0x0000000a06067221 */ /* 0x004fe20000010000 */
[----:B------:R-:W-:-:S07]  /*e0f0*/  FADD.FTZ R7, R7, R11 ;  /* 0x0000000b07077221 */ /* 0x000fce0000010000 */
.L_x_191:
[----:B------:R-:W-:Y:S05]  /*e100*/  BSYNC.RECONVERGENT B0 ;  /* 0x0000000000007941 */ /* 0x000fea0003800200 */
.L_x_183:
[----:B------:R-:W0:Y:S01]  /*e110*/  S2UR UR6, SR_CgaCtaId ;  /* 0x00000000000679c3 */ /* 0x000e220000008800 */
[----:B------:R-:W-:Y:S01]  /*e120*/  ISETP.NE.AND P0, PT, R8, RZ, PT ;  /* 0x000000ff0800720c */ /* 0x000fe20003f05270 */
[----:B------:R-:W-:Y:S01]  /*e130*/  UMOV UR5, 0x400 ;  /* 0x0000040000057882 */ /* 0x000fe20000000000 */
[----:B------:R-:W1:Y:S01]  /*e140*/  LDCU.U8 UR12, c[0x0][0x414] ;  /* 0x00008280ff0c77ac */ /* 0x000e620008000000 */
[----:B--2-4-:R-:W-:Y:S01]  /*e150*/  HFMA2 R10, -RZ, RZ, 0, 0 ;  /* 0x00000000ff0a7431 */ /* 0x014fe200000001ff */
[----:B------:R-:W2:Y:S01]  /*e160*/  LDCU.64 UR20, c[0x0][0x3f8] ;  /* 0x00007f00ff1477ac */ /* 0x000ea20008000a00 */
[----:B------:R-:W4:Y:S01]  /*e170*/  LDCU.64 UR18, c[0x0][0x400] ;  /* 0x00008000ff1277ac */ /* 0x000f220008000a00 */
[----:B-1----:R-:W-:Y:S02]  /*e180*/  UISETP.NE.AND UP0, UPT, UR12, URZ, UPT ;  /* 0x000000ff0c00728c */ /* 0x002fe4000bf05270 */
[----:B0-----:R-:W-:Y:S01]  /*e190*/  ULEA UR5, UR6, UR5, 0x18 ;  /* 0x0000000506057291 */ /* 0x001fe2000f8ec0ff */
[----:B------:R-:W0:Y:S03]  /*e1a0*/  LDCU.64 UR6, c[0x0][0x380] ;  /* 0x00007000ff0677ac */ /* 0x000e260008000a00 */
[----:B------:R-:W-:-:S05]  /*e1b0*/  PLOP3.LUT P1, PT, PT, PT, UP0, 0x80, 0x8 ;  /* 0x000000000008781c */ /* 0x000fca0003f2f008 */
[----:B------:R-:W-:Y:S01]  /*e1c0*/  @!P0 STS.64 [UR5+0x90], R6 ;  /* 0x00009006ff008988 */ /* 0x000fe20008000a05 */
[----:B------:R-:W-:Y:S06]  /*e1d0*/  BAR.SYNC.DEFER_BLOCKING 0x0 ;  /* 0x0000000000007b1d */ /* 0x000fec0000010000 */
[----:B---3--:R-:W1:Y:S01]  /*e1e0*/  LDS.64 R8, [UR5+0x90] ;  /* 0x00009005ff087984 */ /* 0x008e620008000a00 */
[----:B------:R-:W1:Y:S02]  /*e1f0*/  LDCU UR5, c[0x0][0x42c] ;  /* 0x00008580ff0577ac */ /* 0x000e640008000800 */
[----:B-1----:R-:W-:Y:S01]  /*e200*/  FMUL.FTZ R0, R8, UR5 ;  /* 0x0000000508007c20 */ /* 0x002fe20008410000 */
[----:B0-2-4-:R-:W-:-:S07]  /*e210*/  FMUL.FTZ R11, R9, UR5 ;  /* 0x00000005090b7c20 */ /* 0x015fce0008410000 */
.L_x_197:
[----:B0-----:R-:W-:-:S05]  /*e220*/  LEA R9, R10, UR15, 0x2 ;  /* 0x0000000f0a097c11 */ /* 0x001fca000f8e10ff */
[----:B------:R-:W2:Y:S04]  /*e230*/  LDL.64 R6, [R9+0x10] ;  /* 0x0000100009067983 */ /* 0x000ea80000100a00 */
[----:B------:R-:W3:Y:S01]  /*e240*/  LDL.64 R12, [R9+0x90] ;  /* 0x00009000090c7983 */ /* 0x000ee20000100a00 */
[----:B------:R-:W-:Y:S01]  /*e250*/  BSSY.RECONVERGENT B0, `(.L_x_192) ;  /* 0x0000036000007945 */ /* 0x000fe20003800200 */
[C---:B--2---:R-:W-:Y:S02]  /*e260*/  SHF.L.U32 R8, R6.reuse, 0x10, RZ ;  /* 0x0000001006087819 */ /* 0x044fe400000006ff */
[----:B------:R-:W-:Y:S02]  /*e270*/  PRMT R6, R6, 0x7632, R6 ;  /* 0x0000763206067816 */ /* 0x000fe40000000006 */
[----:B---3--:R-:W-:Y:S01]  /*e280*/  SHF.L.U32 R9, R12, 0x10, RZ ;  /* 0x000000100c097819 */ /* 0x008fe200000006ff */
[----:B------:R-:W-:Y:S01]  /*e290*/  FADD.FTZ R8, R8, -UR28 ;  /* 0x8000001c08087e21 */ /* 0x000fe20008010000 */
[----:B------:R-:W-:-:S02]  /*e2a0*/  SHF.L.U32 R6, R6, 0x10, RZ ;  /* 0x0000001006067819 */ /* 0x000fc400000006ff */
[----:B------:R-:W-:Y:S01]  /*e2b0*/  PRMT R12, R12, 0x7632, R12 ;  /* 0x000076320c0c7816 */ /* 0x000fe2000000000c */
[----:B------:R-:W-:Y:S02]  /*e2c0*/  FMUL.FTZ R25, R8, UR16 ;  /* 0x0000001008197c20 */ /* 0x000fe40008410000 */
[----:B------:R-:W-:Y:S01]  /*e2d0*/  FADD.FTZ R6, R6, -UR28 ;  /* 0x8000001c06067e21 */ /* 0x000fe20008010000 */
[----:B------:R-:W-:Y:S01]  /*e2e0*/  SHF.L.U32 R12, R12, 0x10, RZ ;  /* 0x000000100c0c7819 */ /* 0x000fe200000006ff */
[----:B------:R-:W-:Y:S02]  /*e2f0*/  @P1 FFMA.FTZ R8, R4, R25, R2 ;  /* 0x0000001904081223 */ /* 0x000fe40000010002 */
[----:B------:R-:W-:Y:S02]  /*e300*/  FMUL.FTZ R20, R6, UR16 ;  /* 0x0000001006147c20 */ /* 0x000fe40008410000 */
[----:B------:R-:W-:Y:S02]  /*e310*/  @P1 FMUL.FTZ R14, R8, -1.4426950216293334961 ;  /* 0xbfb8aa3b080e1820 */ /* 0x000fe40000410000 */
[----:B------:R-:W-:-:S04]  /*e320*/  @P1 FFMA.FTZ R6, R5, R20, R3 ;  /* 0x0000001405061223 */ /* 0x000fc80000010003 */
[----:B------:R-:W-:Y:S01]  /*e330*/  @P1 FMUL.FTZ R17, R6, -1.4426950216293334961 ;  /* 0xbfb8aa3b06111820 */ /* 0x000fe20000410000 */
[----:B------:R-:W0:Y:S05]  /*e340*/  @P1 MUFU.EX2 R14, R14 ;  /* 0x0000000e000e1308 */ /* 0x000e2a0000000800 */
[----:B------:R-:W1:Y:S01]  /*e350*/  @P1 MUFU.EX2 R17, R17 ;  /* 0x0000001100111308 */ /* 0x000e620000000800 */
[----:B0-----:R-:W-:Y:S01]  /*e360*/  @P1 FADD.FTZ R15, R14, 1 ;  /* 0x3f8000000e0f1421 */ /* 0x001fe20000010000 */
[----:B------:R-:W-:-:S03]  /*e370*/  SHF.L.U32 R14, R7, 0x10, RZ ;  /* 0x00000010070e7819 */ /* 0x000fc600000006ff */
[----:B------:R0:W2:Y:S01]  /*e380*/  @P1 MUFU.RCP R16, R15 ;  /* 0x0000000f00101308 */ /* 0x0000a20000001000 */
[----:B-1----:R-:W-:Y:S01]  /*e390*/  @P1 FADD.FTZ R18, R17, 1 ;  /* 0x3f80000011121421 */ /* 0x002fe20000010000 */
[----:B-----5:R-:W-:-:S04]  /*e3a0*/  LEA R17, R10, R99, 0x4 ;  /* 0x000000630a117211 */ /* 0x020fc800078e20ff */
[----:B------:R-:W-:Y:S02]  /*e3b0*/  ISETP.GE.U32.AND P0, PT, R17, UR18, PT ;  /* 0x0000001211007c0c */ /* 0x000fe4000bf06070 */
[----:B------:R1:W3:Y:S01]  /*e3c0*/  @P1 MUFU.RCP R19, R18 ;  /* 0x0000001200131308 */ /* 0x0002e20000001000 */
[----:B0-----:R-:W-:Y:S01]  /*e3d0*/  FFMA.FTZ R15, R0, R25, R11 ;  /* 0x00000019000f7223 */ /* 0x001fe2000001000b */
[----:B-1----:R-:W-:Y:S01]  /*e3e0*/  SHF.R.S32.HI R18, RZ, 0x1f, R17 ;  /* 0x0000001fff127819 */ /* 0x002fe20000011411 */
[----:B--2---:R-:W-:Y:S01]  /*e3f0*/  @P1 FADD.FTZ R21, -R16, 1 ;  /* 0x3f80000010151421 */ /* 0x004fe20000010100 */
[----:B------:R-:W-:Y:S02]  /*e400*/  @P1 FMUL.FTZ R16, R9, R16 ;  /* 0x0000001009101220 */ /* 0x000fe40000410000 */
[----:B------:R-:W-:Y:S01]  /*e410*/  ISETP.GE.AND.EX P0, PT, R18, UR19, PT, P0 ;  /* 0x0000001312007c0c */ /* 0x000fe2000bf06300 */
[----:B------:R-:W-:Y:S01]  /*e420*/  @P1 FFMA.FTZ R21, R8, R21, 1 ;  /* 0x3f80000008151423 */ /* 0x000fe20000010015 */
[----:B------:R-:W-:Y:S01]  /*e430*/  PRMT R8, R7, 0x7632, R8 ;  /* 0x0000763207087816 */ /* 0x000fe20000000008 */
[----:B---3--:R-:W-:Y:S01]  /*e440*/  @P1 FADD.FTZ R23, -R19, 1 ;  /* 0x3f80000013171421 */ /* 0x008fe20000010100 */
[----:B------:R-:W-:Y:S01]  /*e450*/  @P1 FMUL.FTZ R19, R12, R19 ;  /* 0x000000130c131220 */ /* 0x000fe20000410000 */
[----:B------:R-:W-:Y:S01]  /*e460*/  @P1 FMUL.FTZ R9, R16, R21 ;  /* 0x0000001510091220 */ /* 0x000fe20000410000 */
[----:B------:R-:W-:Y:S01]  /*e470*/  IADD3 R21, PT, PT, R17, 0x10, RZ ;  /* 0x0000001011157810 */ /* 0x000fe20007ffe0ff */
[----:B------:R-:W-:Y:S01]  /*e480*/  @P1 FFMA.FTZ R6, R6, R23, 1 ;  /* 0x3f80000006061423 */ /* 0x000fe20000010017 */
[----:B------:R-:W-:Y:S01]  /*e490*/  SHF.L.U32 R16, R8, 0x10, RZ ;  /* 0x0000001008107819 */ /* 0x000fe200000006ff */
[----:B------:R-:W-:-:S02]  /*e4a0*/  FFMA.FTZ R15, R4, R9, -R15 ;  /* 0x00000009040f7223 */ /* 0x000fc4000001080f */
[----:B------:R-:W-:Y:S01]  /*e4b0*/  @P1 FMUL.FTZ R12, R19, R6 ;  /* 0x00000006130c1220 */ /* 0x000fe20000410000 */
[----:B------:R-:W-:-:S04]  /*e4c0*/  FFMA.FTZ R6, R0, R20, R11 ;  /* 0x0000001400067223 */ /* 0x000fc8000001000b */
[----:B------:R-:W-:Y:S01]  /*e4d0*/  FFMA.FTZ R12, R5, R12, -R6 ;  /* 0x0000000c050c7223 */ /* 0x000fe20000010806 */
[----:B------:R-:W-:Y:S06]  /*e4e0*/  @P0 BRA `(.L_x_193) ;  /* 0x0000000000300947 */ /* 0x000fec0003800000 */
[----:B------:R-:W-:Y:S01]  /*e4f0*/  MOV R6, R42 ;  /* 0x0000002a00067202 */ /* 0x000fe20000000f00 */
[----:B------:R-:W-:Y:S01]  /*e500*/  IMAD R8, R18, UR20, RZ ;  /* 0x0000001412087c24 */ /* 0x000fe2000f8e02ff */
[----:B------:R-:W-:Y:S01]  /*e510*/  MOV R7, R45 ;  /* 0x0000002d00077202 */ /* 0x000fe20000000f00 */
[----:B------:R-:W-:Y:S01]  /*e520*/  FMUL.FTZ R15, R15, UR16 ;  /* 0x000000100f0f7c20 */ /* 0x000fe20008410000 */
[----:B------:R-:W-:Y:S01]  /*e530*/  FMUL.FTZ R12, R12, UR16 ;  /* 0x000000100c0c7c20 */ /* 0x000fe20008410000 */
[C---:B------:R-:W-:Y:S02]  /*e540*/  IMAD R9, R17.reuse, UR21, R8 ;  /* 0x0000001511097c24 */ /* 0x040fe4000f8e0208 */
[----:B------:R-:W-:-:S05]  /*e550*/  IMAD.WIDE.U32 R6, R17, UR20, R6 ;  /* 0x0000001411067c25 */ /* 0x000fca000f8e0006 */
[----:B------:R-:W-:Y:S02]  /*e560*/  IADD3 R7, PT, PT, R7, R9, RZ ;  /* 0x0000000907077210 */ /* 0x000fe40007ffe0ff */
[----:B------:R-:W-:-:S04]  /*e570*/  LEA R8, P0, R6, UR6, 0x1 ;  /* 0x0000000606087c11 */ /* 0x000fc8000f8008ff */
[----:B------:R-:W-:Y:S02]  /*e580*/  LEA.HI.X R9, R6, UR7, R7, 0x1, P0 ;  /* 0x0000000706097c11 */ /* 0x000fe400080f0c07 */
[----:B------:R-:W-:-:S05]  /*e590*/  F2FP.BF16.F32.PACK_AB R7, R12, R15 ;  /* 0x0000000f0c07723e */ /* 0x000fca00000010ff */
[----:B------:R0:W-:Y:S02]  /*e5a0*/  STG.E desc[UR10][R8.64], R7 ;  /* 0x0000000708007986 */ /* 0x0001e4000c10190a */
.L_x_193:
[----:B------:R-:W-:Y:S05]  /*e5b0*/  BSYNC.RECONVERGENT B0 ;  /* 0x0000000000007941 */ /* 0x000fea0003800200 */
.L_x_192:
[----:B------:R-:W-:Y:S01]  /*e5c0*/  ISETP.NE.AND P1, PT, RZ, UR12, PT ;  /* 0x0000000cff007c0c */ /* 0x000fe2000bf25270 */
[----:B------:R-:W-:Y:S01]  /*e5d0*/  FADD.FTZ R14, R14, -UR28 ;  /* 0x8000001c0e0e7e21 */ /* 0x000fe20008010000 */
[----:B------:R-:W-:Y:S01]  /*e5e0*/  FADD.FTZ R16, R16, -UR28 ;  /* 0x8000001c10107e21 */ /* 0x000fe20008010000 */
[----:B------:R-:W-:Y:S02]  /*e5f0*/  ISETP.GE.U32.AND P0, PT, R21, UR18, PT ;  /* 0x0000001215007c0c */ /* 0x000fe4000bf06070 */
[----:B------:R-:W-:Y:S01]  /*e600*/  SHF.R.S32.HI R20, RZ, 0x1f, R21 ;  /* 0x0000001fff147819 */ /* 0x000fe20000011415 */
[----:B0-----:R-:W-:Y:S01]  /*e610*/  FMUL.FTZ R7, R14, UR16 ;  /* 0x000000100e077c20 */ /* 0x001fe20008410000 */
[----:B------:R-:W-:Y:S01]  /*e620*/  FMUL.FTZ R16, R16, UR16 ;  /* 0x0000001010107c20 */ /* 0x000fe20008410000 */
[C---:B------:R-:W-:Y:S02]  /*e630*/  PRMT R6, R13.reuse, 0x7632, R6 ;  /* 0x000076320d067816 */ /* 0x040fe40000000006 */
[----:B------:R-:W-:Y:S01]  /*e640*/  ISETP.GE.AND.EX P0, PT, R20, UR19, PT, P0 ;  /* 0x0000001314007c0c */ /* 0x000fe2000bf06300 */
[C-C-:B------:R-:W-:Y:S01]  /*e650*/  FFMA.FTZ R19, R0.reuse, R7, R11.reuse ;  /* 0x0000000700137223 */ /* 0x140fe2000001000b */
[----:B------:R-:W-:Y:S01]  /*e660*/  SHF.L.U32 R13, R13, 0x10, RZ ;  /* 0x000000100d0d7819 */ /* 0x000fe200000006ff */
[----:B------:R-:W-:Y:S01]  /*e670*/  FFMA.FTZ R18, R0, R16, R11 ;  /* 0x0000001000127223 */ /* 0x000fe2000001000b */
[----:B------:R-:W-:Y:S01]  /*e680*/  SHF.L.U32 R6, R6, 0x10, RZ ;  /* 0x0000001006067819 */ /* 0x000fe200000006ff */
[----:B------:R-:W-:Y:S08]  /*e690*/  @!P1 BRA `(.L_x_194) ;  /* 0x0000000000489947 */ /* 0x000ff00003800000 */
[----:B------:R-:W-:Y:S01]  /*e6a0*/  FFMA.FTZ R7, R4, R7, R2 ;  /* 0x0000000704077223 */ /* 0x000fe20000010002 */
[----:B------:R-:W-:-:S03]  /*e6b0*/  FFMA.FTZ R8, R5, R16, R3 ;  /* 0x0000001005087223 */ /* 0x000fc60000010003 */
[----:B------:R-:W-:Y:S01]  /*e6c0*/  FMUL.FTZ R9, R7, -1.4426950216293334961 ;  /* 0xbfb8aa3b07097820 */ /* 0x000fe20000410000 */
        /* <DEDUP_REMOVED lines=15> */
.L_x_194:
[----:B------:R-:W-:Y:S01]  /*e7c0*/  BSSY.RECONVERGENT B0, `(.L_x_195) ;  /* 0x0000010000007945 */ /* 0x000fe20003800200 */
[----:B------:R-:W-:Y:S01]  /*e7d0*/  FFMA.FTZ R19, R4, R13, -R19 ;  /* 0x0000000d04137223 */ /* 0x000fe20000010813 */
[----:B------:R-:W-:Y:S02]  /*e7e0*/  FFMA.FTZ R12, R5, R6, -R18 ;  /* 0x00000006050c7223 */ /* 0x000fe40000010812 */
[----:B------:R-:W-:Y:S05]  /*e7f0*/  @P0 BRA `(.L_x_196) ;  /* 0x0000000000300947 */ /* 0x000fea0003800000 */
        /* <DEDUP_REMOVED lines=12> */
.L_x_196:
[----:B------:R-:W-:Y:S05]  /*e8c0*/  BSYNC.RECONVERGENT B0 ;  /* 0x0000000000007941 */ /* 0x000fea0003800200 */
.L_x_195:
[----:B------:R-:W-:-:S04]  /*e8d0*/  IADD3 R10, PT, PT, R10, 0x2, RZ ;  /* 0x000000020a0a7810 */ /* 0x000fc80007ffe0ff */
[----:B------:R-:W-:-:S13]  /*e8e0*/  ISETP.NE.AND P0, PT, R10, 0x20, PT ;  /* 0x000000200a00780c */ /* 0x000fda0003f05270 */
[----:B------:R-:W-:Y:S05]  /*e8f0*/  @P0 BRA `(.L_x_197) ;  /* 0xfffffff800480947 */ /* 0x000fea000383ffff */
[----:B------:R-:W1:Y:S01]  /*e900*/  LDCU UR5, c[0x0][0x410] ;  /* 0x00008200ff0577ac */ /* 0x000e620008000800 */
[----:B------:R-:W1:Y:S01]  /*e910*/  LDCU UR6, c[0x0][0x3e0] ;  /* 0x00007c00ff0677ac */ /* 0x000e620008000800 */
[----:B------:R-:W-:Y:S02]  /*e920*/  UIADD3 UR8, UPT, UPT, UR9, UR8, URZ ;  /* 0x0000000809087290 */ /* 0x000fe4000fffe0ff */
[----:B------:R-:W-:Y:S02]  /*e930*/  UIADD3 UR4, UPT, UPT, UR4, 0x1, URZ ;  /* 0x0000000104047890 */ /* 0x000fe4000fffe0ff */
[----:B-1----:R-:W-:-:S04]  /*e940*/  UIMAD UR5, UR5, UR6, URZ ;  /* 0x00000006050572a4 */ /* 0x002fc8000f8e02ff */
[----:B------:R-:W-:-:S09]  /*e950*/  UISETP.GE.AND UP0, UPT, UR8, UR5, UPT ;  /* 0x000000050800728c */ /* 0x000fd2000bf06270 */
[----:B------:R-:W-:Y:S05]  /*e960*/  BRA.U !UP0, `(.L_x_198) ;  /* 0xffffff19080c7547 */ /* 0x000fea000b83ffff */
.L_x_172:
[----:B0-----:R-:W0:Y:S01]  /*e970*/  S2R R9, SR_TID.X ;  /* 0x0000000000097919 */ /* 0x001e220000002100 */
[----:B------:R-:W1:Y:S01]  /*e980*/  LDC R4, c[0x0][0x370] ;  /* 0x0000dc00ff047b82 */ /* 0x000e620000000800 */
[----:B------:R-:W-:Y:S07]  /*e990*/  BSSY.RECONVERGENT B0, `(.L_x_199) ;  /* 0x000000e000007945 */ /* 0x000fee0003800200 */
[----:B------:R-:W2:Y:S08]  /*e9a0*/  LDC R7, c[0x0][0x374] ;  /* 0x0000dd00ff077b82 */ /* 0x000eb00000000800 */
[----:B------:R-:W3:Y:S01]  /*e9b0*/  LDC.64 R2, c[0x0][0x3c8] ;  /* 0x0000f200ff027b82 */ /* 0x000ee20000000a00 */
[----:B-1----:R-:W-:-:S02]  /*e9c0*/  ISETP.NE.AND P0, PT, R4, 0x1, PT ;  /* 0x000000010400780c */ /* 0x002fc40003f05270 */
[----:B0-----:R-:W-:Y:S02]  /*e9d0*/  ISETP.NE.AND P1, PT, R9, RZ, PT ;  /* 0x000000ff0900720c */ /* 0x001fe40003f25270 */
        /* <DEDUP_REMOVED lines=9> */
.L_x_200:
[----:B------:R-:W-:Y:S05]  /*ea70*/  BSYNC.RECONVERGENT B0 ;  /* 0x0000000000007941 */ /* 0x000fea0003800200 */
.L_x_199:
        /* <DEDUP_REMOVED lines=11> */
.L_x_202:
[----:B------:R-:W2:Y:S04]  /*eb30*/  LDG.E.STRONG.GPU R5, desc[UR10][R2.64] ;  /* 0x0000000a02057981 */ /* 0x000ea8000c1ef900 */
[----:B--2---:R-:W-:Y:S01]  /*eb40*/  CCTL.IVALL ;  /* 0x00000000ff00798f */ /* 0x004fe20002000000 */
[----:B------:R-:W-:Y:S05]  /*eb50*/  YIELD ;  /* 0x0000000000007946 */ /* 0x000fea0003800000 */
[----:B------:R-:W-:-:S13]  /*eb60*/  ISETP.NE.AND P0, PT, R5, R0, PT ;  /* 0x000000000500720c */ /* 0x000fda0003f05270 */
[----:B------:R-:W-:Y:S05]  /*eb70*/  @P0 BRA `(.L_x_202) ;  /* 0xfffffffc00ec0947 */ /* 0x000fea000383ffff */
.L_x_201:
        /* <DEDUP_REMOVED lines=54> */
[----:B------:R-:W-:Y:S01]  /*eee0*/  MOV R5, R35 ;  /* 0x0000002300057202 */ /* 0x000fe20000000f00 */
[----:B------:R-:W2:Y:S01]  /*eef0*/  LDCU.64 UR8, c[0x0][0x388] ;  /* 0x00007100ff0877ac */ /* 0x000ea20008000a00 */
        /* <DEDUP_REMOVED lines=19> */
.L_x_205:
        /* <DEDUP_REMOVED lines=29> */
.L_x_204:
[----:B------:R-:W-:Y:S05]  /*f200*/  BSYNC.RECONVERGENT B0 ;  /* 0x0000000000007941 */ /* 0x000fea0003800200 */
.L_x_203:
[----:B------:R-:W-:Y:S05]  /*f210*/  @!P0 EXIT ;  /* 0x000000000000894d */ /* 0x000fea0003800000 */
[----:B------:R-:W-:Y:S01]  /*f220*/  SHF.L.U64.HI R31, R36, 0x2, R37 ;  /* 0x00000002241f7819 */ /* 0x000fe20000010225 */
[----:B------:R-:W1:Y:S01]  /*f230*/  LDCU.64 UR4, c[0x0][0x3d8] ;  /* 0x00007b00ff0477ac */ /* 0x000e620008000a00 */
[----:B------:R-:W-:Y:S02]  /*f240*/  SHF.L.U64.HI R39, R26, 0x2, R33 ;  /* 0x000000021a277819 */ /* 0x000fe40000010221 */
[----:B------:R-:W-:Y:S01]  /*f250*/  SHF.L.U32 R29, R36, 0x2, RZ ;  /* 0x00000002241d7819 */ /* 0x000fe200000006ff */
[----:B------:R-:W2:Y:S01]  /*f260*/  LDCU.64 UR6, c[0x0][0x388] ;  /* 0x00007100ff0677ac */ /* 0x000ea20008000a00 */
[----:B------:R-:W-:Y:S02]  /*f270*/  SHF.L.U32 R41, R26, 0x2, RZ ;  /* 0x000000021a297819 */ /* 0x000fe400000006ff */
[C---:B------:R-:W-:Y:S01]  /*f280*/  SHF.L.U64.HI R33, R0.reuse, 0x2, R3 ;  /* 0x0000000200217819 */ /* 0x040fe20000010203 */
[----:B------:R-:W3:Y:S01]  /*f290*/  LDCU.64 UR8, c[0x0][0x390] ;  /* 0x00007200ff0877ac */ /* 0x000ee20008000a00 */
[----:B------:R-:W-:-:S07]  /*f2a0*/  SHF.L.U32 R37, R0, 0x2, RZ ;  /* 0x0000000200257819 */ /* 0x000fce00000006ff */
.L_x_206:
[C---:B0-----:R-:W-:Y:S02]  /*f2b0*/  SHF.L.U32 R16, R2.reuse, 0x2, RZ ;  /* 0x0000000202107819 */ /* 0x041fe400000006ff */
[----:B----4-:R-:W-:Y:S02]  /*f2c0*/  SHF.L.U64.HI R13, R2, 0x2, R35 ;  /* 0x00000002020d7819 */ /* 0x010fe40000010223 */
[----:B-1----:R-:W-:-:S04]  /*f2d0*/  IADD3 R4, P0, PT, R16, UR4, RZ ;  /* 0x0000000410047c10 */ /* 0x002fc8000ff1e0ff */
[----:B------:R-:W-:Y:S02]  /*f2e0*/  IADD3.X R5, PT, PT, R13, UR5, RZ, P0, !PT ;  /* 0x000000050d057c10 */ /* 0x000fe400087fe4ff */
[C---:B------:R-:W-:Y:S02]  /*f2f0*/  IADD3 R6, P0, PT, R4.reuse, R37, RZ ;  /* 0x0000002504067210 */ /* 0x040fe40007f1e0ff */
[C---:B------:R-:W-:Y:S01]  /*f300*/  IADD3 R10, P1, PT, R4.reuse, R41, RZ ;  /* 0x00000029040a7210 */ /* 0x040fe20007f3e0ff */
[----:B------:R0:W4:Y:S01]  /*f310*/  LDG.E R18, desc[UR10][R4.64] ;  /* 0x0000000a04127981 */ /* 0x000122000c1e1900 */
[C---:B------:R-:W-:Y:S02]  /*f320*/  IADD3.X R7, PT, PT, R5.reuse, R33, RZ, P0, !PT ;  /* 0x0000002105077210 */ /* 0x040fe400007fe4ff */
[----:B------:R-:W-:Y:S02]  /*f330*/  IADD3 R8, P0, PT, R4, R29, RZ ;  /* 0x0000001d04087210 */ /* 0x000fe40007f1e0ff */
[C---:B------:R-:W-:Y:S01]  /*f340*/  IADD3.X R11, PT, PT, R5.reuse, R39, RZ, P1, !PT ;  /* 0x00000027050b7210 */ /* 0x040fe20000ffe4ff */
[----:B------:R1:W4:Y:S01]  /*f350*/  LDG.E R19, desc[UR10][R6.64] ;  /* 0x0000000a06137981 */ /* 0x000322000c1e1900 */
[----:B------:R-:W-:-:S03]  /*f360*/  IADD3.X R9, PT, PT, R5, R31, RZ, P0, !PT ;  /* 0x0000001f05097210 */ /* 0x000fc600007fe4ff */
[----:B------:R-:W5:Y:S04]  /*f370*/  LDG.E R21, desc[UR10][R10.64] ;  /* 0x0000000a0a157981 */ /* 0x000f68000c1e1900 */
[----:B------:R1:W5:Y:S01]  /*f380*/  LDG.E R20, desc[UR10][R8.64] ;  /* 0x0000000a08147981 */ /* 0x000362000c1e1900 */
[C---:B------:R-:W-:Y:S02]  /*f390*/  SHF.L.U32 R27, R2.reuse, 0x3, RZ ;  /* 0x00000003021b7819 */ /* 0x040fe400000006ff */
[----:B------:R-:W-:Y:S02]  /*f3a0*/  SHF.L.U64.HI R28, R2, 0x3, R35 ;  /* 0x00000003021c7819 */ /* 0x000fe40000010223 */
[----:B------:R-:W-:Y:S02]  /*f3b0*/  LOP3.LUT R14, R27, 0xfffffff8, RZ, 0xc0, !PT ;  /* 0xfffffff81b0e7812 */ /* 0x000fe400078ec0ff */
[----:B------:R-:W-:-:S02]  /*f3c0*/  LOP3.LUT R16, R16, 0xfffffffc, RZ, 0xc0, !PT ;  /* 0xfffffffc10107812 */ /* 0x000fc400078ec0ff */
[----:B0-----:R-:W-:Y:S02]  /*f3d0*/  LOP3.LUT R5, R28, 0x3, RZ, 0xc0, !PT ;  /* 0x000000031c057812 */ /* 0x001fe400078ec0ff */
[----:B--2---:R-:W-:Y:S02]  /*f3e0*/  IADD3 R12, P0, PT, R14, UR6, RZ ;  /* 0x000000060e0c7c10 */ /* 0x004fe4000ff1e0ff */
[----:B------:R-:W-:Y:S02]  /*f3f0*/  LOP3.LUT R4, R13, 0x3, RZ, 0xc0, !PT ;  /* 0x000000030d047812 */ /* 0x000fe400078ec0ff */
[----:B------:R-:W-:Y:S02]  /*f400*/  IADD3 R16, P2, PT, R16, UR4, RZ ;  /* 0x0000000410107c10 */ /* 0x000fe4000ff5e0ff */
[----:B---3--:R-:W-:Y:S02]  /*f410*/  IADD3 R14, P1, PT, R14, UR8, RZ ;  /* 0x000000080e0e7c10 */ /* 0x008fe4000ff3e0ff */
[----:B------:R-:W-:-:S02]  /*f420*/  IADD3.X R13, PT, PT, R5, UR7, RZ, P0, !PT ;  /* 0x00000007050d7c10 */ /* 0x000fc400087fe4ff */
[----:B------:R-:W-:Y:S02]  /*f430*/  IADD3.X R17, PT, PT, R4, UR5, RZ, P2, !PT ;  /* 0x0000000504117c10 */ /* 0x000fe400097fe4ff */
[----:B------:R-:W-:Y:S02]  /*f440*/  IADD3.X R15, PT, PT, R5, UR9, RZ, P1, !PT ;  /* 0x00000009050f7c10 */ /* 0x000fe40008ffe4ff */
[C---:B------:R-:W-:Y:S02]  /*f450*/  IADD3 R4, P0, PT, R16.reuse, R37, RZ ;  /* 0x0000002510047210 */ /* 0x040fe40007f1e0ff */
[C---:B-1----:R-:W-:Y:S02]  /*f460*/  IADD3 R6, P1, PT, R16.reuse, R29, RZ ;  /* 0x0000001d10067210 */ /* 0x042fe40007f3e0ff */
[----:B------:R-:W-:Y:S02]  /*f470*/  IADD3 R8, P2, PT, R16, R41, RZ ;  /* 0x0000002910087210 */ /* 0x000fe40007f5e0ff */
[----:B------:R-:W-:-:S02]  /*f480*/  IADD3.X R5, PT, PT, R17, R33, RZ, P0, !PT ;  /* 0x0000002111057210 */ /* 0x000fc400007fe4ff */
[C---:B------:R-:W-:Y:S02]  /*f490*/  IADD3.X R7, PT, PT, R17.reuse, R31, RZ, P1, !PT ;  /* 0x0000001f11077210 */ /* 0x040fe40000ffe4ff */
[----:B------:R-:W-:Y:S01]  /*f4a0*/  IADD3.X R9, PT, PT, R17, R39, RZ, P2, !PT ;  /* 0x0000002711097210 */ /* 0x000fe200017fe4ff */
[----:B----4-:R0:W-:Y:S04]  /*f4b0*/  STG.E.64 desc[UR10][R12.64], R18 ;  /* 0x000000120c007986 */ /* 0x0101e8000c101b0a */
        /* <DEDUP_REMOVED lines=49> */
.L_x_207:
        /* <DEDUP_REMOVED lines=11> */
.L_x_4499:


//--------------------- .text._Z35group_norm_nhwc_bwd_one_pass_kernelI11Bf16IOBf16WLi64ELi60ELi480EEv26Group_norm_nhwc_bwd_params --------------------------
	.section	.text._Z35group_norm_nhwc_bwd_one_pass_kernelI11Bf16IOBf16WLi64ELi60ELi480EEv26Group_norm_nhwc_bwd_params,"ax",@progbits
	.align	128
        .global         _Z35group_norm_nhwc_bwd_one_pass_kernelI11Bf16IOBf16WLi64ELi60ELi480EEv26Group_norm_nhwc_bwd_params
        .type           _Z35group_norm_nhwc_bwd_one_pass_kernelI11Bf16IOBf16WLi64ELi60ELi480EEv26Group_norm_nhwc_bwd_params,@function
        .size           _Z35group_norm_nhwc_bwd_one_pass_kernelI11Bf16IOBf16WLi64ELi60ELi480EEv26Group_norm_nhwc_bwd_params,(.L_x_4500 - _Z35group_norm_nhwc_bwd_one_pass_kernelI11Bf16IOBf16WLi64ELi60ELi480EEv26Group_norm_nhwc_bwd_params)
        .other          _Z35group_norm_nhwc_bwd_one_pass_kernelI11Bf16IOBf16WLi64ELi60ELi480EEv26Group_norm_nhwc_bwd_params,@"STO_CUDA_ENTRY STV_DEFAULT"
_Z35group_norm_nhwc_bwd_one_pass_kernelI11Bf16IOBf16WLi64ELi60ELi480EEv26Group_norm_nhwc_bwd_params:
.text._Z35group_norm_nhwc_bwd_one_pass_kernelI11Bf16IOBf16WLi64ELi60ELi480EEv26Group_norm_nhwc_bwd_params:
        /* <DEDUP_REMOVED lines=22> */
.L_x_239:
[----:B-1----:R-:W1:Y:S01]  /*0160*/  LDC R10, c[0x0][0x410] ;  /* 0x00010400ff0a7b82 */ /* 0x002e620000000800 */
[----:B------:R-:W2:Y:S01]  /*0170*/  S2R R3, SR_CTAID.X ;  /* 0x0000000000037919 */ /* 0x000ea20000002500 */
[----:B------:R-:W2:Y:S01]  /*0180*/  LDCU UR4, c[0x0][0x41c] ;  /* 0x00008380ff0477ac */ /* 0x000ea20008000800 */
[----:B------:R-:W-:Y:S01]  /*0190*/  ISETP.GE.AND P5, PT, R35, RZ, PT ;  /* 0x000000ff2300720c */ /* 0x000fe20003fa6270 */
[----:B------:R-:W3:Y:S01]  /*01a0*/  LDCU.128 UR8, c[0x0][0x400] ;  /* 0x00008000ff0877ac */ /* 0x000ee20008000c00 */
[----:B01----:R-:W-:-:S04]  /*01b0*/  IABS R7, R10 ;  /* 0x0000000a00077213 */ /* 0x003fc80000000000 */
[----:B------:R-:W1:Y:S01]  /*01c0*/  I2F.RP R6, R7 ;  /* 0x0000000700067306 */ /* 0x000e620000209400 */
[----:B--2---:R-:W-:Y:S01]  /*01d0*/  IMAD R13, R3, UR4, R34 ;  /* 0x00000004030d7c24 */ /* 0x004fe2000f8e0222 */
[----:B------:R-:W2:Y:S04]  /*01e0*/  LDCU.U8 UR4, c[0x0][0x414] ;  /* 0x00008280ff0477ac */ /* 0x000ea80008000000 */
[C---:B---3--:R-:W-:Y:S02]  /*01f0*/  ISETP.GE.U32.AND P0, PT, R13.reuse, UR8, PT ;  /* 0x000000080d007c0c */ /* 0x048fe4000bf06070 */
[----:B------:R-:W-:Y:S02]  /*0200*/  SHF.R.S32.HI R15, RZ, 0x1f, R13 ;  /* 0x0000001fff0f7819 */ /* 0x000fe4000001140d */
[----:B------:R-:W-:Y:S01]  /*0210*/  IADD3 R12, PT, PT, R13, 0x10, RZ ;  /* 0x000000100d0c7810 */ /* 0x000fe20007ffe0ff */
[----:B-1----:R-:W1:Y:S01]  /*0220*/  MUFU.RCP R6, R6 ;  /* 0x0000000600067308 */ /* 0x002e620000001000 */
[----:B------:R-:W-:-:S02]  /*0230*/  ISETP.GE.AND.EX P0, PT, R15, UR9, PT, P0 ;  /* 0x000000090f007c0c */ /* 0x000fc4000bf06300 */
[----:B------:R-:W-:Y:S02]  /*0240*/  SHF.R.S32.HI R19, RZ, 0x1f, R12 ;  /* 0x0000001fff137819 */ /* 0x000fe4000001140c */
[C---:B------:R-:W-:Y:S02]  /*0250*/  IADD3 R22, PT, PT, R13.reuse, 0x20, RZ ;  /* 0x000000200d167810 */ /* 0x040fe40007ffe0ff */
[----:B------:R-:W-:Y:S02]  /*0260*/  IADD3 R24, PT, PT, R13, 0x30, RZ ;  /* 0x000000300d187810 */ /* 0x000fe40007ffe0ff */
[----:B------:R-:W-:Y:S02]  /*0270*/  SHF.R.S32.HI R23, RZ, 0x1f, R22 ;  /* 0x0000001fff177819 */ /* 0x000fe40000011416 */
[----:B------:R-:W-:-:S03]  /*0280*/  SHF.R.S32.HI R25, RZ, 0x1f, R24 ;  /* 0x0000001fff197819 */ /* 0x000fc60000011418 */
        /* <DEDUP_REMOVED lines=13> */
[----:B------:R-:W-:Y:S02]  /*0360*/  ISETP.GE.AND P2, PT, R8, RZ, PT ;  /* 0x000000ff0800720c */ /* 0x000fe40003f46270 */
[----:B------:R-:W-:-:S09]  /*0370*/  LOP3.LUT R8, RZ, R10, RZ, 0x33, !PT ;  /* 0x0000000aff087212 */ /* 0x000fd200078e33ff */
[-C--:B------:R-:W-:Y:S02]  /*0380*/  @!P3 IADD3 R4, PT, PT, R4, -R7.reuse, RZ ;  /* 0x800000070404b210 */ /* 0x080fe40007ffe0ff */
[----:B------:R-:W-:Y:S02]  /*0390*/  @!P3 IADD3 R6, PT, PT, R6, 0x1, RZ ;  /* 0x000000010606b810 */ /* 0x000fe40007ffe0ff */
[CC--:B------:R-:W-:Y:S02]  /*03a0*/  IADD3 R5, PT, PT, R4.reuse, -R7.reuse, RZ ;  /* 0x8000000704057210 */ /* 0x0c0fe40007ffe0ff */
[----:B------:R-:W-:Y:S02]  /*03b0*/  ISETP.GE.U32.AND P1, PT, R4, R7, PT ;  /* 0x000000070400720c */ /* 0x000fe40003f26070 */
[----:B------:R-:W-:Y:S02]  /*03c0*/  ISETP.GT.U32.AND P4, PT, R7, R4, PT ;  /* 0x000000040700720c */ /* 0x000fe40003f84070 */
[----:B------:R-:W-:-:S02]  /*03d0*/  ISETP.NE.AND P3, PT, R10, RZ, PT ;  /* 0x000000ff0a00720c */ /* 0x000fc40003f65270 */
[----:B------:R-:W-:Y:S02]  /*03e0*/  SEL R49, R5, R4, !P4 ;  /* 0x0000000405317207 */ /* 0x000fe40006000000 */
[----:B------:R-:W1:Y:S01]  /*03f0*/  @!P0 LDC.64 R4, c[0x0][0x3f8] ;  /* 0x0000fe00ff048b82 */ /* 0x000e620000000a00 */
[----:B--2---:R-:W-:Y:S02]  /*0400*/  ISETP.NE.AND P4, PT, RZ, UR4, PT ;  /* 0x00000004ff007c0c */ /* 0x004fe4000bf85270 */
[----:B------:R-:W-:Y:S02]  /*0410*/  @!P5 IADD3 R49, PT, PT, -R49, RZ, RZ ;  /* 0x000000ff3131d210 */ /* 0x000fe40007ffe1ff */
[----:B------:R-:W-:Y:S02]  /*0420*/  @P1 IADD3 R6, PT, PT, R6, 0x1, RZ ;  /* 0x0000000106061810 */ /* 0x000fe40007ffe0ff */
[----:B------:R-:W-:Y:S02]  /*0430*/  SEL R49, R8, R49, !P3 ;  /* 0x0000003108317207 */ /* 0x000fe40005800000 */
[----:B------:R-:W-:-:S02]  /*0440*/  @!P2 IADD3 R6, PT, PT, -R6, RZ, RZ ;  /* 0x000000ff0606a210 */ /* 0x000fc40007ffe1ff */
[----:B------:R-:W-:Y:S01]  /*0450*/  ISETP.GE.U32.AND P1, PT, R12, UR8, PT ;  /* 0x000000080c007c0c */ /* 0x000fe2000bf26070 */
[----:B------:R-:W-:Y:S01]  /*0460*/  IMAD R7, R49, 0x3c, RZ ;  /* 0x0000003c31077824 */ /* 0x000fe200078e02ff */
[----:B------:R-:W-:Y:S01]  /*0470*/  SEL R9, R8, R6, !P3 ;  /* 0x0000000608097207 */ /* 0x000fe20005800000 */
[----:B------:R-:W2:Y:S01]  /*0480*/  @P4 LDC.64 R10, c[0x0][0x3b0] ;  /* 0x0000ec00ff0a4b82 */ /* 0x000ea20000000a00 */
[----:B------:R-:W-:Y:S02]  /*0490*/  ISETP.GE.AND.EX P1, PT, R19, UR9, PT, P1 ;  /* 0x0000000913007c0c */ /* 0x000fe4000bf26310 */
[C---:B------:R-:W-:Y:S02]  /*04a0*/  IADD3 R52, P2, PT, R7.reuse, R2, RZ ;  /* 0x0000000207347210 */ /* 0x040fe40007f5e0ff */
[----:B------:R-:W-:Y:S02]  /*04b0*/  SHF.R.S32.HI R2, RZ, 0x1f, R9 ;  /* 0x0000001fff027819 */ /* 0x000fe40000011409 */
[----:B------:R-:W-:-:S02]  /*04c0*/  LEA.HI.X.SX32 R53, R7, RZ, 0x1, P2 ;  /* 0x000000ff07357211 */ /* 0x000fc400010f0eff */
[----:B------:R-:W-:Y:S01]  /*04d0*/  ISETP.GE.U32.AND P2, PT, R22, UR8, PT ;  /* 0x0000000816007c0c */ /* 0x000fe2000bf46070 */
[----:B-1----:R-:W-:Y:S01]  /*04e0*/  @!P0 IMAD R8, R15, R4, RZ ;  /* 0x000000040f088224 */ /* 0x002fe200078e02ff */
[----:B------:R-:W-:Y:S01]  /*04f0*/  ISETP.GE.U32.AND P3, PT, R24, UR8, PT ;  /* 0x0000000818007c0c */ /* 0x000fe2000bf66070 */
[----:B------:R-:W-:Y:S01]  /*0500*/  IMAD R2, R2, UR10, RZ ;  /* 0x0000000a02027c24 */ /* 0x000fe2000f8e02ff */
[----:B------:R-:W-:Y:S01]  /*0510*/  ISETP.GE.AND.EX P2, PT, R23, UR9, PT, P2 ;  /* 0x0000000917007c0c */ /* 0x000fe2000bf46320 */
[----:B------:R-:W-:Y:S01]  /*0520*/  IMAD.WIDE.U32 R52, R9, UR10, R52 ;  /* 0x0000000a09347c25 */ /* 0x000fe2000f8e0034 */
[----:B------:R-:W1:Y:S01]  /*0530*/  @!P1 LDC.64 R6, c[0x0][0x3f8] ;  /* 0x0000fe00ff069b82 */ /* 0x000e620000000a00 */
[----:B------:R-:W-:Y:S02]  /*0540*/  ISETP.GE.AND.EX P3, PT, R25, UR9, PT, P3 ;  /* 0x0000000919007c0c */ /* 0x000fe4000bf66330 */
[----:B------:R-:W-:Y:S01]  /*0550*/  IMAD R55, R9, UR11, R2 ;  /* 0x0000000b09377c24 */ /* 0x000fe2000f8e0202 */
[----:B------:R-:W-:Y:S01]  /*0560*/  LOP3.LUT R2, R33, 0xffff, RZ, 0xc0, !PT ;  /* 0x0000ffff21027812 */ /* 0x000fe200078ec0ff */
[----:B------:R-:W-:Y:S01]  /*0570*/  @!P0 IMAD R29, R13, R5, R8 ;  /* 0x000000050d1d8224 */ /* 0x000fe200078e0208 */
[----:B------:R-:W-:-:S02]  /*0580*/  @!P0 MOV R54, R52 ;  /* 0x0000003400368202 */ /* 0x000fc40000000f00 */
[----:B------:R-:W4:Y:S01]  /*0590*/  LDC.64 R8, c[0x0][0x3b8] ;  /* 0x0000ee00ff087b82 */ /* 0x000f220000000a00 */
[----:B------:R-:W-:Y:S01]  /*05a0*/  IMAD R17, R49, 0x3c, R2 ;  /* 0x0000003c31117824 */ /* 0x000fe200078e0202 */
[----:B------:R-:W-:-:S03]  /*05b0*/  IADD3 R55, PT, PT, R53, R55, RZ ;  /* 0x0000003735377210 */ /* 0x000fc60007ffe0ff */
[----:B--2---:R-:W-:-:S03]  /*05c0*/  @P4 IMAD.WIDE R26, R17, 0x2, R10 ;  /* 0x00000002111a4825 */ /* 0x004fc600078e020a */
[----:B------:R-:W2:Y:S01]  /*05d0*/  @!P0 LDC.64 R14, c[0x0][0x398] ;  /* 0x0000e600ff0e8b82 */ /* 0x000ea20000000a00 */
[----:B------:R-:W-:Y:S01]  /*05e0*/  @!P0 IMAD.WIDE.U32 R10, R13, R4, R54 ;  /* 0x000000040d0a8225 */ /* 0x000fe200078e0036 */
[----:B------:R-:W5:Y:S04]  /*05f0*/  @P4 LDG.E.U16 R28, desc[UR6][R26.64] ;  /* 0x000000061a1c4981 */ /* 0x000f68000c1e1500 */
[----:B------:R-:W-:Y:S01]  /*0600*/  @!P0 IADD3 R11, PT, PT, R11, R29, RZ ;  /* 0x0000001d0b0b8210 */ /* 0x000fe20007ffe0ff */
[----:B------:R2:W5:Y:S01]  /*0610*/  @P4 LDG.E.U16 R16, desc[UR6][R26.64+0x2] ;  /* 0x000002061a104981 */ /* 0x000562000c1e1500 */
[C---:B------:R-:W-:Y:S01]  /*0620*/  @!P0 SHF.L.U32 R37, R10.reuse, 0x1, RZ ;  /* 0x000000010a258819 */ /* 0x040fe200000006ff */
[----:B-1----:R-:W-:Y:S01]  /*0630*/  @!P1 IMAD R13, R19, R6, RZ ;  /* 0x00000006130d9224 */ /* 0x002fe200078e02ff */
[----:B------:R-:W-:Y:S01]  /*0640*/  @!P0 SHF.L.U64.HI R30, R10, 0x1, R11 ;  /* 0x000000010a1e8819 */ /* 0x000fe2000001020b */
[----:B------:R-:W1:Y:S01]  /*0650*/  @!P1 LDC.64 R4, c[0x0][0x3a0] ;  /* 0x0000e800ff049b82 */ /* 0x000e620000000a00 */
[----:B----4-:R-:W-:-:S07]  /*0660*/  IMAD.WIDE R10, R35, 0x8, R8 ;  /* 0x00000008230a7825 */ /* 0x010fce00078e0208 */
[----:B------:R-:W4:Y:S01]  /*0670*/  @!P2 LDC.64 R18, c[0x0][0x3f8] ;  /* 0x0000fe00ff12ab82 */ /* 0x000f220000000a00 */
[----:B------:R-:W5:Y:S01]  /*0680*/  LDG.E.64 R10, desc[UR6][R10.64] ;  /* 0x000000060a0a7981 */ /* 0x000f62000c1e1b00 */
[----:B------:R-:W-:Y:S02]  /*0690*/  @!P1 MOV R8, R52 ;  /* 0x0000003400089202 */ /* 0x000fe40000000f00 */
[----:B------:R-:W-:Y:S01]  /*06a0*/  @!P1 MOV R9, R55 ;  /* 0x0000003700099202 */ /* 0x000fe20000000f00 */
[C---:B------:R-:W-:Y:S02]  /*06b0*/  @!P1 IMAD R29, R12.reuse, R7, R13 ;  /* 0x000000070c1d9224 */ /* 0x040fe400078e020d */
[----:B------:R-:W-:Y:S02]  /*06c0*/  @!P1 IMAD.WIDE.U32 R12, R12, R6, R8 ;  /* 0x000000060c0c9225 */ /* 0x000fe400078e0008 */
[----:B------:R-:W0:Y:S01]  /*06d0*/  @!P3 LDC.64 R6, c[0x0][0x3f8] ;  /* 0x0000fe00ff06bb82 */ /* 0x000e220000000a00 */
[----:B---3--:R-:W-:-:S02]  /*06e0*/  @!P0 IADD3 R20, P5, PT, R37, R20, RZ ;  /* 0x0000001425148210 */ /* 0x008fc40007fbe0ff */
[----:B------:R-:W-:Y:S02]  /*06f0*/  @!P1 IADD3 R13, PT, PT, R13, R29, RZ ;  /* 0x0000001d0d0d9210 */ /* 0x000fe40007ffe0ff */
[----:B------:R-:W-:-:S03]  /*0700*/  @!P1 SHF.L.U32 R29, R12, 0x1, RZ ;  /* 0x000000010c1d9819 */ /* 0x000fc600000006ff */
[----:B------:R-:W3:Y:S01]  /*0710*/  @!P1 LDC.64 R8, c[0x0][0x398] ;  /* 0x0000e600ff089b82 */ /* 0x000ee20000000a00 */
[----:B------:R-:W-:Y:S02]  /*0720*/  @!P0 IADD3.X R21, PT, PT, R30, R21, RZ, P5, !PT ;  /* 0x000000151e158210 */ /* 0x000fe40002ffe4ff */
[----:B------:R-:W-:Y:S01]  /*0730*/  MOV R31, RZ ;  /* 0x000000ff001f7202 */ /* 0x000fe20000000f00 */
[----:B----4-:R-:W-:Y:S01]  /*0740*/  @!P2 IMAD R23, R23, R18, RZ ;  /* 0x000000121717a224 */ /* 0x010fe200078e02ff */
[----:B--2---:R-:W-:Y:S02]  /*0750*/  @!P0 IADD3 R26, P5, PT, R37, R14, RZ ;  /* 0x0000000e251a8210 */ /* 0x004fe40007fbe0ff */
[----:B------:R-:W-:Y:S02]  /*0760*/  @!P1 SHF.L.U64.HI R40, R12, 0x1, R13 ;  /* 0x000000010c289819 */ /* 0x000fe4000001020d */
[----:B-1----:R-:W-:Y:S01]  /*0770*/  @!P1 IADD3 R38, P6, PT, R29, R4, RZ ;  /* 0x000000041d269210 */ /* 0x002fe20007fde0ff */
[----:B------:R-:W1:Y:S01]  /*0780*/  @!P2 LDC.64 R12, c[0x0][0x3a0] ;  /* 0x0000e800ff0cab82 */ /* 0x000e620000000a00 */
[----:B------:R-:W-:Y:S01]  /*0790*/  @!P2 MOV R36, R52 ;  /* 0x000000340024a202 */ /* 0x000fe20000000f00 */
[----:B------:R2:W4:Y:S01]  /*07a0*/  @!P0 LDG.E R31, desc[UR6][R20.64] ;  /* 0x00000006141f8981 */ /* 0x000522000c1e1900 */
[----:B------:R-:W-:-:S02]  /*07b0*/  @!P2 MOV R37, R55 ;  /* 0x000000370025a202 */ /* 0x000fc40000000f00 */
[----:B------:R-:W-:Y:S01]  /*07c0*/  @!P1 IADD3.X R39, PT, PT, R40, R5, RZ, P6, !PT ;  /* 0x0000000528279210 */ /* 0x000fe200037fe4ff */
[----:B------:R-:W-:Y:S01]  /*07d0*/  @!P2 IMAD R5, R22, R19, R23 ;  /* 0x000000131605a224 */ /* 0x000fe200078e0217 */
[----:B------:R-:W-:Y:S01]  /*07e0*/  @!P0 IADD3.X R27, PT, PT, R30, R15, RZ, P5, !PT ;  /* 0x0000000f1e1b8210 */ /* 0x000fe20002ffe4ff */
[----:B------:R-:W-:Y:S01]  /*07f0*/  @!P2 IMAD.WIDE.U32 R36, R22, R18, R36 ;  /* 0x000000121624a225 */ /* 0x000fe200078e0024 */
[----:B------:R-:W1:Y:S01]  /*0800*/  @!P2 LDC.64 R14, c[0x0][0x398] ;  /* 0x0000e600ff0eab82 */ /* 0x000e620000000a00 */
[----:B------:R-:W-:Y:S02]  /*0810*/  MOV R30, RZ ;  /* 0x000000ff001e7202 */ /* 0x000fe40000000f00 */
[----:B0-----:R-:W-:-:S04]  /*0820*/  @!P3 IMAD R25, R25, R6, RZ ;  /* 0x000000061919b224 */ /* 0x001fc800078e02ff */
[----:B------:R0:W4:Y:S01]  /*0830*/  @!P0 LDG.E R30, desc[UR6][R26.64] ;  /* 0x000000061a1e8981 */ /* 0x000122000c1e1900 */
[----:B--2---:R-:W2:Y:S08]  /*0840*/  @!P3 LDC.64 R20, c[0x0][0x3a0] ;  /* 0x0000e800ff14bb82 */ /* 0x004eb00000000a00 */
[----:B------:R-:W2:Y:S01]  /*0850*/  @!P3 LDC.64 R22, c[0x0][0x398] ;  /* 0x0000e600ff16bb82 */ /* 0x000ea20000000a00 */
[----:B0-----:R-:W-:-:S02]  /*0860*/  @!P3 MOV R26, R52 ;  /* 0x00000034001ab202 */ /* 0x001fc40000000f00 */
[----:B------:R-:W-:-:S05]  /*0870*/  @!P3 MOV R27, R55 ;  /* 0x00000037001bb202 */ /* 0x000fca0000000f00 */
[----:B------:R-:W0:Y:S01]  /*0880*/  LDC.64 R18, c[0x0][0x3a8] ;  /* 0x0000ea00ff127b82 */ /* 0x000e220000000a00 */
[----:B------:R-:W-:Y:S01]  /*0890*/  @!P2 IADD3 R5, PT, PT, R37, R5, RZ ;  /* 0x000000052505a210 */ /* 0x000fe20007ffe0ff */
[C---:B------:R-:W-:Y:S01]  /*08a0*/  @!P3 IMAD R7, R24.reuse, R7, R25 ;  /* 0x000000071807b224 */ /* 0x040fe200078e0219 */
[----:B---3--:R-:W-:Y:S01]  /*08b0*/  @!P1 IADD3 R8, P0, PT, R29, R8, RZ ;  /* 0x000000081d089210 */ /* 0x008fe20007f1e0ff */
[----:B------:R-:W-:Y:S01]  /*08c0*/  @!P3 IMAD.WIDE.U32 R24, R24, R6, R26 ;  /* 0x000000061818b225 */ /* 0x000fe200078e001a */
[C---:B------:R-:W-:Y:S02]  /*08d0*/  @!P2 SHF.L.U32 R29, R36.reuse, 0x1, RZ ;  /* 0x00000001241da819 */ /* 0x040fe400000006ff */
[----:B------:R-:W-:Y:S02]  /*08e0*/  @!P2 SHF.L.U64.HI R36, R36, 0x1, R5 ;  /* 0x000000012424a819 */ /* 0x000fe40000010205 */
[----:B------:R-:W-:Y:S02]  /*08f0*/  MOV R4, RZ ;  /* 0x000000ff00047202 */ /* 0x000fe40000000f00 */
[----:B------:R-:W-:-:S02]  /*0900*/  MOV R5, RZ ;  /* 0x000000ff00057202 */ /* 0x000fc40000000f00 */
[----:B------:R-:W-:Y:S02]  /*0910*/  @!P1 IADD3.X R9, PT, PT, R40, R9, RZ, P0, !PT ;  /* 0x0000000928099210 */ /* 0x000fe400007fe4ff */
[----:B-1----:R-:W-:Y:S01]  /*0920*/  @!P2 IADD3 R12, P0, PT, R29, R12, RZ ;  /* 0x0000000c1d0ca210 */ /* 0x002fe20007f1e0ff */
[----:B------:R-:W3:Y:S01]  /*0930*/  @!P1 LDG.E R4, desc[UR6][R38.64] ;  /* 0x0000000626049981 */ /* 0x000ee2000c1e1900 */
[----:B------:R-:W-:Y:S02]  /*0940*/  @!P3 IADD3 R25, PT, PT, R25, R7, RZ ;  /* 0x000000071919b210 */ /* 0x000fe40007ffe0ff */
[----:B------:R-:W-:Y:S01]  /*0950*/  @!P3 SHF.L.U32 R7, R24, 0x1, RZ ;  /* 0x000000011807b819 */ /* 0x000fe200000006ff */
[----:B------:R1:W3:Y:S01]  /*0960*/  @!P1 LDG.E R5, desc[UR6][R8.64] ;  /* 0x0000000608059981 */ /* 0x0002e2000c1e1900 */
[----:B------:R-:W-:Y:S02]  /*0970*/  @!P2 IADD3.X R13, PT, PT, R36, R13, RZ, P0, !PT ;  /* 0x0000000d240da210 */ /* 0x000fe400007fe4ff */
[----:B------:R-:W-:-:S02]  /*0980*/  @!P2 IADD3 R14, P0, PT, R29, R14, RZ ;  /* 0x0000000e1d0ea210 */ /* 0x000fc40007f1e0ff */
[----:B------:R-:W-:Y:S02]  /*0990*/  @!P3 SHF.L.U64.HI R24, R24, 0x1, R25 ;  /* 0x000000011818b819 */ /* 0x000fe40000010219 */
[C---:B--2---:R-:W-:Y:S02]  /*09a0*/  @!P3 IADD3 R20, P1, PT, R7.reuse, R20, RZ ;  /* 0x000000140714b210 */ /* 0x044fe40007f3e0ff */
[----:B------:R-:W-:Y:S02]  /*09b0*/  @!P3 IADD3 R22, P5, PT, R7, R22, RZ ;  /* 0x000000160716b210 */ /* 0x000fe40007fbe0ff */
[----:B-1----:R-:W-:Y:S02]  /*09c0*/  CS2R R8, SRZ ;  /* 0x0000000000087805 */ /* 0x002fe4000001ff00 */
[----:B------:R-:W-:Y:S01]  /*09d0*/  MOV R6, RZ ;  /* 0x000000ff00067202 */ /* 0x000fe20000000f00 */
[----:B0-----:R-:W-:Y:S01]  /*09e0*/  IMAD.WIDE R18, R17, 0x2, R18 ;  /* 0x0000000211127825 */ /* 0x001fe200078e0212 */
[----:B------:R-:W-:-:S02]  /*09f0*/  MOV R7, RZ ;  /* 0x000000ff00077202 */ /* 0x000fc40000000f00 */
[----:B------:R-:W-:Y:S02]  /*0a00*/  @!P2 IADD3.X R15, PT, PT, R36, R15, RZ, P0, !PT ;  /* 0x0000000f240fa210 */ /* 0x000fe400007fe4ff */
[C---:B------:R-:W-:Y:S01]  /*0a10*/  @!P3 IADD3.X R21, PT, PT, R24.reuse, R21, RZ, P1, !PT ;  /* 0x000000151815b210 */ /* 0x040fe20000ffe4ff */
[----:B------:R0:W2:Y:S01]  /*0a20*/  @!P2 LDG.E R6, desc[UR6][R12.64] ;  /* 0x000000060c06a981 */ /* 0x0000a2000c1e1900 */
[----:B------:R-:W-:-:S03]  /*0a30*/  @!P3 IADD3.X R23, PT, PT, R24, R23, RZ, P5, !PT ;  /* 0x000000171817b210 */ /* 0x000fc60002ffe4ff */
[----:B------:R-:W2:Y:S04]  /*0a40*/  LDG.E.U16 R36, desc[UR6][R18.64] ;  /* 0x0000000612247981 */ /* 0x000ea8000c1e1500 */
[----:B------:R-:W2:Y:S04]  /*0a50*/  @!P2 LDG.E R7, desc[UR6][R14.64] ;  /* 0x000000060e07a981 */ /* 0x000ea8000c1e1900 */
[----:B------:R-:W2:Y:S04]  /*0a60*/  LDG.E.U16 R13, desc[UR6][R18.64+0x2] ;  /* 0x00000206120d7981 */ /* 0x000ea8000c1e1500 */
[----:B------:R-:W2:Y:S04]  /*0a70*/  @!P3 LDG.E R8, desc[UR6][R20.64] ;  /* 0x000000061408b981 */ /* 0x000ea8000c1e1900 */
[----:B------:R-:W2:Y:S01]  /*0a80*/  @!P3 LDG.E R9, desc[UR6][R22.64] ;  /* 0x000000061609b981 */ /* 0x000ea2000c1e1900 */
[----:B------:R-:W-:Y:S01]  /*0a90*/  MOV R47, 0x3f800000 ;  /* 0x3f800000002f7802 */ /* 0x000fe20000000f00 */
[----:B------:R-:W-:Y:S01]  /*0aa0*/  UISETP.NE.AND UP0, UPT, UR4, URZ, UPT ;  /* 0x000000ff0400728c */ /* 0x000fe2000bf05270 */
[----:B------:R-:W-:-:S02]  /*0ab0*/  MOV R37, RZ ;  /* 0x000000ff00257202 */ /* 0x000fc40000000f00 */
[----:B------:R-:W-:Y:S01]  /*0ac0*/  MOV R38, RZ ;  /* 0x000000ff00267202 */ /* 0x000fe20000000f00 */
[----:B-----5:R-:W-:-:S05]  /*0ad0*/  FFMA.FTZ R11, -R10, R10, R11 ;  /* 0x0000000a0a0b7223 */ /* 0x020fca000001010b */
[----:B------:R-:W-:-:S13]  /*0ae0*/  FSETP.GTU.FTZ.AND P0, PT, R11, RZ, PT ;  /* 0x000000ff0b00720b */ /* 0x000fda0003f1c000 */
[----:B0-----:R-:W0:Y:S01]  /*0af0*/  @P0 LDC R12, c[0x0][0x3c0] ;  /* 0x0000f000ff0c0b82 */ /* 0x001e220000000800 */
[----:B------:R-:W-:Y:S02]  /*0b00*/  @P4 SHF.L.U32 R37, R28, 0x10, RZ ;  /* 0x000000101c254819 */ /* 0x000fe400000006ff */
[----:B------:R-:W-:Y:S01]  /*0b10*/  @P4 SHF.L.U32 R38, R16, 0x10, RZ ;  /* 0x0000001010264819 */ /* 0x000fe200000006ff */
[----:B0-----:R-:W-:-:S04]  /*0b20*/  @P0 FADD.FTZ R12, R11, R12 ;  /* 0x0000000c0b0c0221 */ /* 0x001fc80000010000 */
[----:B------:R0:W1:Y:S01]  /*0b30*/  @P0 MUFU.RSQ R47, R12 ;  /* 0x0000000c002f0308 */ /* 0x0000620000001400 */
[----:B----4-:R-:W-:Y:S02]  /*0b40*/  PRMT R45, R31, 0x7632, R45 ;  /* 0x000076321f2d7816 */ /* 0x010fe4000000002d */
[----:B------:R-:W-:Y:S02]  /*0b50*/  PRMT R46, R30, 0x7632, R46 ;  /* 0x000076321e2e7816 */ /* 0x000fe4000000002e */
[----:B---3--:R-:W-:Y:S02]  /*0b60*/  PRMT R43, R4, 0x7632, R43 ;  /* 0x00007632042b7816 */ /* 0x008fe4000000002b */
[----:B------:R-:W-:Y:S02]  /*0b70*/  PRMT R44, R5, 0x7632, R44 ;  /* 0x00007632052c7816 */ /* 0x000fe4000000002c */
[----:B--2---:R-:W-:Y:S02]  /*0b80*/  PRMT R41, R6, 0x7632, R41 ;  /* 0x0000763206297816 */ /* 0x004fe40000000029 */
[----:B------:R-:W-:-:S02]  /*0b90*/  SHF.L.U32 R36, R36, 0x10, RZ ;  /* 0x0000001024247819 */ /* 0x000fc400000006ff */
[----:B------:R-:W-:Y:S02]  /*0ba0*/  PRMT R42, R7, 0x7632, R42 ;  /* 0x00007632072a7816 */ /* 0x000fe4000000002a */
[----:B------:R-:W-:Y:S02]  /*0bb0*/  SHF.L.U32 R11, R13, 0x10, RZ ;  /* 0x000000100d0b7819 */ /* 0x000fe400000006ff */
        /* <DEDUP_REMOVED lines=10> */
[----:B------:R-:W-:Y:S01]  /*0c60*/  FMUL.FTZ R17, R36, R13 ;  /* 0x0000000d24117220 */ /* 0x000fe20000410000 */
        /* <DEDUP_REMOVED lines=41> */
[----:B------:R-:W-:Y:S01]  /*0f00*/  FFMA.FTZ R18, R25, R23, R14 ;  /* 0x0000001719127223 */ /* 0x000fe2000001000e */
[----:B------:R-:W-:Y:S01]  /*0f10*/  SHF.L.U32 R19, R9, 0x10, RZ ;  /* 0x0000001009137819 */ /* 0x000fe200000006ff */
        /* <DEDUP_REMOVED lines=10> */
[----:B------:R-:W-:Y:S01]  /*0fc0*/  FADD.FTZ R24, R20, R25 ;  /* 0x0000001914187221 */ /* 0x000fe20000010000 */
[----:B------:R-:W-:Y:S01]  /*0fd0*/  FMUL.FTZ R21, R11, R23 ;  /* 0x000000170b157220 */ /* 0x000fe20000410000 */
[----:B------:R-:W-:Y:S01]  /*0fe0*/  FFMA.FTZ R27, R22, R25, R27 ;  /* 0x00000019161b7223 */ /* 0x000fe2000001001b */
[----:B------:R-:W-:Y:S01]  /*0ff0*/  FMUL.FTZ R20, R14, R47 ;  /* 0x0000002f0e147220 */ /* 0x000fe20000410000 */
[----:B------:R-:W-:Y:S01]  /*1000*/  FFMA.FTZ R16, R17, R16, R12 ;  /* 0x0000001011107223 */ /* 0x000fe2000001000c */
[----:B------:R-:W-:Y:S01]  /*1010*/  FADD.FTZ R24, R21, R24 ;  /* 0x0000001815187221 */ /* 0x000fe20000010000 */
[----:B------:R-:W-:Y:S01]  /*1020*/  FADD.FTZ R14, R13, R19 ;  /* 0x000000130d0e7221 */ /* 0x000fe20000010000 */
[----:B------:R-:W-:Y:S01]  /*1030*/  FFMA.FTZ R21, R20, R21, R27 ;  /* 0x0000001514157223 */ /* 0x000fe2000001001b */
[----:B------:R-:W-:Y:S01]  /*1040*/  FFMA.FTZ R12, R19, R22, R18 ;  /* 0x00000016130c7223 */ /* 0x000fe20000010012 */
[----:B------:R-:W-:Y:S01]  /*1050*/  FADD.FTZ R15, R15, R23 ;  /* 0x000000170f0f7221 */ /* 0x000fe20000010000 */
[----:B------:R-:W-:Y:S01]  /*1060*/  FFMA.FTZ R13, R23, R20, R16 ;  /* 0x00000014170d7223 */ /* 0x000fe20000010010 */
[----:B------:R-:W-:Y:S06]  /*1070*/  BRA `(.L_x_210) ;  /* 0x0000000800407947 */ /* 0x000fec0003800000 */
.L_x_209:
        /* <DEDUP_REMOVED lines=8> */
[----:B------:R-:W-:Y:S01]  /*1100*/  FADD.FTZ R18, -R10, R19 ;  /* 0x000000130a127221 */ /* 0x000fe20000010100 */
[----:B------:R-:W-:Y:S01]  /*1110*/  SHF.L.U32 R27, R6, 0x10, RZ ;  /* 0x00000010061b7819 */ /* 0x000fe200000006ff */
[--C-:B------:R-:W-:Y:S01]  /*1120*/  FFMA.FTZ R15, R36, R13, R37.reuse ;  /* 0x0000000d240f7223 */ /* 0x100fe20000010025 */
[-C--:B------:R-:W-:Y:S01]  /*1130*/  FMUL.FTZ R12, R12, R47.reuse ;  /* 0x0000002f0c0c7220 */ /* 0x080fe20000410000 */
[----:B------:R-:W-:Y:S01]  /*1140*/  FMUL.FTZ R19, R18, R47 ;  /* 0x0000002f12137220 */ /* 0x000fe20000410000 */
[----:B------:R-:W-:Y:S01]  /*1150*/  SHF.L.U32 R29, R41, 0x10, RZ ;  /* 0x00000010291d7819 */ /* 0x000fe200000006ff */
[----:B------:R-:W-:Y:S01]  /*1160*/  FMUL.FTZ R16, R15, -1.4426950216293334961 ;  /* 0xbfb8aa3b0f107820 */ /* 0x000fe20000410000 */
[----:B------:R-:W-:Y:S01]  /*1170*/  FFMA.FTZ R14, R11, R12, R38 ;  /* 0x0000000c0b0e7223 */ /* 0x000fe20000010026 */
[----:B------:R-:W-:Y:S01]  /*1180*/  FFMA.FTZ R18, R36, R19, R37 ;  /* 0x0000001324127223 */ /* 0x000fe20000010025 */
[----:B------:R-:W-:-:S02]  /*1190*/  FADD.FTZ R28, -R10, R27 ;  /* 0x0000001b0a1c7221 */ /* 0x000fc40000010100 */
        /* <DEDUP_REMOVED lines=8> */
[----:B------:R-:W-:Y:S01]  /*1220*/  FADD.FTZ R20, -R10, R23 ;  /* 0x000000170a147221 */ /* 0x000fe20000010100 */
[----:B--2---:R-:W-:-:S06]  /*1230*/  FADD.FTZ R24, R24, 1 ;  /* 0x3f80000018187421 */ /* 0x004fcc0000010000 */
[----:B------:R-:W1:Y:S08]  /*1240*/  MUFU.RCP R21, R21 ;  /* 0x0000001500157308 */ /* 0x000e700000001000 */
[----:B------:R-:W2:Y:S01]  /*1250*/  MUFU.RCP R24, R24 ;  /* 0x0000001800187308 */ /* 0x000ea20000001000 */
[----:B0-----:R-:W-:Y:S01]  /*1260*/  FADD.FTZ R16, -R17, 1 ;  /* 0x3f80000011107421 */ /* 0x001fe20000010100 */
[----:B------:R-:W-:Y:S01]  /*1270*/  FMUL.FTZ R23, R26, R17 ;  /* 0x000000111a177220 */ /* 0x000fe20000410000 */
[----:B------:R-:W-:-:S02]  /*1280*/  SHF.L.U32 R26, R46, 0x10, RZ ;  /* 0x000000102e1a7819 */ /* 0x000fc400000006ff */
[----:B------:R-:W-:Y:S01]  /*1290*/  FFMA.FTZ R22, R15, R16, 1 ;  /* 0x3f8000000f167423 */ /* 0x000fe20000010010 */
[----:B------:R-:W-:Y:S01]  /*12a0*/  FMUL.FTZ R16, R20, R47 ;  /* 0x0000002f14107220 */ /* 0x000fe20000410000 */
[----:B-1----:R-:W-:-:S03]  /*12b0*/  FADD.FTZ R15, -R21, 1 ;  /* 0x3f800000150f7421 */ /* 0x002fc60000010100 */
[----:B------:R-:W-:Y:S01]  /*12c0*/  FFMA.FTZ R20, R11, R16, R38 ;  /* 0x000000100b147223 */ /* 0x000fe20000010026 */
[----:B------:R-:W-:Y:S01]  /*12d0*/  FMUL.FTZ R17, R26, R21 ;  /* 0x000000151a117220 */ /* 0x000fe20000410000 */
[----:B------:R-:W-:Y:S01]  /*12e0*/  FMUL.FTZ R23, R23, R22 ;  /* 0x0000001617177220 */ /* 0x000fe20000410000 */
[----:B------:R-:W-:Y:S01]  /*12f0*/  FFMA.FTZ R14, R14, R15, 1 ;  /* 0x3f8000000e0e7423 */ /* 0x000fe2000001000f */
[----:B------:R-:W-:Y:S01]  /*1300*/  FMUL.FTZ R25, R20, -1.4426950216293334961 ;  /* 0xbfb8aa3b14197820 */ /* 0x000fe20000410000 */
[----:B------:R-:W-:Y:S02]  /*1310*/  FMUL.FTZ R15, R28, R47 ;  /* 0x0000002f1c0f7220 */ /* 0x000fe40000410000 */
[----:B------:R-:W-:Y:S01]  /*1320*/  FMUL.FTZ R17, R17, R14 ;  /* 0x0000000e11117220 */ /* 0x000fe20000410000 */
[----:B------:R-:W-:Y:S01]  /*1330*/  FADD.FTZ R14, -R10, R29 ;  /* 0x0000001d0a0e7221 */ /* 0x000fe20000010100 */
[----:B------:R-:W-:Y:S01]  /*1340*/  FFMA.FTZ R21, R36, R15, R37 ;  /* 0x0000000f24157223 */ /* 0x000fe20000010025 */
[----:B------:R-:W0:Y:S02]  /*1350*/  MUFU.EX2 R25, R25 ;  /* 0x0000001900197308 */ /* 0x000e240000000800 */
[----:B------:R-:W-:Y:S01]  /*1360*/  FMUL.FTZ R14, R14, R47 ;  /* 0x0000002f0e0e7220 */ /* 0x000fe20000410000 */
[----:B------:R-:W-:-:S03]  /*1370*/  FMUL.FTZ R27, R21, -1.4426950216293334961 ;  /* 0xbfb8aa3b151b7820 */ /* 0x000fc60000410000 */
[----:B------:R-:W-:-:S03]  /*1380*/  FFMA.FTZ R22, R11, R14, R38 ;  /* 0x0000000e0b167223 */ /* 0x000fc60000010026 */
[----:B------:R-:W1:Y:S01]  /*1390*/  MUFU.EX2 R27, R27 ;  /* 0x0000001b001b7308 */ /* 0x000e620000000800 */
[----:B------:R-:W-:Y:S01]  /*13a0*/  FMUL.FTZ R29, R22, -1.4426950216293334961 ;  /* 0xbfb8aa3b161d7820 */ /* 0x000fe20000410000 */
[----:B0-----:R-:W-:Y:S01]  /*13b0*/  FADD.FTZ R26, R25, 1 ;  /* 0x3f800000191a7421 */ /* 0x001fe20000010000 */
[----:B--2---:R-:W-:-:S04]  /*13c0*/  FADD.FTZ R25, -R24, 1 ;  /* 0x3f80000018197421 */ /* 0x004fc80000010100 */
[----:B------:R-:W0:Y:S01]  /*13d0*/  MUFU.EX2 R29, R29 ;  /* 0x0000001d001d7308 */ /* 0x000e220000000800 */
[----:B------:R-:W-:-:S03]  /*13e0*/  FFMA.FTZ R25, R18, R25, 1 ;  /* 0x3f80000012197423 */ /* 0x000fc60000010019 */
[----:B------:R-:W2:Y:S01]  /*13f0*/  MUFU.RCP R26, R26 ;  /* 0x0000001a001a7308 */ /* 0x000ea20000001000 */
[----:B-1----:R-:W-:Y:S01]  /*1400*/  FADD.FTZ R28, R27, 1 ;  /* 0x3f8000001b1c7421 */ /* 0x002fe20000010000 */
[----:B------:R-:W-:-:S06]  /*1410*/  SHF.L.U32 R27, R5, 0x10, RZ ;  /* 0x00000010051b7819 */ /* 0x000fcc00000006ff */
[----:B------:R-:W1:Y:S01]  /*1420*/  MUFU.RCP R28, R28 ;  /* 0x0000001c001c7308 */ /* 0x000e620000001000 */
[----:B------:R-:W-:Y:S01]  /*1430*/  FMUL.FTZ R18, R27, R24 ;  /* 0x000000181b127220 */ /* 0x000fe20000410000 */
[----:B0-----:R-:W-:Y:S01]  /*1440*/  FADD.FTZ R24, R29, 1 ;  /* 0x3f8000001d187421 */ /* 0x001fe20000010000 */
[----:B------:R-:W-:Y:S02]  /*1450*/  SHF.L.U32 R29, R42, 0x10, RZ ;  /* 0x000000102a1d7819 */ /* 0x000fe400000006ff */
[----:B------:R-:W-:Y:S01]  /*1460*/  FMUL.FTZ R25, R18, R25 ;  /* 0x0000001912197220 */ /* 0x000fe20000410000 */
[----:B------:R-:W-:Y:S02]  /*1470*/  FMUL.FTZ R18, R36, R23 ;  /* 0x0000001724127220 */ /* 0x000fe40000410000 */
[----:B------:R-:W0:Y:S01]  /*1480*/  MUFU.RCP R24, R24 ;  /* 0x0000001800187308 */ /* 0x000e220000001000 */
[----:B--2---:R-:W-:-:S04]  /*1490*/  FADD.FTZ R27, -R26, 1 ;  /* 0x3f8000001a1b7421 */ /* 0x004fc80000010100 */
[----:B------:R-:W-:Y:S01]  /*14a0*/  FFMA.FTZ R20, R20, R27, 1 ;  /* 0x3f80000014147423 */ /* 0x000fe2000001001b */
[----:B------:R-:W-:-:S05]  /*14b0*/  SHF.L.U32 R27, R44, 0x10, RZ ;  /* 0x000000102c1b7819 */ /* 0x000fca00000006ff */
[----:B------:R-:W-:Y:S01]  /*14c0*/  FMUL.FTZ R27, R27, R26 ;  /* 0x0000001a1b1b7220 */ /* 0x000fe20000410000 */
[----:B-1----:R-:W-:-:S04]  /*14d0*/  FADD.FTZ R26, -R28, 1 ;  /* 0x3f8000001c1a7421 */ /* 0x002fc80000010100 */
[----:B------:R-:W-:Y:S01]  /*14e0*/  FFMA.FTZ R26, R21, R26, 1 ;  /* 0x3f800000151a7423 */ /* 0x000fe2000001001a */
[----:B------:R-:W-:-:S05]  /*14f0*/  SHF.L.U32 R21, R7, 0x10, RZ ;  /* 0x0000001007157819 */ /* 0x000fca00000006ff */
[----:B------:R-:W-:Y:S01]  /*1500*/  FMUL.FTZ R21, R21, R28 ;  /* 0x0000001c15157220 */ /* 0x000fe20000410000 */
[----:B0-----:R-:W-:Y:S01]  /*1510*/  FMUL.FTZ R28, R29, R24 ;  /* 0x000000181d1c7220 */ /* 0x001fe20000410000 */
[----:B------:R-:W-:Y:S01]  /*1520*/  FADD.FTZ R29, -R24, 1 ;  /* 0x3f800000181d7421 */ /* 0x000fe20000010100 */
[----:B------:R-:W-:Y:S01]  /*1530*/  FADD.FTZ R24, RZ, R18 ;  /* 0x00000012ff187221 */ /* 0x000fe20000010000 */
[----:B------:R-:W-:Y:S02]  /*1540*/  FMUL.FTZ R21, R21, R26 ;  /* 0x0000001a15157220 */ /* 0x000fe40000410000 */
[----:B------:R-:W-:Y:S01]  /*1550*/  FFMA.FTZ R29, R22, R29, 1 ;  /* 0x3f800000161d7423 */ /* 0x000fe2000001001d */
[----:B------:R-:W-:Y:S01]  /*1560*/  FMUL.FTZ R22, R27, R20 ;  /* 0x000000141b167220 */ /* 0x000fe20000410000 */
[----:B------:R-:W-:Y:S02]  /*1570*/  SHF.L.U32 R27, R8, 0x10, RZ ;  /* 0x00000010081b7819 */ /* 0x000fe400000006ff */
[----:B------:R-:W-:Y:S01]  /*1580*/  FMUL.FTZ R20, R28, R29 ;  /* 0x0000001d1c147220 */ /* 0x000fe20000410000 */
[----:B------:R-:W-:-:S02]  /*1590*/  FFMA.FTZ R29, R13, R18, RZ ;  /* 0x000000120d1d7223 */ /* 0x000fc400000100ff */
[----:B------:R-:W-:Y:S01]  /*15a0*/  FADD.FTZ R26, -R10, R27 ;  /* 0x0000001b0a1a7221 */ /* 0x000fe20000010100 */
[----:B------:R-:W-:-:S03]  /*15b0*/  FMUL.FTZ R27, R11, R17 ;  /* 0x000000110b1b7220 */ /* 0x000fc60000410000 */
[----:B------:R-:W-:Y:S01]  /*15c0*/  FMUL.FTZ R18, R26, R47 ;  /* 0x0000002f1a127220 */ /* 0x000fe20000410000 */
[----:B------:R-:W-:Y:S01]  /*15d0*/  FFMA.FTZ R48, R12, R27, R29 ;  /* 0x0000001b0c307223 */ /* 0x000fe2000001001d */
[----:B------:R-:W-:Y:S01]  /*15e0*/  FFMA.FTZ R26, R13, R23, RZ ;  /* 0x000000170d1a7223 */ /* 0x000fe200000100ff */
[----:B------:R-:W-:Y:S01]  /*15f0*/  FADD.FTZ R27, R27, R24 ;  /* 0x000000181b1b7221 */ /* 0x000fe20000010000 */
[C---:B------:R-:W-:Y:S01]  /*1600*/  FFMA.FTZ R28, R36.reuse, R18, R37 ;  /* 0x00000012241c7223 */ /* 0x040fe20000010025 */
[----:B------:R-:W-:Y:S01]  /*1610*/  FADD.FTZ R24, RZ, R23 ;  /* 0x00000017ff187221 */ /* 0x000fe20000010000 */
[-C--:B------:R-:W-:Y:S01]  /*1620*/  FMUL.FTZ R23, R36, R25.reuse ;  /* 0x0000001924177220 */ /* 0x080fe20000410000 */
[C---:B------:R-:W-:Y:S01]  /*1630*/  FFMA.FTZ R26, R19.reuse, R25, R26 ;  /* 0x00000019131a7223 */ /* 0x040fe2000001001a */
[----:B------:R-:W-:Y:S01]  /*1640*/  FMUL.FTZ R29, R28, -1.4426950216293334961 ;  /* 0xbfb8aa3b1c1d7820 */ /* 0x000fe20000410000 */
[----:B------:R-:W-:Y:S01]  /*1650*/  FADD.FTZ R24, R24, R25 ;  /* 0x0000001918187221 */ /* 0x000fe20000010000 */
[----:B------:R-:W-:Y:S01]  /*1660*/  FFMA.FTZ R25, R19, R23, R48 ;  /* 0x0000001713197223 */ /* 0x000fe20000010030 */
[----:B------:R-:W-:Y:S01]  /*1670*/  SHF.L.U32 R19, R9, 0x10, RZ ;  /* 0x0000001009137819 */ /* 0x000fe200000006ff */
[----:B------:R-:W-:Y:S01]  /*1680*/  FADD.FTZ R27, R27, R23 ;  /* 0x000000171b1b7221 */ /* 0x000fe20000010000 */
[----:B------:R-:W-:Y:S01]  /*1690*/  FFMA.FTZ R23, R12, R17, RZ ;  /* 0x000000110c177223 */ /* 0x000fe200000100ff */
[----:B------:R-:W0:Y:S01]  /*16a0*/  MUFU.EX2 R29, R29 ;  /* 0x0000001d001d7308 */ /* 0x000e220000000800 */
[----:B------:R-:W-:-:S02]  /*16b0*/  FADD.FTZ R17, RZ, R17 ;  /* 0x00000011ff117221 */ /* 0x000fc40000010000 */
[-C--:B------:R-:W-:Y:S02]  /*16c0*/  FFMA.FTZ R23, R16, R22.reuse, R23 ;  /* 0x0000001610177223 */ /* 0x080fe40000010017 */
[----:B------:R-:W-:Y:S01]  /*16d0*/  FADD.FTZ R17, R17, R22 ;  /* 0x0000001611117221 */ /* 0x000fe20000010000 */
[----:B------:R-:W-:-:S03]  /*16e0*/  FMUL.FTZ R22, R11, R22 ;  /* 0x000000160b167220 */ /* 0x000fc60000410000 */
[----:B------:R-:W-:Y:S01]  /*16f0*/  FADD.FTZ R17, R17, R20 ;  /* 0x0000001411117221 */ /* 0x000fe20000010000 */
[----:B------:R-:W-:Y:S01]  /*1700*/  FFMA.FTZ R12, R16, R22, R25 ;  /* 0x00000016100c7223 */ /* 0x000fe20000010019 */
[----:B------:R-:W-:Y:S01]  /*1710*/  SHF.L.U32 R25, R40, 0x10, RZ ;  /* 0x0000001028197819 */ /* 0x000fe200000006ff */
[----:B------:R-:W-:Y:S01]  /*1720*/  FADD.FTZ R27, R22, R27 ;  /* 0x0000001b161b7221 */ /* 0x000fe20000010000 */
[----:B------:R-:W-:Y:S01]  /*1730*/  FADD.FTZ R22, R24, R21 ;  /* 0x0000001518167221 */ /* 0x000fe20000010000 */
[----:B0-----:R-:W-:-:S06]  /*1740*/  FADD.FTZ R50, R29, 1 ;  /* 0x3f8000001d327421 */ /* 0x001fcc0000010000 */
[----:B------:R-:W0:Y:S02]  /*1750*/  MUFU.RCP R50, R50 ;  /* 0x0000003200327308 */ /* 0x000e240000001000 */
[----:B0-----:R-:W-:Y:S01]  /*1760*/  FADD.FTZ R13, -R50, 1 ;  /* 0x3f800000320d7421 */ /* 0x001fe20000010100 */
[----:B------:R-:W-:-:S03]  /*1770*/  FMUL.FTZ R19, R19, R50 ;  /* 0x0000003213137220 */ /* 0x000fc60000410000 */
[----:B------:R-:W-:Y:S01]  /*1780*/  FFMA.FTZ R28, R28, R13, 1 ;  /* 0x3f8000001c1c7423 */ /* 0x000fe2000001000d */
[----:B------:R-:W-:-:S03]  /*1790*/  SHF.L.U32 R13, R39, 0x10, RZ ;  /* 0x00000010270d7819 */ /* 0x000fc600000006ff */
[----:B------:R-:W-:Y:S02]  /*17a0*/  FMUL.FTZ R19, R19, R28 ;  /* 0x0000001c13137220 */ /* 0x000fe40000410000 */
[----:B------:R-:W-:-:S04]  /*17b0*/  FADD.FTZ R48, -R10, R13 ;  /* 0x0000000d0a307221 */ /* 0x000fc80000010100 */
[----:B------:R-:W-:-:S04]  /*17c0*/  FMUL.FTZ R13, R48, R47 ;  /* 0x0000002f300d7220 */ /* 0x000fc80000410000 */
[----:B------:R-:W-:-:S04]  /*17d0*/  FFMA.FTZ R28, R11, R13, R38 ;  /* 0x0000000d0b1c7223 */ /* 0x000fc80000010026 */
[----:B------:R-:W-:-:S06]  /*17e0*/  FMUL.FTZ R29, R28, -1.4426950216293334961 ;  /* 0xbfb8aa3b1c1d7820 */ /* 0x000fcc0000410000 */
[----:B------:R-:W0:Y:S02]  /*17f0*/  MUFU.EX2 R29, R29 ;  /* 0x0000001d001d7308 */ /* 0x000e240000000800 */
[----:B0-----:R-:W-:Y:S01]  /*1800*/  FADD.FTZ R48, R29, 1 ;  /* 0x3f8000001d307421 */ /* 0x001fe20000010000 */
[----:B------:R-:W-:-:S04]  /*1810*/  FMUL.FTZ R29, R36, R21 ;  /* 0x00000015241d7220 */ /* 0x000fc80000410000 */
[----:B------:R-:W-:Y:S01]  /*1820*/  FFMA.FTZ R51, R15, R29, R12 ;  /* 0x0000001d0f337223 */ /* 0x000fe2000001000c */
[----:B------:R-:W0:Y:S01]  /*1830*/  MUFU.RCP R48, R48 ;  /* 0x0000003000307308 */ /* 0x000e220000001000 */
[----:B------:R-:W-:Y:S01]  /*1840*/  FADD.FTZ R12, R27, R29 ;  /* 0x0000001d1b0c7221 */ /* 0x000fe20000010000 */
[----:B0-----:R-:W-:Y:S01]  /*1850*/  FMUL.FTZ R16, R25, R48 ;  /* 0x0000003019107220 */ /* 0x001fe20000410000 */
[----:B------:R-:W-:-:S04]  /*1860*/  FADD.FTZ R25, -R48, 1 ;  /* 0x3f80000030197421 */ /* 0x000fc80000010100 */
[----:B------:R-:W-:-:S04]  /*1870*/  FFMA.FTZ R25, R28, R25, 1 ;  /* 0x3f8000001c197423 */ /* 0x000fc80000010019 */
[----:B------:R-:W-:Y:S01]  /*1880*/  FMUL.FTZ R16, R16, R25 ;  /* 0x0000001910107220 */ /* 0x000fe20000410000 */
[----:B------:R-:W-:Y:S01]  /*1890*/  FFMA.FTZ R25, R15, R21, R26 ;  /* 0x000000150f197223 */ /* 0x000fe2000001001a */
[CC--:B------:R-:W-:Y:S01]  /*18a0*/  FMUL.FTZ R15, R11.reuse, R20.reuse ;  /* 0x000000140b0f7220 */ /* 0x0c0fe20000410000 */
[C---:B------:R-:W-:Y:S01]  /*18b0*/  FFMA.FTZ R26, R14.reuse, R20, R23 ;  /* 0x000000140e1a7223 */ /* 0x040fe20000010017 */
[----:B------:R-:W-:Y:S02]  /*18c0*/  FMUL.FTZ R24, R11, R16 ;  /* 0x000000100b187220 */ /* 0x000fe40000410000 */
[----:B------:R-:W-:Y:S01]  /*18d0*/  FFMA.FTZ R51, R14, R15, R51 ;  /* 0x0000000f0e337223 */ /* 0x000fe20000010033 */
[----:B------:R-:W-:Y:S01]  /*18e0*/  FADD.FTZ R12, R15, R12 ;  /* 0x0000000c0f0c7221 */ /* 0x000fe20000010000 */
[----:B------:R-:W-:Y:S01]  /*18f0*/  FMUL.FTZ R15, R36, R19 ;  /* 0x00000013240f7220 */ /* 0x000fe20000410000 */
[----:B------:R-:W-:-:S03]  /*1900*/  FADD.FTZ R14, R22, R19 ;  /* 0x00000013160e7221 */ /* 0x000fc60000010000 */
[----:B------:R-:W-:Y:S01]  /*1910*/  FFMA.FTZ R28, R18, R15, R51 ;  /* 0x0000000f121c7223 */ /* 0x000fe20000010033 */
[----:B------:R-:W-:Y:S01]  /*1920*/  FADD.FTZ R15, R12, R15 ;  /* 0x0000000f0c0f7221 */ /* 0x000fe20000010000 */
[----:B------:R-:W-:Y:S02]  /*1930*/  FFMA.FTZ R12, R18, R19, R25 ;  /* 0x00000013120c7223 */ /* 0x000fe40000010019 */
[C---:B------:R-:W-:Y:S01]  /*1940*/  FFMA.FTZ R21, R13.reuse, R24, R28 ;  /* 0x000000180d157223 */ /* 0x040fe2000001001c */
[----:B------:R-:W-:Y:S01]  /*1950*/  FADD.FTZ R24, R24, R15 ;  /* 0x0000000f18187221 */ /* 0x000fe20000010000 */
[----:B------:R-:W-:Y:S01]  /*1960*/  FFMA.FTZ R13, R13, R16, R26 ;  /* 0x000000100d0d7223 */ /* 0x000fe2000001001a */
[----:B------:R-:W-:-:S07]  /*1970*/  FADD.FTZ R15, R17, R16 ;  /* 0x00000010110f7221 */ /* 0x000fce0000010000 */
.L_x_210:
        /* <DEDUP_REMOVED lines=44> */
.L_x_212:
[----:B------:R-:W-:Y:S05]  /*1c40*/  BSYNC.RECONVERGENT B0 ;  /* 0x0000000000007941 */ /* 0x000fea0003800200 */
.L_x_211:
[----:B------:R-:W-:Y:S06]  /*1c50*/  BAR.SYNC.DEFER_BLOCKING 0x0 ;  /* 0x0000000000007b1d */ /* 0x000fec0000010000 */
[----:B------:R-:W-:Y:S04]  /*1c60*/  BSSY.RECONVERGENT B0, `(.L_x_213) ;  /* 0x0000027000007945 */ /* 0x000fe80003800200 */
[----:B------:R-:W-:Y:S05]  /*1c70*/  @P1 BRA `(.L_x_214) ;  /* 0x0000000000941947 */ /* 0x000fea0003800000 */
[----:B------:R-:W-:-:S09]  /*1c80*/  ULEA UR4, UR8, UR5, 0x18 ;  /* 0x0000000508047291 */ /* 0x000fd2000f8ec0ff */
[----:B------:R-:W4:Y:S04]  /*1c90*/  LDS.64 R24, [UR4+0x18] ;  /* 0x00001804ff187984 */ /* 0x000f280008000a00 */
[----:B-1-3--:R-:W1:Y:S04]  /*1ca0*/  LDS.128 R16, [UR4+0x20] ;  /* 0x00002004ff107984 */ /* 0x00ae680008000c00 */
[----:B--2---:R-:W2:Y:S01]  /*1cb0*/  LDS.128 R20, [UR4+0x30] ;  /* 0x00003004ff147984 */ /* 0x004ea20008000c00 */
[----:B----4-:R-:W-:Y:S01]  /*1cc0*/  FADD.FTZ R27, R28, R24 ;  /* 0x000000181c1b7221 */ /* 0x010fe20000010000 */
[----:B------:R-:W-:-:S02]  /*1cd0*/  FADD.FTZ R24, R29, R25 ;  /* 0x000000191d187221 */ /* 0x000fc40000010000 */
[----:B0-----:R-:W-:Y:S01]  /*1ce0*/  LDS.64 R28, [UR4+0x80] ;  /* 0x00008004ff1c7984 */ /* 0x001fe20008000a00 */
[----:B-1----:R-:W-:Y:S01]  /*1cf0*/  FADD.FTZ R27, R27, R16 ;  /* 0x000000101b1b7221 */ /* 0x002fe20000010000 */
[----:B------:R-:W-:-:S03]  /*1d00*/  FADD.FTZ R16, R24, R17 ;  /* 0x0000001118107221 */ /* 0x000fc60000010000 */
[----:B------:R-:W-:Y:S01]  /*1d10*/  FADD.FTZ R17, R27, R18 ;  /* 0x000000121b117221 */ /* 0x000fe20000010000 */
[----:B------:R-:W-:Y:S01]  /*1d20*/  FADD.FTZ R16, R16, R19 ;  /* 0x0000001310107221 */ /* 0x000fe20000010000 */
[----:B------:R-:W0:Y:S02]  /*1d30*/  LDS.128 R24, [UR4+0x40] ;  /* 0x00004004ff187984 */ /* 0x000e240008000c00 */
[----:B--2---:R-:W-:Y:S01]  /*1d40*/  FADD.FTZ R17, R17, R20 ;  /* 0x0000001411117221 */ /* 0x004fe20000010000 */
[----:B------:R-:W-:-:S03]  /*1d50*/  FADD.FTZ R16, R16, R21 ;  /* 0x0000001510107221 */ /* 0x000fc60000010000 */
[----:B------:R-:W-:Y:S01]  /*1d60*/  FADD.FTZ R21, R17, R22 ;  /* 0x0000001611157221 */ /* 0x000fe20000010000 */
[----:B------:R-:W-:Y:S02]  /*1d70*/  FADD.FTZ R20, R16, R23 ;  /* 0x0000001710147221 */ /* 0x000fe40000010000 */
[----:B------:R-:W1:Y:S01]  /*1d80*/  LDS.128 R16, [UR4+0x50] ;  /* 0x00005004ff107984 */ /* 0x000e620008000c00 */
[----:B0-----:R-:W-:Y:S01]  /*1d90*/  FADD.FTZ R21, R21, R24 ;  /* 0x0000001815157221 */ /* 0x001fe20000010000 */
[----:B------:R-:W-:-:S03]  /*1da0*/  FADD.FTZ R24, R20, R25 ;  /* 0x0000001914187221 */ /* 0x000fc60000010000 */
[----:B------:R-:W-:Y:S01]  /*1db0*/  FADD.FTZ R25, R21, R26 ;  /* 0x0000001a15197221 */ /* 0x000fe20000010000 */
[----:B------:R-:W-:Y:S01]  /*1dc0*/  FADD.FTZ R24, R24, R27 ;  /* 0x0000001b18187221 */ /* 0x000fe20000010000 */
[----:B------:R-:W0:Y:S02]  /*1dd0*/  LDS.128 R20, [UR4+0x60] ;  /* 0x00006004ff147984 */ /* 0x000e240008000c00 */
[----:B-1----:R-:W-:Y:S01]  /*1de0*/  FADD.FTZ R25, R25, R16 ;  /* 0x0000001019197221 */ /* 0x002fe20000010000 */
[----:B------:R-:W-:-:S03]  /*1df0*/  FADD.FTZ R24, R24, R17 ;  /* 0x0000001118187221 */ /* 0x000fc60000010000 */
[----:B------:R-:W-:Y:S01]  /*1e00*/  FADD.FTZ R25, R25, R18 ;  /* 0x0000001219197221 */ /* 0x000fe20000010000 */
[----:B------:R-:W-:Y:S02]  /*1e10*/  FADD.FTZ R24, R24, R19 ;  /* 0x0000001318187221 */ /* 0x000fe40000010000 */
[----:B------:R-:W1:Y:S01]  /*1e20*/  LDS.128 R16, [UR4+0x70] ;  /* 0x00007004ff107984 */ /* 0x000e620008000c00 */
[----:B0-----:R-:W-:Y:S01]  /*1e30*/  FADD.FTZ R25, R25, R20 ;  /* 0x0000001419197221 */ /* 0x001fe20000010000 */
        /* <DEDUP_REMOVED lines=9> */
.L_x_214:
[----:B------:R-:W-:Y:S05]  /*1ed0*/  BSYNC.RECONVERGENT B0 ;  /* 0x0000000000007941 */ /* 0x000fea0003800200 */
.L_x_213:
[----:B------:R-:W-:Y:S06]  /*1ee0*/  BAR.SYNC.DEFER_BLOCKING 0x0 ;  /* 0x0000000000007b1d */ /* 0x000fec0000010000 */
[----:B------:R-:W-:Y:S04]  /*1ef0*/  BSSY.RECONVERGENT B0, `(.L_x_215) ;  /* 0x000004d000007945 */ /* 0x000fe80003800200 */
[----:B------:R-:W-:Y:S05]  /*1f00*/  @P3 BRA `(.L_x_216) ;  /* 0x00000004002c3947 */ /* 0x000fea0003800000 */
[----:B-1-3--:R-:W1:Y:S04]  /*1f10*/  LDS.128 R16, [R50+0x1e0] ;  /* 0x0001e00032107984 */ /* 0x00ae680000000c00 */
[----:B--2---:R-:W2:Y:S04]  /*1f20*/  LDS.128 R20, [R50+0x3c0] ;  /* 0x0003c00032147984 */ /* 0x004ea80000000c00 */
        /* <DEDUP_REMOVED lines=73> */
.L_x_216:
[----:B------:R-:W-:Y:S05]  /*23c0*/  BSYNC.RECONVERGENT B0 ;  /* 0x0000000000007941 */ /* 0x000fea0003800200 */
.L_x_215:
[----:B--2---:R-:W2:Y:S01]  /*23d0*/  LDC R20, c[0x0][0x374] ;  /* 0x0000dd00ff147b82 */ /* 0x004ea20000000800 */
[----:B------:R-:W-:Y:S01]  /*23e0*/  BSSY.RECONVERGENT B0, `(.L_x_217) ;  /* 0x000001f000007945 */ /* 0x000fe20003800200 */
[----:B------:R-:W-:-:S06]  /*23f0*/  IMAD R49, R49, 0x1e, R48 ;  /* 0x0000001e31317824 */ /* 0x000fcc00078e0230 */
[----:B------:R-:W4:Y:S02]  /*2400*/  LDC R26, c[0x0][0x370] ;  /* 0x0000dc00ff1a7b82 */ /* 0x000f240000000800 */
[----:B----4-:R-:W-:Y:S01]  /*2410*/  ISETP.GE.U32.AND P0, PT, R26, 0x2, PT ;  /* 0x000000021a00780c */ /* 0x010fe20003f06070 */
[----:B--2---:R-:W-:-:S12]  /*2420*/  @P3 BRA `(.L_x_218) ;  /* 0x0000000000683947 */ /* 0x004fd80003800000 */
[----:B---3--:R-:W1:Y:S08]  /*2430*/  LDC.64 R16, c[0x0][0x3f8] ;  /* 0x0000fe00ff107b82 */ /* 0x008e700000000a00 */
[----:B------:R-:W2:Y:S01]  /*2440*/  LDC.64 R24, c[0x0][0x3d8] ;  /* 0x0000f600ff187b82 */ /* 0x000ea20000000a00 */
[----:B-1----:R-:W-:Y:S01]  /*2450*/  IMAD.WIDE.U32 R18, R16, 0x3, RZ ;  /* 0x0000000310127825 */ /* 0x002fe200078e00ff */
[----:B------:R-:W-:-:S04]  /*2460*/  LEA R27, R17, R17, 0x1 ;  /* 0x00000011111b7211 */ /* 0x000fc800078e08ff */
[----:B------:R-:W-:Y:S01]  /*2470*/  IADD3 R27, PT, PT, R19, R27, RZ ;  /* 0x0000001b131b7210 */ /* 0x000fe20007ffe0ff */
[----:B--2---:R-:W-:-:S03]  /*2480*/  IMAD.WIDE R24, R49, 0x4, R24 ;  /* 0x0000000431187825 */ /* 0x004fc600078e0218 */
        /* <DEDUP_REMOVED lines=20> */
.L_x_218:
[----:B------:R-:W-:Y:S05]  /*25d0*/  BSYNC.RECONVERGENT B0 ;  /* 0x0000000000007941 */ /* 0x000fea0003800200 */
.L_x_217:
[----:B------:R-:W-:Y:S05]  /*25e0*/  @!P0 BRA `(.L_x_219) ;  /* 0x00000008009c8947 */ /* 0x000fea0003800000 */
[----:B------:R-:W4:Y:S01]  /*25f0*/  LDC.64 R58, c[0x0][0x3d0] ;  /* 0x0000f400ff3a7b82 */ /* 0x000f220000000a00 */
[----:B------:R-:W0:Y:S01]  /*2600*/  S2R R21, SR_CTAID.Y ;  /* 0x0000000000157919 */ /* 0x000e220000002600 */
[----:B--2---:R-:W-:Y:S02]  /*2610*/  LOP3.LUT R13, R32, 0x1, RZ, 0xc0, !PT ;  /* 0x00000001200d7812 */ /* 0x004fe400078ec0ff */
[----:B------:R-:W-:-:S03]  /*2620*/  ISETP.GE.U32.AND P2, PT, R26, 0x8, PT ;  /* 0x000000081a00780c */ /* 0x000fc60003f46070 */
[----:B------:R-:W-:-:S04]  /*2630*/  IMAD R15, R13, R20, RZ ;  /* 0x000000140d0f7224 */ /* 0x000fc800078e02ff */
[----:B------:R-:W-:-:S05]  /*2640*/  IMAD R12, R15, R26, RZ ;  /* 0x0000001a0f0c7224 */ /* 0x000fca00078e02ff */
[----:B------:R-:W-:-:S05]  /*2650*/  SHF.L.U32 R13, R12, 0x1, RZ ;  /* 0x000000010c0d7819 */ /* 0x000fca00000006ff */
[----:B----4-:R-:W-:Y:S01]  /*2660*/  IMAD.WIDE R58, R13, 0x4, R58 ;  /* 0x000000040d3a7825 */ /* 0x010fe200078e023a */
        /* <DEDUP_REMOVED lines=16> */
.L_x_221:
[----:B0-----:R-:W2:Y:S04]  /*2770*/  LDG.E.STRONG.GPU R14, desc[UR6][R12.64] ;  /* 0x000000060c0e7981 */ /* 0x001ea8000c1ef900 */
[----:B--2---:R-:W-:Y:S01]  /*2780*/  CCTL.IVALL ;  /* 0x00000000ff00798f */ /* 0x004fe20002000000 */
[----:B------:R-:W-:Y:S05]  /*2790*/  YIELD ;  /* 0x0000000000007946 */ /* 0x000fea0003800000 */
[----:B------:R-:W-:-:S13]  /*27a0*/  ISETP.NE.AND P0, PT, R14, R19, PT ;  /* 0x000000130e00720c */ /* 0x000fda0003f05270 */
[----:B------:R-:W-:Y:S05]  /*27b0*/  @P0 BRA `(.L_x_221) ;  /* 0xfffffffc00ec0947 */ /* 0x000fea000383ffff */
.L_x_220:
        /* <DEDUP_REMOVED lines=14> */
.L_x_223:
[----:B------:R-:W-:Y:S01]  /*28a0*/  ISETP.EQ.OR P0, PT, R16, RZ, P1 ;  /* 0x000000ff1000720c */ /* 0x000fe20000f02670 */
[----:B------:R-:W-:-:S06]  /*28b0*/  UIADD3 UR5, UPT, UPT, UR4, 0x1, URZ ;  /* 0x0000000104057890 */ /* 0x000fcc000fffe0ff */
[----:B------:R-:W-:-:S06]  /*28c0*/  ISETP.EQ.OR P2, PT, R3, UR5, P1 ;  /* 0x0000000503007c0c */ /* 0x000fcc0008f42670 */
[----:B------:R-:W-:-:S05]  /*28d0*/  @!P0 IMAD.WIDE.U32 R60, R51, 0x8, R58 ;  /* 0x00000008333c8825 */ /* 0x000fca00078e003a */
[----:B------:R-:W2:Y:S02]  /*28e0*/  @!P0 LDG.E.64 R14, desc[UR6][R60.64] ;  /* 0x000000063c0e8981 */ /* 0x000ea4000c1e1b00 */
[----:B------:R-:W-:-:S06]  /*28f0*/  @!P2 IMAD.WIDE.U32 R12, R49, 0x8, R58 ;  /* 0x00000008310ca825 */ /* 0x000fcc00078e003a */
[----:B------:R-:W3:Y:S01]  /*2900*/  @!P2 LDG.E.64 R12, desc[UR6][R12.64] ;  /* 0x000000060c0ca981 */ /* 0x000ee2000c1e1b00 */
[----:B------:R-:W-:-:S06]  /*2910*/  UIADD3 UR5, UPT, UPT, UR4, 0x2, URZ ;  /* 0x0000000204057890 */ /* 0x000fcc000fffe0ff */
[----:B------:R-:W-:Y:S01]  /*2920*/  ISETP.EQ.OR P3, PT, R3, UR5, P1 ;  /* 0x0000000503007c0c */ /* 0x000fe20008f62670 */
[----:B------:R-:W-:Y:S01]  /*2930*/  UIADD3 UR5, UPT, UPT, UR4, 0x3, URZ ;  /* 0x0000000304057890 */ /* 0x000fe2000fffe0ff */
[----:B--2---:R-:W-:Y:S01]  /*2940*/  @!P0 FADD.FTZ R28, R28, R14 ;  /* 0x0000000e1c1c8221 */ /* 0x004fe20000010000 */
[----:B------:R-:W-:-:S10]  /*2950*/  @!P0 FADD.FTZ R29, R29, R15 ;  /* 0x0000000f1d1d8221 */ /* 0x000fd40000010000 */
[----:B------:R-:W-:Y:S01]  /*2960*/  @!P3 IMAD.WIDE.U32 R14, R17, 0x8, R58 ;  /* 0x00000008110eb825 */ /* 0x000fe200078e003a */
[----:B------:R-:W-:-:S05]  /*2970*/  ISETP.EQ.OR P0, PT, R3, UR5, P1 ;  /* 0x0000000503007c0c */ /* 0x000fca0008f02670 */
[----:B------:R-:W2:Y:S01]  /*2980*/  @!P3 LDG.E.64 R14, desc[UR6][R14.64] ;  /* 0x000000060e0eb981 */ /* 0x000ea2000c1e1b00 */
[----:B---3--:R-:W-:Y:S01]  /*2990*/  @!P2 FADD.FTZ R28, R28, R12 ;  /* 0x0000000c1c1ca221 */ /* 0x008fe20000010000 */
[----:B------:R-:W-:-:S06]  /*29a0*/  @!P2 FADD.FTZ R29, R29, R13 ;  /* 0x0000000d1d1da221 */ /* 0x000fcc0000010000 */
        /* <DEDUP_REMOVED lines=38> */
[----:B--2---:R-:W-:Y:S01]  /*2c10*/  @!P0 FADD.FTZ R28, R28, R14 ;  /* 0x0000000e1c1c8221 */ /* 0x004fe20000010000 */
[----:B------:R-:W-:Y:S01]  /*2c20*/  @!P0 FADD.FTZ R29, R29, R15 ;  /* 0x0000000f1d1d8221 */ /* 0x000fe20000010000 */
[----:B------:R-:W-:-:S02]  /*2c30*/  ISETP.NE.AND P0, PT, R22, UR4, PT ;  /* 0x0000000416007c0c */ /* 0x000fc4000bf05270 */
[----:B---3--:R-:W-:Y:S01]  /*2c40*/  @!P2 FADD.FTZ R28, R28, R12 ;  /* 0x0000000c1c1ca221 */ /* 0x008fe20000010000 */
[----:B------:R-:W-:-:S10]  /*2c50*/  @!P2 FADD.FTZ R29, R29, R13 ;  /* 0x0000000d1d1da221 */ /* 0x000fd40000010000 */
[----:B------:R-:W-:Y:S05]  /*2c60*/  @P0 BRA `(.L_x_223) ;  /* 0xfffffffc000c0947 */ /* 0x000fea000383ffff */
.L_x_222:
        /* <DEDUP_REMOVED lines=11> */
[----:B------:R-:W-:-:S04]  /*2d20*/  IADD3 R18, PT, PT, R22, 0x3, RZ ;  /* 0x0000000316127810 */ /* 0x000fc80007ffe0ff */
        /* <DEDUP_REMOVED lines=22> */
.L_x_224:
        /* <DEDUP_REMOVED lines=13> */
[----:B------:R-:W2:Y:S01]  /*2f60*/  @!P0 LDG.E.64 R14, desc[UR6][R14.64] ;  /* 0x000000060e0e8981 */ /* 0x000ea2000c1e1b00 */
[----:B------:R-:W-:Y:S01]  /*2f70*/  IADD3 R22, PT, PT, R22, 0x2, RZ ;  /* 0x0000000216167810 */ /* 0x000fe20007ffe0ff */
[----:B---3--:R-:W-:Y:S01]  /*2f80*/  @!P2 FADD.FTZ R28, R28, R12 ;  /* 0x0000000c1c1ca221 */ /* 0x008fe20000010000 */
[----:B------:R-:W-:-:S03]  /*2f90*/  @!P2 FADD.FTZ R29, R29, R13 ;  /* 0x0000000d1d1da221 */ /* 0x000fc60000010000 */
[----:B--2---:R-:W-:Y:S01]  /*2fa0*/  @!P0 FADD.FTZ R28, R28, R14 ;  /* 0x0000000e1c1c8221 */ /* 0x004fe20000010000 */
[----:B------:R-:W-:-:S07]  /*2fb0*/  @!P0 FADD.FTZ R29, R29, R15 ;  /* 0x0000000f1d1d8221 */ /* 0x000fce0000010000 */
.L_x_225:
        /* <DEDUP_REMOVED lines=9> */
.L_x_226:
[----:B------:R-:W-:Y:S05]  /*3050*/  BSYNC.RECONVERGENT B0 ;  /* 0x0000000000007941 */ /* 0x000fea0003800200 */
.L_x_219:
[----:B------:R-:W4:Y:S01]  /*3060*/  S2UR UR5, SR_CgaCtaId ;  /* 0x00000000000579c3 */ /* 0x000f220000008800 */
[----:B------:R-:W-:Y:S01]  /*3070*/  UMOV UR4, 0x400 ;  /* 0x0000040000047882 */ /* 0x000fe20000000000 */
[----:B------:R-:W-:Y:S02]  /*3080*/  SHF.L.U32 R31, R31, 0x10, RZ ;  /* 0x000000101f1f7819 */ /* 0x000fe400000006ff */
[----:B------:R-:W-:Y:S02]  /*3090*/  SHF.L.U32 R45, R45, 0x10, RZ ;  /* 0x000000102d2d7819 */ /* 0x000fe400000006ff */
[----:B------:R-:W-:Y:S01]  /*30a0*/  SHF.L.U32 R27, R4, 0x10, RZ ;  /* 0x00000010041b7819 */ /* 0x000fe200000006ff */
[----:B--2---:R-:W-:Y:S01]  /*30b0*/  FADD.FTZ R14, -R10, R31 ;  /* 0x0000001f0a0e7221 */ /* 0x004fe20000010100 */
[----:B------:R-:W-:Y:S01]  /*30c0*/  SHF.L.U32 R15, R30, 0x10, RZ ;  /* 0x000000101e0f7819 */ /* 0x000fe200000006ff */
[----:B---3--:R-:W-:Y:S01]  /*30d0*/  FADD.FTZ R16, -R10, R45 ;  /* 0x0000002d0a107221 */ /* 0x008fe20000010100 */
[----:B------:R-:W-:Y:S01]  /*30e0*/  SHF.L.U32 R46, R46, 0x10, RZ ;  /* 0x000000102e2e7819 */ /* 0x000fe200000006ff */
[----:B------:R-:W-:-:S02]  /*30f0*/  FMUL.FTZ R4, R14, R47 ;  /* 0x0000002f0e047220 */ /* 0x000fc40000410000 */
[----:B------:R-:W-:Y:S01]  /*3100*/  FMUL.FTZ R14, R16, R47 ;  /* 0x0000002f100e7220 */ /* 0x000fe20000410000 */
[----:B----4-:R-:W-:Y:S01]  /*3110*/  ULEA UR4, UR5, UR4, 0x18 ;  /* 0x0000000405047291 */ /* 0x010fe2000f8ec0ff */
[----:B------:R-:W2:Y:S08]  /*3120*/  LDCU.U8 UR5, c[0x0][0x414] ;  /* 0x00008280ff0577ac */ /* 0x000eb00008000000 */
[----:B------:R-:W-:Y:S01]  /*3130*/  @!P1 STS.64 [UR4+0x90], R28 ;  /* 0x0000901cff009988 */ /* 0x000fe20008000a04 */
[----:B------:R-:W-:Y:S01]  /*3140*/  BAR.SYNC.DEFER_BLOCKING 0x0 ;  /* 0x0000000000007b1d */ /* 0x000fe20000010000 */
[----:B--2---:R-:W-:-:S05]  /*3150*/  UISETP.NE.AND UP0, UPT, UR5, URZ, UPT ;  /* 0x000000ff0500728c */ /* 0x004fca000bf05270 */
[----:B------:R-:W2:Y:S01]  /*3160*/  LDS.64 R12, [UR4+0x90] ;  /* 0x00009004ff0c7984 */ /* 0x000ea20008000a00 */
[----:B------:R-:W2:Y:S02]  /*3170*/  LDCU UR4, c[0x0][0x42c] ;  /* 0x00008580ff0477ac */ /* 0x000ea40008000800 */
[----:B--2---:R-:W-:Y:S01]  /*3180*/  FMUL.FTZ R12, R12, UR4 ;  /* 0x000000040c0c7c20 */ /* 0x004fe20008410000 */
[----:B------:R-:W-:Y:S01]  /*3190*/  FMUL.FTZ R13, R13, UR4 ;  /* 0x000000040d0d7c20 */ /* 0x000fe20008410000 */
        /* <DEDUP_REMOVED lines=19> */
.L_x_227:
[----:B------:R-:W2:Y:S01]  /*32d0*/  LDCU UR4, c[0x0][0x41c] ;  /* 0x00008380ff0477ac */ /* 0x000ea20008000800 */
[----:B------:R-:W-:Y:S01]  /*32e0*/  SHF.L.U32 R43, R43, 0x10, RZ ;  /* 0x000000102b2b7819 */ /* 0x000fe200000006ff */
[----:B0-----:R-:W-:Y:S01]  /*32f0*/  FADD.FTZ R28, -R10, R27 ;  /* 0x0000001b0a1c7221 */ /* 0x001fe20000010100 */
[----:B------:R-:W-:Y:S01]  /*3300*/  SHF.L.U32 R17, R6, 0x10, RZ ;  /* 0x0000001006117819 */ /* 0x000fe200000006ff */
[----:B------:R-:W0:Y:S01]  /*3310*/  LDCU.64 UR8, c[0x0][0x400] ;  /* 0x00008000ff0877ac */ /* 0x000e220008000a00 */
[----:B------:R-:W-:Y:S01]  /*3320*/  SHF.L.U32 R41, R41, 0x10, RZ ;  /* 0x0000001029297819 */ /* 0x000fe200000006ff */
[----:B------:R-:W-:Y:S01]  /*3330*/  FADD.FTZ R6, -R10, R43 ;  /* 0x0000002b0a067221 */ /* 0x000fe20000010100 */
[----:B-1----:R-:W-:Y:S01]  /*3340*/  SHF.L.U32 R19, R8, 0x10, RZ ;  /* 0x0000001008137819 */ /* 0x002fe200000006ff */
[C---:B------:R-:W-:Y:S01]  /*3350*/  FADD.FTZ R18, -R10.reuse, R17 ;  /* 0x000000110a127221 */ /* 0x040fe20000010100 */
[----:B------:R-:W-:Y:S01]  /*3360*/  SHF.L.U32 R39, R39, 0x10, RZ ;  /* 0x0000001027277819 */ /* 0x000fe200000006ff */
[----:B------:R-:W-:Y:S01]  /*3370*/  FADD.FTZ R22, -R10, R41 ;  /* 0x000000290a167221 */ /* 0x000fe20000010100 */
[-C--:B------:R-:W-:Y:S01]  /*3380*/  FMUL.FTZ R27, R6, R47.reuse ;  /* 0x0000002f061b7220 */ /* 0x080fe20000410000 */
[----:B------:R-:W-:Y:S01]  /*3390*/  FADD.FTZ R8, -R10, R19 ;  /* 0x000000130a087221 */ /* 0x000fe20000010100 */
[----:B------:R-:W-:Y:S01]  /*33a0*/  FFMA.FTZ R29, R12, R4, R13 ;  /* 0x000000040c1d7223 */ /* 0x000fe2000001000d */
[----:B------:R-:W-:Y:S01]  /*33b0*/  FADD.FTZ R10, -R10, R39 ;  /* 0x000000270a0a7221 */ /* 0x000fe20000010100 */
[-C--:B------:R-:W-:Y:S01]  /*33c0*/  FMUL.FTZ R28, R28, R47.reuse ;  /* 0x0000002f1c1c7220 */ /* 0x080fe20000410000 */
[-C--:B------:R-:W-:Y:S01]  /*33d0*/  FMUL.FTZ R6, R8, R47.reuse ;  /* 0x0000002f08067220 */ /* 0x080fe20000410000 */
[----:B------:R-:W-:Y:S01]  /*33e0*/  FMUL.FTZ R18, R18, R47 ;  /* 0x0000002f12127220 */ /* 0x000fe20000410000 */
[----:B--2---:R-:W-:-:S02]  /*33f0*/  IMAD R31, R3, UR4, R34 ;  /* 0x00000004031f7c24 */ /* 0x004fc4000f8e0222 */
[-C--:B------:R-:W-:Y:S01]  /*3400*/  FMUL.FTZ R22, R22, R47.reuse ;  /* 0x0000002f16167220 */ /* 0x080fe20000410000 */
[----:B------:R-:W-:Y:S01]  /*3410*/  FMUL.FTZ R3, R10, R47 ;  /* 0x0000002f0a037220 */ /* 0x000fe20000410000 */
[C-C-:B------:R-:W-:Y:S01]  /*3420*/  FFMA.FTZ R30, R12.reuse, R14, R13.reuse ;  /* 0x0000000e0c1e7223 */ /* 0x140fe2000001000d */
[----:B------:R-:W-:Y:S01]  /*3430*/  BSSY.RECONVERGENT B0, `(.L_x_228) ;  /* 0x0000025000007945 */ /* 0x000fe20003800200 */
[C---:B0-----:R-:W-:Y:S01]  /*3440*/  ISETP.GE.U32.AND P0, PT, R31.reuse, UR8, PT ;  /* 0x000000081f007c0c */ /* 0x041fe2000bf06070 */
[C---:B------:R-:W-:Y:S01]  /*3450*/  FFMA.FTZ R25, R12.reuse, R28, R13 ;  /* 0x0000001c0c197223 */ /* 0x040fe2000001000d */
[----:B------:R-:W-:Y:S01]  /*3460*/  SHF.R.S32.HI R39, RZ, 0x1f, R31 ;  /* 0x0000001fff277819 */ /* 0x000fe2000001141f */
[C-C-:B------:R-:W-:Y:S01]  /*3470*/  FFMA.FTZ R26, R12.reuse, R27, R13.reuse ;  /* 0x0000001b0c1a7223 */ /* 0x140fe2000001000d */
[----:B------:R-:W-:Y:S01]  /*3480*/  IADD3 R23, PT, PT, R31, 0x10, RZ ;  /* 0x000000101f177810 */ /* 0x000fe20007ffe0ff */
[C-C-:B------:R-:W-:Y:S01]  /*3490*/  FFMA.FTZ R19, R12.reuse, R18, R13.reuse ;  /* 0x000000120c137223 */ /* 0x140fe2000001000d */
[----:B------:R-:W-:Y:S01]  /*34a0*/  ISETP.GE.AND.EX P1, PT, R39, UR9, PT, P0 ;  /* 0x0000000927007c0c */ /* 0x000fe2000bf26300 */
[C-C-:B------:R-:W-:Y:S01]  /*34b0*/  FFMA.FTZ R24, R12.reuse, R22, R13.reuse ;  /* 0x000000160c187223 */ /* 0x140fe2000001000d */
        /* <DEDUP_REMOVED lines=17> */
[----:B------:R-:W-:Y:S01]  /*35d0*/  MOV R13, R55 ;  /* 0x00000037000d7202 */ /* 0x000fe20000000f00 */
[----:B------:R-:W1:Y:S01]  /*35e0*/  LDCU.64 UR4, c[0x0][0x380] ;  /* 0x00007000ff0477ac */ /* 0x000e620008000a00 */
[----:B0-----:R-:W-:Y:S02]  /*35f0*/  IMAD R30, R39, UR10, RZ ;  /* 0x0000000a271e7c24 */ /* 0x001fe4000f8e02ff */
        /* <DEDUP_REMOVED lines=8> */
.L_x_229:
[----:B------:R-:W-:Y:S05]  /*3680*/  BSYNC.RECONVERGENT B0 ;  /* 0x0000000000007941 */ /* 0x000fea0003800200 */
.L_x_228:
[----:B------:R-:W-:Y:S02]  /*3690*/  SHF.L.U32 R5, R5, 0x10, RZ ;  /* 0x0000001005057819 */ /* 0x000fe400000006ff */
[----:B------:R-:W-:Y:S01]  /*36a0*/  SHF.L.U32 R44, R44, 0x10, RZ ;  /* 0x000000102c2c7819 */ /* 0x000fe200000006ff */
[----:B------:R-:W-:Y:S06]  /*36b0*/  BRA.U !UP0, `(.L_x_230) ;  /* 0x0000000108487547 */ /* 0x000fec000b800000 */
[----:B------:R-:W-:Y:S01]  /*36c0*/  FFMA.FTZ R27, R11, R27, R38 ;  /* 0x0000001b0b1b7223 */ /* 0x000fe20000010026 */
[----:B------:R-:W-:-:S03]  /*36d0*/  FFMA.FTZ R28, R36, R28, R37 ;  /* 0x0000001c241c7223 */ /* 0x000fc60000010025 */
[----:B0-----:R-:W-:Y:S01]  /*36e0*/  FMUL.FTZ R15, R27, -1.4426950216293334961 ;  /* 0xbfb8aa3b1b0f7820 */ /* 0x001fe20000410000 */
        /* <DEDUP_REMOVED lines=15> */
.L_x_230:
[----:B------:R-:W-:Y:S01]  /*37e0*/  BSSY.RECONVERGENT B0, `(.L_x_231) ;  /* 0x0000012000007945 */ /* 0x000fe20003800200 */
[----:B------:R-:W-:Y:S01]  /*37f0*/  FFMA.FTZ R12, R36, R5, -R25 ;  /* 0x00000005240c7223 */ /* 0x000fe20000010819 */
[----:B0-----:R-:W-:Y:S02]  /*3800*/  FFMA.FTZ R14, R11, R44, -R26 ;  /* 0x0000002c0b0e7223 */ /* 0x001fe4000001081a */
[----:B------:R-:W-:Y:S05]  /*3810*/  @P2 BRA `(.L_x_232) ;  /* 0x0000000000382947 */ /* 0x000fea0003800000 */
[----:B------:R-:W0:Y:S01]  /*3820*/  LDCU.64 UR4, c[0x0][0x3f8] ;  /* 0x00007f00ff0477ac */ /* 0x000e220008000a00 */
[----:B------:R-:W-:Y:S01]  /*3830*/  MOV R5, R55 ;  /* 0x0000003700057202 */ /* 0x000fe20000000f00 */
[-C--:B------:R-:W-:Y:S01]  /*3840*/  FMUL.FTZ R15, R12, R47.reuse ;  /* 0x0000002f0c0f7220 */ /* 0x080fe20000410000 */
[----:B------:R-:W-:Y:S01]  /*3850*/  FMUL.FTZ R14, R14, R47 ;  /* 0x0000002f0e0e7220 */ /* 0x000fe20000410000 */
[----:B------:R-:W1:Y:S01]  /*3860*/  LDCU.64 UR10, c[0x0][0x380] ;  /* 0x00007000ff0a77ac */ /* 0x000e620008000a00 */
[----:B0-----:R-:W-:Y:S01]  /*3870*/  IMAD R26, R4, UR4, RZ ;  /* 0x00000004041a7c24 */ /* 0x001fe2000f8e02ff */
[----:B------:R-:W-:-:S05]  /*3880*/  MOV R4, R52 ;  /* 0x0000003400047202 */ /* 0x000fca0000000f00 */
[----:B------:R-:W-:-:S04]  /*3890*/  IMAD.WIDE.U32 R4, R23, UR4, R4 ;  /* 0x0000000417047c25 */ /* 0x000fc8000f8e0004 */
[----:B------:R-:W-:Y:S01]  /*38a0*/  IMAD R23, R23, UR5, R26 ;  /* 0x0000000517177c24 */ /* 0x000fe2000f8e021a */
[----:B-1----:R-:W-:-:S04]  /*38b0*/  LEA R12, P1, R4, UR10, 0x1 ;  /* 0x0000000a040c7c11 */ /* 0x002fc8000f8208ff */
[----:B------:R-:W-:Y:S02]  /*38c0*/  IADD3 R23, PT, PT, R5, R23, RZ ;  /* 0x0000001705177210 */ /* 0x000fe40007ffe0ff */
[----:B------:R-:W-:Y:S02]  /*38d0*/  F2FP.BF16.F32.PACK_AB R5, R14, R15 ;  /* 0x0000000f0e05723e */ /* 0x000fe400000010ff */
[----:B------:R-:W-:-:S05]  /*38e0*/  LEA.HI.X R13, R4, UR11, R23, 0x1, P1 ;  /* 0x0000000b040d7c11 */ /* 0x000fca00088f0c17 */
[----:B------:R0:W-:Y:S02]  /*38f0*/  STG.E desc[UR6][R12.64], R5 ;  /* 0x000000050c007986 */ /* 0x0001e4000c101906 */
.L_x_232:
[----:B------:R-:W-:Y:S05]  /*3900*/  BSYNC.RECONVERGENT B0 ;  /* 0x0000000000007941 */ /* 0x000fea0003800200 */
.L_x_231:
        /* <DEDUP_REMOVED lines=10> */
[----:B-1----:R-:W-:-:S03]  /*39b0*/  FADD.FTZ R14, R13, 1 ;  /* 0x3f8000000d0e7421 */ /* 0x002fc60000010000 */
        /* <DEDUP_REMOVED lines=10> */
.L_x_233:
[----:B------:R-:W-:Y:S01]  /*3a60*/  BSSY.RECONVERGENT B0, `(.L_x_234) ;  /* 0x0000012000007945 */ /* 0x000fe20003800200 */
[----:B0-----:R-:W-:Y:S01]  /*3a70*/  FFMA.FTZ R12, R36, R7, -R19 ;  /* 0x00000007240c7223 */ /* 0x001fe20000010813 */
[----:B------:R-:W-:Y:S02]  /*3a80*/  FFMA.FTZ R24, R11, R42, -R24 ;  /* 0x0000002a0b187223 */ /* 0x000fe40000010818 */
[----:B------:R-:W-:Y:S05]  /*3a90*/  @P3 BRA `(.L_x_235) ;  /* 0x0000000000383947 */ /* 0x000fea0003800000 */
[----:B------:R-:W0:Y:S01]  /*3aa0*/  LDCU.64 UR4, c[0x0][0x3f8] ;  /* 0x00007f00ff0477ac */ /* 0x000e220008000a00 */
[----:B------:R-:W-:Y:S01]  /*3ab0*/  MOV R4, R52 ;  /* 0x0000003400047202 */ /* 0x000fe20000000f00 */
[----:B------:R-:W-:Y:S01]  /*3ac0*/  FMUL.FTZ R14, R12, R47 ;  /* 0x0000002f0c0e7220 */ /* 0x000fe20000410000 */
[----:B------:R-:W-:Y:S01]  /*3ad0*/  MOV R5, R55 ;  /* 0x0000003700057202 */ /* 0x000fe20000000f00 */
[----:B------:R-:W1:Y:S01]  /*3ae0*/  LDCU.64 UR10, c[0x0][0x380] ;  /* 0x00007000ff0a77ac */ /* 0x000e620008000a00 */
[----:B------:R-:W-:-:S05]  /*3af0*/  FMUL.FTZ R7, R24, R47 ;  /* 0x0000002f18077220 */ /* 0x000fca0000410000 */
[----:B------:R-:W-:Y:S01]  /*3b00*/  F2FP.BF16.F32.PACK_AB R7, R7, R14 ;  /* 0x0000000e0707723e */ /* 0x000fe200000010ff */
[----:B0-----:R-:W-:Y:S02]  /*3b10*/  IMAD R21, R21, UR4, RZ ;  /* 0x0000000415157c24 */ /* 0x001fe4000f8e02ff */
[----:B------:R-:W-:-:S04]  /*3b20*/  IMAD.WIDE.U32 R4, R16, UR4, R4 ;  /* 0x0000000410047c25 */ /* 0x000fc8000f8e0004 */
[----:B------:R-:W-:Y:S01]  /*3b30*/  IMAD R21, R16, UR5, R21 ;  /* 0x0000000510157c24 */ /* 0x000fe2000f8e0215 */
[----:B-1----:R-:W-:-:S04]  /*3b40*/  LEA R12, P1, R4, UR10, 0x1 ;  /* 0x0000000a040c7c11 */ /* 0x002fc8000f8208ff */
[----:B------:R-:W-:-:S04]  /*3b50*/  IADD3 R21, PT, PT, R5, R21, RZ ;  /* 0x0000001505157210 */ /* 0x000fc80007ffe0ff */
[----:B------:R-:W-:-:S05]  /*3b60*/  LEA.HI.X R13, R4, UR11, R21, 0x1, P1 ;  /* 0x0000000b040d7c11 */ /* 0x000fca00088f0c15 */
[----:B------:R0:W-:Y:S02]  /*3b70*/  STG.E desc[UR6][R12.64], R7 ;  /* 0x000000070c007986 */ /* 0x0001e4000c101906 */
.L_x_235:
[----:B------:R-:W-:Y:S05]  /*3b80*/  BSYNC.RECONVERGENT B0 ;  /* 0x0000000000007941 */ /* 0x000fea0003800200 */
.L_x_234:
[----:B------:R-:W-:Y:S02]  /*3b90*/  SHF.L.U32 R9, R9, 0x10, RZ ;  /* 0x0000001009097819 */ /* 0x000fe400000006ff */
[----:B------:R-:W-:Y:S02]  /*3ba0*/  SHF.R.S32.HI R16, RZ, 0x1f, R8 ;  /* 0x0000001fff107819 */ /* 0x000fe40000011408 */
        /* <DEDUP_REMOVED lines=20> */
.L_x_236:
[----:B------:R-:W-:Y:S01]  /*3cf0*/  ISETP.GE.AND.EX P0, PT, R16, UR9, PT, P0 ;  /* 0x0000000910007c0c */ /* 0x000fe2000bf06300 */
[----:B------:R-:W-:Y:S01]  /*3d00*/  FFMA.FTZ R36, R36, R9, -R17 ;  /* 0x0000000924247223 */ /* 0x000fe20000010811 */
[----:B------:R-:W-:Y:S01]  /*3d10*/  FFMA.FTZ R10, R11, R40, -R10 ;  /* 0x000000280b0a7223 */ /* 0x000fe2000001080a */
[----:B------:R-:W-:Y:S02]  /*3d20*/  BSSY.RECONVERGENT B0, `(.L_x_237) ;  /* 0x000000f000007945 */ /* 0x000fe40003800200 */
[-C--:B------:R-:W-:Y:S01]  /*3d30*/  FMUL.FTZ R3, R36, R47.reuse ;  /* 0x0000002f24037220 */ /* 0x080fe20000410000 */
[----:B------:R-:W-:-:S07]  /*3d40*/  FMUL.FTZ R10, R10, R47 ;  /* 0x0000002f0a0a7220 */ /* 0x000fce0000410000 */
[----:B------:R-:W-:Y:S05]  /*3d50*/  @P0 BRA `(.L_x_238) ;  /* 0x00000000002c0947 */ /* 0x000fea0003800000 */
[----:B------:R-:W1:Y:S01]  /*3d60*/  LDCU.64 UR4, c[0x0][0x3f8] ;  /* 0x00007f00ff0477ac */ /* 0x000e620008000a00 */
[----:B------:R-:W-:Y:S02]  /*3d70*/  MOV R53, R55 ;  /* 0x0000003700357202 */ /* 0x000fe40000000f00 */
[----:B------:R-:W-:Y:S01]  /*3d80*/  F2FP.BF16.F32.PACK_AB R3, R10, R3 ;  /* 0x000000030a03723e */ /* 0x000fe200000010ff */
[----:B------:R-:W2:Y:S01]  /*3d90*/  LDCU.64 UR8, c[0x0][0x380] ;  /* 0x00007000ff0877ac */ /* 0x000ea20008000a00 */
[----:B-1----:R-:W-:Y:S02]  /*3da0*/  IMAD R5, R16, UR4, RZ ;  /* 0x0000000410057c24 */ /* 0x002fe4000f8e02ff */
[----:B------:R-:W-:-:S04]  /*3db0*/  IMAD.WIDE.U32 R52, R8, UR4, R52 ;  /* 0x0000000408347c25 */ /* 0x000fc8000f8e0034 */
[----:B------:R-:W-:Y:S01]  /*3dc0*/  IMAD R5, R8, UR5, R5 ;  /* 0x0000000508057c24 */ /* 0x000fe2000f8e0205 */
[----:B--2---:R-:W-:-:S04]  /*3dd0*/  LEA R4, P0, R52, UR8, 0x1 ;  /* 0x0000000834047c11 */ /* 0x004fc8000f8008ff */
[----:B------:R-:W-:-:S04]  /*3de0*/  IADD3 R5, PT, PT, R53, R5, RZ ;  /* 0x0000000535057210 */ /* 0x000fc80007ffe0ff */
[----:B------:R-:W-:-:S05]  /*3df0*/  LEA.HI.X R5, R52, UR9, R5, 0x1, P0 ;  /* 0x0000000934057c11 */ /* 0x000fca00080f0c05 */
[----:B------:R1:W-:Y:S02]  /*3e00*/  STG.E desc[UR6][R4.64], R3 ;  /* 0x0000000304007986 */ /* 0x0003e4000c101906 */
.L_x_238:
[----:B------:R-:W-:Y:S05]  /*3e10*/  BSYNC.RECONVERGENT B0 ;  /* 0x0000000000007941 */ /* 0x000fea0003800200 */
.L_x_237:
[----:B------:R-:W2:Y:S01]  /*3e20*/  LDCU UR4, c[0x0][0x410] ;  /* 0x00008200ff0477ac */ /* 0x000ea20008000800 */
[----:B------:R-:W-:Y:S02]  /*3e30*/  IADD3 R35, PT, PT, R20, R35, RZ ;  /* 0x0000002314237210 */ /* 0x000fe40007ffe0ff */
[----:B------:R-:W-:Y:S01]  /*3e40*/  IADD3 R32, PT, PT, R32, 0x1, RZ ;  /* 0x0000000120207810 */ /* 0x000fe20007ffe0ff */
[----:B------:R-:W2:Y:S02]  /*3e50*/  LDCU UR5, c[0x0][0x3e0] ;  /* 0x00007c00ff0577ac */ /* 0x000ea40008000800 */
[----:B--2---:R-:W-:-:S06]  /*3e60*/  UIMAD UR4, UR4, UR5, URZ ;  /* 0x00000005040472a4 */ /* 0x004fcc000f8e02ff */
[----:B------:R-:W-:-:S13]  /*3e70*/  ISETP.GE.AND P0, PT, R35, UR4, PT ;  /* 0x0000000423007c0c */ /* 0x000fda000bf06270 */
[----:B------:R-:W-:Y:S05]  /*3e80*/  @!P0 BRA `(.L_x_239) ;  /* 0xffffffc000b48947 */ /* 0x000fea000383ffff */
.L_x_208:
[----:B------:R-:W2:Y:S01]  /*3e90*/  S2R R9, SR_TID.X ;  /* 0x0000000000097919 */ /* 0x000ea20000002100 */
[----:B-1----:R-:W1:Y:S01]  /*3ea0*/  LDC R4, c[0x0][0x370] ;  /* 0x0000dc00ff047b82 */ /* 0x002e620000000800 */
[----:B------:R-:W-:Y:S07]  /*3eb0*/  BSSY.RECONVERGENT B0, `(.L_x_240) ;  /* 0x000000e000007945 */ /* 0x000fee0003800200 */
[----:B0-----:R-:W0:Y:S08]  /*3ec0*/  LDC R7, c[0x0][0x374] ;  /* 0x0000dd00ff077b82 */ /* 0x001e300000000800 */
[----:B------:R-:W3:Y:S01]  /*3ed0*/  LDC.64 R2, c[0x0][0x3c8] ;  /* 0x0000f200ff027b82 */ /* 0x000ee20000000a00 */
[----:B-1----:R-:W-:-:S02]  /*3ee0*/  ISETP.NE.AND P0, PT, R4, 0x1, PT ;  /* 0x000000010400780c */ /* 0x002fc40003f05270 */
[----:B--2---:R-:W-:Y:S02]  /*3ef0*/  ISETP.NE.AND P1, PT, R9, RZ, PT ;  /* 0x000000ff0900720c */ /* 0x004fe40003f25270 */
[----:B0-----:R-:W-:-:S04]  /*3f00*/  SHF.L.U32 R0, R7, 0x1, RZ ;  /* 0x0000000107007819 */ /* 0x001fc800000006ff */
        /* <DEDUP_REMOVED lines=8> */
.L_x_241:
[----:B------:R-:W-:Y:S05]  /*3f90*/  BSYNC.RECONVERGENT B0 ;  /* 0x0000000000007941 */ /* 0x000fea0003800200 */
.L_x_240:
        /* <DEDUP_REMOVED lines=11> */
.L_x_243:
[----:B------:R-:W2:Y:S04]  /*4050*/  LDG.E.STRONG.GPU R5, desc[UR6][R2.64] ;  /* 0x0000000602057981 */ /* 0x000ea8000c1ef900 */
[----:B--2---:R-:W-:Y:S01]  /*4060*/  CCTL.IVALL ;  /* 0x00000000ff00798f */ /* 0x004fe20002000000 */
[----:B------:R-:W-:Y:S05]  /*4070*/  YIELD ;  /* 0x0000000000007946 */ /* 0x000fea0003800000 */
[----:B------:R-:W-:-:S13]  /*4080*/  ISETP.NE.AND P0, PT, R5, R0, PT ;  /* 0x000000000500720c */ /* 0x000fda0003f05270 */
[----:B------:R-:W-:Y:S05]  /*4090*/  @P0 BRA `(.L_x_243) ;  /* 0xfffffffc00ec0947 */ /* 0x000fea000383ffff */
.L_x_242:
        /* <DEDUP_REMOVED lines=58> */
[----:B------:R-:W-:Y:S01]  /*4440*/  SHF.L.U32 R31, R13, 0x2, RZ ;  /* 0x000000020d1f7819 */ /* 0x000fe200000006ff */
[----:B------:R-:W-:Y:S01]  /*4450*/  UMOV UR4, URZ ;  /* 0x000000ff00047c82 */ /* 0x000fe20008000000 */
[----:B------:R-:W-:-:S02]  /*4460*/  SHF.L.U64.HI R33, R0, 0x2, R3 ;  /* 0x0000000200217819 */ /* 0x000fc40000010203 */
[----:B------:R-:W-:Y:S02]  /*4470*/  IADD3 R5, PT, PT, R7, UR4, RZ ;  /* 0x0000000407057c10 */ /* 0x000fe4000fffe0ff */
[----:B------:R-:W-:Y:S01]  /*4480*/  MOV R2, R6 ;  /* 0x0000000600027202 */ /* 0x000fe20000000f00 */
[----:B------:R-:W-:Y:S01]  /*4490*/  IMAD.WIDE.U32 R6, R12, 0x4, RZ ;  /* 0x000000040c067825 */ /* 0x000fe200078e00ff */
[----:B0-----:R-:W-:Y:S02]  /*44a0*/  IADD3 R27, P1, PT, R22, UR8, RZ ;  /* 0x00000008161b7c10 */ /* 0x001fe4000ff3e0ff */
[----:B------:R-:W-:Y:S02]  /*44b0*/  SHF.L.U64.HI R29, R28, 0x2, R35 ;  /* 0x000000021c1d7819 */ /* 0x000fe40000010223 */
[----:B-1----:R-:W-:Y:S02]  /*44c0*/  IADD3 R24, P2, PT, R22, UR10, RZ ;  /* 0x0000000a16187c10 */ /* 0x002fe4000ff5e0ff */
[----:B------:R-:W-:-:S02]  /*44d0*/  IADD3.X R26, PT, PT, R23, UR9, RZ, P1, !PT ;  /* 0x00000009171a7c10 */ /* 0x000fc40008ffe4ff */
[C---:B------:R-:W-:Y:S02]  /*44e0*/  IADD3.X R25, PT, PT, R23.reuse, UR11, RZ, P2, !PT ;  /* 0x0000000b17197c10 */ /* 0x040fe400097fe4ff */
[----:B--2---:R-:W-:Y:S02]  /*44f0*/  IADD3 R22, P1, PT, R22, UR12, RZ ;  /* 0x0000000c16167c10 */ /* 0x004fe4000ff3e0ff */
[----:B------:R-:W-:Y:S02]  /*4500*/  IADD3 R18, P2, PT, RZ, -R9, RZ ;  /* 0x80000009ff127210 */ /* 0x000fe40007f5e0ff */
[----:B------:R-:W-:Y:S02]  /*4510*/  IADD3.X R23, PT, PT, R23, UR13, RZ, P1, !PT ;  /* 0x0000000d17177c10 */ /* 0x000fe40008ffe4ff */
[----:B------:R-:W-:Y:S02]  /*4520*/  IADD3 R31, PT, PT, R7, R31, RZ ;  /* 0x0000001f071f7210 */ /* 0x000fe40007ffe0ff */
[----:B------:R-:W-:-:S07]  /*4530*/  IADD3.X R20, PT, PT, RZ, -0x1, RZ, P2, !PT ;  /* 0xffffffffff147810 */ /* 0x000fce00017fe4ff */
.L_x_246:
[-C--:B0-----:R-:W-:Y:S02]  /*4540*/  LEA R10, P1, R0, R27.reuse, 0x2 ;  /* 0x0000001b000a7211 */ /* 0x081fe400078210ff */
[----:B------:R-:W-:Y:S02]  /*4550*/  LEA R16, P3, R28, R27, 0x2 ;  /* 0x0000001b1c107211 */ /* 0x000fe400078610ff */
[----:B------:R-:W-:Y:S02]  /*4560*/  IADD3 R14, P2, PT, R27, R6, RZ ;  /* 0x000000061b0e7210 */ /* 0x000fe40007f5e0ff */
[----:B------:R-:W-:Y:S02]  /*4570*/  IADD3.X R11, PT, PT, R26, R33, RZ, P1, !PT ;  /* 0x000000211a0b7210 */ /* 0x000fe40000ffe4ff */
[----:B------:R-:W-:Y:S02]  /*4580*/  MOV R8, R27 ;  /* 0x0000001b00087202 */ /* 0x000fe40000000f00 */
[----:B------:R-:W-:-:S02]  /*4590*/  MOV R9, R26 ;  /* 0x0000001a00097202 */ /* 0x000fc40000000f00 */
[C---:B------:R-:W-:Y:S01]  /*45a0*/  IADD3.X R17, PT, PT, R26.reuse, R29, RZ, P3, !PT ;  /* 0x0000001d1a117210 */ /* 0x040fe20001ffe4ff */
[----:B------:R0:W2:Y:S01]  /*45b0*/  LDG.E R11, desc[UR6][R10.64] ;  /* 0x000000060a0b7981 */ /* 0x0000a2000c1e1900 */
[----:B------:R-:W-:-:S03]  /*45c0*/  IADD3.X R15, PT, PT, R26, R31, RZ, P2, !PT ;  /* 0x0000001f1a0f7210 */ /* 0x000fc600017fe4ff */
[----:B------:R1:W2:Y:S04]  /*45d0*/  LDG.E R4, desc[UR6][R8.64] ;  /* 0x0000000608047981 */ /* 0x0002a8000c1e1900 */
[----:B------:R-:W3:Y:S04]  /*45e0*/  LDG.E R14, desc[UR6][R14.64] ;  /* 0x000000060e0e7981 */ /* 0x000ee8000c1e1900 */
[----:B------:R-:W3:Y:S01]  /*45f0*/  LDG.E R17, desc[UR6][R16.64] ;  /* 0x0000000610117981 */ /* 0x000ee2000c1e1900 */
[----:B0-----:R-:W-:Y:S02]  /*4600*/  MOV R10, R24 ;  /* 0x00000018000a7202 */ /* 0x001fe40000000f00 */
[----:B-1----:R-:W-:-:S02]  /*4610*/  MOV R8, R22 ;  /* 0x0000001600087202 */ /* 0x002fc40000000f00 */
        /* <DEDUP_REMOVED lines=10> */
[----:B--2---:R-:W-:Y:S02]  /*46c0*/  F2FP.BF16.F32.PACK_AB R19, R11, R4 ;  /* 0x000000040b13723e */ /* 0x004fe400000010ff */
[-C--:B------:R-:W-:Y:S02]  /*46d0*/  MOV R11, R25.reuse ;  /* 0x00000019000b7202 */ /* 0x080fe40000000f00 */
[----:B---3--:R-:W-:Y:S01]  /*46e0*/  F2FP.BF16.F32.PACK_AB R21, R17, R14 ;  /* 0x0000000e1115723e */ /* 0x008fe200000010ff */
[----:B------:R0:W-:Y:S04]  /*46f0*/  STG.E desc[UR6][R8.64], R19 ;  /* 0x0000001308007986 */ /* 0x0001e8000c101906 */
[----:B------:R0:W-:Y:S01]  /*4700*/  STG.E desc[UR6][R10.64], R21 ;  /* 0x000000150a007986 */ /* 0x0001e2000c101906 */
[----:B------:R-:W-:Y:S01]  /*4710*/  IADD3.X R25, PT, PT, RZ, R25, RZ, P3, !PT ;  /* 0x00000019ff197210 */ /* 0x000fe20001ffe4ff */
[----:B------:R-:W-:Y:S06]  /*4720*/  @P1 BRA `(.L_x_246) ;  /* 0xfffffffc00841947 */ /* 0x000fec000383ffff */
.L_x_245:
[----:B------:R-:W-:Y:S05]  /*4730*/  BSYNC.RECONVERGENT B0 ;  /* 0x0000000000007941 */ /* 0x000fea0003800200 */
.L_x_244:
[----:B------:R-:W-:Y:S05]  /*4740*/  @!P0 EXIT ;  /* 0x000000000000894d */ /* 0x000fea0003800000 */
[C---:B------:R-:W-:Y:S01]  /*4750*/  SHF.L.U64.HI R13, R12.reuse, 0x2, R13 ;  /* 0x000000020c0d7819 */ /* 0x040fe2000001020d */
[----:B------:R-:W1:Y:S01]  /*4760*/  LDCU.64 UR4, c[0x0][0x3d8] ;  /* 0x00007b00ff0477ac */ /* 0x000e620008000a00 */
[----:B0-----:R-:W-:Y:S02]  /*4770*/  SHF.L.U32 R19, R12, 0x2, RZ ;  /* 0x000000020c137819 */ /* 0x001fe400000006ff */
[C---:B------:R-:W-:Y:S01]  /*4780*/  SHF.L.U64.HI R21, R28.reuse, 0x2, R35 ;  /* 0x000000021c157819 */ /* 0x040fe20000010223 */
[----:B------:R-:W0:Y:S01]  /*4790*/  LDCU.64 UR8, c[0x0][0x388] ;  /* 0x00007100ff0877ac */ /* 0x000e220008000a00 */
[----:B------:R-:W-:Y:S02]  /*47a0*/  SHF.L.U32 R23, R28, 0x2, RZ ;  /* 0x000000021c177819 */ /* 0x000fe400000006ff */
[C---:B------:R-:W-:Y:S01]  /*47b0*/  SHF.L.U64.HI R15, R0.reuse, 0x2, R3 ;  /* 0x00000002000f7819 */ /* 0x040fe20000010203 */
[----:B------:R-:W2:Y:S01]  /*47c0*/  LDCU.64 UR10, c[0x0][0x390] ;  /* 0x00007200ff0a77ac */ /* 0x000ea20008000a00 */
[----:B------:R-:W-:-:S07]  /*47d0*/  SHF.L.U32 R17, R0, 0x2, RZ ;  /* 0x0000000200117819 */ /* 0x000fce00000006ff */
.L_x_247:
[C---:B------:R-:W-:Y:S02]  /*47e0*/  SHF.L.U32 R12, R2.reuse, 0x2, RZ ;  /* 0x00000002020c7819 */ /* 0x040fe400000006ff */
[----:B------:R-:W-:Y:S02]  /*47f0*/  SHF.L.U64.HI R14, R2, 0x2, R5 ;  /* 0x00000002020e7819 */ /* 0x000fe40000010205 */
[----:B-1----:R-:W-:-:S04]  /*4800*/  IADD3 R4, P0, PT, R12, UR4, RZ ;  /* 0x000000040c047c10 */ /* 0x002fc8000ff1e0ff */
[----:B------:R-:W-:Y:S02]  /*4810*/  IADD3.X R5, PT, PT, R14, UR5, RZ, P0, !PT ;  /* 0x000000050e057c10 */ /* 0x000fe400087fe4ff */
[C---:B------:R-:W-:Y:S02]  /*4820*/  IADD3 R6, P0, PT, R4.reuse, R17, RZ ;  /* 0x0000001104067210 */ /* 0x040fe40007f1e0ff */
[C---:B------:R-:W-:Y:S02]  /*4830*/  IADD3 R10, P2, PT, R4.reuse, R23, RZ ;  /* 0x00000017040a7210 */ /* 0x040fe40007f5e0ff */
[C---:B---3--:R-:W-:Y:S02]  /*4840*/  IADD3.X R7, PT, PT, R5.reuse, R15, RZ, P0, !PT ;  /* 0x0000000f05077210 */ /* 0x048fe400007fe4ff */
[----:B------:R-:W-:Y:S02]  /*4850*/  IADD3 R8, P1, PT, R4, R19, RZ ;  /* 0x0000001304087210 */ /* 0x000fe40007f3e0ff */
[C---:B------:R-:W-:Y:S01]  /*4860*/  IADD3.X R11, PT, PT, R5.reuse, R21, RZ, P2, !PT ;  /* 0x00000015050b7210 */ /* 0x040fe200017fe4ff */
[----:B------:R1:W3:Y:S01]  /*4870*/  LDG.E R4, desc[UR6][R4.64] ;  /* 0x0000000604047981 */ /* 0x0002e2000c1e1900 */
[----:B------:R-:W-:-:S03]  /*4880*/  IADD3.X R9, PT, PT, R5, R13, RZ, P1, !PT ;  /* 0x0000000d05097210 */ /* 0x000fc60000ffe4ff */
[----:B------:R-:W3:Y:S04]  /*4890*/  LDG.E R7, desc[UR6][R6.64] ;  /* 0x0000000606077981 */ /* 0x000ee8000c1e1900 */
[----:B------:R-:W4:Y:S04]  /*48a0*/  LDG.E R8, desc[UR6][R8.64] ;  /* 0x0000000608087981 */ /* 0x000f28000c1e1900 */
[----:B------:R-:W4:Y:S01]  /*48b0*/  LDG.E R11, desc[UR6][R10.64] ;  /* 0x000000060a0b7981 */ /* 0x000f22000c1e1900 */
[----:B------:R-:W-:Y:S02]  /*48c0*/  LOP3.LUT R16, R12, 0xfffffffc, RZ, 0xc0, !PT ;  /* 0xfffffffc0c107812 */ /* 0x000fe400078ec0ff */
[----:B------:R-:W-:-:S02]  /*48d0*/  LOP3.LUT R18, R14, 0x1, RZ, 0xc0, !PT ;  /* 0x000000010e127812 */ /* 0x000fc400078ec0ff */
[----:B0-----:R-:W-:Y:S02]  /*48e0*/  IADD3 R24, P0, PT, R16, UR8, RZ ;  /* 0x0000000810187c10 */ /* 0x001fe4000ff1e0ff */
[----:B-1----:R-:W-:Y:S02]  /*48f0*/  LOP3.LUT R5, R14, 0x3, RZ, 0xc0, !PT ;  /* 0x000000030e057812 */ /* 0x002fe400078ec0ff */
[----:B------:R-:W-:Y:S02]  /*4900*/  IADD3.X R25, PT, PT, R18, UR9, RZ, P0, !PT ;  /* 0x0000000912197c10 */ /* 0x000fe400087fe4ff */
[----:B--2---:R-:W-:-:S04]  /*4910*/  IADD3 R26, P0, PT, R16, UR10, RZ ;  /* 0x0000000a101a7c10 */ /* 0x004fc8000ff1e0ff */
[----:B------:R-:W-:Y:S02]  /*4920*/  IADD3.X R27, PT, PT, R18, UR11, RZ, P0, !PT ;  /* 0x0000000b121b7c10 */ /* 0x000fe400087fe4ff */
[----:B---3--:R-:W-:Y:S02]  /*4930*/  F2FP.BF16.F32.PACK_AB R29, R7, R4 ;  /* 0x00000004071d723e */ /* 0x008fe400000010ff */
[----:B------:R-:W-:-:S04]  /*4940*/  IADD3 R4, P1, PT, R16, UR4, RZ ;  /* 0x0000000410047c10 */ /* 0x000fc8000ff3e0ff */
[----:B------:R-:W-:Y:S02]  /*4950*/  IADD3.X R5, PT, PT, R5, UR5, RZ, P1, !PT ;  /* 0x0000000505057c10 */ /* 0x000fe40008ffe4ff */
[----:B----4-:R-:W-:Y:S02]  /*4960*/  F2FP.BF16.F32.PACK_AB R31, R11, R8 ;  /* 0x000000080b1f723e */ /* 0x010fe400000010ff */
[C---:B------:R-:W-:Y:S02]  /*4970*/  IADD3 R10, P0, PT, R4.reuse, R17, RZ ;  /* 0x00000011040a7210 */ /* 0x040fe40007f1e0ff */
[C---:B------:R-:W-:Y:S02]  /*4980*/  IADD3 R6, P1, PT, R4.reuse, R19, RZ ;  /* 0x0000001304067210 */ /* 0x040fe40007f3e0ff */
[----:B------:R-:W-:Y:S02]  /*4990*/  IADD3 R8, P2, PT, R4, R23, RZ ;  /* 0x0000001704087210 */ /* 0x000fe40007f5e0ff */
[----:B------:R-:W-:-:S02]  /*49a0*/  IADD3.X R11, PT, PT, R5, R15, RZ, P0, !PT ;  /* 0x0000000f050b7210 */ /* 0x000fc400007fe4ff */
[C---:B------:R-:W-:Y:S02]  /*49b0*/  IADD3.X R7, PT, PT, R5.reuse, R13, RZ, P1, !PT ;  /* 0x0000000d05077210 */ /* 0x040fe40000ffe4ff */
[----:B------:R-:W-:Y:S01]  /*49c0*/  IADD3.X R9, PT, PT, R5, R21, RZ, P2, !PT ;  /* 0x0000001505097210 */ /* 0x000fe200017fe4ff */
[----:B------:R0:W-:Y:S04]  /*49d0*/  STG.E desc[UR6][R24.64], R29 ;  /* 0x0000001d18007986 */ /* 0x0001e8000c101906 */
[----:B------:R1:W-:Y:S04]  /*49e0*/  STG.E desc[UR6][R26.64], R31 ;  /* 0x0000001f1a007986 */ /* 0x0003e8000c101906 */
[----:B------:R-:W2:Y:S04]  /*49f0*/  LDG.E R16, desc[UR6][R4.64+0x780] ;  /* 0x0007800604107981 */ /* 0x000ea8000c1e1900 */
[----:B------:R-:W2:Y:S04]  /*4a00*/  LDG.E R33, desc[UR6][R10.64+0x780] ;  /* 0x000780060a217981 */ /* 0x000ea8000c1e1900 */
[----:B------:R-:W3:Y:S04]  /*4a10*/  LDG.E R18, desc[UR6][R6.64+0x780] ;  /* 0x0007800606127981 */ /* 0x000ee8000c1e1900 */
[----:B------:R-:W3:Y:S01]  /*4a20*/  LDG.E R35, desc[UR6][R8.64+0x780] ;  /* 0x0007800608237981 */ /* 0x000ee2000c1e1900 */
[----:B------:R-:W-:-:S04]  /*4a30*/  IADD3 R28, P0, PT, R12, 0x780, RZ ;  /* 0x000007800c1c7810 */ /* 0x000fc80007f1e0ff */
[----:B------:R-:W-:Y:S02]  /*4a40*/  IADD3.X R20, PT, PT, RZ, R14, RZ, P0, !PT ;  /* 0x0000000eff147210 */ /* 0x000fe400007fe4ff */
[----:B------:R-:W-:Y:S02]  /*4a50*/  LOP3.LUT R28, R28, 0xfffffffc, RZ, 0xc0, !PT ;  /* 0xfffffffc1c1c7812 */ /* 0x000fe400078ec0ff */
[----:B------:R-:W-:Y:S02]  /*4a60*/  LOP3.LUT R20, R20, 0x1, RZ, 0xc0, !PT ;  /* 0x0000000114147812 */ /* 0x000fe400078ec0ff */
[C---:B0-----:R-:W-:Y:S02]  /*4a70*/  IADD3 R24, P0, PT, R28.reuse, UR8, RZ ;  /* 0x000000081c187c10 */ /* 0x041fe4000ff1e0ff */
[----:B------:R-:W-:Y:S02]  /*4a80*/  IADD3 R28, P1, PT, R28, UR10, RZ ;  /* 0x0000000a1c1c7c10 */ /* 0x000fe4000ff3e0ff */
[----:B------:R-:W-:-:S02]  /*4a90*/  IADD3.X R25, PT, PT, R20, UR9, RZ, P0, !PT ;  /* 0x0000000914197c10 */ /* 0x000fc400087fe4ff */
[----:B------:R-:W-:Y:S02]  /*4aa0*/  IADD3.X R29, PT, PT, R20, UR11, RZ, P1, !PT ;  /* 0x0000000b141d7c10 */ /* 0x000fe40008ffe4ff */
[----:B--2---:R-:W-:Y:S02]  /*4ab0*/  F2FP.BF16.F32.PACK_AB R33, R33, R16 ;  /* 0x000000102121723e */ /* 0x004fe400000010ff */
[----:B---3--:R-:W-:-:S03]  /*4ac0*/  F2FP.BF16.F32.PACK_AB R35, R35, R18 ;  /* 0x000000122323723e */ /* 0x008fc600000010ff */
[----:B------:R0:W-:Y:S04]  /*4ad0*/  STG.E desc[UR6][R24.64], R33 ;  /* 0x0000002118007986 */ /* 0x0001e8000c101906 */
[----:B------:R2:W-:Y:S04]  /*4ae0*/  STG.E desc[UR6][R28.64], R35 ;  /* 0x000000231c007986 */ /* 0x0005e8000c101906 */
[----:B------:R-:W3:Y:S04]  /*4af0*/  LDG.E R16, desc[UR6][R4.64+0xf00] ;  /* 0x000f000604107981 */ /* 0x000ee8000c1e1900 */
[----:B-1----:R-:W3:Y:S04]  /*4b00*/  LDG.E R31, desc[UR6][R10.64+0xf00] ;  /* 0x000f00060a1f7981 */ /* 0x002ee8000c1e1900 */
        /* <DEDUP_REMOVED lines=10> */
[----:B---3--:R-:W-:Y:S02]  /*4bb0*/  F2FP.BF16.F32.PACK_AB R31, R31, R16 ;  /* 0x000000101f1f723e */ /* 0x008fe400000010ff */
[----:B----4-:R-:W-:-:S03]  /*4bc0*/  F2FP.BF16.F32.PACK_AB R37, R37, R18 ;  /* 0x000000122525723e */ /* 0x010fc600000010ff */
[----:B------:R0:W-:Y:S04]  /*4bd0*/  STG.E desc[UR6][R26.64], R31 ;  /* 0x0000001f1a007986 */ /* 0x0001e8000c101906 */
[----:B------:R3:W-:Y:S04]  /*4be0*/  STG.E desc[UR6][R24.64], R37 ;  /* 0x0000002518007986 */ /* 0x0007e8000c101906 */
[----:B------:R1:W4:Y:S04]  /*4bf0*/  LDG.E R4, desc[UR6][R4.64+0x1680] ;  /* 0x0016800604047981 */ /* 0x000328000c1e1900 */
[----:B------:R-:W4:Y:S04]  /*4c00*/  LDG.E R11, desc[UR6][R10.64+0x1680] ;  /* 0x001680060a0b7981 */ /* 0x000f28000c1e1900 */
[----:B------:R-:W5:Y:S04]  /*4c10*/  LDG.E R6, desc[UR6][R6.64+0x1680] ;  /* 0x0016800606067981 */ /* 0x000f68000c1e1900 */
[----:B------:R-:W5:Y:S01]  /*4c20*/  LDG.E R9, desc[UR6][R8.64+0x1680] ;  /* 0x0016800608097981 */ /* 0x000f62000c1e1900 */
[----:B------:R-:W-:-:S04]  /*4c30*/  IADD3 R12, P0, PT, R12, 0x1680, RZ ;  /* 0x000016800c0c7810 */ /* 0x000fc80007f1e0ff */
[----:B------:R-:W-:Y:S02]  /*4c40*/  IADD3.X R14, PT, PT, RZ, R14, RZ, P0, !PT ;  /* 0x0000000eff0e7210 */ /* 0x000fe400007fe4ff */
[----:B------:R-:W-:Y:S02]  /*4c50*/  LOP3.LUT R12, R12, 0xfffffffc, RZ, 0xc0, !PT ;  /* 0xfffffffc0c0c7812 */ /* 0x000fe400078ec0ff */
[----:B------:R-:W-:Y:S02]  /*4c60*/  LOP3.LUT R14, R14, 0x1, RZ, 0xc0, !PT ;  /* 0x000000010e0e7812 */ /* 0x000fe400078ec0ff */
[C---:B--2---:R-:W-:Y:S02]  /*4c70*/  IADD3 R28, P0, PT, R12.reuse, UR8, RZ ;  /* 0x000000080c1c7c10 */ /* 0x044fe4000ff1e0ff */
[----:B0-----:R-:W-:Y:S02]  /*4c80*/  IADD3 R26, P1, PT, R12, UR10, RZ ;  /* 0x0000000a0c1a7c10 */ /* 0x001fe4000ff3e0ff */
[----:B------:R-:W-:-:S02]  /*4c90*/  IADD3.X R29, PT, PT, R14, UR9, RZ, P0, !PT ;  /* 0x000000090e1d7c10 */ /* 0x000fc400087fe4ff */
[----:B------:R-:W-:Y:S02]  /*4ca0*/  IADD3.X R27, PT, PT, R14, UR11, RZ, P1, !PT ;  /* 0x0000000b0e1b7c10 */ /* 0x000fe40008ffe4ff */
[----:B------:R-:W-:-:S04]  /*4cb0*/  IADD3 R2, PT, PT, R2, 0x780, RZ ;  /* 0x0000078002027810 */ /* 0x000fc80007ffe0ff */
[----:B------:R-:W-:-:S04]  /*4cc0*/  ISETP.GT.U32.AND P0, PT, R0, R2, PT ;  /* 0x000000020000720c */ /* 0x000fc80003f04070 */
[----:B------:R-:W-:Y:S01]  /*4cd0*/  ISETP.GT.AND.EX P0, PT, R3, RZ, PT, P0 ;  /* 0x000000ff0300720c */ /* 0x000fe20003f04300 */
[----:B-1----:R-:W-:Y:S01]  /*4ce0*/  HFMA2 R5, -RZ, RZ, 0, 0 ;  /* 0x00000000ff057431 */ /* 0x002fe200000001ff */
[----:B----4-:R-:W-:Y:S02]  /*4cf0*/  F2FP.BF16.F32.PACK_AB R11, R11, R4 ;  /* 0x000000040b0b723e */ /* 0x010fe400000010ff */
[----:B-----5:R-:W-:-:S03]  /*4d00*/  F2FP.BF16.F32.PACK_AB R7, R9, R6 ;  /* 0x000000060907723e */ /* 0x020fc600000010ff */
[----:B------:R3:W-:Y:S04]  /*4d10*/  STG.E desc[UR6][R28.64], R11 ;  /* 0x0000000b1c007986 */ /* 0x0007e8000c101906 */
[----:B------:R3:W-:Y:S02]  /*4d20*/  STG.E desc[UR6][R26.64], R7 ;  /* 0x000000071a007986 */ /* 0x0007e4000c101906 */
[----:B------:R-:W-:Y:S05]  /*4d30*/  @P0 BRA `(.L_x_247) ;  /* 0xfffffff800a80947 */ /* 0x000fea000383ffff */
[----:B------:R-:W-:Y:S05]  /*4d40*/  EXIT ;  /* 0x000000000000794d */ /* 0x000fea0003800000 */
.L_x_248:
        /* <DEDUP_REMOVED lines=11> */
.L_x_4500:


//--------------------- .text._Z35group_norm_nhwc_bwd_one_pass_kernelI11Bf16IOBf16WLi128ELi60ELi480EEv26Group_norm_nhwc_bwd_params --------------------------
	.section	.text._Z35group_norm_nhwc_bwd_one_pass_kernelI11Bf16IOBf16WLi128ELi60ELi480EEv26Group_norm_nhwc_bwd_params,"ax",@progbits
	.align	128
        .global         _Z35group_norm_nhwc_bwd_one_pass_kernelI11Bf16IOBf16WLi128ELi60ELi480EEv26Group_norm_nhwc_bwd_params
        .type           _Z35group_norm_nhwc_bwd_one_pass_kernelI11Bf16IOBf16WLi128ELi60ELi480EEv26Group_norm_nhwc_bwd_params,@function
        .size           _Z35group_norm_nhwc_bwd_one_pass_kernelI11Bf16IOBf16WLi128ELi60ELi480EEv26Group_norm_nhwc_bwd_params,(.L_x_4501 - _Z35group_norm_nhwc_bwd_one_pass_kernelI11Bf16IOBf16WLi128ELi60ELi480EEv26Group_norm_nhwc_bwd_params)
        .other          _Z35group_norm_nhwc_bwd_one_pass_kernelI11Bf16IOBf16WLi128ELi60ELi480EEv26Group_norm_nhwc_bwd_params,@"STO_CUDA_ENTRY STV_DEFAULT"
_Z35group_norm_nhwc_bwd_one_pass_kernelI11Bf16IOBf16WLi128ELi60ELi480EEv26Group_norm_nhwc_bwd_params:
.text._Z35group_norm_nhwc_bwd_one_pass_kernelI11Bf16IOBf16WLi128ELi60ELi480EEv26Group_norm_nhwc_bwd_params:
        /* <DEDUP_REMOVED lines=15> */
[----:B------:R-:W-:-:S04]  /*00f0*/  IMAD R0, R0, 0x889, RZ ;  /* 0x0000088900007824 */ /* 0x000fc800078e02ff */
[----:B------:R-:W3:Y:S01]  /*0100*/  LDC R5, c[0x0][0x374] ;  /* 0x0000dd00ff057b82 */ /* 0x000ee20000000800 */
[----:B------:R-:W-:Y:S02]  /*0110*/  SHF.R.U32.HI R61, RZ, 0x10, R0 ;  /* 0x00000010ff3d7819 */ /* 0x000fe40000011600 */
[----:B------:R-:W-:Y:S02]  /*0120*/  MOV R0, R8 ;  /* 0x0000000800007202 */ /* 0x000fe40000000f00 */
[----:B------:R-:W-:-:S03]  /*0130*/  PRMT R7, R61, 0x9910, RZ ;  /* 0x000099103d077816 */ /* 0x000fc600000000ff */
[----:B------:R-:W4:Y:S02]  /*0140*/  LDC R2, c[0x0][0x370] ;  /* 0x0000dc00ff027b82 */ /* 0x000f240000000800 */
[----:B------:R-:W-:-:S05]  /*0150*/  IMAD R7, R7, 0x1e, RZ ;  /* 0x0000001e07077824 */ /* 0x000fca00078e02ff */
[----:B------:R-:W-:Y:S01]  /*0160*/  IADD3 R17, PT, PT, RZ, -R7, RZ ;  /* 0x80000007ff117210 */ /* 0x000fe20007ffe0ff */
[----:B0-----:R-:W-:-:S03]  /*0170*/  IMAD R10, R10, UR10, R61 ;  /* 0x0000000a0a0a7c24 */ /* 0x001fc6000f8e023d */
[----:B------:R-:W-:Y:S02]  /*0180*/  PRMT R17, R17, 0x7710, RZ ;  /* 0x0000771011117816 */ /* 0x000fe400000000ff */
[C---:B------:R-:W-:Y:S02]  /*0190*/  IADD3 R60, PT, PT, R10.reuse, 0x10, RZ ;  /* 0x000000100a3c7810 */ /* 0x040fe40007ffe0ff */
[C---:B------:R-:W-:Y:S02]  /*01a0*/  IADD3 R59, PT, PT, R10.reuse, 0x20, RZ ;  /* 0x000000200a3b7810 */ /* 0x040fe40007ffe0ff */
[C---:B------:R-:W-:Y:S02]  /*01b0*/  IADD3 R58, PT, PT, R10.reuse, 0x30, RZ ;  /* 0x000000300a3a7810 */ /* 0x040fe40007ffe0ff */
[C---:B------:R-:W-:Y:S02]  /*01c0*/  IADD3 R7, PT, PT, R10.reuse, 0x40, RZ ;  /* 0x000000400a077810 */ /* 0x040fe40007ffe0ff */
[----:B------:R-:W-:-:S02]  /*01d0*/  IADD3 R9, PT, PT, R10, 0x60, RZ ;  /* 0x000000600a097810 */ /* 0x000fc40007ffe0ff */
[----:B------:R-:W-:Y:S02]  /*01e0*/  IADD3 R10, PT, PT, R10, 0x70, RZ ;  /* 0x000000700a0a7810 */ /* 0x000fe40007ffe0ff */
[----:B------:R-:W-:Y:S02]  /*01f0*/  IADD3 R12, PT, PT, R17, R6, RZ ;  /* 0x00000006110c7210 */ /* 0x000fe40007ffe0ff */
[----:B------:R-:W-:Y:S02]  /*0200*/  SHF.R.S32.HI R11, RZ, 0x1f, R60 ;  /* 0x0000001fff0b7819 */ /* 0x000fe4000001143c */
[----:B------:R-:W-:Y:S02]  /*0210*/  SHF.R.S32.HI R13, RZ, 0x1f, R59 ;  /* 0x0000001fff0d7819 */ /* 0x000fe4000001143b */
[----:B------:R-:W-:Y:S02]  /*0220*/  SHF.R.S32.HI R15, RZ, 0x1f, R58 ;  /* 0x0000001fff0f7819 */ /* 0x000fe4000001143a */
[----:B------:R-:W-:-:S02]  /*0230*/  SHF.R.S32.HI R17, RZ, 0x1f, R7 ;  /* 0x0000001fff117819 */ /* 0x000fc40000011407 */
[----:B------:R-:W-:Y:S02]  /*0240*/  SHF.R.S32.HI R19, RZ, 0x1f, R9 ;  /* 0x0000001fff137819 */ /* 0x000fe40000011409 */
[----:B------:R-:W-:Y:S02]  /*0250*/  SHF.R.S32.HI R21, RZ, 0x1f, R10 ;  /* 0x0000001fff157819 */ /* 0x000fe4000001140a */
[----:B-1234-:R-:W-:-:S07]  /*0260*/  SHF.L.U32 R12, R12, 0x1, RZ ;  /* 0x000000010c0c7819 */ /* 0x01efce00000006ff */
.L_x_292:
[----:B0-----:R-:W0:Y:S01]  /*0270*/  LDC R33, c[0x0][0x410] ;  /* 0x00010400ff217b82 */ /* 0x001e220000000800 */
[----:B-1----:R-:W1:Y:S01]  /*0280*/  LDCU.128 UR12, c[0x0][0x400] ;  /* 0x00008000ff0c77ac */ /* 0x002e620008000c00 */
[----:B------:R-:W-:Y:S02]  /*0290*/  ISETP.GE.AND P3, PT, R0, RZ, PT ;  /* 0x000000ff0000720c */ /* 0x000fe40003f66270 */
[----:B------:R-:W-:-:S04]  /*02a0*/  LOP3.LUT R34, R12, 0xffff, RZ, 0xc0, !PT ;  /* 0x0000ffff0c227812 */ /* 0x000fc800078ec0ff */
[----:B--2---:R-:W2:Y:S01]  /*02b0*/  LDC R18, c[0x0][0x41c] ;  /* 0x00010700ff127b82 */ /* 0x004ea20000000800 */
[----:B0-----:R-:W-:-:S04]  /*02c0*/  IABS R25, R33 ;  /* 0x0000002100197213 */ /* 0x001fc80000000000 */
[----:B------:R-:W0:Y:S01]  /*02d0*/  I2F.RP R14, R25 ;  /* 0x00000019000e7306 */ /* 0x000e220000209400 */
[----:B--2---:R-:W-:-:S05]  /*02e0*/  IMAD R35, R18, UR10, R61 ;  /* 0x0000000a12237c24 */ /* 0x004fca000f8e023d */
[C---:B-1----:R-:W-:Y:S02]  /*02f0*/  ISETP.GE.U32.AND P0, PT, R35.reuse, UR12, PT ;  /* 0x0000000c23007c0c */ /* 0x042fe4000bf06070 */
[----:B------:R-:W-:Y:S02]  /*0300*/  SHF.R.S32.HI R31, RZ, 0x1f, R35 ;  /* 0x0000001fff1f7819 */ /* 0x000fe40000011423 */
[----:B------:R-:W-:Y:S01]  /*0310*/  IADD3 R29, PT, PT, R35, 0x50, RZ ;  /* 0x00000050231d7810 */ /* 0x000fe20007ffe0ff */
[----:B0-----:R-:W0:Y:S01]  /*0320*/  MUFU.RCP R14, R14 ;  /* 0x0000000e000e7308 */ /* 0x001e220000001000 */
[----:B------:R-:W-:-:S13]  /*0330*/  ISETP.GE.AND.EX P0, PT, R31, UR13, PT, P0 ;  /* 0x0000000d1f007c0c */ /* 0x000fda000bf06300 */
[----:B------:R-:W1:Y:S01]  /*0340*/  @!P0 LDC.64 R36, c[0x0][0x3f8] ;  /* 0x0000fe00ff248b82 */ /* 0x000e620000000a00 */
[----:B0-----:R-:W-:-:S04]  /*0350*/  IADD3 R22, PT, PT, R14, 0xffffffe, RZ ;  /* 0x0ffffffe0e167810 */ /* 0x001fc80007ffe0ff */
[----:B------:R0:W2:Y:S03]  /*0360*/  F2I.FTZ.U32.TRUNC.NTZ R23, R22 ;  /* 0x0000001600177305 */ /* 0x0000a6000021f000 */
[----:B------:R-:W3:Y:S01]  /*0370*/  @!P0 LDC.64 R38, c[0x0][0x3a0] ;  /* 0x0000e800ff268b82 */ /* 0x000ee20000000a00 */
[----:B0-----:R-:W-:Y:S02]  /*0380*/  MOV R22, RZ ;  /* 0x000000ff00167202 */ /* 0x001fe40000000f00 */
[----:B--2---:R-:W-:-:S05]  /*0390*/  IADD3 R16, PT, PT, RZ, -R23, RZ ;  /* 0x80000017ff107210 */ /* 0x004fca0007ffe0ff */
        /* <DEDUP_REMOVED lines=14> */
[----:B------:R-:W-:-:S02]  /*0480*/  ISETP.GE.U32.AND P2, PT, R29, UR12, PT ;  /* 0x0000000c1d007c0c */ /* 0x000fc4000bf46070 */
[----:B------:R-:W-:Y:S02]  /*0490*/  SEL R14, R25, R14, !P5 ;  /* 0x0000000e190e7207 */ /* 0x000fe40006800000 */
[----:B------:R-:W-:Y:S02]  /*04a0*/  ISETP.NE.AND P5, PT, R33, RZ, PT ;  /* 0x000000ff2100720c */ /* 0x000fe40003fa5270 */
[----:B------:R-:W-:Y:S02]  /*04b0*/  LOP3.LUT R25, RZ, R33, RZ, 0x33, !PT ;  /* 0x00000021ff197212 */ /* 0x000fe400078e33ff */
[----:B------:R-:W-:Y:S02]  /*04c0*/  @!P3 IADD3 R14, PT, PT, -R14, RZ, RZ ;  /* 0x000000ff0e0eb210 */ /* 0x000fe40007ffe1ff */
[----:B------:R-:W-:Y:S02]  /*04d0*/  @P4 IADD3 R23, PT, PT, R23, 0x1, RZ ;  /* 0x0000000117174810 */ /* 0x000fe40007ffe0ff */
[----:B------:R-:W-:-:S02]  /*04e0*/  SEL R83, R25, R14, !P5 ;  /* 0x0000000e19537207 */ /* 0x000fc40006800000 */
[----:B------:R-:W-:Y:S02]  /*04f0*/  @!P1 IADD3 R23, PT, PT, -R23, RZ, RZ ;  /* 0x000000ff17179210 */ /* 0x000fe40007ffe1ff */
[----:B------:R-:W-:Y:S01]  /*0500*/  SHF.R.S32.HI R33, RZ, 0x1f, R29 ;  /* 0x0000001fff217819 */ /* 0x000fe2000001141d */
[----:B------:R-:W-:Y:S01]  /*0510*/  IMAD R27, R83, 0x3c, RZ ;  /* 0x0000003c531b7824 */ /* 0x000fe200078e02ff */
[----:B------:R-:W-:Y:S02]  /*0520*/  SEL R23, R25, R23, !P5 ;  /* 0x0000001719177207 */ /* 0x000fe40006800000 */
[----:B------:R-:W-:Y:S02]  /*0530*/  ISETP.GE.AND.EX P2, PT, R33, UR13, PT, P2 ;  /* 0x0000000d21007c0c */ /* 0x000fe4000bf46320 */
[----:B------:R-:W-:Y:S02]  /*0540*/  IADD3 R84, P1, PT, R27, R34, RZ ;  /* 0x000000221b547210 */ /* 0x000fe40007f3e0ff */
[----:B------:R-:W-:-:S02]  /*0550*/  SHF.R.S32.HI R14, RZ, 0x1f, R23 ;  /* 0x0000001fff0e7819 */ /* 0x000fc40000011417 */
[----:B------:R-:W-:Y:S02]  /*0560*/  LEA.HI.X.SX32 R85, R27, RZ, 0x1, P1 ;  /* 0x000000ff1b557211 */ /* 0x000fe400008f0eff */
[----:B------:R-:W-:Y:S01]  /*0570*/  ISETP.GE.U32.AND P3, PT, R59, UR12, PT ;  /* 0x0000000c3b007c0c */ /* 0x000fe2000bf66070 */
[----:B------:R-:W-:Y:S01]  /*0580*/  IMAD R14, R14, UR14, RZ ;  /* 0x0000000e0e0e7c24 */ /* 0x000fe2000f8e02ff */
[----:B------:R-:W-:Y:S01]  /*0590*/  ISETP.GE.U32.AND P1, PT, R58, UR12, PT ;  /* 0x0000000c3a007c0c */ /* 0x000fe2000bf26070 */
[----:B------:R-:W-:Y:S01]  /*05a0*/  IMAD.WIDE.U32 R84, R23, UR14, R84 ;  /* 0x0000000e17547c25 */ /* 0x000fe2000f8e0054 */
[----:B------:R-:W-:Y:S01]  /*05b0*/  ISETP.GE.AND.EX P3, PT, R13, UR13, PT, P3 ;  /* 0x0000000d0d007c0c */ /* 0x000fe2000bf66330 */
[----:B------:R-:W0:Y:S01]  /*05c0*/  @!P2 LDC.64 R40, c[0x0][0x3f8] ;  /* 0x0000fe00ff28ab82 */ /* 0x000e220000000a00 */
[----:B------:R-:W-:Y:S01]  /*05d0*/  ISETP.GE.AND.EX P1, PT, R15, UR13, PT, P1 ;  /* 0x0000000d0f007c0c */ /* 0x000fe2000bf26310 */
[----:B------:R-:W-:Y:S01]  /*05e0*/  IMAD R87, R23, UR15, R14 ;  /* 0x0000000f17577c24 */ /* 0x000fe2000f8e020e */
[----:B------:R-:W-:Y:S01]  /*05f0*/  @!P0 MOV R86, R84 ;  /* 0x0000005400568202 */ /* 0x000fe20000000f00 */
[----:B-1----:R-:W-:Y:S01]  /*0600*/  @!P0 IMAD R14, R31, R36, RZ ;  /* 0x000000241f0e8224 */ /* 0x002fe200078e02ff */
[----:B------:R-:W-:-:S02]  /*0610*/  @!P2 MOV R26, R84 ;  /* 0x00000054001aa202 */ /* 0x000fc40000000f00 */
[----:B------:R-:W-:Y:S01]  /*0620*/  IADD3 R87, PT, PT, R85, R87, RZ ;  /* 0x0000005755577210 */ /* 0x000fe20007ffe0ff */
[C---:B------:R-:W-:Y:S01]  /*0630*/  @!P0 IMAD R25, R35.reuse, R37, R14 ;  /* 0x0000002523198224 */ /* 0x040fe200078e020e */
[----:B------:R-:W1:Y:S02]  /*0640*/  @!P2 LDC.64 R44, c[0x0][0x398] ;  /* 0x0000e600ff2cab82 */ /* 0x000e640000000a00 */
[----:B------:R-:W-:Y:S01]  /*0650*/  @!P2 MOV R27, R87 ;  /* 0x00000057001ba202 */ /* 0x000fe20000000f00 */
[----:B------:R-:W-:-:S05]  /*0660*/  @!P0 IMAD.WIDE.U32 R22, R35, R36, R86 ;  /* 0x0000002423168225 */ /* 0x000fca00078e0056 */
[----:B------:R-:W2:Y:S01]  /*0670*/  @!P0 LDC.64 R36, c[0x0][0x398] ;  /* 0x0000e600ff248b82 */ /* 0x000ea20000000a00 */
[----:B------:R-:W-:Y:S02]  /*0680*/  @!P0 IADD3 R23, PT, PT, R23, R25, RZ ;  /* 0x0000001917178210 */ /* 0x000fe40007ffe0ff */
[C---:B------:R-:W-:Y:S02]  /*0690*/  @!P0 SHF.L.U32 R31, R22.reuse, 0x1, RZ ;  /* 0x00000001161f8819 */ /* 0x040fe400000006ff */
[----:B------:R-:W-:Y:S01]  /*06a0*/  @!P0 SHF.L.U64.HI R16, R22, 0x1, R23 ;  /* 0x0000000116108819 */ /* 0x000fe20000010217 */
[-C--:B0-----:R-:W-:Y:S02]  /*06b0*/  @!P2 IMAD R14, R33, R40.reuse, RZ ;  /* 0x00000028210ea224 */ /* 0x081fe400078e02ff */
[----:B------:R-:W0:Y:S01]  /*06c0*/  @!P2 LDC.64 R42, c[0x0][0x3a0] ;  /* 0x0000e800ff2aab82 */ /* 0x000e220000000a00 */
[----:B------:R-:W-:Y:S01]  /*06d0*/  @!P2 IMAD.WIDE.U32 R26, R29, R40, R26 ;  /* 0x000000281d1aa225 */ /* 0x000fe200078e001a */
[----:B---3--:R-:W-:-:S03]  /*06e0*/  @!P0 IADD3 R22, P4, PT, R31, R38, RZ ;  /* 0x000000261f168210 */ /* 0x008fc60007f9e0ff */
[----:B------:R-:W-:Y:S01]  /*06f0*/  @!P2 IMAD R25, R29, R41, R14 ;  /* 0x000000291d19a224 */ /* 0x000fe200078e020e */
[----:B------:R-:W-:Y:S02]  /*0700*/  @!P0 IADD3.X R23, PT, PT, R16, R39, RZ, P4, !PT ;  /* 0x0000002710178210 */ /* 0x000fe400027fe4ff */
[----:B------:R-:W-:Y:S01]  /*0710*/  MOV R14, RZ ;  /* 0x000000ff000e7202 */ /* 0x000fe20000000f00 */
[----:B------:R-:W3:Y:S01]  /*0720*/  @!P3 LDC.64 R32, c[0x0][0x3f8] ;  /* 0x0000fe00ff20bb82 */ /* 0x000ee20000000a00 */
[----:B------:R-:W-:Y:S02]  /*0730*/  @!P2 IADD3 R25, PT, PT, R27, R25, RZ ;  /* 0x000000191b19a210 */ /* 0x000fe40007ffe0ff */
[C---:B------:R-:W-:Y:S02]  /*0740*/  @!P2 SHF.L.U32 R29, R26.reuse, 0x1, RZ ;  /* 0x000000011a1da819 */ /* 0x040fe400000006ff */
[----:B------:R-:W-:Y:S01]  /*0750*/  @!P2 SHF.L.U64.HI R20, R26, 0x1, R25 ;  /* 0x000000011a14a819 */ /* 0x000fe20000010219 */
[----:B------:R4:W5:Y:S01]  /*0760*/  @!P0 LDG.E R14, desc[UR8][R22.64] ;  /* 0x00000008160e8981 */ /* 0x000962000c1e1900 */
[----:B--2---:R-:W-:Y:S01]  /*0770*/  @!P0 IADD3 R24, P4, PT, R31, R36, RZ ;  /* 0x000000241f188210 */ /* 0x004fe20007f9e0ff */
[----:B------:R-:W2:Y:S03]  /*0780*/  @!P1 LDC.64 R40, c[0x0][0x3f8] ;  /* 0x0000fe00ff289b82 */ /* 0x000ea60000000a00 */
[----:B------:R-:W-:-:S02]  /*0790*/  @!P0 IADD3.X R25, PT, PT, R16, R37, RZ, P4, !PT ;  /* 0x0000002510198210 */ /* 0x000fc400027fe4ff */
[----:B------:R-:W-:Y:S02]  /*07a0*/  MOV R16, RZ ;  /* 0x000000ff00107202 */ /* 0x000fe40000000f00 */
[C---:B0-----:R-:W-:Y:S01]  /*07b0*/  @!P2 IADD3 R26, P5, PT, R29.reuse, R42, RZ ;  /* 0x0000002a1d1aa210 */ /* 0x041fe20007fbe0ff */
[----:B------:R-:W0:Y:S03]  /*07c0*/  @!P3 LDC.64 R36, c[0x0][0x3a0] ;  /* 0x0000e800ff24bb82 */ /* 0x000e260000000a00 */
[----:B------:R-:W5:Y:S01]  /*07d0*/  @!P0 LDG.E R16, desc[UR8][R24.64] ;  /* 0x0000000818108981 */ /* 0x000f62000c1e1900 */
[----:B-1----:R-:W-:Y:S02]  /*07e0*/  @!P2 IADD3 R28, P0, PT, R29, R44, RZ ;  /* 0x0000002c1d1ca210 */ /* 0x002fe40007f1e0ff */
[C---:B------:R-:W-:Y:S02]  /*07f0*/  @!P2 IADD3.X R27, PT, PT, R20.reuse, R43, RZ, P5, !PT ;  /* 0x0000002b141ba210 */ /* 0x040fe40002ffe4ff */
[----:B------:R-:W-:Y:S01]  /*0800*/  @!P2 IADD3.X R29, PT, PT, R20, R45, RZ, P0, !PT ;  /* 0x0000002d141da210 */ /* 0x000fe200007fe4ff */
[----:B------:R-:W1:Y:S01]  /*0810*/  @!P3 LDC.64 R38, c[0x0][0x398] ;  /* 0x0000e600ff26bb82 */ /* 0x000e620000000a00 */
[----:B------:R-:W-:-:S02]  /*0820*/  ISETP.GE.U32.AND P0, PT, R7, UR12, PT ;  /* 0x0000000c07007c0c */ /* 0x000fc4000bf06070 */
[----:B------:R-:W-:Y:S02]  /*0830*/  MOV R18, RZ ;  /* 0x000000ff00127202 */ /* 0x000fe40000000f00 */
[----:B------:R-:W-:Y:S02]  /*0840*/  MOV R20, RZ ;  /* 0x000000ff00147202 */ /* 0x000fe40000000f00 */
[----:B------:R-:W-:Y:S01]  /*0850*/  ISETP.GE.AND.EX P0, PT, R17, UR13, PT, P0 ;  /* 0x0000000d11007c0c */ /* 0x000fe2000bf06300 */
[----:B---3--:R-:W-:Y:S01]  /*0860*/  @!P3 IMAD R30, R13, R32, RZ ;  /* 0x000000200d1eb224 */ /* 0x008fe200078e02ff */
[----:B------:R3:W5:Y:S01]  /*0870*/  @!P2 LDG.E R18, desc[UR8][R26.64] ;  /* 0x000000081a12a981 */ /* 0x000762000c1e1900 */
[----:B----4-:R-:W-:Y:S01]  /*0880*/  @!P3 MOV R22, R84 ;  /* 0x000000540016b202 */ /* 0x010fe20000000f00 */
[----:B------:R-:W4:Y:S02]  /*0890*/  @!P1 LDC.64 R42, c[0x0][0x3a0] ;  /* 0x0000e800ff2a9b82 */ /* 0x000f240000000a00 */
[----:B------:R1:W5:Y:S01]  /*08a0*/  @!P2 LDG.E R20, desc[UR8][R28.64] ;  /* 0x000000081c14a981 */ /* 0x000362000c1e1900 */
[----:B------:R-:W-:-:S02]  /*08b0*/  ISETP.GE.U32.AND P2, PT, R9, UR12, PT ;  /* 0x0000000c09007c0c */ /* 0x000fc4000bf46070 */
[----:B------:R-:W-:Y:S02]  /*08c0*/  @!P3 MOV R23, R87 ;  /* 0x000000570017b202 */ /* 0x000fe40000000f00 */
[----:B------:R-:W-:Y:S01]  /*08d0*/  ISETP.GE.AND.EX P2, PT, R19, UR13, PT, P2 ;  /* 0x0000000d13007c0c */ /* 0x000fe2000bf46320 */
[C---:B------:R-:W-:Y:S01]  /*08e0*/  @!P3 IMAD R31, R59.reuse, R33, R30 ;  /* 0x000000213b1fb224 */ /* 0x040fe200078e021e */
[----:B------:R-:W4:Y:S01]  /*08f0*/  @!P0 LDC.64 R46, c[0x0][0x3f8] ;  /* 0x0000fe00ff2e8b82 */ /* 0x000f220000000a00 */
[----:B------:R-:W-:-:S05]  /*0900*/  @!P3 IMAD.WIDE.U32 R22, R59, R32, R22 ;  /* 0x000000203b16b225 */ /* 0x000fca00078e0016 */
[----:B------:R-:W-:Y:S02]  /*0910*/  @!P3 IADD3 R23, PT, PT, R23, R31, RZ ;  /* 0x0000001f1717b210 */ /* 0x000fe40007ffe0ff */
[----:B------:R-:W4:Y:S01]  /*0920*/  @!P1 LDC.64 R44, c[0x0][0x398] ;  /* 0x0000e600ff2c9b82 */ /* 0x000f220000000a00 */
[C---:B---3--:R-:W-:Y:S01]  /*0930*/  @!P3 SHF.L.U32 R27, R22.reuse, 0x1, RZ ;  /* 0x00000001161bb819 */ /* 0x048fe200000006ff */
[----:B--2---:R-:W-:Y:S01]  /*0940*/  @!P1 IMAD R25, R15, R40, RZ ;  /* 0x000000280f199224 */ /* 0x004fe200078e02ff */
[----:B------:R-:W-:Y:S02]  /*0950*/  @!P3 SHF.L.U64.HI R30, R22, 0x1, R23 ;  /* 0x00000001161eb819 */ /* 0x000fe40000010217 */
[----:B0-----:R-:W-:-:S03]  /*0960*/  @!P3 IADD3 R24, P4, PT, R27, R36, RZ ;  /* 0x000000241b18b210 */ /* 0x001fc60007f9e0ff */
[----:B------:R-:W0:Y:S01]  /*0970*/  @!P2 LDC.64 R50, c[0x0][0x3f8] ;  /* 0x0000fe00ff32ab82 */ /* 0x000e220000000a00 */
[----:B-1----:R-:W-:Y:S01]  /*0980*/  @!P3 IADD3 R26, P5, PT, R27, R38, RZ ;  /* 0x000000261b1ab210 */ /* 0x002fe20007fbe0ff */
[----:B------:R-:W-:Y:S01]  /*0990*/  @!P1 IMAD R31, R58, R41, R25 ;  /* 0x000000293a1f9224 */ /* 0x000fe200078e0219 */
[C---:B------:R-:W-:Y:S02]  /*09a0*/  @!P3 IADD3.X R25, PT, PT, R30.reuse, R37, RZ, P4, !PT ;  /* 0x000000251e19b210 */ /* 0x040fe400027fe4ff */
[----:B------:R-:W-:Y:S02]  /*09b0*/  CS2R R22, SRZ ;  /* 0x0000000000167805 */ /* 0x000fe4000001ff00 */
[----:B------:R-:W-:Y:S02]  /*09c0*/  @!P1 MOV R28, R84 ;  /* 0x00000054001c9202 */ /* 0x000fe40000000f00 */
[----:B------:R-:W-:Y:S01]  /*09d0*/  @!P1 MOV R29, R87 ;  /* 0x00000057001d9202 */ /* 0x000fe20000000f00 */
[----:B------:R-:W1:Y:S01]  /*09e0*/  LDC.64 R36, c[0x0][0x3b8] ;  /* 0x0000ee00ff247b82 */ /* 0x000e620000000a00 */
[----:B------:R-:W-:Y:S01]  /*09f0*/  @!P3 IADD3.X R27, PT, PT, R30, R39, RZ, P5, !PT ;  /* 0x000000271e1bb210 */ /* 0x000fe20002ffe4ff */
[----:B------:R4:W2:Y:S01]  /*0a00*/  @!P3 LDG.E R22, desc[UR8][R24.64] ;  /* 0x000000081816b981 */ /* 0x0008a2000c1e1900 */
[----:B------:R-:W-:Y:S01]  /*0a10*/  @!P1 IMAD.WIDE.U32 R28, R58, R40, R28 ;  /* 0x000000283a1c9225 */ /* 0x000fe200078e001c */
[----:B------:R-:W-:-:S02]  /*0a20*/  ISETP.GE.U32.AND P4, PT, R10, UR12, PT ;  /* 0x0000000c0a007c0c */ /* 0x000fc4000bf86070 */
[----:B------:R3:W2:Y:S01]  /*0a30*/  @!P3 LDG.E R23, desc[UR8][R26.64] ;  /* 0x000000081a17b981 */ /* 0x0006a2000c1e1900 */
[----:B------:R-:W-:Y:S01]  /*0a40*/  ISETP.GE.U32.AND P3, PT, R60, UR12, PT ;  /* 0x0000000c3c007c0c */ /* 0x000fe2000bf66070 */
[----:B------:R-:W1:Y:S01]  /*0a50*/  @!P0 LDC.64 R38, c[0x0][0x3a0] ;  /* 0x0000e800ff268b82 */ /* 0x000e620000000a00 */
[----:B------:R-:W-:Y:S02]  /*0a60*/  @!P1 IADD3 R29, PT, PT, R29, R31, RZ ;  /* 0x0000001f1d1d9210 */ /* 0x000fe40007ffe0ff */
[----:B------:R-:W-:Y:S01]  /*0a70*/  @!P1 SHF.L.U32 R33, R28, 0x1, RZ ;  /* 0x000000011c219819 */ /* 0x000fe200000006ff */
[----:B----4-:R-:W-:Y:S01]  /*0a80*/  @!P0 IMAD R24, R17, R46, RZ ;  /* 0x0000002e11188224 */ /* 0x010fe200078e02ff */
[----:B------:R-:W-:Y:S02]  /*0a90*/  ISETP.GE.AND.EX P3, PT, R11, UR13, PT, P3 ;  /* 0x0000000d0b007c0c */ /* 0x000fe4000bf66330 */
[----:B---3--:R-:W-:Y:S01]  /*0aa0*/  @!P0 MOV R26, R84 ;  /* 0x00000054001a8202 */ /* 0x008fe20000000f00 */
[----:B------:R-:W3:Y:S01]  /*0ab0*/  @!P0 LDC.64 R48, c[0x0][0x398] ;  /* 0x0000e600ff308b82 */ /* 0x000ee20000000a00 */
[----:B------:R-:W-:-:S02]  /*0ac0*/  @!P0 MOV R27, R87 ;  /* 0x00000057001b8202 */ /* 0x000fc40000000f00 */
[----:B------:R-:W-:Y:S01]  /*0ad0*/  ISETP.GE.AND.EX P4, PT, R21, UR13, PT, P4 ;  /* 0x0000000d15007c0c */ /* 0x000fe2000bf86340 */
[C---:B------:R-:W-:Y:S01]  /*0ae0*/  @!P0 IMAD R31, R7.reuse, R47, R24 ;  /* 0x0000002f071f8224 */ /* 0x040fe200078e0218 */
[----:B------:R-:W-:Y:S01]  /*0af0*/  @!P1 SHF.L.U64.HI R30, R28, 0x1, R29 ;  /* 0x000000011c1e9819 */ /* 0x000fe2000001021d */
[----:B------:R-:W-:Y:S01]  /*0b00*/  @!P0 IMAD.WIDE.U32 R26, R7, R46, R26 ;  /* 0x0000002e071a8225 */ /* 0x000fe200078e001a */
[C---:B------:R-:W-:Y:S01]  /*0b10*/  @!P1 IADD3 R28, P6, PT, R33.reuse, R42, RZ ;  /* 0x0000002a211c9210 */ /* 0x040fe20007fde0ff */
[----:B------:R-:W4:Y:S01]  /*0b20*/  @!P2 LDC.64 R52, c[0x0][0x3a0] ;  /* 0x0000e800ff34ab82 */ /* 0x000f220000000a00 */
[----:B------:R-:W-:Y:S01]  /*0b30*/  @!P1 IADD3 R32, P5, PT, R33, R44, RZ ;  /* 0x0000002c21209210 */ /* 0x000fe20007fbe0ff */
[----:B0-----:R-:W-:Y:S01]  /*0b40*/  @!P2 IMAD R40, R19, R50, RZ ;  /* 0x000000321328a224 */ /* 0x001fe200078e02ff */
[C---:B------:R-:W-:Y:S02]  /*0b50*/  @!P1 IADD3.X R29, PT, PT, R30.reuse, R43, RZ, P6, !PT ;  /* 0x0000002b1e1d9210 */ /* 0x040fe400037fe4ff */
[----:B------:R-:W-:-:S02]  /*0b60*/  @!P1 IADD3.X R33, PT, PT, R30, R45, RZ, P5, !PT ;  /* 0x0000002d1e219210 */ /* 0x000fc40002ffe4ff */
[----:B------:R-:W-:Y:S01]  /*0b70*/  @!P0 IADD3 R27, PT, PT, R27, R31, RZ ;  /* 0x0000001f1b1b8210 */ /* 0x000fe20007ffe0ff */
[----:B------:R-:W0:Y:S01]  /*0b80*/  @!P3 LDC.64 R54, c[0x0][0x3f8] ;  /* 0x0000fe00ff36bb82 */ /* 0x000e220000000a00 */
[----:B------:R-:W-:Y:S02]  /*0b90*/  CS2R R24, SRZ ;  /* 0x0000000000187805 */ /* 0x000fe4000001ff00 */
[C---:B------:R-:W-:Y:S01]  /*0ba0*/  @!P0 SHF.L.U32 R43, R26.reuse, 0x1, RZ ;  /* 0x000000011a2b8819 */ /* 0x040fe200000006ff */
[----:B------:R-:W-:Y:S01]  /*0bb0*/  @!P2 IMAD R35, R9, R51, R40 ;  /* 0x000000330923a224 */ /* 0x000fe200078e0228 */
[----:B------:R-:W-:-:S03]  /*0bc0*/  @!P0 SHF.L.U64.HI R44, R26, 0x1, R27 ;  /* 0x000000011a2c8819 */ /* 0x000fc6000001021b */
[----:B------:R-:W4:Y:S01]  /*0bd0*/  @!P2 LDC.64 R30, c[0x0][0x398] ;  /* 0x0000e600ff1eab82 */ /* 0x000f220000000a00 */
[----:B-1----:R-:W-:Y:S01]  /*0be0*/  IMAD.WIDE R26, R0, 0x8, R36 ;  /* 0x00000008001a7825 */ /* 0x002fe200078e0224 */
[----:B------:R1:W2:Y:S01]  /*0bf0*/  @!P1 LDG.E R24, desc[UR8][R28.64] ;  /* 0x000000081c189981 */ /* 0x0002a2000c1e1900 */
[----:B---3--:R-:W-:-:S03]  /*0c00*/  @!P0 IADD3 R42, P5, PT, R43, R48, RZ ;  /* 0x000000302b2a8210 */ /* 0x008fc60007fbe0ff */
[----:B------:R3:W2:Y:S02]  /*0c10*/  @!P1 LDG.E R25, desc[UR8][R32.64] ;  /* 0x0000000820199981 */ /* 0x0006a4000c1e1900 */
[----:B------:R-:W0:Y:S02]  /*0c20*/  @!P4 LDC.64 R40, c[0x0][0x3f8] ;  /* 0x0000fe00ff28cb82 */ /* 0x000e240000000a00 */
[----:B------:R-:W2:Y:S01]  /*0c30*/  LDG.E.64 R26, desc[UR8][R26.64] ;  /* 0x000000081a1a7981 */ /* 0x000ea2000c1e1b00 */
[----:B-1----:R-:W-:Y:S02]  /*0c40*/  @!P2 MOV R28, R84 ;  /* 0x00000054001ca202 */ /* 0x002fe40000000f00 */
[----:B------:R-:W-:Y:S02]  /*0c50*/  @!P2 MOV R29, R87 ;  /* 0x00000057001da202 */ /* 0x000fe40000000f00 */
[----:B------:R-:W-:Y:S01]  /*0c60*/  @!P0 IADD3 R38, P1, PT, R43, R38, RZ ;  /* 0x000000262b268210 */ /* 0x000fe20007f3e0ff */
[----:B------:R-:W1:Y:S01]  /*0c70*/  @!P3 LDC.64 R36, c[0x0][0x3a0] ;  /* 0x0000e800ff24bb82 */ /* 0x000e620000000a00 */
[----:B------:R-:W-:Y:S01]  /*0c80*/  @!P2 IMAD.WIDE.U32 R28, R9, R50, R28 ;  /* 0x00000032091ca225 */ /* 0x000fe200078e001c */
[----:B------:R-:W-:-:S02]  /*0c90*/  CS2R R50, SRZ ;  /* 0x0000000000327805 */ /* 0x000fc4000001ff00 */
[C---:B------:R-:W-:Y:S02]  /*0ca0*/  @!P0 IADD3.X R39, PT, PT, R44.reuse, R39, RZ, P1, !PT ;  /* 0x000000272c278210 */ /* 0x040fe40000ffe4ff */
[----:B------:R-:W-:Y:S02]  /*0cb0*/  @!P0 IADD3.X R43, PT, PT, R44, R49, RZ, P5, !PT ;  /* 0x000000312c2b8210 */ /* 0x000fe40002ffe4ff */
[----:B------:R-:W-:Y:S01]  /*0cc0*/  @!P2 IADD3 R29, PT, PT, R29, R35, RZ ;  /* 0x000000231d1da210 */ /* 0x000fe20007ffe0ff */
[----:B------:R-:W2:Y:S01]  /*0cd0*/  @!P0 LDG.E R50, desc[UR8][R38.64] ;  /* 0x0000000826328981 */ /* 0x000ea2000c1e1900 */
[C---:B------:R-:W-:Y:S02]  /*0ce0*/  @!P2 SHF.L.U32 R47, R28.reuse, 0x1, RZ ;  /* 0x000000011c2fa819 */ /* 0x040fe400000006ff */
[----:B---3--:R-:W-:Y:S01]  /*0cf0*/  @!P2 SHF.L.U64.HI R32, R28, 0x1, R29 ;  /* 0x000000011c20a819 */ /* 0x008fe2000001021d */
[----:B------:R3:W2:Y:S01]  /*0d00*/  @!P0 LDG.E R51, desc[UR8][R42.64] ;  /* 0x000000082a338981 */ /* 0x0006a2000c1e1900 */
[----:B----4-:R-:W-:-:S02]  /*0d10*/  @!P2 IADD3 R46, P0, PT, R47, R30, RZ ;  /* 0x0000001e2f2ea210 */ /* 0x010fc40007f1e0ff */
[----:B------:R-:W-:Y:S02]  /*0d20*/  ISETP.NE.AND P1, PT, RZ, UR11, PT ;  /* 0x0000000bff007c0c */ /* 0x000fe4000bf25270 */
[----:B------:R-:W-:Y:S01]  /*0d30*/  @!P2 IADD3 R44, P5, PT, R47, R52, RZ ;  /* 0x000000342f2ca210 */ /* 0x000fe20007fbe0ff */
[----:B0-----:R-:W-:Y:S01]  /*0d40*/  @!P3 IMAD R30, R11, R54, RZ ;  /* 0x000000360b1eb224 */ /* 0x001fe200078e02ff */
[----:B------:R-:W-:Y:S01]  /*0d50*/  @!P2 IADD3.X R47, PT, PT, R32, R31, RZ, P0, !PT ;  /* 0x0000001f202fa210 */ /* 0x000fe200007fe4ff */
[----:B------:R-:W-:Y:S01]  /*0d60*/  @!P4 IMAD R31, R21, R40, RZ ;  /* 0x00000028151fc224 */ /* 0x000fe200078e02ff */
[----:B------:R-:W0:Y:S01]  /*0d70*/  @!P3 LDC.64 R28, c[0x0][0x398] ;  /* 0x0000e600ff1cbb82 */ /* 0x000e220000000a00 */
[----:B------:R-:W-:Y:S01]  /*0d80*/  @!P3 IMAD R35, R60, R55, R30 ;  /* 0x000000373c23b224 */ /* 0x000fe200078e021e */
[----:B------:R-:W-:Y:S01]  /*0d90*/  @!P2 IADD3.X R45, PT, PT, R32, R53, RZ, P5, !PT ;  /* 0x00000035202da210 */ /* 0x000fe20002ffe4ff */
[----:B------:R-:W-:Y:S01]  /*0da0*/  @!P4 IMAD R55, R10, R41, R31 ;  /* 0x000000290a37c224 */ /* 0x000fe200078e021f */
[----:B------:R-:W-:-:S04]  /*0db0*/  CS2R R52, SRZ ;  /* 0x0000000000347805 */ /* 0x000fc8000001ff00 */
[----:B------:R-:W4:Y:S01]  /*0dc0*/  @!P4 LDC.64 R32, c[0x0][0x3a0] ;  /* 0x0000e800ff20cb82 */ /* 0x000f220000000a00 */
[----:B---3--:R-:W-:Y:S01]  /*0dd0*/  @!P3 MOV R42, R84 ;  /* 0x00000054002ab202 */ /* 0x008fe20000000f00 */
[----:B------:R3:W2:Y:S01]  /*0de0*/  @!P2 LDG.E R52, desc[UR8][R44.64] ;  /* 0x000000082c34a981 */ /* 0x0006a2000c1e1900 */
[----:B------:R-:W-:-:S03]  /*0df0*/  @!P3 MOV R43, R87 ;  /* 0x00000057002bb202 */ /* 0x000fc60000000f00 */
[----:B------:R-:W2:Y:S02]  /*0e00*/  @!P2 LDG.E R53, desc[UR8][R46.64] ;  /* 0x000000082e35a981 */ /* 0x000ea4000c1e1900 */
[----:B------:R-:W4:Y:S01]  /*0e10*/  @!P4 LDC.64 R30, c[0x0][0x398] ;  /* 0x0000e600ff1ecb82 */ /* 0x000f220000000a00 */
[----:B------:R-:W-:-:S07]  /*0e20*/  @!P3 IMAD.WIDE.U32 R42, R60, R54, R42 ;  /* 0x000000363c2ab225 */ /* 0x000fce00078e002a */
[----:B------:R-:W4:Y:S01]  /*0e30*/  @P1 LDC.64 R48, c[0x0][0x3b0] ;  /* 0x0000ec00ff301b82 */ /* 0x000f220000000a00 */
[----:B---3--:R-:W-:-:S07]  /*0e40*/  @!P4 MOV R44, R84 ;  /* 0x00000054002cc202 */ /* 0x008fce0000000f00 */
[----:B------:R-:W3:Y:S01]  /*0e50*/  LDC.64 R38, c[0x0][0x3a8] ;  /* 0x0000ea00ff267b82 */ /* 0x000ee20000000a00 */
[----:B------:R-:W-:Y:S02]  /*0e60*/  @!P4 MOV R45, R87 ;  /* 0x00000057002dc202 */ /* 0x000fe40000000f00 */
[----:B------:R-:W-:Y:S02]  /*0e70*/  @!P3 IADD3 R35, PT, PT, R43, R35, RZ ;  /* 0x000000232b23b210 */ /* 0x000fe40007ffe0ff */
[----:B------:R-:W-:Y:S01]  /*0e80*/  @!P3 SHF.L.U32 R43, R42, 0x1, RZ ;  /* 0x000000012a2bb819 */ /* 0x000fe200000006ff */
[----:B------:R-:W-:Y:S01]  /*0e90*/  @!P4 IMAD.WIDE.U32 R40, R10, R40, R44 ;  /* 0x000000280a28c225 */ /* 0x000fe200078e002c */
[----:B------:R-:W-:Y:S02]  /*0ea0*/  @!P3 SHF.L.U64.HI R56, R42, 0x1, R35 ;  /* 0x000000012a38b819 */ /* 0x000fe40000010223 */
[C---:B-1----:R-:W-:Y:S02]  /*0eb0*/  @!P3 IADD3 R36, P0, PT, R43.reuse, R36, RZ ;  /* 0x000000242b24b210 */ /* 0x042fe40007f1e0ff */
[----:B0-----:R-:W-:-:S02]  /*0ec0*/  @!P3 IADD3 R28, P2, PT, R43, R28, RZ ;  /* 0x0000001c2b1cb210 */ /* 0x001fc40007f5e0ff */
[----:B------:R-:W-:Y:S02]  /*0ed0*/  @!P4 IADD3 R41, PT, PT, R41, R55, RZ ;  /* 0x000000372929c210 */ /* 0x000fe40007ffe0ff */
[----:B------:R-:W-:Y:S01]  /*0ee0*/  @!P4 SHF.L.U32 R43, R40, 0x1, RZ ;  /* 0x00000001282bc819 */ /* 0x000fe200000006ff */
[----:B------:R-:W-:Y:S01]  /*0ef0*/  IMAD R45, R83, 0x3c, R34 ;  /* 0x0000003c532d7824 */ /* 0x000fe200078e0222 */
[----:B------:R-:W-:Y:S02]  /*0f00*/  @!P3 IADD3.X R37, PT, PT, R56, R37, RZ, P0, !PT ;  /* 0x000000253825b210 */ /* 0x000fe400007fe4ff */
[----:B------:R-:W-:Y:S02]  /*0f10*/  @!P4 SHF.L.U64.HI R44, R40, 0x1, R41 ;  /* 0x00000001282cc819 */ /* 0x000fe40000010229 */
[C---:B----4-:R-:W-:Y:S02]  /*0f20*/  @!P4 IADD3 R32, P0, PT, R43.reuse, R32, RZ ;  /* 0x000000202b20c210 */ /* 0x050fe40007f1e0ff */
[----:B------:R-:W-:-:S02]  /*0f30*/  @!P4 IADD3 R30, P5, PT, R43, R30, RZ ;  /* 0x0000001e2b1ec210 */ /* 0x000fc40007fbe0ff */
[----:B------:R-:W-:Y:S02]  /*0f40*/  CS2R R54, SRZ ;  /* 0x0000000000367805 */ /* 0x000fe4000001ff00 */
[----:B------:R-:W-:Y:S02]  /*0f50*/  @!P3 IADD3.X R29, PT, PT, R56, R29, RZ, P2, !PT ;  /* 0x0000001d381db210 */ /* 0x000fe400017fe4ff */
[----:B------:R-:W-:Y:S01]  /*0f60*/  CS2R R56, SRZ ;  /* 0x0000000000387805 */ /* 0x000fe2000001ff00 */
[C---:B------:R-:W-:Y:S01]  /*0f70*/  @P1 IMAD.WIDE R34, R45.reuse, 0x2, R48 ;  /* 0x000000022d221825 */ /* 0x040fe200078e0230 */
[C---:B------:R-:W-:Y:S02]  /*0f80*/  @!P4 IADD3.X R33, PT, PT, R44.reuse, R33, RZ, P0, !PT ;  /* 0x000000212c21c210 */ /* 0x040fe400007fe4ff */
[----:B------:R-:W-:Y:S01]  /*0f90*/  @!P4 IADD3.X R31, PT, PT, R44, R31, RZ, P5, !PT ;  /* 0x0000001f2c1fc210 */ /* 0x000fe20002ffe4ff */
[----:B---3--:R-:W-:Y:S01]  /*0fa0*/  IMAD.WIDE R38, R45, 0x2, R38 ;  /* 0x000000022d267825 */ /* 0x008fe200078e0226 */
[----:B------:R-:W3:Y:S04]  /*0fb0*/  @P1 LDG.E.U16 R41, desc[UR8][R34.64] ;  /* 0x0000000822291981 */ /* 0x000ee8000c1e1500 */
[----:B------:R0:W4:Y:S04]  /*0fc0*/  @P1 LDG.E.U16 R42, desc[UR8][R34.64+0x2] ;  /* 0x00000208222a1981 */ /* 0x000128000c1e1500 */
[----:B------:R-:W4:Y:S04]  /*0fd0*/  LDG.E.U16 R62, desc[UR8][R38.64] ;  /* 0x00000008263e7981 */ /* 0x000f28000c1e1500 */
[----:B------:R-:W4:Y:S04]  /*0fe0*/  LDG.E.U16 R40, desc[UR8][R38.64+0x2] ;  /* 0x0000020826287981 */ /* 0x000f28000c1e1500 */
[----:B------:R-:W4:Y:S04]  /*0ff0*/  @!P3 LDG.E R54, desc[UR8][R36.64] ;  /* 0x000000082436b981 */ /* 0x000f28000c1e1900 */
[----:B------:R-:W4:Y:S04]  /*1000*/  @!P3 LDG.E R55, desc[UR8][R28.64] ;  /* 0x000000081c37b981 */ /* 0x000f28000c1e1900 */
[----:B------:R-:W4:Y:S04]  /*1010*/  @!P4 LDG.E R56, desc[UR8][R32.64] ;  /* 0x000000082038c981 */ /* 0x000f28000c1e1900 */
[----:B------:R-:W4:Y:S01]  /*1020*/  @!P4 LDG.E R57, desc[UR8][R30.64] ;  /* 0x000000081e39c981 */ /* 0x000f22000c1e1900 */
[----:B------:R-:W-:Y:S01]  /*1030*/  MOV R81, 0x3f800000 ;  /* 0x3f80000000517802 */ /* 0x000fe20000000f00 */
[----:B------:R-:W-:Y:S01]  /*1040*/  UISETP.NE.AND UP0, UPT, UR11, URZ, UPT ;  /* 0x000000ff0b00728c */ /* 0x000fe2000bf05270 */
[----:B------:R-:W-:-:S02]  /*1050*/  MOV R63, RZ ;  /* 0x000000ff003f7202 */ /* 0x000fc40000000f00 */
[----:B------:R-:W-:Y:S02]  /*1060*/  MOV R64, RZ ;  /* 0x000000ff00407202 */ /* 0x000fe40000000f00 */
[----:B-----5:R-:W-:Y:S02]  /*1070*/  PRMT R79, R14, 0x7632, R79 ;  /* 0x000076320e4f7816 */ /* 0x020fe4000000004f */
[----:B------:R-:W-:Y:S02]  /*1080*/  PRMT R80, R16, 0x7632, R80 ;  /* 0x0000763210507816 */ /* 0x000fe40000000050 */
[----:B------:R-:W-:Y:S02]  /*1090*/  PRMT R69, R18, 0x7632, R69 ;  /* 0x0000763212457816 */ /* 0x000fe40000000045 */
[----:B------:R-:W-:Y:S01]  /*10a0*/  PRMT R70, R20, 0x7632, R70 ;  /* 0x0000763214467816 */ /* 0x000fe20000000046 */
[----:B--2---:R-:W-:-:S05]  /*10b0*/  FFMA.FTZ R27, -R26, R26, R27 ;  /* 0x0000001a1a1b7223 */ /* 0x004fca000001011b */
[----:B------:R-:W-:-:S13]  /*10c0*/  FSETP.GTU.FTZ.AND P0, PT, R27, RZ, PT ;  /* 0x000000ff1b00720b */ /* 0x000fda0003f1c000 */
[----:B0-----:R-:W0:Y:S01]  /*10d0*/  @P0 LDC R34, c[0x0][0x3c0] ;  /* 0x0000f000ff220b82 */ /* 0x001e220000000800 */
[----:B------:R-:W-:Y:S02]  /*10e0*/  PRMT R75, R22, 0x7632, R75 ;  /* 0x00007632164b7816 */ /* 0x000fe4000000004b */
[----:B------:R-:W-:Y:S02]  /*10f0*/  PRMT R76, R23, 0x7632, R76 ;  /* 0x00007632174c7816 */ /* 0x000fe4000000004c */
[----:B------:R-:W-:Y:S02]  /*1100*/  PRMT R73, R24, 0x7632, R73 ;  /* 0x0000763218497816 */ /* 0x000fe40000000049 */
[----:B------:R-:W-:Y:S01]  /*1110*/  PRMT R74, R25, 0x7632, R74 ;  /* 0x00007632194a7816 */ /* 0x000fe2000000004a */
[----:B0-----:R-:W-:-:S04]  /*1120*/  @P0 FADD.FTZ R34, R27, R34 ;  /* 0x000000221b220221 */ /* 0x001fc80000010000 */
[----:B------:R0:W1:Y:S01]  /*1130*/  @P0 MUFU.RSQ R81, R34 ;  /* 0x0000002200510308 */ /* 0x0000620000001400 */
[----:B------:R-:W-:Y:S02]  /*1140*/  PRMT R71, R50, 0x7632, R71 ;  /* 0x0000763232477816 */ /* 0x000fe40000000047 */
[----:B------:R-:W-:Y:S02]  /*1150*/  PRMT R72, R51, 0x7632, R72 ;  /* 0x0000763233487816 */ /* 0x000fe40000000048 */
[----:B------:R-:W-:Y:S02]  /*1160*/  PRMT R67, R52, 0x7632, R67 ;  /* 0x0000763234437816 */ /* 0x000fe40000000043 */
[----:B------:R-:W-:Y:S02]  /*1170*/  PRMT R68, R53, 0x7632, R68 ;  /* 0x0000763235447816 */ /* 0x000fe40000000044 */
[----:B---3--:R-:W-:Y:S02]  /*1180*/  @P1 SHF.L.U32 R63, R41, 0x10, RZ ;  /* 0x00000010293f1819 */ /* 0x008fe400000006ff */
[----:B----4-:R-:W-:-:S02]  /*1190*/  @P1 SHF.L.U32 R64, R42, 0x10, RZ ;  /* 0x000000102a401819 */ /* 0x010fc400000006ff */
[----:B------:R-:W-:Y:S02]  /*11a0*/  SHF.L.U32 R62, R62, 0x10, RZ ;  /* 0x000000103e3e7819 */ /* 0x000fe400000006ff */
[----:B------:R-:W-:Y:S02]  /*11b0*/  SHF.L.U32 R27, R40, 0x10, RZ ;  /* 0x00000010281b7819 */ /* 0x000fe400000006ff */
        /* <DEDUP_REMOVED lines=19> */
[----:B------:R-:W-:Y:S01]  /*12f0*/  FFMA.FTZ R38, R29, R30, RZ ;  /* 0x0000001e1d267223 */ /* 0x000fe200000100ff */
        /* <DEDUP_REMOVED lines=8> */
[----:B------:R-:W-:Y:S01]  /*1380*/  FADD.FTZ R37, RZ, R28 ;  /* 0x0000001cff257221 */ /* 0x000fe20000010000 */
[-C--:B------:R-:W-:Y:S01]  /*1390*/  FMUL.FTZ R31, R30, R81.reuse ;  /* 0x000000511e1f7220 */ /* 0x080fe20000410000 */
[----:B------:R-:W-:Y:S01]  /*13a0*/  SHF.L.U32 R41, R22, 0x10, RZ ;  /* 0x0000001016297819 */ /* 0x000fe200000006ff */
[----:B------:R-:W-:Y:S01]  /*13b0*/  FMUL.FTZ R29, R36, R81 ;  /* 0x00000051241d7220 */ /* 0x000fe20000410000 */
[----:B------:R-:W-:Y:S01]  /*13c0*/  FMUL.FTZ R28, R62, R39 ;  /* 0x000000273e1c7220 */ /* 0x000fe20000410000 */
[C---:B------:R-:W-:Y:S01]  /*13d0*/  FADD.FTZ R37, R34.reuse, R37 ;  /* 0x0000002522257221 */ /* 0x040fe20000010000 */
[----:B------:R-:W-:Y:S01]  /*13e0*/  FFMA.FTZ R33, R34, R31, R33 ;  /* 0x0000001f22217223 */ /* 0x000fe20000010021 */
[----:B------:R-:W-:Y:S01]  /*13f0*/  FMUL.FTZ R34, R27, R34 ;  /* 0x000000221b227220 */ /* 0x000fe20000410000 */
[----:B------:R-:W-:Y:S01]  /*1400*/  FADD.FTZ R35, R35, R28 ;  /* 0x0000001c23237221 */ /* 0x000fe20000010000 */
[----:B------:R-:W-:Y:S01]  /*1410*/  FFMA.FTZ R32, R29, R28, R32 ;  /* 0x0000001c1d207223 */ /* 0x000fe20000010020 */
[----:B------:R-:W-:Y:S01]  /*1420*/  FADD.FTZ R28, -R26, R41 ;  /* 0x000000291a1c7221 */ /* 0x000fe20000010100 */
[C---:B------:R-:W-:Y:S01]  /*1430*/  FADD.FTZ R40, R39.reuse, R40 ;  /* 0x0000002827287221 */ /* 0x040fe20000010000 */
[----:B------:R-:W-:Y:S01]  /*1440*/  FFMA.FTZ R38, R39, R29, R38 ;  /* 0x0000001d27267223 */ /* 0x000fe20000010026 */
[----:B------:R-:W-:Y:S01]  /*1450*/  SHF.L.U32 R39, R23, 0x10, RZ ;  /* 0x0000001017277819 */ /* 0x000fe200000006ff */
[----:B------:R-:W-:Y:S01]  /*1460*/  FFMA.FTZ R32, R31, R34, R32 ;  /* 0x000000221f207223 */ /* 0x000fe20000010020 */
[----:B------:R-:W-:Y:S01]  /*1470*/  FMUL.FTZ R31, R28, R81 ;  /* 0x000000511c1f7220 */ /* 0x000fe20000410000 */
[----:B------:R-:W-:Y:S01]  /*1480*/  FADD.FTZ R35, R34, R35 ;  /* 0x0000002322237221 */ /* 0x000fe20000010000 */
[----:B------:R-:W-:Y:S01]  /*1490*/  SHF.L.U32 R29, R75, 0x10, RZ ;  /* 0x000000104b1d7819 */ /* 0x000fe200000006ff */
[----:B------:R-:W-:Y:S01]  /*14a0*/  FMUL.FTZ R28, R62, R39 ;  /* 0x000000273e1c7220 */ /* 0x000fe20000410000 */
[----:B------:R-:W-:Y:S01]  /*14b0*/  FADD.FTZ R40, R40, R39 ;  /* 0x0000002728287221 */ /* 0x000fe20000010000 */
[----:B------:R-:W-:Y:S01]  /*14c0*/  FFMA.FTZ R38, R39, R31, R38 ;  /* 0x0000001f27267223 */ /* 0x000fe20000010026 */
[----:B------:R-:W-:Y:S01]  /*14d0*/  SHF.L.U32 R39, R24, 0x10, RZ ;  /* 0x0000001018277819 */ /* 0x000fe200000006ff */
[----:B------:R-:W-:Y:S01]  /*14e0*/  FADD.FTZ R34, R35, R28 ;  /* 0x0000001c23227221 */ /* 0x000fe20000010000 */
[----:B------:R-:W-:Y:S01]  /*14f0*/  FFMA.FTZ R31, R31, R28, R32 ;  /* 0x0000001c1f1f7223 */ /* 0x000fe20000010020 */
[----:B------:R-:W-:Y:S01]  /*1500*/  FADD.FTZ R30, -R26, R29 ;  /* 0x0000001d1a1e7221 */ /* 0x000fe20000010100 */
[----:B------:R-:W-:Y:S01]  /*1510*/  SHF.L.U32 R28, R76, 0x10, RZ ;  /* 0x000000104c1c7819 */ /* 0x000fe200000006ff */
[----:B------:R-:W-:Y:S01]  /*1520*/  FADD.FTZ R32, -R26, R39 ;  /* 0x000000271a207221 */ /* 0x000fe20000010100 */
[----:B------:R-:W-:Y:S01]  /*1530*/  SHF.L.U32 R39, R25, 0x10, RZ ;  /* 0x0000001019277819 */ /* 0x000fe200000006ff */
[-C--:B------:R-:W-:Y:S01]  /*1540*/  FMUL.FTZ R30, R30, R81.reuse ;  /* 0x000000511e1e7220 */ /* 0x080fe20000410000 */
[----:B------:R-:W-:Y:S01]  /*1550*/  SHF.L.U32 R35, R73, 0x10, RZ ;  /* 0x0000001049237819 */ /* 0x000fe200000006ff */
[----:B------:R-:W-:Y:S01]  /*1560*/  FMUL.FTZ R32, R32, R81 ;  /* 0x0000005120207220 */ /* 0x000fe20000410000 */
[----:B------:R-:W-:Y:S01]  /*1570*/  FMUL.FTZ R29, R27, R28 ;  /* 0x0000001c1b1d7220 */ /* 0x000fe20000410000 */
[----:B------:R-:W-:Y:S01]  /*1580*/  FADD.FTZ R37, R37, R28 ;  /* 0x0000001c25257221 */ /* 0x000fe20000010000 */
[----:B------:R-:W-:Y:S01]  /*1590*/  FFMA.FTZ R33, R28, R30, R33 ;  /* 0x0000001e1c217223 */ /* 0x000fe20000010021 */
[----:B------:R-:W-:Y:S01]  /*15a0*/  FADD.FTZ R40, R40, R39 ;  /* 0x0000002728287221 */ /* 0x000fe20000010000 */
[----:B------:R-:W-:Y:S01]  /*15b0*/  FFMA.FTZ R38, R39, R32, R38 ;  /* 0x0000002027267223 */ /* 0x000fe20000010026 */
[----:B------:R-:W-:Y:S01]  /*15c0*/  FFMA.FTZ R31, R30, R29, R31 ;  /* 0x0000001d1e1f7223 */ /* 0x000fe2000001001f */
[----:B------:R-:W-:Y:S01]  /*15d0*/  SHF.L.U32 R28, R74, 0x10, RZ ;  /* 0x000000104a1c7819 */ /* 0x000fe200000006ff */
[----:B------:R-:W-:Y:S01]  /*15e0*/  FMUL.FTZ R39, R62, R39 ;  /* 0x000000273e277220 */ /* 0x000fe20000410000 */
[----:B------:R-:W-:Y:S01]  /*15f0*/  FADD.FTZ R30, -R26, R35 ;  /* 0x000000231a1e7221 */ /* 0x000fe20000010100 */
[----:B------:R-:W-:Y:S01]  /*1600*/  FADD.FTZ R34, R29, R34 ;  /* 0x000000221d227221 */ /* 0x000fe20000010000 */
[----:B------:R-:W-:Y:S01]  /*1610*/  SHF.L.U32 R35, R50, 0x10, RZ ;  /* 0x0000001032237819 */ /* 0x000fe200000006ff */
[----:B------:R-:W-:Y:S01]  /*1620*/  FFMA.FTZ R31, R32, R39, R31 ;  /* 0x00000027201f7223 */ /* 0x000fe2000001001f */
[----:B------:R-:W-:Y:S01]  /*1630*/  FMUL.FTZ R30, R30, R81 ;  /* 0x000000511e1e7220 */ /* 0x000fe20000410000 */
[----:B------:R-:W-:Y:S01]  /*1640*/  FMUL.FTZ R29, R27, R28 ;  /* 0x0000001c1b1d7220 */ /* 0x000fe20000410000 */
[----:B------:R-:W-:Y:S01]  /*1650*/  FADD.FTZ R34, R34, R39 ;  /* 0x0000002722227221 */ /* 0x000fe20000010000 */
[----:B------:R-:W-:Y:S01]  /*1660*/  SHF.L.U32 R39, R71, 0x10, RZ ;  /* 0x0000001047277819 */ /* 0x000fe200000006ff */
[----:B------:R-:W-:Y:S01]  /*1670*/  FFMA.FTZ R33, R28, R30, R33 ;  /* 0x0000001e1c217223 */ /* 0x000fe20000010021 */
[----:B------:R-:W-:Y:S01]  /*1680*/  FFMA.FTZ R31, R30, R29, R31 ;  /* 0x0000001d1e1f7223 */ /* 0x000fe2000001001f */
[C---:B------:R-:W-:Y:S01]  /*1690*/  FADD.FTZ R30, -R26.reuse, R35 ;  /* 0x000000231a1e7221 */ /* 0x040fe20000010100 */
[----:B------:R-:W-:Y:S01]  /*16a0*/  FADD.FTZ R34, R29, R34 ;  /* 0x000000221d227221 */ /* 0x000fe20000010000 */
[----:B------:R-:W-:Y:S01]  /*16b0*/  SHF.L.U32 R29, R51, 0x10, RZ ;  /* 0x00000010331d7819 */ /* 0x000fe200000006ff */
[----:B------:R-:W-:Y:S01]  /*16c0*/  FADD.FTZ R32, -R26, R39 ;  /* 0x000000271a207221 */ /* 0x000fe20000010100 */
[-C--:B------:R-:W-:Y:S01]  /*16d0*/  FMUL.FTZ R30, R30, R81.reuse ;  /* 0x000000511e1e7220 */ /* 0x080fe20000410000 */
[----:B------:R-:W-:Y:S01]  /*16e0*/  FADD.FTZ R37, R37, R28 ;  /* 0x0000001c25257221 */ /* 0x000fe20000010000 */
        /* <DEDUP_REMOVED lines=9> */
[----:B------:R-:W-:Y:S01]  /*1780*/  FADD.FTZ R28, -R26, R39 ;  /* 0x000000271a1c7221 */ /* 0x000fe20000010100 */
[----:B------:R-:W-:Y:S01]  /*1790*/  FADD.FTZ R34, R34, R29 ;  /* 0x0000001d22227221 */ /* 0x000fe20000010000 */
[----:B------:R-:W-:Y:S01]  /*17a0*/  FFMA.FTZ R31, R30, R29, R31 ;  /* 0x0000001d1e1f7223 */ /* 0x000fe2000001001f */
[----:B------:R-:W-:Y:S01]  /*17b0*/  SHF.L.U32 R39, R20, 0x10, RZ ;  /* 0x0000001014277819 */ /* 0x000fe200000006ff */
[----:B------:R-:W-:Y:S01]  /*17c0*/  FMUL.FTZ R30, R28, R81 ;  /* 0x000000511c1e7220 */ /* 0x000fe20000410000 */
[----:B------:R-:W-:Y:S01]  /*17d0*/  FADD.FTZ R34, R35, R34 ;  /* 0x0000002223227221 */ /* 0x000fe20000010000 */
[----:B------:R-:W-:Y:S01]  /*17e0*/  FFMA.FTZ R31, R32, R35, R31 ;  /* 0x00000023201f7223 */ /* 0x000fe2000001001f */
[----:B------:R-:W-:Y:S01]  /*17f0*/  SHF.L.U32 R29, R69, 0x10, RZ ;  /* 0x00000010451d7819 */ /* 0x000fe200000006ff */
[----:B------:R-:W-:Y:S01]  /*1800*/  FMUL.FTZ R35, R62, R39 ;  /* 0x000000273e237220 */ /* 0x000fe20000410000 */
[----:B------:R-:W-:Y:S01]  /*1810*/  FFMA.FTZ R38, R39, R30, R38 ;  /* 0x0000001e27267223 */ /* 0x000fe20000010026 */
[----:B------:R-:W-:Y:S01]  /*1820*/  SHF.L.U32 R28, R70, 0x10, RZ ;  /* 0x00000010461c7819 */ /* 0x000fe200000006ff */
[----:B------:R-:W-:Y:S01]  /*1830*/  FADD.FTZ R40, R40, R39 ;  /* 0x0000002728287221 */ /* 0x000fe20000010000 */
[----:B------:R-:W-:Y:S01]  /*1840*/  FADD.FTZ R34, R34, R35 ;  /* 0x0000002322227221 */ /* 0x000fe20000010000 */
[----:B------:R-:W-:Y:S01]  /*1850*/  FFMA.FTZ R31, R30, R35, R31 ;  /* 0x000000231e1f7223 */ /* 0x000fe2000001001f */
[----:B------:R-:W-:Y:S01]  /*1860*/  SHF.L.U32 R35, R52, 0x10, RZ ;  /* 0x0000001034237819 */ /* 0x000fe200000006ff */
[----:B------:R-:W-:Y:S01]  /*1870*/  FADD.FTZ R30, -R26, R29 ;  /* 0x0000001d1a1e7221 */ /* 0x000fe20000010100 */
[----:B------:R-:W-:Y:S01]  /*1880*/  SHF.L.U32 R41, R53, 0x10, RZ ;  /* 0x0000001035297819 */ /* 0x000fe200000006ff */
[----:B------:R-:W-:Y:S01]  /*1890*/  FMUL.FTZ R29, R27, R28 ;  /* 0x0000001c1b1d7220 */ /* 0x000fe20000410000 */
        /* <DEDUP_REMOVED lines=8> */
[----:B------:R-:W-:Y:S01]  /*1920*/  SHF.L.U32 R32, R68, 0x10, RZ ;  /* 0x0000001044207819 */ /* 0x000fe200000006ff */
[----:B------:R-:W-:Y:S01]  /*1930*/  FADD.FTZ R36, -R26, R39 ;  /* 0x000000271a247221 */ /* 0x000fe20000010100 */
[----:B------:R-:W-:Y:S01]  /*1940*/  FFMA.FTZ R33, R28, R30, R33 ;  /* 0x0000001e1c217223 */ /* 0x000fe20000010021 */
[----:B------:R-:W-:Y:S01]  /*1950*/  FADD.FTZ R34, R34, R29 ;  /* 0x0000001d22227221 */ /* 0x000fe20000010000 */
[----:B------:R-:W-:Y:S01]  /*1960*/  FFMA.FTZ R31, R42, R29, R31 ;  /* 0x0000001d2a1f7223 */ /* 0x000fe2000001001f */
[----:B------:R-:W-:Y:S01]  /*1970*/  FMUL.FTZ R29, R27, R32 ;  /* 0x000000201b1d7220 */ /* 0x000fe20000410000 */
[----:B------:R-:W-:Y:S01]  /*1980*/  FMUL.FTZ R36, R36, R81 ;  /* 0x0000005124247220 */ /* 0x000fe20000410000 */
[----:B------:R-:W-:Y:S01]  /*1990*/  SHF.L.U32 R39, R57, 0x10, RZ ;  /* 0x0000001039277819 */ /* 0x000fe200000006ff */
[----:B------:R-:W-:Y:S01]  /*19a0*/  FADD.FTZ R30, -R26, R35 ;  /* 0x000000231a1e7221 */ /* 0x000fe20000010100 */
[----:B------:R-:W-:Y:S01]  /*19b0*/  FADD.FTZ R34, R29, R34 ;  /* 0x000000221d227221 */ /* 0x000fe20000010000 */
[----:B------:R-:W-:Y:S01]  /*19c0*/  FFMA.FTZ R31, R36, R29, R31 ;  /* 0x0000001d241f7223 */ /* 0x000fe2000001001f */
        /* <DEDUP_REMOVED lines=21> */
.L_x_250:
        /* <DEDUP_REMOVED lines=8> */
[----:B------:R-:W-:Y:S01]  /*1ba0*/  SHF.L.U32 R31, R77, 0x10, RZ ;  /* 0x000000104d1f7819 */ /* 0x000fe200000006ff */
[----:B------:R-:W-:Y:S01]  /*1bb0*/  FADD.FTZ R30, -R26, R35 ;  /* 0x000000231a1e7221 */ /* 0x000fe20000010100 */
[----:B------:R-:W-:Y:S01]  /*1bc0*/  FFMA.FTZ R33, R62, R29, R63 ;  /* 0x0000001d3e217223 */ /* 0x000fe2000001003f */
[-C--:B------:R-:W-:Y:S01]  /*1bd0*/  FMUL.FTZ R28, R28, R81.reuse ;  /* 0x000000511c1c7220 */ /* 0x080fe20000410000 */
[----:B------:R-:W-:Y:S01]  /*1be0*/  SHF.L.U32 R46, R55, 0x10, RZ ;  /* 0x00000010372e7819 */ /* 0x000fe200000006ff */
[----:B------:R-:W-:Y:S01]  /*1bf0*/  FADD.FTZ R36, -R26, R31 ;  /* 0x0000001f1a247221 */ /* 0x000fe20000010100 */
[----:B------:R-:W-:Y:S01]  /*1c00*/  FMUL.FTZ R32, R33, -1.4426950216293334961 ;  /* 0xbfb8aa3b21207820 */ /* 0x000fe20000410000 */
[-C--:B------:R-:W-:Y:S01]  /*1c10*/  FMUL.FTZ R31, R30, R81.reuse ;  /* 0x000000511e1f7220 */ /* 0x080fe20000410000 */
[--C-:B------:R-:W-:Y:S01]  /*1c20*/  FFMA.FTZ R34, R27, R28, R64.reuse ;  /* 0x0000001c1b227223 */ /* 0x100fe20000010040 */
[----:B------:R-:W-:Y:S01]  /*1c30*/  FMUL.FTZ R30, R36, R81 ;  /* 0x00000051241e7220 */ /* 0x000fe20000410000 */
[----:B------:R-:W-:Y:S01]  /*1c40*/  SHF.L.U32 R47, R75, 0x10, RZ ;  /* 0x000000104b2f7819 */ /* 0x000fe200000006ff */
[----:B------:R-:W-:Y:S01]  /*1c50*/  FFMA.FTZ R38, R62, R31, R63 ;  /* 0x0000001f3e267223 */ /* 0x000fe2000001003f */
[----:B------:R-:W0:Y:S01]  /*1c60*/  MUFU.EX2 R32, R32 ;  /* 0x0000002000207308 */ /* 0x000e220000000800 */
[----:B------:R-:W-:Y:S01]  /*1c70*/  FMUL.FTZ R36, R34, -1.4426950216293334961 ;  /* 0xbfb8aa3b22247820 */ /* 0x000fe20000410000 */
[----:B------:R-:W-:Y:S01]  /*1c80*/  FFMA.FTZ R49, R27, R30, R64 ;  /* 0x0000001e1b317223 */ /* 0x000fe20000010040 */
[----:B------:R-:W-:Y:S01]  /*1c90*/  FMUL.FTZ R39, R38, -1.4426950216293334961 ;  /* 0xbfb8aa3b26277820 */ /* 0x000fe20000410000 */
[----:B------:R-:W-:-:S02]  /*1ca0*/  SHF.L.U32 R89, R73, 0x10, RZ ;  /* 0x0000001049597819 */ /* 0x000fc400000006ff */
[----:B------:R-:W-:Y:S01]  /*1cb0*/  FMUL.FTZ R42, R49, -1.4426950216293334961 ;  /* 0xbfb8aa3b312a7820 */ /* 0x000fe20000410000 */
[----:B------:R-:W1:Y:S01]  /*1cc0*/  MUFU.EX2 R36, R36 ;  /* 0x0000002400247308 */ /* 0x000e620000000800 */
[----:B------:R-:W-:Y:S02]  /*1cd0*/  SHF.L.U32 R92, R76, 0x10, RZ ;  /* 0x000000104c5c7819 */ /* 0x000fe400000006ff */
[----:B------:R-:W-:Y:S01]  /*1ce0*/  SHF.L.U32 R95, R68, 0x10, RZ ;  /* 0x00000010445f7819 */ /* 0x000fe200000006ff */
[----:B------:R-:W2:Y:S01]  /*1cf0*/  MUFU.EX2 R39, R39 ;  /* 0x0000002700277308 */ /* 0x000ea20000000800 */
[----:B0-----:R-:W-:Y:S01]  /*1d00*/  FADD.FTZ R35, R32, 1 ;  /* 0x3f80000020237421 */ /* 0x001fe20000010000 */
[----:B------:R-:W-:Y:S02]  /*1d10*/  FADD.FTZ R32, -R26, R43 ;  /* 0x0000002b1a207221 */ /* 0x000fe40000010100 */
[----:B------:R-:W0:Y:S02]  /*1d20*/  MUFU.EX2 R42, R42 ;  /* 0x0000002a002a7308 */ /* 0x000e240000000800 */
[----:B------:R-:W-:-:S02]  /*1d30*/  FMUL.FTZ R32, R32, R81 ;  /* 0x0000005120207220 */ /* 0x000fc40000410000 */
[----:B------:R-:W3:Y:S01]  /*1d40*/  MUFU.RCP R35, R35 ;  /* 0x0000002300237308 */ /* 0x000ee20000001000 */
[----:B-1----:R-:W-:Y:S01]  /*1d50*/  FADD.FTZ R37, R36, 1 ;  /* 0x3f80000024257421 */ /* 0x002fe20000010000 */
[----:B--2---:R-:W-:Y:S01]  /*1d60*/  FADD.FTZ R40, R39, 1 ;  /* 0x3f80000027287421 */ /* 0x004fe20000010000 */
[----:B------:R-:W-:-:S05]  /*1d70*/  FFMA.FTZ R39, R62, R32, R63 ;  /* 0x000000203e277223 */ /* 0x000fca000001003f */
[----:B------:R-:W1:Y:S01]  /*1d80*/  MUFU.RCP R37, R37 ;  /* 0x0000002500257308 */ /* 0x000e620000001000 */
[----:B------:R-:W-:Y:S01]  /*1d90*/  FMUL.FTZ R45, R39, -1.4426950216293334961 ;  /* 0xbfb8aa3b272d7820 */ /* 0x000fe20000410000 */
[----:B0-----:R-:W-:Y:S01]  /*1da0*/  FADD.FTZ R43, R42, 1 ;  /* 0x3f8000002a2b7421 */ /* 0x001fe20000010000 */
[----:B------:R-:W-:-:S05]  /*1db0*/  SHF.L.U32 R42, R16, 0x10, RZ ;  /* 0x00000010102a7819 */ /* 0x000fca00000006ff */
[----:B------:R1:W0:Y:S01]  /*1dc0*/  MUFU.RCP R41, R40 ;  /* 0x0000002800297308 */ /* 0x0002220000001000 */
[----:B---3--:R-:W-:Y:S01]  /*1dd0*/  FADD.FTZ R36, -R35, 1 ;  /* 0x3f80000023247421 */ /* 0x008fe20000010100 */
[----:B------:R-:W-:-:S03]  /*1de0*/  FMUL.FTZ R42, R42, R35 ;  /* 0x000000232a2a7220 */ /* 0x000fc60000410000 */
[----:B------:R-:W-:-:S03]  /*1df0*/  FFMA.FTZ R35, R33, R36, 1 ;  /* 0x3f80000021237423 */ /* 0x000fc60000010024 */
[----:B------:R-:W2:Y:S01]  /*1e00*/  MUFU.EX2 R45, R45 ;  /* 0x0000002d002d7308 */ /* 0x000ea20000000800 */
[----:B-1----:R-:W-:Y:S01]  /*1e10*/  FMUL.FTZ R40, R44, R37 ;  /* 0x000000252c287220 */ /* 0x002fe20000410000 */
[----:B------:R-:W-:Y:S02]  /*1e20*/  FADD.FTZ R37, -R37, 1 ;  /* 0x3f80000025257421 */ /* 0x000fe40000010100 */
[----:B------:R-:W1:Y:S01]  /*1e30*/  MUFU.RCP R43, R43 ;  /* 0x0000002b002b7308 */ /* 0x000e620000001000 */
[----:B------:R-:W-:Y:S01]  /*1e40*/  FMUL.FTZ R42, R42, R35 ;  /* 0x000000232a2a7220 */ /* 0x000fe20000410000 */
[----:B------:R-:W-:Y:S01]  /*1e50*/  FFMA.FTZ R37, R34, R37, 1 ;  /* 0x3f80000022257423 */ /* 0x000fe20000010025 */
[----:B0-----:R-:W-:Y:S01]  /*1e60*/  FMUL.FTZ R44, R46, R41 ;  /* 0x000000292e2c7220 */ /* 0x001fe20000410000 */
[----:B------:R-:W-:Y:S02]  /*1e70*/  FADD.FTZ R41, -R41, 1 ;  /* 0x3f80000029297421 */ /* 0x000fe40000010100 */
[----:B------:R-:W-:Y:S01]  /*1e80*/  FMUL.FTZ R40, R40, R37 ;  /* 0x0000002528287220 */ /* 0x000fe20000410000 */
[----:B--2---:R-:W-:Y:S01]  /*1e90*/  FADD.FTZ R36, R45, 1 ;  /* 0x3f8000002d247421 */ /* 0x004fe20000010000 */
[----:B------:R-:W-:Y:S01]  /*1ea0*/  FFMA.FTZ R41, R38, R41, 1 ;  /* 0x3f80000026297423 */ /* 0x000fe20000010029 */
[----:B------:R-:W-:Y:S01]  /*1eb0*/  FADD.FTZ R38, -R26, R47 ;  /* 0x0000002f1a267221 */ /* 0x000fe20000010100 */
[----:B------:R-:W-:Y:S01]  /*1ec0*/  SHF.L.U32 R47, R24, 0x10, RZ ;  /* 0x00000010182f7819 */ /* 0x000fe200000006ff */
[----:B------:R-:W0:Y:S01]  /*1ed0*/  MUFU.RCP R46, R36 ;  /* 0x00000024002e7308 */ /* 0x000e220000001000 */
[----:B------:R-:W-:Y:S01]  /*1ee0*/  FMUL.FTZ R44, R44, R41 ;  /* 0x000000292c2c7220 */ /* 0x000fe20000410000 */
[----:B------:R-:W-:Y:S01]  /*1ef0*/  FMUL.FTZ R33, R38, R81 ;  /* 0x0000005126217220 */ /* 0x000fe20000410000 */
[----:B------:R-:W-:Y:S01]  /*1f00*/  SHF.L.U32 R41, R50, 0x10, RZ ;  /* 0x0000001032297819 */ /* 0x000fe200000006ff */
[----:B-1----:R-:W-:Y:S01]  /*1f10*/  FADD.FTZ R34, -R43, 1 ;  /* 0x3f8000002b227421 */ /* 0x002fe20000010100 */
[C---:B------:R-:W-:Y:S01]  /*1f20*/  FADD.FTZ R38, -R26.reuse, R89 ;  /* 0x000000591a267221 */ /* 0x040fe20000010100 */
[--C-:B------:R-:W-:Y:S01]  /*1f30*/  FFMA.FTZ R45, R27, R33, R64.reuse ;  /* 0x000000211b2d7223 */ /* 0x100fe20000010040 */
[----:B------:R-:W-:Y:S01]  /*1f40*/  SHF.L.U32 R89, R23, 0x10, RZ ;  /* 0x0000001017597819 */ /* 0x000fe200000006ff */
[----:B------:R-:W-:Y:S01]  /*1f50*/  FFMA.FTZ R49, R49, R34, 1 ;  /* 0x3f80000031317423 */ /* 0x000fe20000010022 */
[----:B------:R-:W-:Y:S01]  /*1f60*/  FADD.FTZ R34, -R26, R47 ;  /* 0x0000002f1a227221 */ /* 0x000fe20000010100 */
[----:B------:R-:W-:Y:S01]  /*1f70*/  FMUL.FTZ R47, R45, -1.4426950216293334961 ;  /* 0xbfb8aa3b2d2f7820 */ /* 0x000fe20000410000 */
[-C--:B------:R-:W-:Y:S01]  /*1f80*/  FMUL.FTZ R35, R38, R81.reuse ;  /* 0x0000005126237220 */ /* 0x080fe20000410000 */
[----:B------:R-:W-:Y:S01]  /*1f90*/  SHF.L.U32 R38, R78, 0x10, RZ ;  /* 0x000000104e267819 */ /* 0x000fe200000006ff */
[----:B------:R-:W-:Y:S01]  /*1fa0*/  FMUL.FTZ R34, R34, R81 ;  /* 0x0000005122227220 */ /* 0x000fe20000410000 */
[C---:B------:R-:W-:Y:S01]  /*1fb0*/  FMUL.FTZ R93, R62.reuse, R44 ;  /* 0x0000002c3e5d7220 */ /* 0x040fe20000410000 */
[----:B------:R-:W-:Y:S01]  /*1fc0*/  FFMA.FTZ R88, R27, R35, R64 ;  /* 0x000000231b587223 */ /* 0x000fe20000010040 */
[----:B------:R-:W1:Y:S01]  /*1fd0*/  MUFU.EX2 R47, R47 ;  /* 0x0000002f002f7308 */ /* 0x000e620000000800 */
[----:B------:R-:W-:Y:S01]  /*1fe0*/  FFMA.FTZ R82, R62, R34, R63 ;  /* 0x000000223e527223 */ /* 0x000fe2000001003f */
[----:B0-----:R-:W-:Y:S01]  /*1ff0*/  FADD.FTZ R36, -R46, 1 ;  /* 0x3f8000002e247421 */ /* 0x001fe20000010100 */
[----:B------:R-:W-:Y:S01]  /*2000*/  FMUL.FTZ R38, R38, R43 ;  /* 0x0000002b26267220 */ /* 0x000fe20000410000 */
[----:B------:R-:W-:Y:S01]  /*2010*/  FMUL.FTZ R43, R88, -1.4426950216293334961 ;  /* 0xbfb8aa3b582b7820 */ /* 0x000fe20000410000 */
[----:B------:R-:W-:Y:S01]  /*2020*/  FMUL.FTZ R37, R82, -1.4426950216293334961 ;  /* 0xbfb8aa3b52257820 */ /* 0x000fe20000410000 */
[----:B------:R-:W-:Y:S01]  /*2030*/  FFMA.FTZ R39, R39, R36, 1 ;  /* 0x3f80000027277423 */ /* 0x000fe20000010024 */
[----:B------:R-:W-:Y:S01]  /*2040*/  FADD.FTZ R36, -R26, R41 ;  /* 0x000000291a247221 */ /* 0x000fe20000010100 */
[----:B------:R-:W-:Y:S01]  /*2050*/  FMUL.FTZ R46, R89, R46 ;  /* 0x0000002e592e7220 */ /* 0x000fe20000410000 */
[----:B------:R-:W-:Y:S01]  /*2060*/  FMUL.FTZ R49, R38, R49 ;  /* 0x0000003126317220 */ /* 0x000fe20000410000 */
[----:B------:R-:W0:Y:S01]  /*2070*/  MUFU.EX2 R43, R43 ;  /* 0x0000002b002b7308 */ /* 0x000e220000000800 */
[----:B------:R-:W-:-:S03]  /*2080*/  FMUL.FTZ R36, R36, R81 ;  /* 0x0000005124247220 */ /* 0x000fc60000410000 */
[----:B------:R-:W2:Y:S01]  /*2090*/  MUFU.EX2 R37, R37 ;  /* 0x0000002500257308 */ /* 0x000ea20000000800 */
[----:B------:R-:W-:Y:S01]  /*20a0*/  FFMA.FTZ R90, R62, R36, R63 ;  /* 0x000000243e5a7223 */ /* 0x000fe2000001003f */
[----:B-1----:R-:W-:-:S03]  /*20b0*/  FADD.FTZ R47, R47, 1 ;  /* 0x3f8000002f2f7421 */ /* 0x002fc60000010000 */
[----:B------:R-:W-:-:S03]  /*20c0*/  FMUL.FTZ R91, R90, -1.4426950216293334961 ;  /* 0xbfb8aa3b5a5b7820 */ /* 0x000fc60000410000 */
[----:B------:R-:W1:Y:S01]  /*20d0*/  MUFU.RCP R47, R47 ;  /* 0x0000002f002f7308 */ /* 0x000e620000001000 */
[----:B0-----:R-:W-:Y:S01]  /*20e0*/  FADD.FTZ R89, R43, 1 ;  /* 0x3f8000002b597421 */ /* 0x001fe20000010000 */
[----:B--2---:R-:W-:-:S06]  /*20f0*/  FADD.FTZ R41, R37, 1 ;  /* 0x3f80000025297421 */ /* 0x004fcc0000010000 */
[----:B------:R-:W0:Y:S04]  /*2100*/  MUFU.EX2 R91, R91 ;  /* 0x0000005b005b7308 */ /* 0x000e280000000800 */
[----:B------:R-:W2:Y:S01]  /*2110*/  MUFU.RCP R41, R41 ;  /* 0x0000002900297308 */ /* 0x000ea20000001000 */
[----:B-1----:R-:W-:Y:S01]  /*2120*/  FADD.FTZ R48, -R47, 1 ;  /* 0x3f8000002f307421 */ /* 0x002fe20000010100 */
[----:B------:R-:W-:Y:S01]  /*2130*/  FMUL.FTZ R37, R92, R47 ;  /* 0x0000002f5c257220 */ /* 0x000fe20000410000 */
[----:B------:R-:W-:-:S05]  /*2140*/  FMUL.FTZ R47, R46, R39 ;  /* 0x000000272e2f7220 */ /* 0x000fca0000410000 */
[----:B------:R-:W1:Y:S01]  /*2150*/  MUFU.RCP R89, R89 ;  /* 0x0000005900597308 */ /* 0x000e620000001000 */
[----:B0-----:R-:W-:Y:S01]  /*2160*/  FADD.FTZ R91, R91, 1 ;  /* 0x3f8000005b5b7421 */ /* 0x001fe20000010000 */
[----:B------:R-:W-:Y:S01]  /*2170*/  FFMA.FTZ R48, R45, R48, 1 ;  /* 0x3f8000002d307423 */ /* 0x000fe20000010030 */
[----:B------:R-:W-:-:S03]  /*2180*/  SHF.L.U32 R92, R25, 0x10, RZ ;  /* 0x00000010195c7819 */ /* 0x000fc600000006ff */
[----:B------:R-:W-:Y:S01]  /*2190*/  FMUL.FTZ R46, R37, R48 ;  /* 0x00000030252e7220 */ /* 0x000fe20000410000 */
[----:B------:R-:W-:Y:S01]  /*21a0*/  SHF.L.U32 R37, R71, 0x10, RZ ;  /* 0x0000001047257819 */ /* 0x000fe200000006ff */
[----:B------:R-:W0:Y:S01]  /*21b0*/  MUFU.RCP R91, R91 ;  /* 0x0000005b005b7308 */ /* 0x000e220000001000 */
[----:B--2---:R-:W-:Y:S01]  /*21c0*/  FADD.FTZ R43, -R41, 1 ;  /* 0x3f800000292b7421 */ /* 0x004fe20000010100 */
[----:B------:R-:W-:Y:S02]  /*21d0*/  SHF.L.U32 R48, R74, 0x10, RZ ;  /* 0x000000104a307819 */ /* 0x000fe400000006ff */
[----:B------:R-:W-:Y:S01]  /*21e0*/  FADD.FTZ R38, -R26, R37 ;  /* 0x000000251a267221 */ /* 0x000fe20000010100 */
[----:B------:R-:W-:Y:S01]  /*21f0*/  FFMA.FTZ R82, R82, R43, 1 ;  /* 0x3f80000052527423 */ /* 0x000fe2000001002b */
[----:B------:R-:W-:Y:S02]  /*2200*/  FMUL.FTZ R43, R92, R41 ;  /* 0x000000295c2b7220 */ /* 0x000fe40000410000 */
[----:B------:R-:W-:Y:S01]  /*2210*/  FMUL.FTZ R41, R38, R81 ;  /* 0x0000005126297220 */ /* 0x000fe20000410000 */
[----:B-1----:R-:W-:Y:S01]  /*2220*/  FADD.FTZ R37, -R89, 1 ;  /* 0x3f80000059257421 */ /* 0x002fe20000010100 */
[----:B------:R-:W-:-:S02]  /*2230*/  FMUL.FTZ R43, R43, R82 ;  /* 0x000000522b2b7220 */ /* 0x000fc40000410000 */
[----:B------:R-:W-:Y:S01]  /*2240*/  FFMA.FTZ R38, R27, R41, R64 ;  /* 0x000000291b267223 */ /* 0x000fe20000010040 */
[----:B------:R-:W-:Y:S01]  /*2250*/  SHF.L.U32 R82, R51, 0x10, RZ ;  /* 0x0000001033527819 */ /* 0x000fe200000006ff */
[----:B------:R-:W-:Y:S01]  /*2260*/  FFMA.FTZ R37, R88, R37, 1 ;  /* 0x3f80000058257423 */ /* 0x000fe20000010025 */
[----:B------:R-:W-:Y:S01]  /*2270*/  FMUL.FTZ R48, R48, R89 ;  /* 0x0000005930307220 */ /* 0x000fe20000410000 */
[----:B------:R-:W-:Y:S01]  /*2280*/  FMUL.FTZ R45, R38, -1.4426950216293334961 ;  /* 0xbfb8aa3b262d7820 */ /* 0x000fe20000410000 */
[----:B0-----:R-:W-:Y:S01]  /*2290*/  FADD.FTZ R39, -R91, 1 ;  /* 0x3f8000005b277421 */ /* 0x001fe20000010100 */
[----:B------:R-:W-:Y:S01]  /*22a0*/  FMUL.FTZ R91, R82, R91 ;  /* 0x0000005b525b7220 */ /* 0x000fe20000410000 */
[----:B------:R-:W-:Y:S02]  /*22b0*/  FMUL.FTZ R48, R48, R37 ;  /* 0x0000002530307220 */ /* 0x000fe40000410000 */
[----:B------:R-:W-:Y:S01]  /*22c0*/  FFMA.FTZ R90, R90, R39, 1 ;  /* 0x3f8000005a5a7423 */ /* 0x000fe20000010027 */
[----:B------:R-:W-:Y:S01]  /*22d0*/  SHF.L.U32 R39, R18, 0x10, RZ ;  /* 0x0000001012277819 */ /* 0x000fe200000006ff */
[----:B------:R-:W0:Y:S02]  /*22e0*/  MUFU.EX2 R45, R45 ;  /* 0x0000002d002d7308 */ /* 0x000e240000000800 */
[----:B------:R-:W-:Y:S01]  /*22f0*/  FMUL.FTZ R37, R91, R90 ;  /* 0x0000005a5b257220 */ /* 0x000fe20000410000 */
[----:B------:R-:W-:Y:S01]  /*2300*/  SHF.L.U32 R91, R72, 0x10, RZ ;  /* 0x00000010485b7819 */ /* 0x000fe200000006ff */
[----:B------:R-:W-:-:S04]  /*2310*/  FADD.FTZ R88, -R26, R39 ;  /* 0x000000271a587221 */ /* 0x000fc80000010100 */
[----:B------:R-:W-:-:S04]  /*2320*/  FMUL.FTZ R39, R88, R81 ;  /* 0x0000005158277220 */ /* 0x000fc80000410000 */
[----:B------:R-:W-:Y:S01]  /*2330*/  FFMA.FTZ R88, R62, R39, R63 ;  /* 0x000000273e587223 */ /* 0x000fe2000001003f */
[----:B0-----:R-:W-:-:S03]  /*2340*/  FADD.FTZ R82, R45, 1 ;  /* 0x3f8000002d527421 */ /* 0x001fc60000010000 */
[----:B------:R-:W-:-:S03]  /*2350*/  FMUL.FTZ R89, R88, -1.4426950216293334961 ;  /* 0xbfb8aa3b58597820 */ /* 0x000fc60000410000 */
[----:B------:R-:W0:Y:S08]  /*2360*/  MUFU.RCP R82, R82 ;  /* 0x0000005200527308 */ /* 0x000e300000001000 */
[----:B------:R-:W1:Y:S01]  /*2370*/  MUFU.EX2 R89, R89 ;  /* 0x0000005900597308 */ /* 0x000e620000000800 */
[----:B0-----:R-:W-:Y:S01]  /*2380*/  FADD.FTZ R45, -R82, 1 ;  /* 0x3f800000522d7421 */ /* 0x001fe20000010100 */
[----:B-1----:R-:W-:-:S03]  /*2390*/  FADD.FTZ R92, R89, 1 ;  /* 0x3f800000595c7421 */ /* 0x002fc60000010000 */
[----:B------:R-:W-:Y:S01]  /*23a0*/  FFMA.FTZ R45, R38, R45, 1 ;  /* 0x3f800000262d7423 */ /* 0x000fe2000001002d */
[----:B------:R-:W-:Y:S01]  /*23b0*/  FMUL.FTZ R38, R91, R82 ;  /* 0x000000525b267220 */ /* 0x000fe20000410000 */
[----:B------:R-:W-:Y:S01]  /*23c0*/  FMUL.FTZ R82, R62, R42 ;  /* 0x0000002a3e527220 */ /* 0x000fe20000410000 */
[----:B------:R-:W0:Y:S02]  /*23d0*/  MUFU.RCP R92, R92 ;  /* 0x0000005c005c7308 */ /* 0x000e240000001000 */
[----:B------:R-:W-:Y:S01]  /*23e0*/  FMUL.FTZ R38, R38, R45 ;  /* 0x0000002d26267220 */ /* 0x000fe20000410000 */
[----:B------:R-:W-:Y:S01]  /*23f0*/  FFMA.FTZ R89, R29, R82, RZ ;  /* 0x000000521d597223 */ /* 0x000fe200000100ff */
[----:B------:R-:W-:Y:S01]  /*2400*/  FADD.FTZ R82, RZ, R82 ;  /* 0x00000052ff527221 */ /* 0x000fe20000010000 */
[----:B------:R-:W-:-:S04]  /*2410*/  FMUL.FTZ R45, R27, R40 ;  /* 0x000000281b2d7220 */ /* 0x000fc80000410000 */
[----:B------:R-:W-:Y:S01]  /*2420*/  FFMA.FTZ R90, R28, R45, R89 ;  /* 0x0000002d1c5a7223 */ /* 0x000fe20000010059 */
[----:B------:R-:W-:Y:S01]  /*2430*/  FADD.FTZ R91, R45, R82 ;  /* 0x000000522d5b7221 */ /* 0x000fe20000010000 */
[----:B------:R-:W-:Y:S02]  /*2440*/  SHF.L.U32 R45, R20, 0x10, RZ ;  /* 0x00000010142d7819 */ /* 0x000fe400000006ff */
[----:B------:R-:W-:Y:S01]  /*2450*/  FFMA.FTZ R90, R31, R93, R90 ;  /* 0x0000005d1f5a7223 */ /* 0x000fe2000001005a */
[----:B0-----:R-:W-:Y:S02]  /*2460*/  FADD.FTZ R89, -R92, 1 ;  /* 0x3f8000005c597421 */ /* 0x001fe40000010100 */
[----:B------:R-:W-:Y:S02]  /*2470*/  FMUL.FTZ R45, R45, R92 ;  /* 0x0000005c2d2d7220 */ /* 0x000fe40000410000 */
[----:B------:R-:W-:Y:S01]  /*2480*/  FFMA.FTZ R88, R88, R89, 1 ;  /* 0x3f80000058587423 */ /* 0x000fe20000010059 */
[----:B------:R-:W-:-:S03]  /*2490*/  SHF.L.U32 R89, R69, 0x10, RZ ;  /* 0x0000001045597819 */ /* 0x000fc600000006ff */
[----:B------:R-:W-:Y:S01]  /*24a0*/  FMUL.FTZ R45, R45, R88 ;  /* 0x000000582d2d7220 */ /* 0x000fe20000410000 */
[----:B------:R-:W-:Y:S01]  /*24b0*/  FFMA.FTZ R88, R29, R42, RZ ;  /* 0x0000002a1d587223 */ /* 0x000fe200000100ff */
[----:B------:R-:W-:Y:S01]  /*24c0*/  FADD.FTZ R29, RZ, R42 ;  /* 0x0000002aff1d7221 */ /* 0x000fe20000010000 */
[----:B------:R-:W-:Y:S02]  /*24d0*/  FADD.FTZ R42, -R26, R89 ;  /* 0x000000591a2a7221 */ /* 0x000fe40000010100 */
[----:B------:R-:W-:Y:S01]  /*24e0*/  FFMA.FTZ R89, R31, R44, R88 ;  /* 0x0000002c1f597223 */ /* 0x000fe20000010058 */
[----:B------:R-:W-:Y:S01]  /*24f0*/  FADD.FTZ R82, R29, R44 ;  /* 0x0000002c1d527221 */ /* 0x000fe20000010000 */
[----:B------:R-:W-:Y:S01]  /*2500*/  FMUL.FTZ R29, R42, R81 ;  /* 0x000000512a1d7220 */ /* 0x000fe20000410000 */
[----:B------:R-:W-:Y:S01]  /*2510*/  FADD.FTZ R44, R91, R93 ;  /* 0x0000005d5b2c7221 */ /* 0x000fe20000010000 */
[----:B------:R-:W-:Y:S01]  /*2520*/  SHF.L.U32 R91, R70, 0x10, RZ ;  /* 0x00000010465b7819 */ /* 0x000fe200000006ff */
[----:B------:R-:W-:Y:S01]  /*2530*/  FFMA.FTZ R89, R32, R47, R89 ;  /* 0x0000002f20597223 */ /* 0x000fe20000010059 */
[----:B------:R-:W-:Y:S01]  /*2540*/  FFMA.FTZ R31, R27, R29, R64 ;  /* 0x0000001d1b1f7223 */ /* 0x000fe20000010040 */
[----:B------:R-:W-:-:S02]  /*2550*/  FADD.FTZ R82, R82, R47 ;  /* 0x0000002f52527221 */ /* 0x000fc40000010000 */
[----:B------:R-:W-:Y:S01]  /*2560*/  FFMA.FTZ R89, R34, R43, R89 ;  /* 0x0000002b22597223 */ /* 0x000fe20000010059 */
[----:B------:R-:W-:Y:S01]  /*2570*/  FMUL.FTZ R88, R31, -1.4426950216293334961 ;  /* 0xbfb8aa3b1f587820 */ /* 0x000fe20000410000 */
[----:B------:R-:W-:-:S04]  /*2580*/  FADD.FTZ R82, R82, R43 ;  /* 0x0000002b52527221 */ /* 0x000fc80000010000 */
[----:B------:R-:W-:Y:S01]  /*2590*/  FADD.FTZ R82, R82, R37 ;  /* 0x0000002552527221 */ /* 0x000fe20000010000 */
[----:B------:R-:W0:Y:S03]  /*25a0*/  MUFU.EX2 R88, R88 ;  /* 0x0000005800587308 */ /* 0x000e260000000800 */
[----:B------:R-:W-:Y:S01]  /*25b0*/  FADD.FTZ R82, R82, R45 ;  /* 0x0000002d52527221 */ /* 0x000fe20000010000 */
[----:B0-----:R-:W-:-:S06]  /*25c0*/  FADD.FTZ R92, R88, 1 ;  /* 0x3f800000585c7421 */ /* 0x001fcc0000010000 */
[----:B------:R-:W0:Y:S02]  /*25d0*/  MUFU.RCP R92, R92 ;  /* 0x0000005c005c7308 */ /* 0x000e240000001000 */
[----:B0-----:R-:W-:Y:S01]  /*25e0*/  FADD.FTZ R94, -R92, 1 ;  /* 0x3f8000005c5e7421 */ /* 0x001fe20000010100 */
[----:B------:R-:W-:Y:S01]  /*25f0*/  FMUL.FTZ R42, R91, R92 ;  /* 0x0000005c5b2a7220 */ /* 0x000fe20000410000 */
[----:B------:R-:W-:Y:S02]  /*2600*/  SHF.L.U32 R91, R52, 0x10, RZ ;  /* 0x00000010345b7819 */ /* 0x000fe400000006ff */
[----:B------:R-:W-:-:S04]  /*2610*/  FFMA.FTZ R31, R31, R94, 1 ;  /* 0x3f8000001f1f7423 */ /* 0x000fc8000001005e */
[----:B------:R-:W-:Y:S01]  /*2620*/  FMUL.FTZ R42, R42, R31 ;  /* 0x0000001f2a2a7220 */ /* 0x000fe20000410000 */
[----:B------:R-:W-:Y:S01]  /*2630*/  FFMA.FTZ R31, R28, R40, RZ ;  /* 0x000000281c1f7223 */ /* 0x000fe200000100ff */
[----:B------:R-:W-:Y:S01]  /*2640*/  FADD.FTZ R40, RZ, R40 ;  /* 0x00000028ff287221 */ /* 0x000fe20000010000 */
[----:B------:R-:W-:-:S03]  /*2650*/  FADD.FTZ R28, -R26, R91 ;  /* 0x0000005b1a1c7221 */ /* 0x000fc60000010100 */
[----:B------:R-:W-:Y:S01]  /*2660*/  FADD.FTZ R91, R40, R49 ;  /* 0x00000031285b7221 */ /* 0x000fe20000010000 */
[-C--:B------:R-:W-:Y:S01]  /*2670*/  FFMA.FTZ R40, R30, R49.reuse, R31 ;  /* 0x000000311e287223 */ /* 0x080fe2000001001f */
[----:B------:R-:W-:Y:S01]  /*2680*/  FMUL.FTZ R49, R27, R49 ;  /* 0x000000311b317220 */ /* 0x000fe20000410000 */
[----:B------:R-:W-:Y:S01]  /*2690*/  FMUL.FTZ R28, R28, R81 ;  /* 0x000000511c1c7220 */ /* 0x000fe20000410000 */
[----:B------:R-:W-:Y:S01]  /*26a0*/  SHF.L.U32 R31, R53, 0x10, RZ ;  /* 0x00000010351f7819 */ /* 0x000fe200000006ff */
[----:B------:R-:W-:Y:S01]  /*26b0*/  FADD.FTZ R91, R91, R46 ;  /* 0x0000002e5b5b7221 */ /* 0x000fe20000010000 */
[----:B------:R-:W-:Y:S01]  /*26c0*/  FFMA.FTZ R93, R30, R49, R90 ;  /* 0x000000311e5d7223 */ /* 0x000fe2000001005a */
[----:B------:R-:W-:Y:S01]  /*26d0*/  FFMA.FTZ R30, R62, R28, R63 ;  /* 0x0000001c3e1e7223 */ /* 0x000fe2000001003f */
[----:B------:R-:W-:Y:S01]  /*26e0*/  FADD.FTZ R44, R49, R44 ;  /* 0x0000002c312c7221 */ /* 0x000fe20000010000 */
[----:B------:R-:W-:Y:S02]  /*26f0*/  FADD.FTZ R91, R91, R48 ;  /* 0x000000305b5b7221 */ /* 0x000fe40000010000 */
[----:B------:R-:W-:-:S02]  /*2700*/  FMUL.FTZ R88, R30, -1.4426950216293334961 ;  /* 0xbfb8aa3b1e587820 */ /* 0x000fc40000410000 */
[----:B------:R-:W-:-:S04]  /*2710*/  FADD.FTZ R91, R91, R38 ;  /* 0x000000265b5b7221 */ /* 0x000fc80000010000 */
[----:B------:R-:W0:Y:S01]  /*2720*/  MUFU.EX2 R88, R88 ;  /* 0x0000005800587308 */ /* 0x000e220000000800 */
[----:B------:R-:W-:Y:S01]  /*2730*/  FADD.FTZ R91, R91, R42 ;  /* 0x0000002a5b5b7221 */ /* 0x000fe20000010000 */
[----:B0-----:R-:W-:Y:S01]  /*2740*/  FADD.FTZ R90, R88, 1 ;  /* 0x3f800000585a7421 */ /* 0x001fe20000010000 */
[----:B------:R-:W-:-:S04]  /*2750*/  FMUL.FTZ R88, R62, R47 ;  /* 0x0000002f3e587220 */ /* 0x000fc80000410000 */
[----:B------:R-:W-:Y:S01]  /*2760*/  FFMA.FTZ R93, R32, R88, R93 ;  /* 0x00000058205d7223 */ /* 0x000fe2000001005d */
[----:B------:R-:W0:Y:S01]  /*2770*/  MUFU.RCP R90, R90 ;  /* 0x0000005a005a7308 */ /* 0x000e220000001000 */
[----:B------:R-:W-:Y:S01]  /*2780*/  FADD.FTZ R47, R44, R88 ;  /* 0x000000582c2f7221 */ /* 0x000fe20000010000 */
[----:B0-----:R-:W-:Y:S01]  /*2790*/  FADD.FTZ R49, -R90, 1 ;  /* 0x3f8000005a317421 */ /* 0x001fe20000010100 */
[----:B------:R-:W-:-:S03]  /*27a0*/  FMUL.FTZ R31, R31, R90 ;  /* 0x0000005a1f1f7220 */ /* 0x000fc60000410000 */
[----:B------:R-:W-:Y:S01]  /*27b0*/  FFMA.FTZ R30, R30, R49, 1 ;  /* 0x3f8000001e1e7423 */ /* 0x000fe20000010031 */
[----:B------:R-:W-:-:S03]  /*27c0*/  SHF.L.U32 R49, R67, 0x10, RZ ;  /* 0x0000001043317819 */ /* 0x000fc600000006ff */
[----:B------:R-:W-:Y:S02]  /*27d0*/  FMUL.FTZ R31, R31, R30 ;  /* 0x0000001e1f1f7220 */ /* 0x000fe40000410000 */
[----:B------:R-:W-:Y:S02]  /*27e0*/  FADD.FTZ R30, -R26, R49 ;  /* 0x000000311a1e7221 */ /* 0x000fe40000010100 */
[----:B------:R-:W-:Y:S02]  /*27f0*/  FADD.FTZ R82, R82, R31 ;  /* 0x0000001f52527221 */ /* 0x000fe40000010000 */
[----:B------:R-:W-:-:S04]  /*2800*/  FMUL.FTZ R30, R30, R81 ;  /* 0x000000511e1e7220 */ /* 0x000fc80000410000 */
        /* <DEDUP_REMOVED lines=9> */
[----:B------:R-:W-:Y:S01]  /*28a0*/  SHF.L.U32 R95, R56, 0x10, RZ ;  /* 0x00000010385f7819 */ /* 0x000fe200000006ff */
[-C--:B------:R-:W-:Y:S01]  /*28b0*/  FFMA.FTZ R44, R33, R46.reuse, R40 ;  /* 0x0000002e212c7223 */ /* 0x080fe20000010028 */
[----:B------:R-:W-:Y:S01]  /*28c0*/  FMUL.FTZ R46, R27, R46 ;  /* 0x0000002e1b2e7220 */ /* 0x000fe20000410000 */
[----:B------:R-:W-:Y:S02]  /*28d0*/  FADD.FTZ R91, R91, R32 ;  /* 0x000000205b5b7221 */ /* 0x000fe40000010000 */
[----:B------:R-:W-:Y:S01]  /*28e0*/  FADD.FTZ R88, -R26, R95 ;  /* 0x0000005f1a587221 */ /* 0x000fe20000010100 */
[----:B------:R-:W-:Y:S01]  /*28f0*/  FFMA.FTZ R93, R33, R46, R93 ;  /* 0x0000002e215d7223 */ /* 0x000fe2000001005d */
[----:B------:R-:W-:Y:S01]  /*2900*/  SHF.L.U32 R95, R57, 0x10, RZ ;  /* 0x00000010395f7819 */ /* 0x000fe200000006ff */
[----:B------:R-:W-:Y:S01]  /*2910*/  FADD.FTZ R47, R46, R47 ;  /* 0x0000002f2e2f7221 */ /* 0x000fe20000010000 */
[----:B------:R-:W-:-:S04]  /*2920*/  FMUL.FTZ R40, R88, R81 ;  /* 0x0000005158287220 */ /* 0x000fc80000410000 */
[----:B------:R-:W-:-:S04]  /*2930*/  FFMA.FTZ R33, R62, R40, R63 ;  /* 0x000000283e217223 */ /* 0x000fc8000001003f */
[----:B------:R-:W-:-:S06]  /*2940*/  FMUL.FTZ R49, R33, -1.4426950216293334961 ;  /* 0xbfb8aa3b21317820 */ /* 0x000fcc0000410000 */
[----:B------:R-:W0:Y:S02]  /*2950*/  MUFU.EX2 R49, R49 ;  /* 0x0000003100317308 */ /* 0x000e240000000800 */
[----:B0-----:R-:W-:-:S06]  /*2960*/  FADD.FTZ R88, R49, 1 ;  /* 0x3f80000031587421 */ /* 0x001fcc0000010000 */
[----:B------:R-:W0:Y:S02]  /*2970*/  MUFU.RCP R88, R88 ;  /* 0x0000005800587308 */ /* 0x000e240000001000 */
[----:B0-----:R-:W-:Y:S01]  /*2980*/  FMUL.FTZ R46, R95, R88 ;  /* 0x000000585f2e7220 */ /* 0x001fe20000410000 */
[----:B------:R-:W-:Y:S01]  /*2990*/  FADD.FTZ R90, -R88, 1 ;  /* 0x3f800000585a7421 */ /* 0x000fe20000010100 */
[----:B------:R-:W-:-:S03]  /*29a0*/  SHF.L.U32 R95, R65, 0x10, RZ ;  /* 0x00000010415f7819 */ /* 0x000fc600000006ff */
[----:B------:R-:W-:Y:S02]  /*29b0*/  FFMA.FTZ R33, R33, R90, 1 ;  /* 0x3f80000021217423 */ /* 0x000fe4000001005a */
[----:B------:R-:W-:Y:S01]  /*29c0*/  FADD.FTZ R90, -R26, R95 ;  /* 0x0000005f1a5a7221 */ /* 0x000fe20000010100 */
[----:B------:R-:W-:Y:S01]  /*29d0*/  SHF.L.U32 R95, R66, 0x10, RZ ;  /* 0x00000010425f7819 */ /* 0x000fe200000006ff */
[----:B------:R-:W-:Y:S01]  /*29e0*/  FMUL.FTZ R33, R46, R33 ;  /* 0x000000212e217220 */ /* 0x000fe20000410000 */
[----:B------:R-:W-:Y:S01]  /*29f0*/  FMUL.FTZ R46, R62, R43 ;  /* 0x0000002b3e2e7220 */ /* 0x000fe20000410000 */
[----:B------:R-:W-:-:S03]  /*2a00*/  FMUL.FTZ R43, R90, R81 ;  /* 0x000000515a2b7220 */ /* 0x000fc60000410000 */
[----:B------:R-:W-:Y:S01]  /*2a10*/  FFMA.FTZ R93, R34, R46, R93 ;  /* 0x0000002e225d7223 */ /* 0x000fe2000001005d */
[----:B------:R-:W-:Y:S01]  /*2a20*/  FFMA.FTZ R34, R27, R43, R64 ;  /* 0x0000002b1b227223 */ /* 0x000fe20000010040 */
[----:B------:R-:W-:-:S03]  /*2a30*/  FADD.FTZ R47, R47, R46 ;  /* 0x0000002e2f2f7221 */ /* 0x000fc60000010000 */
[----:B------:R-:W-:-:S06]  /*2a40*/  FMUL.FTZ R49, R34, -1.4426950216293334961 ;  /* 0xbfb8aa3b22317820 */ /* 0x000fcc0000410000 */
[----:B------:R-:W0:Y:S02]  /*2a50*/  MUFU.EX2 R49, R49 ;  /* 0x0000003100317308 */ /* 0x000e240000000800 */
[----:B0-----:R-:W-:-:S06]  /*2a60*/  FADD.FTZ R88, R49, 1 ;  /* 0x3f80000031587421 */ /* 0x001fcc0000010000 */
[----:B------:R-:W0:Y:S02]  /*2a70*/  MUFU.RCP R88, R88 ;  /* 0x0000005800587308 */ /* 0x000e240000001000 */
[----:B0-----:R-:W-:Y:S01]  /*2a80*/  FMUL.FTZ R46, R95, R88 ;  /* 0x000000585f2e7220 */ /* 0x001fe20000410000 */
[----:B------:R-:W-:Y:S01]  /*2a90*/  FADD.FTZ R95, -R88, 1 ;  /* 0x3f800000585f7421 */ /* 0x000fe20000010100 */
[----:B------:R-:W-:-:S03]  /*2aa0*/  FMUL.FTZ R88, R62, R37 ;  /* 0x000000253e587220 */ /* 0x000fc60000410000 */
[----:B------:R-:W-:Y:S01]  /*2ab0*/  FFMA.FTZ R95, R34, R95, 1 ;  /* 0x3f800000225f7423 */ /* 0x000fe2000001005f */
[-C--:B------:R-:W-:Y:S01]  /*2ac0*/  FFMA.FTZ R34, R35, R48.reuse, R44 ;  /* 0x0000003023227223 */ /* 0x080fe2000001002c */
[----:B------:R-:W-:Y:S02]  /*2ad0*/  FMUL.FTZ R48, R27, R48 ;  /* 0x000000301b307220 */ /* 0x000fe40000410000 */
[----:B------:R-:W-:Y:S01]  /*2ae0*/  FMUL.FTZ R44, R46, R95 ;  /* 0x0000005f2e2c7220 */ /* 0x000fe20000410000 */
[----:B------:R-:W-:Y:S01]  /*2af0*/  FFMA.FTZ R34, R41, R38, R34 ;  /* 0x0000002629227223 */ /* 0x000fe20000010022 */
[----:B------:R-:W-:Y:S01]  /*2b00*/  FFMA.FTZ R93, R35, R48, R93 ;  /* 0x00000030235d7223 */ /* 0x000fe2000001005d */
[----:B------:R-:W-:Y:S01]  /*2b10*/  FADD.FTZ R47, R48, R47 ;  /* 0x0000002f302f7221 */ /* 0x000fe20000010000 */
[----:B------:R-:W-:Y:S01]  /*2b20*/  FMUL.FTZ R38, R27, R38 ;  /* 0x000000261b267220 */ /* 0x000fe20000410000 */
[C---:B------:R-:W-:Y:S01]  /*2b30*/  FFMA.FTZ R46, R36.reuse, R37, R89 ;  /* 0x00000025242e7223 */ /* 0x040fe20000010059 */
[----:B------:R-:W-:Y:S01]  /*2b40*/  FFMA.FTZ R93, R36, R88, R93 ;  /* 0x00000058245d7223 */ /* 0x000fe2000001005d */
[----:B------:R-:W-:Y:S01]  /*2b50*/  FADD.FTZ R47, R47, R88 ;  /* 0x000000582f2f7221 */ /* 0x000fe20000010000 */
[-C--:B------:R-:W-:Y:S01]  /*2b60*/  FMUL.FTZ R35, R62, R45.reuse ;  /* 0x0000002d3e237220 */ /* 0x080fe20000410000 */
[----:B------:R-:W-:Y:S01]  /*2b70*/  FFMA.FTZ R46, R39, R45, R46 ;  /* 0x0000002d272e7223 */ /* 0x000fe2000001002e */
[----:B------:R-:W-:Y:S01]  /*2b80*/  FFMA.FTZ R36, R41, R38, R93 ;  /* 0x0000002629247223 */ /* 0x000fe2000001005d */
[----:B------:R-:W-:Y:S01]  /*2b90*/  FADD.FTZ R47, R38, R47 ;  /* 0x0000002f262f7221 */ /* 0x000fe20000010000 */
[----:B------:R-:W-:Y:S01]  /*2ba0*/  FMUL.FTZ R41, R62, R33 ;  /* 0x000000213e297220 */ /* 0x000fe20000410000 */
[----:B------:R-:W-:Y:S01]  /*2bb0*/  FFMA.FTZ R37, R28, R31, R46 ;  /* 0x0000001f1c257223 */ /* 0x000fe2000001002e */
[----:B------:R-:W-:Y:S01]  /*2bc0*/  FFMA.FTZ R39, R39, R35, R36 ;  /* 0x0000002327277223 */ /* 0x000fe20000010024 */
[-C--:B------:R-:W-:Y:S01]  /*2bd0*/  FMUL.FTZ R36, R27, R42.reuse ;  /* 0x0000002a1b247220 */ /* 0x080fe20000410000 */
[----:B------:R-:W-:Y:S01]  /*2be0*/  FADD.FTZ R47, R47, R35 ;  /* 0x000000232f2f7221 */ /* 0x000fe20000010000 */
[C---:B------:R-:W-:Y:S01]  /*2bf0*/  FFMA.FTZ R35, R29.reuse, R42, R34 ;  /* 0x0000002a1d237223 */ /* 0x040fe20000010022 */
[----:B------:R-:W-:Y:S01]  /*2c00*/  FMUL.FTZ R34, R62, R31 ;  /* 0x0000001f3e227220 */ /* 0x000fe20000410000 */
[----:B------:R-:W-:Y:S01]  /*2c10*/  FFMA.FTZ R39, R29, R36, R39 ;  /* 0x000000241d277223 */ /* 0x000fe20000010027 */
[----:B------:R-:W-:Y:S01]  /*2c20*/  FADD.FTZ R47, R36, R47 ;  /* 0x0000002f242f7221 */ /* 0x000fe20000010000 */
[C---:B------:R-:W-:Y:S01]  /*2c30*/  FMUL.FTZ R29, R27.reuse, R32 ;  /* 0x000000201b1d7220 */ /* 0x040fe20000410000 */
[----:B------:R-:W-:Y:S01]  /*2c40*/  FMUL.FTZ R36, R27, R44 ;  /* 0x0000002c1b247220 */ /* 0x000fe20000410000 */
[----:B------:R-:W-:Y:S01]  /*2c50*/  FFMA.FTZ R39, R28, R34, R39 ;  /* 0x000000221c277223 */ /* 0x000fe20000010027 */
[----:B------:R-:W-:-:S03]  /*2c60*/  FADD.FTZ R34, R47, R34 ;  /* 0x000000222f227221 */ /* 0x000fc60000010000 */
[C---:B------:R-:W-:Y:S01]  /*2c70*/  FFMA.FTZ R39, R30.reuse, R29, R39 ;  /* 0x0000001d1e277223 */ /* 0x040fe20000010027 */
[----:B------:R-:W-:Y:S01]  /*2c80*/  FADD.FTZ R34, R29, R34 ;  /* 0x000000221d227221 */ /* 0x000fe20000010000 */
[----:B------:R-:W-:Y:S01]  /*2c90*/  FFMA.FTZ R30, R30, R32, R35 ;  /* 0x000000201e1e7223 */ /* 0x000fe20000010023 */
[C---:B------:R-:W-:Y:S01]  /*2ca0*/  FFMA.FTZ R32, R40.reuse, R33, R37 ;  /* 0x0000002128207223 */ /* 0x040fe20000010025 */
[----:B------:R-:W-:Y:S01]  /*2cb0*/  FFMA.FTZ R28, R40, R41, R39 ;  /* 0x00000029281c7223 */ /* 0x000fe20000010027 */
[----:B------:R-:W-:Y:S01]  /*2cc0*/  FADD.FTZ R41, R34, R41 ;  /* 0x0000002922297221 */ /* 0x000fe20000010000 */
[----:B------:R-:W-:Y:S01]  /*2cd0*/  FADD.FTZ R34, R82, R33 ;  /* 0x0000002152227221 */ /* 0x000fe20000010000 */
[C---:B------:R-:W-:Y:S01]  /*2ce0*/  FFMA.FTZ R33, R43.reuse, R44, R30 ;  /* 0x0000002c2b217223 */ /* 0x040fe2000001001e */
[----:B------:R-:W-:Y:S01]  /*2cf0*/  FFMA.FTZ R29, R43, R36, R28 ;  /* 0x000000242b1d7223 */ /* 0x000fe2000001001c */
[----:B------:R-:W-:Y:S01]  /*2d00*/  FADD.FTZ R36, R36, R41 ;  /* 0x0000002924247221 */ /* 0x000fe20000010000 */
[----:B------:R-:W-:-:S07]  /*2d10*/  FADD.FTZ R35, R91, R44 ;  /* 0x0000002c5b237221 */ /* 0x000fce0000010000 */
.L_x_251:
[----:B------:R-:W-:Y:S01]  /*2d20*/  MOV R31, R29 ;  /* 0x0000001d001f7202 */ /* 0x000fe20000000f00 */
[----:B------:R-:W0:Y:S01]  /*2d30*/  S2UR UR7, SR_CgaCtaId ;  /* 0x00000000000779c3 */ /* 0x000e220000008800 */
[----:B------:R-:W1:Y:S01]  /*2d40*/  SHFL.DOWN PT, R29, R36, 0x1, 0x1f ;  /* 0x08201f00241d7f89 */ /* 0x000e6200000e0000 */
[C---:B------:R-:W-:Y:S01]  /*2d50*/  ISETP.GT.AND P0, PT, R4.reuse, 0x1e, PT ;  /* 0x0000001e0400780c */ /* 0x040fe20003f04270 */
[----:B------:R-:W-:Y:S01]  /*2d60*/  UMOV UR6, 0x400 ;  /* 0x0000040000067882 */ /* 0x000fe20000000000 */
[C---:B------:R-:W-:Y:S01]  /*2d70*/  ISETP.GT.AND P6, PT, R4.reuse, 0xf, PT ;  /* 0x0000000f0400780c */ /* 0x040fe20003fc4270 */
[----:B------:R-:W2:Y:S01]  /*2d80*/  SHFL.DOWN PT, R28, R31, 0x1, 0x1f ;  /* 0x08201f001f1c7f89 */ /* 0x000ea200000e0000 */
[----:B------:R-:W-:Y:S01]  /*2d90*/  UIADD3 UR5, UPT, UPT, UR6, 0xa0, URZ ;  /* 0x000000a006057890 */ /* 0x000fe2000fffe0ff */
[----:B------:R-:W-:Y:S01]  /*2da0*/  ISETP.GT.AND P5, PT, R4, 0x17, PT ;  /* 0x000000170400780c */ /* 0x000fe20003fa4270 */
[----:B------:R-:W-:Y:S01]  /*2db0*/  BSSY.RECONVERGENT B0, `(.L_x_252) ;  /* 0x0000024000007945 */ /* 0x000fe20003800200 */
[----:B------:R-:W-:-:S02]  /*2dc0*/  ISETP.NE.AND P2, PT, R6, RZ, PT ;  /* 0x000000ff0600720c */ /* 0x000fc40003f45270 */
[----:B------:R-:W-:Y:S01]  /*2dd0*/  ISETP.GE.U32.AND P4, PT, R2, 0x2, PT ;  /* 0x000000020200780c */ /* 0x000fe20003f86070 */
[----:B0-----:R-:W-:-:S03]  /*2de0*/  ULEA UR5, UR7, UR5, 0x18 ;  /* 0x0000000507057291 */ /* 0x001fc6000f8ec0ff */
[----:B-1----:R-:W-:Y:S01]  /*2df0*/  @!P0 FADD.FTZ R36, R29, R36 ;  /* 0x000000241d248221 */ /* 0x002fe20000010000 */
[----:B--2---:R-:W-:-:S04]  /*2e00*/  @!P0 FADD.FTZ R31, R28, R31 ;  /* 0x0000001f1c1f8221 */ /* 0x004fc80000010000 */
        /* <DEDUP_REMOVED lines=23> */
[----:B0-2---:R-:W-:Y:S01]  /*2f80*/  FADD.FTZ R48, R30, R31 ;  /* 0x0000001f1e307221 */ /* 0x005fe20000010000 */
[----:B-1----:R-:W-:-:S11]  /*2f90*/  FADD.FTZ R49, R29, R36 ;  /* 0x000000241d317221 */ /* 0x002fd60000010000 */
[----:B------:R-:W-:Y:S01]  /*2fa0*/  VOTEU.ALL UP0, P5 ;  /* 0x0000000000ff7886 */ /* 0x000fe20002800000 */
[----:B------:R-:W-:-:S04]  /*2fb0*/  @!P5 SHF.R.U32.HI R28, RZ, 0x2, R6 ;  /* 0x00000002ff1cd819 */ /* 0x000fc80000011606 */
[----:B------:R-:W-:Y:S01]  /*2fc0*/  @!UP0 ULEA UR5, UR7, UR6, 0x18 ;  /* 0x0000000607058291 */ /* 0x000fe2000f8ec0ff */
[----:B------:R-:W-:-:S08]  /*2fd0*/  @!P5 LOP3.LUT R28, R28, 0xf8, RZ, 0xc0, !PT ;  /* 0x000000f81c1cd812 */ /* 0x000fd000078ec0ff */
[----:B------:R3:W-:Y:S03]  /*2fe0*/  @!P5 STS.64 [R28+UR5+0x10], R48 ;  /* 0x000010301c00d988 */ /* 0x0007e60008000a05 */
.L_x_253:
[----:B------:R-:W-:Y:S05]  /*2ff0*/  BSYNC.RECONVERGENT B0 ;  /* 0x0000000000007941 */ /* 0x000fea0003800200 */
.L_x_252:
[----:B------:R-:W-:Y:S06]  /*3000*/  BAR.SYNC.DEFER_BLOCKING 0x0 ;  /* 0x0000000000007b1d */ /* 0x000fec0000010000 */
[----:B------:R-:W-:Y:S04]  /*3010*/  BSSY.RECONVERGENT B0, `(.L_x_254) ;  /* 0x0000027000007945 */ /* 0x000fe80003800200 */
[----:B------:R-:W-:Y:S05]  /*3020*/  @P2 BRA `(.L_x_255) ;  /* 0x0000000000942947 */ /* 0x000fea0003800000 */
[----:B------:R-:W-:-:S09]  /*3030*/  ULEA UR5, UR7, UR6, 0x18 ;  /* 0x0000000607057291 */ /* 0x000fd2000f8ec0ff */
[----:B------:R-:W4:Y:S04]  /*3040*/  LDS.64 R44, [UR5+0x18] ;  /* 0x00001805ff2c7984 */ /* 0x000f280008000a00 */
[----:B--23--:R-:W0:Y:S04]  /*3050*/  LDS.128 R28, [UR5+0x20] ;  /* 0x00002005ff1c7984 */ /* 0x00ce280008000c00 */
[----:B------:R-:W2:Y:S04]  /*3060*/  LDS.128 R40, [UR5+0x30] ;  /* 0x00003005ff287984 */ /* 0x000ea80008000c00 */
[----:B-1----:R-:W1:Y:S01]  /*3070*/  LDS.128 R36, [UR5+0x40] ;  /* 0x00004005ff247984 */ /* 0x002e620008000c00 */
[----:B----4-:R-:W-:Y:S01]  /*3080*/  FADD.FTZ R47, R48, R44 ;  /* 0x0000002c302f7221 */ /* 0x010fe20000010000 */
[----:B------:R-:W-:-:S03]  /*3090*/  FADD.FTZ R44, R49, R45 ;  /* 0x0000002d312c7221 */ /* 0x000fc60000010000 */
[----:B0-----:R-:W-:Y:S01]  /*30a0*/  FADD.FTZ R49, R47, R28 ;  /* 0x0000001c2f317221 */ /* 0x001fe20000010000 */
[----:B------:R-:W-:Y:S02]  /*30b0*/  FADD.FTZ R28, R44, R29 ;  /* 0x0000001d2c1c7221 */ /* 0x000fe40000010000 */
[----:B------:R-:W0:Y:S01]  /*30c0*/  LDS.128 R44, [UR5+0x50] ;  /* 0x00005005ff2c7984 */ /* 0x000e220008000c00 */
[----:B------:R-:W-:Y:S01]  /*30d0*/  FADD.FTZ R49, R49, R30 ;  /* 0x0000001e31317221 */ /* 0x000fe20000010000 */
[----:B------:R-:W-:-:S03]  /*30e0*/  FADD.FTZ R28, R28, R31 ;  /* 0x0000001f1c1c7221 */ /* 0x000fc60000010000 */
[----:B--2---:R-:W-:Y:S01]  /*30f0*/  FADD.FTZ R49, R49, R40 ;  /* 0x0000002831317221 */ /* 0x004fe20000010000 */
[----:B------:R-:W-:Y:S02]  /*3100*/  FADD.FTZ R40, R28, R41 ;  /* 0x000000291c287221 */ /* 0x000fe40000010000 */
[----:B------:R-:W2:Y:S01]  /*3110*/  LDS.128 R28, [UR5+0x60] ;  /* 0x00006005ff1c7984 */ /* 0x000ea20008000c00 */
        /* <DEDUP_REMOVED lines=22> */
.L_x_255:
[----:B------:R-:W-:Y:S05]  /*3280*/  BSYNC.RECONVERGENT B0 ;  /* 0x0000000000007941 */ /* 0x000fea0003800200 */
.L_x_254:
        /* <DEDUP_REMOVED lines=78> */
.L_x_257:
[----:B------:R-:W-:Y:S05]  /*3770*/  BSYNC.RECONVERGENT B0 ;  /* 0x0000000000007941 */ /* 0x000fea0003800200 */
.L_x_256:
[----:B------:R-:W-:Y:S04]  /*3780*/  BSSY.RECONVERGENT B0, `(.L_x_258) ;  /* 0x000001d000007945 */ /* 0x000fe80003800200 */
[----:B------:R-:W-:Y:S05]  /*3790*/  @P0 BRA `(.L_x_259) ;  /* 0x00000000006c0947 */ /* 0x000fea0003800000 */
[----:B---3--:R-:W1:Y:S01]  /*37a0*/  LDC.64 R28, c[0x0][0x3f8] ;  /* 0x0000fe00ff1c7b82 */ /* 0x008e620000000a00 */
[----:B------:R-:W-:-:S07]  /*37b0*/  IMAD R83, R83, 0x1e, R6 ;  /* 0x0000001e53537824 */ /* 0x000fce00078e0206 */
[----:B--2---:R-:W2:Y:S01]  /*37c0*/  LDC.64 R30, c[0x0][0x3d8] ;  /* 0x0000f600ff1e7b82 */ /* 0x004ea20000000a00 */
        /* <DEDUP_REMOVED lines=24> */
.L_x_259:
[----:B------:R-:W-:Y:S05]  /*3950*/  BSYNC.RECONVERGENT B0 ;  /* 0x0000000000007941 */ /* 0x000fea0003800200 */
.L_x_258:
[----:B------:R-:W-:Y:S05]  /*3960*/  @!P4 BRA `(.L_x_260) ;  /* 0x000000080094c947 */ /* 0x000fea0003800000 */
[----:B-1--4-:R-:W1:Y:S01]  /*3970*/  LDC.64 R36, c[0x0][0x3d0] ;  /* 0x0000f400ff247b82 */ /* 0x012e620000000a00 */
[----:B---3--:R-:W-:Y:S02]  /*3980*/  LOP3.LUT R28, R3, 0x1, RZ, 0xc0, !PT ;  /* 0x00000001031c7812 */ /* 0x008fe400078ec0ff */
[----:B------:R-:W-:-:S03]  /*3990*/  ISETP.GE.U32.AND P4, PT, R2, 0x8, PT ;  /* 0x000000080200780c */ /* 0x000fc60003f86070 */
[----:B--2---:R-:W-:-:S04]  /*39a0*/  IMAD R31, R28, R5, RZ ;  /* 0x000000051c1f7224 */ /* 0x004fc800078e02ff */
[----:B------:R-:W-:-:S05]  /*39b0*/  IMAD R28, R31, R2, RZ ;  /* 0x000000021f1c7224 */ /* 0x000fca00078e02ff */
[----:B------:R-:W-:-:S05]  /*39c0*/  SHF.L.U32 R29, R28, 0x1, RZ ;  /* 0x000000011c1d7819 */ /* 0x000fca00000006ff */
[----:B-1----:R-:W-:Y:S01]  /*39d0*/  IMAD.WIDE R36, R29, 0x4, R36 ;  /* 0x000000041d247825 */ /* 0x002fe200078e0224 */
[----:B------:R-:W-:Y:S06]  /*39e0*/  @P2 BRA `(.L_x_261) ;  /* 0x0000000000502947 */ /* 0x000fec0003800000 */
[----:B------:R-:W1:Y:S01]  /*39f0*/  LDC.64 R28, c[0x0][0x3c8] ;  /* 0x0000f200ff1c7b82 */ /* 0x000e620000000a00 */
        /* <DEDUP_REMOVED lines=14> */
.L_x_262:
[----:B-1----:R-:W2:Y:S04]  /*3ae0*/  LDG.E.STRONG.GPU R30, desc[UR8][R28.64] ;  /* 0x000000081c1e7981 */ /* 0x002ea8000c1ef900 */
[----:B--2---:R-:W-:Y:S01]  /*3af0*/  CCTL.IVALL ;  /* 0x00000000ff00798f */ /* 0x004fe20002000000 */
[----:B------:R-:W-:Y:S05]  /*3b00*/  YIELD ;  /* 0x0000000000007946 */ /* 0x000fea0003800000 */
[----:B------:R-:W-:-:S13]  /*3b10*/  ISETP.NE.AND P0, PT, R30, R35, PT ;  /* 0x000000231e00720c */ /* 0x000fda0003f05270 */
[----:B------:R-:W-:Y:S05]  /*3b20*/  @P0 BRA `(.L_x_262) ;  /* 0xfffffffc00ec0947 */ /* 0x000fea000383ffff */
.L_x_261:
[----:B------:R-:W-:Y:S05]  /*3b30*/  WARPSYNC.ALL ;  /* 0x0000000000007948 */ /* 0x000fea0003800000 */
[----:B------:R-:W-:Y:S01]  /*3b40*/  BAR.SYNC.DEFER_BLOCKING 0x0 ;  /* 0x0000000000007b1d */ /* 0x000fe20000010000 */
[----:B------:R-:W-:-:S05]  /*3b50*/  HFMA2 R34, -RZ, RZ, 0, 0 ;  /* 0x00000000ff227431 */ /* 0x000fca00000001ff */
[----:B------:R-:W-:Y:S05]  /*3b60*/  @!P4 BRA `(.L_x_263) ;  /* 0x00000004001cc947 */ /* 0x000fea0003800000 */
[CC--:B------:R-:W-:Y:S01]  /*3b70*/  LEA R38, R5.reuse, R8.reuse, 0x2 ;  /* 0x0000000805267211 */ /* 0x0c0fe200078e10ff */
[C-C-:B------:R-:W-:Y:S01]  /*3b80*/  IMAD R39, R5.reuse, 0x5, R8.reuse ;  /* 0x0000000505277824 */ /* 0x140fe200078e0208 */
[CC--:B------:R-:W-:Y:S01]  /*3b90*/  LEA R40, R5.reuse, R8.reuse, 0x1 ;  /* 0x0000000805287211 */ /* 0x0c0fe200078e08ff */
[C-C-:B------:R-:W-:Y:S01]  /*3ba0*/  IMAD R41, R5.reuse, 0x6, R8.reuse ;  /* 0x0000000605297824 */ /* 0x140fe200078e0208 */
[----:B------:R-:W-:Y:S01]  /*3bb0*/  IADD3 R44, PT, PT, R8, R5, RZ ;  /* 0x00000005082c7210 */ /* 0x000fe20007ffe0ff */
[C-C-:B------:R-:W-:Y:S01]  /*3bc0*/  IMAD R42, R5.reuse, 0x7, R8.reuse ;  /* 0x00000007052a7824 */ /* 0x140fe200078e0208 */
[----:B------:R-:W-:Y:S01]  /*3bd0*/  MOV R45, RZ ;  /* 0x000000ff002d7202 */ /* 0x000fe20000000f00 */
[----:B------:R-:W-:Y:S01]  /*3be0*/  IMAD R43, R5, 0x3, R8 ;  /* 0x00000003052b7824 */ /* 0x000fe200078e0208 */
[----:B------:R-:W-:Y:S01]  /*3bf0*/  MOV R46, R8 ;  /* 0x00000008002e7202 */ /* 0x000fe20000000f00 */
[----:B------:R-:W-:Y:S01]  /*3c00*/  UIADD3 UR5, UPT, UPT, -UR10, URZ, URZ ;  /* 0x000000ff0a057290 */ /* 0x000fe2000fffe1ff */
[----:B------:R-:W-:-:S11]  /*3c10*/  LOP3.LUT R82, R2, 0x7ffffff8, RZ, 0xc0, !PT ;  /* 0x7ffffff802527812 */ /* 0x000fd600078ec0ff */
.L_x_264:
[----:B------:R-:W-:Y:S02]  /*3c20*/  ISETP.EQ.OR P5, PT, RZ, UR5, P2 ;  /* 0x00000005ff007c0c */ /* 0x000fe400097a2670 */
[C---:B-1----:R-:W-:Y:S02]  /*3c30*/  IADD3 R28, PT, PT, R45.reuse, 0x1, RZ ;  /* 0x000000012d1c7810 */ /* 0x042fe40007ffe0ff */
        /* <DEDUP_REMOVED lines=58> */
.L_x_263:
[----:B-1----:R-:W-:-:S13]  /*3fe0*/  LOP3.LUT P0, R28, R2, 0x7, RZ, 0xc0, !PT ;  /* 0x00000007021c7812 */ /* 0x002fda000780c0ff */
        /* <DEDUP_REMOVED lines=33> */
.L_x_265:
        /* <DEDUP_REMOVED lines=18> */
.L_x_266:
        /* <DEDUP_REMOVED lines=9> */
.L_x_267:
[----:B------:R-:W-:Y:S05]  /*43b0*/  BSYNC.RECONVERGENT B0 ;  /* 0x0000000000007941 */ /* 0x000fea0003800200 */
.L_x_260:
[----:B------:R-:W5:Y:S01]  /*43c0*/  S2UR UR6, SR_CgaCtaId ;  /* 0x00000000000679c3 */ /* 0x000f620000008800 */
[----:B------:R-:W-:Y:S01]  /*43d0*/  UMOV UR5, 0x400 ;  /* 0x0000040000057882 */ /* 0x000fe20000000000 */
[----:B--2-4-:R-:W-:Y:S01]  /*43e0*/  SHF.L.U32 R31, R14, 0x10, RZ ;  /* 0x000000100e1f7819 */ /* 0x014fe200000006ff */
[----:B------:R-:W2:Y:S01]  /*43f0*/  LDCU.64 UR12, c[0x0][0x400] ;  /* 0x00008000ff0c77ac */ /* 0x000ea20008000a00 */
[----:B------:R-:W-:Y:S02]  /*4400*/  SHF.L.U32 R33, R54, 0x10, RZ ;  /* 0x0000001036217819 */ /* 0x000fe400000006ff */
[----:B------:R-:W-:Y:S01]  /*4410*/  SHF.L.U32 R79, R79, 0x10, RZ ;  /* 0x000000104f4f7819 */ /* 0x000fe200000006ff */
[----:B------:R-:W-:Y:S01]  /*4420*/  FADD.FTZ R30, -R26, R31 ;  /* 0x0000001f1a1e7221 */ /* 0x000fe20000010100 */
[----:B------:R-:W4:Y:S01]  /*4430*/  LDC R14, c[0x0][0x41c] ;  /* 0x00010700ff0e7b82 */ /* 0x000f220000000800 */
[----:B------:R-:W-:Y:S01]  /*4440*/  SHF.L.U32 R39, R50, 0x10, RZ ;  /* 0x0000001032277819 */ /* 0x000fe200000006ff */
[C---:B------:R-:W-:Y:S01]  /*4450*/  FADD.FTZ R50, -R26.reuse, R33 ;  /* 0x000000211a327221 */ /* 0x040fe20000010100 */
[----:B------:R-:W-:Y:S01]  /*4460*/  FADD.FTZ R46, -R26, R79 ;  /* 0x0000004f1a2e7221 */ /* 0x000fe20000010100 */
[----:B------:R-:W-:Y:S01]  /*4470*/  SHF.L.U32 R77, R77, 0x10, RZ ;  /* 0x000000104d4d7819 */ /* 0x000fe200000006ff */
[-C--:B------:R-:W-:Y:S01]  /*4480*/  FMUL.FTZ R30, R30, R81.reuse ;  /* 0x000000511e1e7220 */ /* 0x080fe20000410000 */
[----:B------:R-:W-:Y:S01]  /*4490*/  SHF.L.U32 R35, R22, 0x10, RZ ;  /* 0x0000001016237819 */ /* 0x000fe200000006ff */
[----:B------:R-:W-:Y:S01]  /*44a0*/  FMUL.FTZ R46, R46, R81 ;  /* 0x000000512e2e7220 */ /* 0x000fe20000410000 */
[----:B------:R-:W-:Y:S01]  /*44b0*/  SHF.L.U32 R75, R75, 0x10, RZ ;  /* 0x000000104b4b7819 */ /* 0x000fe200000006ff */
[----:B-1----:R-:W-:Y:S01]  /*44c0*/  FADD.FTZ R36, -R26, R39 ;  /* 0x000000271a247221 */ /* 0x002fe20000010100 */
[----:B------:R-:W-:Y:S01]  /*44d0*/  SHF.L.U32 R37, R24, 0x10, RZ ;  /* 0x0000001018257819 */ /* 0x000fe200000006ff */
[C---:B------:R-:W-:Y:S01]  /*44e0*/  FADD.FTZ R44, -R26.reuse, R35 ;  /* 0x000000231a2c7221 */ /* 0x040fe20000010100 */
[----:B------:R-:W-:Y:S01]  /*44f0*/  SHF.L.U32 R73, R73, 0x10, RZ ;  /* 0x0000001049497819 */ /* 0x000fe200000006ff */
[C---:B------:R-:W-:Y:S01]  /*4500*/  FADD.FTZ R42, -R26.reuse, R75 ;  /* 0x0000004b1a2a7221 */ /* 0x040fe20000010100 */
[----:B------:R-:W-:Y:S01]  /*4510*/  SHF.L.U32 R71, R71, 0x10, RZ ;  /* 0x0000001047477819 */ /* 0x000fe200000006ff */
[----:B------:R-:W-:Y:S01]  /*4520*/  FADD.FTZ R40, -R26, R37 ;  /* 0x000000251a287221 */ /* 0x000fe20000010100 */
[----:B-----5:R-:W-:Y:S01]  /*4530*/  ULEA UR5, UR6, UR5, 0x18 ;  /* 0x0000000506057291 */ /* 0x020fe2000f8ec0ff */
[----:B------:R-:W-:Y:S01]  /*4540*/  SHF.L.U32 R41, R18, 0x10, RZ ;  /* 0x0000001012297819 */ /* 0x000fe200000006ff */
[C---:B------:R-:W-:Y:S01]  /*4550*/  FADD.FTZ R34, -R26.reuse, R73 ;  /* 0x000000491a227221 */ /* 0x040fe20000010100 */
        /* <DEDUP_REMOVED lines=8> */
[C---:B------:R-:W-:Y:S01]  /*45e0*/  FADD.FTZ R24, -R26.reuse, R41 ;  /* 0x000000291a187221 */ /* 0x040fe20000010100 */
[----:B------:R-:W-:Y:S01]  /*45f0*/  SHF.L.U32 R65, R65, 0x10, RZ ;  /* 0x0000001041417819 */ /* 0x000fe200000006ff */
[----:B------:R-:W-:Y:S01]  /*4600*/  BAR.SYNC.DEFER_BLOCKING 0x0 ;  /* 0x0000000000007b1d */ /* 0x000fe20000010000 */
[----:B--2---:R-:W-:Y:S01]  /*4610*/  ISETP.GE.U32.AND P0, PT, R33, UR12, PT ;  /* 0x0000000c21007c0c */ /* 0x004fe2000bf06070 */
[C---:B------:R-:W-:Y:S01]  /*4620*/  FADD.FTZ R32, -R26.reuse, R69 ;  /* 0x000000451a207221 */ /* 0x040fe20000010100 */
[C---:B------:R-:W-:Y:S01]  /*4630*/  FADD.FTZ R22, -R26.reuse, R43 ;  /* 0x0000002b1a167221 */ /* 0x040fe20000010100 */
[C---:B------:R-:W-:Y:S01]  /*4640*/  FADD.FTZ R18, -R26.reuse, R67 ;  /* 0x000000431a127221 */ /* 0x040fe20000010100 */
[C---:B------:R-:W-:Y:S01]  /*4650*/  FADD.FTZ R14, -R26.reuse, R45 ;  /* 0x0000002d1a0e7221 */ /* 0x040fe20000010100 */
[----:B0--3--:R-:W-:Y:S01]  /*4660*/  SHF.R.S32.HI R49, RZ, 0x1f, R33 ;  /* 0x0000001fff317819 */ /* 0x009fe20000011421 */
[----:B------:R-:W-:Y:S01]  /*4670*/  FADD.FTZ R26, -R26, R65 ;  /* 0x000000411a1a7221 */ /* 0x000fe20000010100 */
[----:B------:R-:W-:-:S02]  /*4680*/  SHF.L.U32 R31, R16, 0x10, RZ ;  /* 0x00000010101f7819 */ /* 0x000fc400000006ff */
[----:B------:R-:W-:Y:S02]  /*4690*/  ISETP.GE.AND.EX P0, PT, R49, UR13, PT, P0 ;  /* 0x0000000d31007c0c */ /* 0x000fe4000bf06300 */
[----:B------:R-:W-:Y:S01]  /*46a0*/  SHF.L.U32 R80, R80, 0x10, RZ ;  /* 0x0000001050507819 */ /* 0x000fe200000006ff */
[----:B------:R-:W0:Y:S01]  /*46b0*/  LDS.64 R28, [UR5+0x90] ;  /* 0x00009005ff1c7984 */ /* 0x000e220008000a00 */
        /* <DEDUP_REMOVED lines=24> */
.L_x_268:
[----:B------:R-:W-:Y:S01]  /*4840*/  BSSY.RECONVERGENT B0, `(.L_x_269) ;  /* 0x0000012000007945 */ /* 0x000fe20003800200 */
[----:B------:R-:W-:Y:S01]  /*4850*/  FFMA.FTZ R16, R62, R31, -R47 ;  /* 0x0000001f3e107223 */ /* 0x000fe2000001082f */
[----:B------:R-:W-:Y:S02]  /*4860*/  FFMA.FTZ R48, R27, R80, -R48 ;  /* 0x000000501b307223 */ /* 0x000fe40000010830 */
[----:B------:R-:W-:Y:S05]  /*4870*/  @P0 BRA `(.L_x_270) ;  /* 0x0000000000380947 */ /* 0x000fea0003800000 */
[----:B------:R-:W0:Y:S01]  /*4880*/  LDCU.64 UR14, c[0x0][0x3f8] ;  /* 0x00007f00ff0e77ac */ /* 0x000e220008000a00 */
[----:B------:R-:W-:Y:S01]  /*4890*/  MOV R30, R84 ;  /* 0x00000054001e7202 */ /* 0x000fe20000000f00 */
[----:B------:R-:W-:Y:S01]  /*48a0*/  FMUL.FTZ R35, R16, R81 ;  /* 0x0000005110237220 */ /* 0x000fe20000410000 */
[----:B------:R-:W-:Y:S01]  /*48b0*/  MOV R31, R87 ;  /* 0x00000057001f7202 */ /* 0x000fe20000000f00 */
[----:B------:R-:W1:Y:S01]  /*48c0*/  LDCU.64 UR6, c[0x0][0x380] ;  /* 0x00007000ff0677ac */ /* 0x000e620008000a00 */
[----:B------:R-:W-:Y:S01]  /*48d0*/  FMUL.FTZ R16, R48, R81 ;  /* 0x0000005130107220 */ /* 0x000fe20000410000 */
[----:B0-----:R-:W-:Y:S02]  /*48e0*/  IMAD R46, R49, UR14, RZ ;  /* 0x0000000e312e7c24 */ /* 0x001fe4000f8e02ff */
[----:B------:R-:W-:-:S04]  /*48f0*/  IMAD.WIDE.U32 R30, R33, UR14, R30 ;  /* 0x0000000e211e7c25 */ /* 0x000fc8000f8e001e */
[----:B------:R-:W-:Y:S01]  /*4900*/  IMAD R37, R33, UR15, R46 ;  /* 0x0000000f21257c24 */ /* 0x000fe2000f8e022e */
[----:B-1----:R-:W-:-:S04]  /*4910*/  LEA R46, P0, R30, UR6, 0x1 ;  /* 0x000000061e2e7c11 */ /* 0x002fc8000f8008ff */
[----:B------:R-:W-:Y:S02]  /*4920*/  IADD3 R37, PT, PT, R31, R37, RZ ;  /* 0x000000251f257210 */ /* 0x000fe40007ffe0ff */
[----:B------:R-:W-:Y:S02]  /*4930*/  F2FP.BF16.F32.PACK_AB R31, R16, R35 ;  /* 0x00000023101f723e */ /* 0x000fe400000010ff */
[----:B------:R-:W-:-:S05]  /*4940*/  LEA.HI.X R47, R30, UR7, R37, 0x1, P0 ;  /* 0x000000071e2f7c11 */ /* 0x000fca00080f0c25 */
[----:B------:R0:W-:Y:S02]  /*4950*/  STG.E desc[UR8][R46.64], R31 ;  /* 0x0000001f2e007986 */ /* 0x0001e4000c101908 */
.L_x_270:
[----:B------:R-:W-:Y:S05]  /*4960*/  BSYNC.RECONVERGENT B0 ;  /* 0x0000000000007941 */ /* 0x000fea0003800200 */
.L_x_269:
        /* <DEDUP_REMOVED lines=23> */
.L_x_271:
[----:B------:R-:W-:Y:S04]  /*4ae0*/  BSSY.RECONVERGENT B0, `(.L_x_272) ;  /* 0x0000014000007945 */ /* 0x000fe80003800200 */
[----:B------:R-:W-:Y:S05]  /*4af0*/  @P3 BRA `(.L_x_273) ;  /* 0x0000000000483947 */ /* 0x000fea0003800000 */
[----:B------:R-:W1:Y:S01]  /*4b00*/  LDCU.64 UR6, c[0x0][0x3f8] ;  /* 0x00007f00ff0677ac */ /* 0x000e620008000a00 */
[C-C-:B0-----:R-:W-:Y:S01]  /*4b10*/  FFMA.FTZ R31, R28.reuse, R50, R29.reuse ;  /* 0x000000321c1f7223 */ /* 0x141fe2000001001d */
[----:B------:R-:W-:Y:S01]  /*4b20*/  FFMA.FTZ R30, R28, R52, R29 ;  /* 0x000000341c1e7223 */ /* 0x000fe2000001001d */
[----:B------:R-:W0:Y:S02]  /*4b30*/  LDCU.64 UR14, c[0x0][0x380] ;  /* 0x00007000ff0e77ac */ /* 0x000e240008000a00 */
[----:B------:R-:W-:Y:S01]  /*4b40*/  FFMA.FTZ R16, R62, R55, -R31 ;  /* 0x000000373e107223 */ /* 0x000fe2000001081f */
[----:B------:R-:W-:Y:S01]  /*4b50*/  FFMA.FTZ R78, R27, R78, -R30 ;  /* 0x0000004e1b4e7223 */ /* 0x000fe2000001081e */
[----:B------:R-:W-:Y:S02]  /*4b60*/  MOV R30, R84 ;  /* 0x00000054001e7202 */ /* 0x000fe40000000f00 */
[----:B------:R-:W-:Y:S01]  /*4b70*/  MOV R31, R87 ;  /* 0x00000057001f7202 */ /* 0x000fe20000000f00 */
[----:B-1----:R-:W-:-:S02]  /*4b80*/  IMAD R35, R11, UR6, RZ ;  /* 0x000000060b237c24 */ /* 0x002fc4000f8e02ff */
[----:B------:R-:W-:-:S04]  /*4b90*/  IMAD.WIDE.U32 R30, R60, UR6, R30 ;  /* 0x000000063c1e7c25 */ /* 0x000fc8000f8e001e */
[----:B------:R-:W-:Y:S02]  /*4ba0*/  IMAD R37, R60, UR7, R35 ;  /* 0x000000073c257c24 */ /* 0x000fe4000f8e0223 */
[-C--:B------:R-:W-:Y:S01]  /*4bb0*/  FMUL.FTZ R35, R16, R81.reuse ;  /* 0x0000005110237220 */ /* 0x080fe20000410000 */
[----:B------:R-:W-:Y:S01]  /*4bc0*/  FMUL.FTZ R16, R78, R81 ;  /* 0x000000514e107220 */ /* 0x000fe20000410000 */
[----:B0-----:R-:W-:Y:S02]  /*4bd0*/  LEA R46, P0, R30, UR14, 0x1 ;  /* 0x0000000e1e2e7c11 */ /* 0x001fe4000f8008ff */
[----:B------:R-:W-:Y:S02]  /*4be0*/  IADD3 R37, PT, PT, R31, R37, RZ ;  /* 0x000000251f257210 */ /* 0x000fe40007ffe0ff */
[----:B------:R-:W-:Y:S02]  /*4bf0*/  F2FP.BF16.F32.PACK_AB R31, R16, R35 ;  /* 0x00000023101f723e */ /* 0x000fe400000010ff */
[----:B------:R-:W-:-:S05]  /*4c00*/  LEA.HI.X R47, R30, UR15, R37, 0x1, P0 ;  /* 0x0000000f1e2f7c11 */ /* 0x000fca00080f0c25 */
[----:B------:R1:W-:Y:S02]  /*4c10*/  STG.E desc[UR8][R46.64], R31 ;  /* 0x0000001f2e007986 */ /* 0x0003e4000c101908 */
.L_x_273:
[----:B------:R-:W-:Y:S05]  /*4c20*/  BSYNC.RECONVERGENT B0 ;  /* 0x0000000000007941 */ /* 0x000fea0003800200 */
.L_x_272:
[----:B------:R-:W-:Y:S01]  /*4c30*/  UISETP.NE.AND UP0, UPT, UR11, URZ, UPT ;  /* 0x000000ff0b00728c */ /* 0x000fe2000bf05270 */
[----:B------:R-:W-:Y:S01]  /*4c40*/  IADD3 R16, PT, PT, R33, 0x50, RZ ;  /* 0x0000005021107810 */ /* 0x000fe20007ffe0ff */
[-C--:B------:R-:W-:Y:S01]  /*4c50*/  FMUL.FTZ R44, R44, R81.reuse ;  /* 0x000000512c2c7220 */ /* 0x080fe20000410000 */
[-C--:B01----:R-:W-:Y:S01]  /*4c60*/  FMUL.FTZ R46, R42, R81.reuse ;  /* 0x000000512a2e7220 */ /* 0x083fe20000410000 */
        /* <DEDUP_REMOVED lines=9> */
[----:B------:R-:W-:Y:S01]  /*4d00*/  ISETP.GE.U32.AND P1, PT, R59, UR12, PT ;  /* 0x0000000c3b007c0c */ /* 0x000fe2000bf26070 */
[----:B------:R-:W-:Y:S01]  /*4d10*/  FMUL.FTZ R26, R26, R81 ;  /* 0x000000511a1a7220 */ /* 0x000fe20000410000 */
[----:B------:R-:W-:Y:S01]  /*4d20*/  ISETP.GE.U32.AND P2, PT, R58, UR12, PT ;  /* 0x0000000c3a007c0c */ /* 0x000fe2000bf46070 */
[C-C-:B------:R-:W-:Y:S01]  /*4d30*/  FFMA.FTZ R49, R28.reuse, R44, R29.reuse ;  /* 0x0000002c1c317223 */ /* 0x140fe2000001001d */
        /* <DEDUP_REMOVED lines=13> */
[--C-:B------:R-:W-:Y:S01]  /*4e10*/  FFMA.FTZ R31, R28, R14, R29.reuse ;  /* 0x0000000e1c1f7223 */ /* 0x100fe2000001001d */
[----:B------:R-:W-:Y:S01]  /*4e20*/  ISETP.GE.U32.AND P0, PT, R10, UR12, PT ;  /* 0x0000000c0a007c0c */ /* 0x000fe2000bf06070 */
[----:B------:R-:W-:Y:S01]  /*4e30*/  FFMA.FTZ R28, R28, R26, R29 ;  /* 0x0000001a1c1c7223 */ /* 0x000fe2000001001d */
[----:B------:R-:W-:-:S02]  /*4e40*/  ISETP.GE.AND.EX P1, PT, R13, UR13, PT, P1 ;  /* 0x0000000d0d007c0c */ /* 0x000fc4000bf26310 */
[----:B------:R-:W-:Y:S02]  /*4e50*/  ISETP.GE.AND.EX P2, PT, R15, UR13, PT, P2 ;  /* 0x0000000d0f007c0c */ /* 0x000fe4000bf46320 */
[----:B------:R-:W-:Y:S02]  /*4e60*/  ISETP.GE.AND.EX P4, PT, R17, UR13, PT, P4 ;  /* 0x0000000d11007c0c */ /* 0x000fe4000bf86340 */
[----:B------:R-:W-:Y:S02]  /*4e70*/  ISETP.GE.AND.EX P3, PT, R19, UR13, PT, P3 ;  /* 0x0000000d13007c0c */ /* 0x000fe4000bf66330 */
[----:B------:R-:W-:Y:S02]  /*4e80*/  ISETP.GE.AND.EX P5, PT, R34, UR13, PT, P5 ;  /* 0x0000000d22007c0c */ /* 0x000fe4000bfa6350 */
[----:B------:R-:W-:Y:S02]  /*4e90*/  SHF.L.U32 R23, R23, 0x10, RZ ;  /* 0x0000001017177819 */ /* 0x000fe400000006ff */
[----:B------:R-:W-:Y:S01]  /*4ea0*/  SHF.L.U32 R76, R76, 0x10, RZ ;  /* 0x000000104c4c7819 */ /* 0x000fe200000006ff */
[----:B------:R-:W-:Y:S08]  /*4eb0*/  BRA.U !UP0, `(.L_x_274) ;  /* 0x0000000108487547 */ /* 0x000ff0000b800000 */
        /* <DEDUP_REMOVED lines=18> */
.L_x_274:
        /* <DEDUP_REMOVED lines=18> */
.L_x_276:
[----:B------:R-:W-:Y:S05]  /*5100*/  BSYNC.RECONVERGENT B0 ;  /* 0x0000000000007941 */ /* 0x000fea0003800200 */
.L_x_275:
[----:B------:R-:W-:Y:S02]  /*5110*/  SHF.L.U32 R25, R25, 0x10, RZ ;  /* 0x0000001019197819 */ /* 0x000fe400000006ff */
[----:B------:R-:W-:Y:S01]  /*5120*/  SHF.L.U32 R74, R74, 0x10, RZ ;  /* 0x000000104a4a7819 */ /* 0x000fe200000006ff */
[----:B------:R-:W-:Y:S06]  /*5130*/  BRA.U !UP0, `(.L_x_277) ;  /* 0x0000000108487547 */ /* 0x000fec000b800000 */
[----:B------:R-:W-:Y:S01]  /*5140*/  FFMA.FTZ R29, R27, R78, R64 ;  /* 0x0000004e1b1d7223 */ /* 0x000fe20000010040 */
[----:B0-----:R-:W-:-:S03]  /*5150*/  FFMA.FTZ R23, R62, R56, R63 ;  /* 0x000000383e177223 */ /* 0x001fc6000001003f */
        /* <DEDUP_REMOVED lines=16> */
.L_x_277:
        /* <DEDUP_REMOVED lines=18> */
.L_x_279:
[----:B------:R-:W-:Y:S05]  /*5380*/  BSYNC.RECONVERGENT B0 ;  /* 0x0000000000007941 */ /* 0x000fea0003800200 */
.L_x_278:
        /* <DEDUP_REMOVED lines=21> */
.L_x_280:
        /* <DEDUP_REMOVED lines=18> */
.L_x_282:
[----:B------:R-:W-:Y:S05]  /*5600*/  BSYNC.RECONVERGENT B0 ;  /* 0x0000000000007941 */ /* 0x000fea0003800200 */
.L_x_281:
        /* <DEDUP_REMOVED lines=21> */
.L_x_283:
[----:B------:R-:W-:Y:S01]  /*5760*/  BSSY.RECONVERGENT B0, `(.L_x_284) ;  /* 0x0000012000007945 */ /* 0x000fe20003800200 */
[----:B------:R-:W-:Y:S01]  /*5770*/  FFMA.FTZ R20, R62, R20, -R35 ;  /* 0x000000143e147223 */ /* 0x000fe20000010823 */
[----:B------:R-:W-:Y:S02]  /*5780*/  FFMA.FTZ R40, R27, R70, -R40 ;  /* 0x000000461b287223 */ /* 0x000fe40000010828 */
[----:B------:R-:W-:Y:S05]  /*5790*/  @P5 BRA `(.L_x_285) ;  /* 0x0000000000385947 */ /* 0x000fea0003800000 */
[----:B------:R-:W0:Y:S01]  /*57a0*/  LDCU.64 UR6, c[0x0][0x3f8] ;  /* 0x00007f00ff0677ac */ /* 0x000e220008000a00 */
[----:B------:R-:W-:Y:S02]  /*57b0*/  MOV R24, R84 ;  /* 0x0000005400187202 */ /* 0x000fe40000000f00 */
[----:B------:R-:W-:Y:S01]  /*57c0*/  MOV R25, R87 ;  /* 0x0000005700197202 */ /* 0x000fe20000000f00 */
[----:B------:R-:W2:Y:S01]  /*57d0*/  LDCU.64 UR14, c[0x0][0x380] ;  /* 0x00007000ff0e77ac */ /* 0x000ea20008000a00 */
[----:B01----:R-:W-:Y:S02]  /*57e0*/  IMAD R23, R34, UR6, RZ ;  /* 0x0000000622177c24 */ /* 0x003fe4000f8e02ff */
[----:B------:R-:W-:-:S04]  /*57f0*/  IMAD.WIDE.U32 R34, R16, UR6, R24 ;  /* 0x0000000610227c25 */ /* 0x000fc8000f8e0018 */
[----:B------:R-:W-:Y:S02]  /*5800*/  IMAD R25, R16, UR7, R23 ;  /* 0x0000000710197c24 */ /* 0x000fe4000f8e0217 */
[-C--:B------:R-:W-:Y:S01]  /*5810*/  FMUL.FTZ R23, R20, R81.reuse ;  /* 0x0000005114177220 */ /* 0x080fe20000410000 */
[----:B------:R-:W-:Y:S01]  /*5820*/  FMUL.FTZ R16, R40, R81 ;  /* 0x0000005128107220 */ /* 0x000fe20000410000 */
[----:B--2---:R-:W-:Y:S02]  /*5830*/  LEA R24, P1, R34, UR14, 0x1 ;  /* 0x0000000e22187c11 */ /* 0x004fe4000f8208ff */
[----:B------:R-:W-:Y:S02]  /*5840*/  IADD3 R25, PT, PT, R35, R25, RZ ;  /* 0x0000001923197210 */ /* 0x000fe40007ffe0ff */
[----:B------:R-:W-:Y:S02]  /*5850*/  F2FP.BF16.F32.PACK_AB R23, R16, R23 ;  /* 0x000000171017723e */ /* 0x000fe400000010ff */
[----:B------:R-:W-:-:S05]  /*5860*/  LEA.HI.X R25, R34, UR15, R25, 0x1, P1 ;  /* 0x0000000f22197c11 */ /* 0x000fca00088f0c19 */
[----:B------:R2:W-:Y:S02]  /*5870*/  STG.E desc[UR8][R24.64], R23 ;  /* 0x0000001718007986 */ /* 0x0005e4000c101908 */
.L_x_285:
[----:B------:R-:W-:Y:S05]  /*5880*/  BSYNC.RECONVERGENT B0 ;  /* 0x0000000000007941 */ /* 0x000fea0003800200 */
.L_x_284:
[----:B------:R-:W-:Y:S02]  /*5890*/  SHF.L.U32 R53, R53, 0x10, RZ ;  /* 0x0000001035357819 */ /* 0x000fe400000006ff */
[----:B------:R-:W-:Y:S01]  /*58a0*/  SHF.L.U32 R68, R68, 0x10, RZ ;  /* 0x0000001044447819 */ /* 0x000fe200000006ff */
[----:B------:R-:W-:Y:S06]  /*58b0*/  BRA.U !UP0, `(.L_x_286) ;  /* 0x0000000108487547 */ /* 0x000fec000b800000 */
[----:B------:R-:W-:Y:S01]  /*58c0*/  FFMA.FTZ R22, R62, R22, R63 ;  /* 0x000000163e167223 */ /* 0x000fe2000001003f */
[----:B------:R-:W-:-:S03]  /*58d0*/  FFMA.FTZ R18, R27, R18, R64 ;  /* 0x000000121b127223 */ /* 0x000fc60000010040 */
[----:B------:R-:W-:Y:S01]  /*58e0*/  FMUL.FTZ R16, R22, -1.4426950216293334961 ;  /* 0xbfb8aa3b16107820 */ /* 0x000fe20000410000 */
[----:B012---:R-:W-:-:S05]  /*58f0*/  FMUL.FTZ R23, R18, -1.4426950216293334961 ;  /* 0xbfb8aa3b12177820 */ /* 0x007fca0000410000 */
        /* <DEDUP_REMOVED lines=14> */
.L_x_286:
[----:B------:R-:W-:Y:S01]  /*59e0*/  BSSY.RECONVERGENT B0, `(.L_x_287) ;  /* 0x0000012000007945 */ /* 0x000fe20003800200 */
[----:B------:R-:W-:Y:S01]  /*59f0*/  FFMA.FTZ R16, R62, R53, -R33 ;  /* 0x000000353e107223 */ /* 0x000fe20000010821 */
[----:B------:R-:W-:Y:S02]  /*5a00*/  FFMA.FTZ R30, R27, R68, -R30 ;  /* 0x000000441b1e7223 */ /* 0x000fe4000001081e */
[----:B------:R-:W-:Y:S05]  /*5a10*/  @P3 BRA `(.L_x_288) ;  /* 0x0000000000383947 */ /* 0x000fea0003800000 */
[----:B------:R-:W3:Y:S01]  /*5a20*/  LDCU.64 UR6, c[0x0][0x3f8] ;  /* 0x00007f00ff0677ac */ /* 0x000ee20008000a00 */
[----:B------:R-:W-:Y:S01]  /*5a30*/  MOV R22, R84 ;  /* 0x0000005400167202 */ /* 0x000fe20000000f00 */
[----:B------:R-:W-:Y:S01]  /*5a40*/  FMUL.FTZ R29, R16, R81 ;  /* 0x00000051101d7220 */ /* 0x000fe20000410000 */
[----:B012---:R-:W-:Y:S01]  /*5a50*/  MOV R23, R87 ;  /* 0x0000005700177202 */ /* 0x007fe20000000f00 */
[----:B------:R-:W0:Y:S01]  /*5a60*/  LDCU.64 UR14, c[0x0][0x380] ;  /* 0x00007000ff0e77ac */ /* 0x000e220008000a00 */
[----:B------:R-:W-:Y:S01]  /*5a70*/  FMUL.FTZ R16, R30, R81 ;  /* 0x000000511e107220 */ /* 0x000fe20000410000 */
[----:B---3--:R-:W-:Y:S02]  /*5a80*/  IMAD R18, R19, UR6, RZ ;  /* 0x0000000613127c24 */ /* 0x008fe4000f8e02ff */
[----:B------:R-:W-:-:S04]  /*5a90*/  IMAD.WIDE.U32 R24, R9, UR6, R22 ;  /* 0x0000000609187c25 */ /* 0x000fc8000f8e0016 */
[----:B------:R-:W-:Y:S01]  /*5aa0*/  IMAD R23, R9, UR7, R18 ;  /* 0x0000000709177c24 */ /* 0x000fe2000f8e0212 */
[----:B0-----:R-:W-:-:S04]  /*5ab0*/  LEA R22, P1, R24, UR14, 0x1 ;  /* 0x0000000e18167c11 */ /* 0x001fc8000f8208ff */
[----:B------:R-:W-:Y:S02]  /*5ac0*/  IADD3 R23, PT, PT, R25, R23, RZ ;  /* 0x0000001719177210 */ /* 0x000fe40007ffe0ff */
[----:B------:R-:W-:Y:S02]  /*5ad0*/  F2FP.BF16.F32.PACK_AB R25, R16, R29 ;  /* 0x0000001d1019723e */ /* 0x000fe400000010ff */
[----:B------:R-:W-:-:S05]  /*5ae0*/  LEA.HI.X R23, R24, UR15, R23, 0x1, P1 ;  /* 0x0000000f18177c11 */ /* 0x000fca00088f0c17 */
[----:B------:R3:W-:Y:S02]  /*5af0*/  STG.E desc[UR8][R22.64], R25 ;  /* 0x0000001916007986 */ /* 0x0007e4000c101908 */
.L_x_288:
[----:B------:R-:W-:Y:S05]  /*5b00*/  BSYNC.RECONVERGENT B0 ;  /* 0x0000000000007941 */ /* 0x000fea0003800200 */
.L_x_287:
        /* <DEDUP_REMOVED lines=8> */
[----:B------:R-:W3:Y:S01]  /*5b90*/  MUFU.EX2 R20, R20 ;  /* 0x0000001400147308 */ /* 0x000ee20000000800 */
[----:B----4-:R-:W-:Y:S01]  /*5ba0*/  FADD.FTZ R18, R16, 1 ;  /* 0x3f80000010127421 */ /* 0x010fe20000010000 */
[----:B---3--:R-:W-:-:S05]  /*5bb0*/  FADD.FTZ R22, R20, 1 ;  /* 0x3f80000014167421 */ /* 0x008fca0000010000 */
[----:B------:R-:W3:Y:S08]  /*5bc0*/  MUFU.RCP R18, R18 ;  /* 0x0000001200127308 */ /* 0x000ef00000001000 */
[----:B012---:R-:W0:Y:S01]  /*5bd0*/  MUFU.RCP R23, R22 ;  /* 0x0000001600177308 */ /* 0x007e220000001000 */
[----:B---3--:R-:W-:Y:S01]  /*5be0*/  FADD.FTZ R25, -R18, 1 ;  /* 0x3f80000012197421 */ /* 0x008fe20000010100 */
[----:B------:R-:W-:-:S03]  /*5bf0*/  FMUL.FTZ R57, R57, R18 ;  /* 0x0000001239397220 */ /* 0x000fc60000410000 */
[----:B------:R-:W-:Y:S01]  /*5c00*/  FFMA.FTZ R14, R14, R25, 1 ;  /* 0x3f8000000e0e7423 */ /* 0x000fe20000010019 */
[----:B0-----:R-:W-:Y:S01]  /*5c10*/  FADD.FTZ R29, -R23, 1 ;  /* 0x3f800000171d7421 */ /* 0x001fe20000010100 */
[----:B------:R-:W-:Y:S02]  /*5c20*/  FMUL.FTZ R66, R66, R23 ;  /* 0x0000001742427220 */ /* 0x000fe40000410000 */
[----:B------:R-:W-:Y:S01]  /*5c30*/  FMUL.FTZ R57, R57, R14 ;  /* 0x0000000e39397220 */ /* 0x000fe20000410000 */
[----:B------:R-:W-:-:S04]  /*5c40*/  FFMA.FTZ R29, R26, R29, 1 ;  /* 0x3f8000001a1d7423 */ /* 0x000fc8000001001d */
[----:B------:R-:W-:-:S07]  /*5c50*/  FMUL.FTZ R66, R66, R29 ;  /* 0x0000001d42427220 */ /* 0x000fce0000410000 */
.L_x_289:
[----:B------:R-:W-:Y:S01]  /*5c60*/  ISETP.GE.AND.EX P0, PT, R21, UR13, PT, P0 ;  /* 0x0000000d15007c0c */ /* 0x000fe2000bf06300 */
[----:B------:R-:W-:Y:S01]  /*5c70*/  FFMA.FTZ R62, R62, R57, -R31 ;  /* 0x000000393e3e7223 */ /* 0x000fe2000001081f */
[----:B------:R-:W-:Y:S01]  /*5c80*/  FFMA.FTZ R28, R27, R66, -R28 ;  /* 0x000000421b1c7223 */ /* 0x000fe2000001081c */
[----:B------:R-:W-:Y:S02]  /*5c90*/  BSSY.RECONVERGENT B0, `(.L_x_290) ;  /* 0x000000f000007945 */ /* 0x000fe40003800200 */
[-C--:B--23--:R-:W-:Y:S01]  /*5ca0*/  FMUL.FTZ R25, R62, R81.reuse ;  /* 0x000000513e197220 */ /* 0x08cfe20000410000 */
[----:B------:R-:W-:-:S07]  /*5cb0*/  FMUL.FTZ R28, R28, R81 ;  /* 0x000000511c1c7220 */ /* 0x000fce0000410000 */
[----:B------:R-:W-:Y:S05]  /*5cc0*/  @P0 BRA `(.L_x_291) ;  /* 0x00000000002c0947 */ /* 0x000fea0003800000 */
[----:B------:R-:W0:Y:S01]  /*5cd0*/  LDCU.64 UR6, c[0x0][0x3f8] ;  /* 0x00007f00ff0677ac */ /* 0x000e220008000a00 */
[----:B------:R-:W-:Y:S02]  /*5ce0*/  MOV R85, R87 ;  /* 0x0000005700557202 */ /* 0x000fe40000000f00 */
[----:B------:R-:W-:Y:S01]  /*5cf0*/  F2FP.BF16.F32.PACK_AB R25, R28, R25 ;  /* 0x000000191c19723e */ /* 0x000fe200000010ff */
[----:B------:R-:W2:Y:S01]  /*5d00*/  LDCU.64 UR12, c[0x0][0x380] ;  /* 0x00007000ff0c77ac */ /* 0x000ea20008000a00 */
[----:B01----:R-:W-:Y:S02]  /*5d10*/  IMAD R23, R21, UR6, RZ ;  /* 0x0000000615177c24 */ /* 0x003fe4000f8e02ff */
[----:B------:R-:W-:-:S04]  /*5d20*/  IMAD.WIDE.U32 R84, R10, UR6, R84 ;  /* 0x000000060a547c25 */ /* 0x000fc8000f8e0054 */
[----:B------:R-:W-:Y:S01]  /*5d30*/  IMAD R23, R10, UR7, R23 ;  /* 0x000000070a177c24 */ /* 0x000fe2000f8e0217 */
[----:B--2---:R-:W-:-:S04]  /*5d40*/  LEA R22, P0, R84, UR12, 0x1 ;  /* 0x0000000c54167c11 */ /* 0x004fc8000f8008ff */
[----:B------:R-:W-:-:S04]  /*5d50*/  IADD3 R23, PT, PT, R85, R23, RZ ;  /* 0x0000001755177210 */ /* 0x000fc80007ffe0ff */
[----:B------:R-:W-:-:S05]  /*5d60*/  LEA.HI.X R23, R84, UR13, R23, 0x1, P0 ;  /* 0x0000000d54177c11 */ /* 0x000fca00080f0c17 */
[----:B------:R2:W-:Y:S02]  /*5d70*/  STG.E desc[UR8][R22.64], R25 ;  /* 0x0000001916007986 */ /* 0x0005e4000c101908 */
.L_x_291:
[----:B------:R-:W-:Y:S05]  /*5d80*/  BSYNC.RECONVERGENT B0 ;  /* 0x0000000000007941 */ /* 0x000fea0003800200 */
.L_x_290:
[----:B------:R-:W-:Y:S02]  /*5d90*/  IADD3 R0, PT, PT, R5, R0, RZ ;  /* 0x0000000005007210 */ /* 0x000fe40007ffe0ff */
[----:B------:R-:W-:Y:S02]  /*5da0*/  IADD3 R3, PT, PT, R3, 0x1, RZ ;  /* 0x0000000103037810 */ /* 0x000fe40007ffe0ff */
[----:B------:R-:W-:-:S13]  /*5db0*/  ISETP.GE.AND P0, PT, R0, UR4, PT ;  /* 0x0000000400007c0c */ /* 0x000fda000bf06270 */
[----:B------:R-:W-:Y:S05]  /*5dc0*/  @!P0 BRA `(.L_x_292) ;  /* 0xffffffa400288947 */ /* 0x000fea000383ffff */
.L_x_249:
[----:B------:R-:W3:Y:S01]  /*5dd0*/  LDC R4, c[0x0][0x370] ;  /* 0x0000dc00ff047b82 */ /* 0x000ee20000000800 */
[----:B------:R-:W-:Y:S01]  /*5de0*/  ISETP.NE.AND P2, PT, R6, RZ, PT ;  /* 0x000000ff0600720c */ /* 0x000fe20003f45270 */
[----:B------:R-:W-:Y:S06]  /*5df0*/  BSSY.RECONVERGENT B0, `(.L_x_293) ;  /* 0x0000011000007945 */ /* 0x000fec0003800200 */
[----:B------:R-:W4:Y:S08]  /*5e00*/  LDC R7, c[0x0][0x374] ;  /* 0x0000dd00ff077b82 */ /* 0x000f300000000800 */
[----:B------:R-:W5:Y:S01]  /*5e10*/  LDC.64 R2, c[0x0][0x3c8] ;  /* 0x0000f200ff027b82 */ /* 0x000f620000000a00 */
[----:B---3--:R-:W-:-:S02]  /*5e20*/  ISETP.NE.AND P1, PT, R4, 0x1, PT ;  /* 0x000000010400780c */ /* 0x008fc40003f25270 */
[----:B------:R-:W-:Y:S02]  /*5e30*/  IADD3 R9, PT, PT, R4, -0x1, RZ ;  /* 0xffffffff04097810 */ /* 0x000fe40007ffe0ff */
[C---:B----4-:R-:W-:Y:S02]  /*5e40*/  IADD3 R5, PT, PT, R7.reuse, -0x1, RZ ;  /* 0xffffffff07057810 */ /* 0x050fe40007ffe0ff */
[----:B------:R-:W-:Y:S02]  /*5e50*/  SHF.L.U32 R0, R7, 0x1, RZ ;  /* 0x0000000107007819 */ /* 0x000fe400000006ff */
[----:B------:R-:W-:Y:S02]  /*5e60*/  ISETP.NE.AND P0, PT, R8, R5, PT ;  /* 0x000000050800720c */ /* 0x000fe40003f05270 */
[----:B------:R-:W-:Y:S02]  /*5e70*/  SEL R5, R0, RZ, P1 ;  /* 0x000000ff00057207 */ /* 0x000fe40000800000 */
[----:B------:R-:W-:-:S03]  /*5e80*/  ISETP.NE.OR P0, PT, R9, UR10, P0 ;  /* 0x0000000a09007c0c */ /* 0x000fc60008705670 */
[----:B-----5:R-:W-:Y:S01]  /*5e90*/  IMAD.WIDE.U32 R2, R5, 0x4, R2 ;  /* 0x0000000405027825 */ /* 0x020fe200078e0002 */
[----:B------:R-:W-:Y:S09]  /*5ea0*/  @P2 BRA `(.L_x_294) ;  /* 0x0000000000142947 */ /* 0x000ff20003800000 */
[----:B------:R-:W-:Y:S01]  /*5eb0*/  HFMA2 R5, -RZ, RZ, 0, 5.9604644775390625e-08 ;  /* 0x00000001ff057431 */ /* 0x000fe200000001ff */
[----:B------:R-:W-:Y:S06]  /*5ec0*/  MEMBAR.ALL.GPU ;  /* 0x0000000000007992 */ /* 0x000fec000000a000 */
[----:B------:R-:W-:-:S00]  /*5ed0*/  ERRBAR ;  /* 0x00000000000079ab */ /* 0x000fc00000000000 */
[----:B------:R-:W-:Y:S06]  /*5ee0*/  CGAERRBAR ;  /* 0x00000000000075ab */ /* 0x000fec0000000000 */
[----:B------:R3:W-:Y:S02]  /*5ef0*/  REDG.E.ADD.S32.STRONG.GPU desc[UR8][R2.64], R5 ;  /* 0x000000050200798e */ /* 0x0007e4000c12e308 */
.L_x_294:
[----:B------:R-:W-:Y:S05]  /*5f00*/  BSYNC.RECONVERGENT B0 ;  /* 0x0000000000007941 */ /* 0x000fea0003800200 */
.L_x_293:
[----:B------:R-:W-:Y:S05]  /*5f10*/  @P0 EXIT ;  /* 0x000000000000094d */ /* 0x000fea0003800000 */
[----:B------:R-:W-:Y:S05]  /*5f20*/  @P2 BRA `(.L_x_295) ;  /* 0x0000000000202947 */ /* 0x000fea0003800000 */
[----:B------:R-:W-:-:S05]  /*5f30*/  IMAD R0, R4, R7, RZ ;  /* 0x0000000704007224 */ /* 0x000fca00078e02ff */
[----:B------:R-:W-:-:S13]  /*5f40*/  ISETP.NE.AND P0, PT, R0, -0x1, PT ;  /* 0xffffffff0000780c */ /* 0x000fda0003f05270 */
[----:B------:R-:W-:Y:S05]  /*5f50*/  @!P0 BRA `(.L_x_295) ;  /* 0x0000000000148947 */ /* 0x000fea0003800000 */
.L_x_296:
[----:B---3--:R-:W3:Y:S04]  /*5f60*/  LDG.E.STRONG.GPU R5, desc[UR8][R2.64] ;  /* 0x0000000802057981 */ /* 0x008ee8000c1ef900 */
[----:B---3--:R-:W-:Y:S01]  /*5f70*/  CCTL.IVALL ;  /* 0x00000000ff00798f */ /* 0x008fe20002000000 */
[----:B------:R-:W-:Y:S05]  /*5f80*/  YIELD ;  /* 0x0000000000007946 */ /* 0x000fea0003800000 */
[----:B------:R-:W-:-:S13]  /*5f90*/  ISETP.NE.AND P0, PT, R5, R0, PT ;  /* 0x000000000500720c */ /* 0x000fda0003f05270 */
[----:B------:R-:W-:Y:S05]  /*5fa0*/  @P0 BRA `(.L_x_296) ;  /* 0xfffffffc00ec0947 */ /* 0x000fea000383ffff */
.L_x_295:
[----:B------:R-:W-:Y:S05]  /*5fb0*/  WARPSYNC.ALL ;  /* 0x0000000000007948 */ /* 0x000fea0003800000 */
[----:B---3--:R-:W3:Y:S08]  /*5fc0*/  LDC.64 R4, c[0x0][0x3f8] ;  /* 0x0000fe00ff047b82 */ /* 0x008ef00000000a00 */
[----:B------:R-:W-:Y:S01]  /*5fd0*/  BAR.SYNC.DEFER_BLOCKING 0x0 ;  /* 0x0000000000007b1d */ /* 0x000fe20000010000 */
[----:B---3--:R-:W-:-:S04]  /*5fe0*/  LEA.HI R3, P0, R5, R4, RZ, 0x1 ;  /* 0x0000000405037211 */ /* 0x008fc800078108ff */
[----:B------:R-:W-:-:S04]  /*5ff0*/  IADD3.X R0, PT, PT, RZ, R5, RZ, P0, !PT ;  /* 0x00000005ff007210 */ /* 0x000fc800007fe4ff */
        /* <DEDUP_REMOVED lines=26> */
[----:B------:R-:W-:Y:S01]  /*61a0*/  IMAD.WIDE.U32 R10, R4, 0x3, RZ ;  /* 0x00000003040a7825 */ /* 0x000fe200078e00ff */
[----:B------:R-:W-:-:S03]  /*61b0*/  LEA R7, R5, R5, 0x1 ;  /* 0x0000000505077211 */ /* 0x000fc600078e08ff */
[----:B------:R-:W-:Y:S01]  /*61c0*/  IMAD.WIDE.U32.X R8, R15, -0x77777778, R12, P0 ;  /* 0x888888880f087825 */ /* 0x000fe200000e040c */
[----:B------:R-:W-:-:S04]  /*61d0*/  IADD3 R7, PT, PT, R11, R7, RZ ;  /* 0x000000070b077210 */ /* 0x000fc80007ffe0ff */
[----:B------:R-:W-:Y:S02]  /*61e0*/  SHF.R.U64 R2, R8, 0x8, R9 ;  /* 0x0000000808027819 */ /* 0x000fe40000001209 */
[----:B------:R-:W-:Y:S02]  /*61f0*/  LEA.HI R28, P2, R7, R10, RZ, 0x1 ;  /* 0x0000000a071c7211 */ /* 0x000fe400078508ff */
[----:B------:R-:W-:Y:S02]  /*6200*/  IADD3 R2, P0, PT, R2, R17, RZ ;  /* 0x0000001102027210 */ /* 0x000fe40007f1e0ff */
[----:B------:R-:W-:Y:S02]  /*6210*/  IADD3.X R7, PT, PT, RZ, R7, RZ, P2, !PT ;  /* 0x00000007ff077210 */ /* 0x000fe400017fe4ff */
[----:B------:R-:W-:Y:S02]  /*6220*/  LOP3.LUT R12, R2, 0x3, RZ, 0xc0, !PT ;  /* 0x00000003020c7812 */ /* 0x000fe400078ec0ff */
[----:B------:R-:W-:-:S02]  /*6230*/  LEA.HI.X R8, R9, RZ, RZ, 0x18, P0 ;  /* 0x000000ff09087211 */ /* 0x000fc400000fc4ff */
[----:B------:R-:W-:Y:S02]  /*6240*/  ISETP.NE.U32.AND P1, PT, R12, 0x3, PT ;  /* 0x000000030c00780c */ /* 0x000fe40003f25070 */
[----:B------:R-:W-:Y:S02]  /*6250*/  ISETP.GE.U32.AND P0, PT, R2, 0x3, PT ;  /* 0x000000030200780c */ /* 0x000fe40003f06070 */
[----:B------:R-:W-:Y:S02]  /*6260*/  ISETP.NE.AND.EX P1, PT, RZ, RZ, PT, P1 ;  /* 0x000000ffff00720c */ /* 0x000fe40003f25310 */
[----:B------:R-:W-:Y:S02]  /*6270*/  ISETP.GE.U32.AND.EX P0, PT, R8, RZ, PT, P0 ;  /* 0x000000ff0800720c */ /* 0x000fe40003f06100 */
[--C-:B------:R-:W-:Y:S02]  /*6280*/  SHF.R.S64 R28, R28, 0x1, R7.reuse ;  /* 0x000000011c1c7819 */ /* 0x100fe40000001007 */
[----:B------:R-:W-:-:S07]  /*6290*/  SHF.R.S32.HI R33, RZ, 0x1, R7 ;  /* 0x00000001ff217819 */ /* 0x000fce0000011407 */
[----:B------:R-:W-:Y:S05]  /*62a0*/  @!P1 BRA `(.L_x_298) ;  /* 0x0000000000e09947 */ /* 0x000fea0003800000 */
[----:B------:R-:W3:Y:S01]  /*62b0*/  LDCU.64 UR6, c[0x0][0x3d8] ;  /* 0x00007b00ff0677ac */ /* 0x000ee20008000a00 */
[----:B------:R-:W-:Y:S02]  /*62c0*/  IADD3 R11, PT, PT, R2, 0x1, RZ ;  /* 0x00000001020b7810 */ /* 0x000fe40007ffe0ff */
[----:B------:R-:W-:Y:S01]  /*62d0*/  MOV R7, R35 ;  /* 0x0000002300077202 */ /* 0x000fe20000000f00 */
[----:B------:R-:W0:Y:S01]  /*62e0*/  LDCU.64 UR10, c[0x0][0x390] ;  /* 0x00007200ff0a77ac */ /* 0x000e220008000a00 */
[----:B------:R-:W-:Y:S02]  /*62f0*/  LOP3.LUT R11, R11, 0x3, RZ, 0xc0, !PT ;  /* 0x000000030b0b7812 */ /* 0x000fe400078ec0ff */
[C---:B------:R-:W-:Y:S01]  /*6300*/  SHF.L.U32 R21, R6.reuse, 0x2, RZ ;  /* 0x0000000206157819 */ /* 0x040fe200000006ff */
[----:B------:R-:W4:Y:S01]  /*6310*/  LDCU.64 UR12, c[0x0][0x388] ;  /* 0x00007100ff0c77ac */ /* 0x000f220008000a00 */
[----:B--2---:R-:W-:Y:S01]  /*6320*/  SHF.L.U64.HI R22, R6, 0x2, R35 ;  /* 0x0000000206167819 */ /* 0x004fe20000010223 */
[----:B------:R-:W-:Y:S01]  /*6330*/  IMAD.WIDE.U32 R8, R11, 0x1e0, R6 ;  /* 0x000001e00b087825 */ /* 0x000fe200078e0006 */
[----:B------:R-:W-:Y:S01]  /*6340*/  SHF.L.U32 R29, R5, 0x2, RZ ;  /* 0x00000002051d7819 */ /* 0x000fe200000006ff */
[----:B------:R-:W-:Y:S01]  /*6350*/  UMOV UR4, URZ ;  /* 0x000000ff00047c82 */ /* 0x000fe20008000000 */
[----:B------:R-:W-:-:S02]  /*6360*/  SHF.L.U64.HI R31, R3, 0x2, R0 ;  /* 0x00000002031f7819 */ /* 0x000fc40000010200 */
[----:B------:R-:W-:Y:S02]  /*6370*/  IADD3 R35, PT, PT, R9, UR4, RZ ;  /* 0x0000000409237c10 */ /* 0x000fe4000fffe0ff */
[----:B------:R-:W-:Y:S01]  /*6380*/  MOV R6, R8 ;  /* 0x0000000800067202 */ /* 0x000fe20000000f00 */
[----:B------:R-:W-:Y:S01]  /*6390*/  IMAD.WIDE.U32 R8, R4, 0x4, RZ ;  /* 0x0000000404087825 */ /* 0x000fe200078e00ff */
[C---:B---3--:R-:W-:Y:S02]  /*63a0*/  IADD3 R25, P1, PT, R21.reuse, UR6, RZ ;  /* 0x0000000615197c10 */ /* 0x048fe4000ff3e0ff */
[----:B------:R-:W-:Y:S02]  /*63b0*/  SHF.L.U64.HI R27, R28, 0x2, R33 ;  /* 0x000000021c1b7819 */ /* 0x000fe40000010221 */
[----:B01----:R-:W-:Y:S02]  /*63c0*/  IADD3 R23, P2, PT, R21, UR10, RZ ;  /* 0x0000000a15177c10 */ /* 0x003fe4000ff5e0ff */
[----:B------:R-:W-:-:S02]  /*63d0*/  IADD3.X R26, PT, PT, R22, UR7, RZ, P1, !PT ;  /* 0x00000007161a7c10 */ /* 0x000fc40008ffe4ff */
[C---:B------:R-:W-:Y:S02]  /*63e0*/  IADD3.X R24, PT, PT, R22.reuse, UR11, RZ, P2, !PT ;  /* 0x0000000b16187c10 */ /* 0x040fe400097fe4ff */
[----:B----4-:R-:W-:Y:S02]  /*63f0*/  IADD3 R21, P1, PT, R21, UR12, RZ ;  /* 0x0000000c15157c10 */ /* 0x010fe4000ff3e0ff */
[----:B------:R-:W-:Y:S02]  /*6400*/  IADD3 R18, P2, PT, RZ, -R11, RZ ;  /* 0x8000000bff127210 */ /* 0x000fe40007f5e0ff */
[----:B------:R-:W-:Y:S02]  /*6410*/  IADD3.X R22, PT, PT, R22, UR13, RZ, P1, !PT ;  /* 0x0000000d16167c10 */ /* 0x000fe40008ffe4ff */
[----:B------:R-:W-:Y:S02]  /*6420*/  IADD3 R29, PT, PT, R9, R29, RZ ;  /* 0x0000001d091d7210 */ /* 0x000fe40007ffe0ff */
[----:B------:R-:W-:-:S07]  /*6430*/  IADD3.X R20, PT, PT, RZ, -0x1, RZ, P2, !PT ;  /* 0xffffffffff147810 */ /* 0x000fce00017fe4ff */
.L_x_299:
[-C--:B---3--:R-:W-:Y:S02]  /*6440*/  LEA R12, P1, R3, R25.reuse, 0x2 ;  /* 0x00000019030c7211 */ /* 0x088fe400078210ff */
        /* <DEDUP_REMOVED lines=24> */
[----:B------:R-:W-:Y:S02]  /*65d0*/  MOV R13, R24 ;  /* 0x00000018000d7202 */ /* 0x000fe40000000f00 */
[----:B---3--:R-:W-:Y:S01]  /*65e0*/  F2FP.BF16.F32.PACK_AB R19, R17, R14 ;  /* 0x0000000e1113723e */ /* 0x008fe200000010ff */
[----:B------:R3:W-:Y:S04]  /*65f0*/  STG.E desc[UR8][R10.64], R7 ;  /* 0x000000070a007986 */ /* 0x0007e8000c101908 */
[----:B------:R3:W-:Y:S01]  /*6600*/  STG.E desc[UR8][R12.64], R19 ;  /* 0x000000130c007986 */ /* 0x0007e2000c101908 */
[----:B------:R-:W-:Y:S01]  /*6610*/  IADD3.X R24, PT, PT, RZ, R24, RZ, P3, !PT ;  /* 0x00000018ff187210 */ /* 0x000fe20001ffe4ff */
[----:B------:R-:W-:Y:S06]  /*6620*/  @P1 BRA `(.L_x_299) ;  /* 0xfffffffc00841947 */ /* 0x000fec000383ffff */
.L_x_298:
[----:B------:R-:W-:Y:S05]  /*6630*/  BSYNC.RECONVERGENT B0 ;  /* 0x0000000000007941 */ /* 0x000fea0003800200 */
.L_x_297:
[----:B------:R-:W-:Y:S05]  /*6640*/  @!P0 EXIT ;  /* 0x000000000000894d */ /* 0x000fea0003800000 */
[----:B-1----:R-:W-:Y:S01]  /*6650*/  SHF.L.U64.HI R37, R28, 0x2, R33 ;  /* 0x000000021c257819 */ /* 0x002fe20000010221 */
[----:B------:R-:W1:Y:S01]  /*6660*/  LDCU.64 UR4, c[0x0][0x3d8] ;  /* 0x00007b00ff0477ac */ /* 0x000e620008000a00 */
[C---:B------:R-:W-:Y:S02]  /*6670*/  SHF.L.U64.HI R29, R4.reuse, 0x2, R5 ;  /* 0x00000002041d7819 */ /* 0x040fe40000010205 */
[----:B------:R-:W-:Y:S01]  /*6680*/  SHF.L.U32 R27, R4, 0x2, RZ ;  /* 0x00000002041b7819 */ /* 0x000fe200000006ff */
[----:B------:R-:W4:Y:S01]  /*6690*/  LDCU.64 UR6, c[0x0][0x388] ;  /* 0x00007100ff0677ac */ /* 0x000f220008000a00 */
[----:B------:R-:W-:Y:S02]  /*66a0*/  SHF.L.U32 R39, R28, 0x2, RZ ;  /* 0x000000021c277819 */ /* 0x000fe400000006ff */
[C---:B------:R-:W-:Y:S01]  /*66b0*/  SHF.L.U64.HI R31, R3.reuse, 0x2, R0 ;  /* 0x00000002031f7819 */ /* 0x040fe20000010200 */
[----:B------:R-:W0:Y:S01]  /*66c0*/  LDCU.64 UR10, c[0x0][0x390] ;  /* 0x00007200ff0a77ac */ /* 0x000e220008000a00 */
[----:B------:R-:W-:-:S07]  /*66d0*/  SHF.L.U32 R33, R3, 0x2, RZ ;  /* 0x0000000203217819 */ /* 0x000fce00000006ff */
.L_x_300:
[C---:B------:R-:W-:Y:S02]  /*66e0*/  SHF.L.U32 R24, R6.reuse, 0x2, RZ ;  /* 0x0000000206187819 */ /* 0x040fe400000006ff */
[----:B------:R-:W-:Y:S02]  /*66f0*/  SHF.L.U64.HI R26, R6, 0x2, R35 ;  /* 0x00000002061a7819 */ /* 0x000fe40000010223 */
[----:B-1----:R-:W-:-:S04]  /*6700*/  IADD3 R4, P0, PT, R24, UR4, RZ ;  /* 0x0000000418047c10 */ /* 0x002fc8000ff1e0ff */
[----:B------:R-:W-:Y:S02]  /*6710*/  IADD3.X R5, PT, PT, R26, UR5, RZ, P0, !PT ;  /* 0x000000051a057c10 */ /* 0x000fe400087fe4ff */
[C---:B------:R-:W-:Y:S02]  /*6720*/  IADD3 R8, P0, PT, R4.reuse, R33, RZ ;  /* 0x0000002104087210 */ /* 0x040fe40007f1e0ff */
[C---:B---3--:R-:W-:Y:S01]  /*6730*/  IADD3 R12, P2, PT, R4.reuse, R39, RZ ;  /* 0x00000027040c7210 */ /* 0x048fe20007f5e0ff */
[----:B------:R1:W3:Y:S01]  /*6740*/  LDG.E R2, desc[UR8][R4.64] ;  /* 0x0000000804027981 */ /* 0x0002e2000c1e1900 */
[C---:B------:R-:W-:Y:S02]  /*6750*/  IADD3.X R9, PT, PT, R5.reuse, R31, RZ, P0, !PT ;  /* 0x0000001f05097210 */ /* 0x040fe400007fe4ff */
[----:B------:R-:W-:Y:S02]  /*6760*/  IADD3 R10, P1, PT, R4, R27, RZ ;  /* 0x0000001b040a7210 */ /* 0x000fe40007f3e0ff */
[----:B------:R-:W-:-:S02]  /*6770*/  IADD3.X R13, PT, PT, R5, R37, RZ, P2, !PT ;  /* 0x00000025050d7210 */ /* 0x000fc400017fe4ff */
[----:B------:R-:W-:Y:S01]  /*6780*/  IADD3.X R11, PT, PT, R5, R29, RZ, P1, !PT ;  /* 0x0000001d050b7210 */ /* 0x000fe20000ffe4ff */
[----:B------:R-:W3:Y:S04]  /*6790*/  LDG.E R9, desc[UR8][R8.64] ;  /* 0x0000000808097981 */ /* 0x000ee8000c1e1900 */
[----:B------:R-:W5:Y:S04]  /*67a0*/  LDG.E R10, desc[UR8][R10.64] ;  /* 0x000000080a0a7981 */ /* 0x000f68000c1e1900 */
[----:B------:R-:W5:Y:S01]  /*67b0*/  LDG.E R13, desc[UR8][R12.64] ;  /* 0x000000080c0d7981 */ /* 0x000f62000c1e1900 */
[----:B------:R-:W-:-:S02]  /*67c0*/  LOP3.LUT R18, R24, 0xfffffffc, RZ, 0xc0, !PT ;  /* 0xfffffffc18127812 */ /* 0x000fc400078ec0ff */
[----:B------:R-:W-:Y:S02]  /*67d0*/  LOP3.LUT R17, R26, 0x1, RZ, 0xc0, !PT ;  /* 0x000000011a117812 */ /* 0x000fe400078ec0ff */
[----:B----4-:R-:W-:-:S04]  /*67e0*/  IADD3 R14, P0, PT, R18, UR6, RZ ;  /* 0x00000006120e7c10 */ /* 0x010fc8000ff1e0ff */
[C---:B------:R-:W-:Y:S02]  /*67f0*/  IADD3.X R15, PT, PT, R17.reuse, UR7, RZ, P0, !PT ;  /* 0x00000007110f7c10 */ /* 0x040fe400087fe4ff */
[C---:B0-----:R-:W-:Y:S02]  /*6800*/  IADD3 R16, P0, PT, R18.reuse, UR10, RZ ;  /* 0x0000000a12107c10 */ /* 0x041fe4000ff1e0ff */
[----:B------:R-:W-:Y:S02]  /*6810*/  IADD3 R18, P1, PT, R18, UR4, RZ ;  /* 0x0000000412127c10 */ /* 0x000fe4000ff3e0ff */
[----:B------:R-:W-:Y:S02]  /*6820*/  IADD3.X R17, PT, PT, R17, UR11, RZ, P0, !PT ;  /* 0x0000000b11117c10 */ /* 0x000fe400087fe4ff */
[----:B-1----:R-:W-:Y:S02]  /*6830*/  IADD3 R4, P0, PT, R18, R33, RZ ;  /* 0x0000002112047210 */ /* 0x002fe40007f1e0ff */
[----:B---3--:R-:W-:-:S02]  /*6840*/  F2FP.BF16.F32.PACK_AB R7, R9, R2 ;  /* 0x000000020907723e */ /* 0x008fc400000010ff */
[----:B------:R-:W-:-:S04]  /*6850*/  LOP3.LUT R2, R26, 0x3, RZ, 0xc0, !PT ;  /* 0x000000031a027812 */ /* 0x000fc800078ec0ff */
[----:B------:R-:W-:Y:S02]  /*6860*/  IADD3.X R19, PT, PT, R2, UR5, RZ, P1, !PT ;  /* 0x0000000502137c10 */ /* 0x000fe40008ffe4ff */
[----:B-----5:R-:W-:Y:S02]  /*6870*/  F2FP.BF16.F32.PACK_AB R21, R13, R10 ;  /* 0x0000000a0d15723e */ /* 0x020fe400000010ff */
[C---:B------:R-:W-:Y:S02]  /*6880*/  IADD3 R8, P1, PT, R18.reuse, R27, RZ ;  /* 0x0000001b12087210 */ /* 0x040fe40007f3e0ff */
[----:B------:R-:W-:Y:S02]  /*6890*/  IADD3 R10, P2, PT, R18, R39, RZ ;  /* 0x00000027120a7210 */ /* 0x000fe40007f5e0ff */
[C---:B------:R-:W-:Y:S02]  /*68a0*/  IADD3.X R5, PT, PT, R19.reuse, R31, RZ, P0, !PT ;  /* 0x0000001f13057210 */ /* 0x040fe400007fe4ff */
[----:B------:R-:W-:-:S02]  /*68b0*/  IADD3.X R9, PT, PT, R19, R29, RZ, P1, !PT ;  /* 0x0000001d13097210 */ /* 0x000fc40000ffe4ff */
[----:B------:R-:W-:Y:S01]  /*68c0*/  IADD3.X R11, PT, PT, R19, R37, RZ, P2, !PT ;  /* 0x00000025130b7210 */ /* 0x000fe200017fe4ff */
[----:B------:R0:W-:Y:S04]  /*68d0*/  STG.E desc[UR8][R14.64], R7 ;  /* 0x000000070e007986 */ /* 0x0001e8000c101908 */
[----:B------:R1:W-:Y:S04]  /*68e0*/  STG.E desc[UR8][R16.64], R21 ;  /* 0x0000001510007986 */ /* 0x0003e8000c101908 */
[----:B------:R-:W3:Y:S04]  /*68f0*/  LDG.E R2, desc[UR8][R18.64+0x780] ;  /* 0x0007800812027981 */ /* 0x000ee8000c1e1900 */
[----:B0-----:R-:W3:Y:S04]  /*6900*/  LDG.E R7, desc[UR8][R4.64+0x780] ;  /* 0x0007800804077981 */ /* 0x001ee8000c1e1900 */
[----:B------:R-:W4:Y:S04]  /*6910*/  LDG.E R20, desc[UR8][R8.64+0x780] ;  /* 0x0007800808147981 */ /* 0x000f28000c1e1900 */
[----:B--2---:R-:W4:Y:S01]  /*6920*/  LDG.E R23, desc[UR8][R10.64+0x780] ;  /* 0x000780080a177981 */ /* 0x004f22000c1e1900 */
[----:B------:R-:W-:-:S04]  /*6930*/  IADD3 R14, P0, PT, R24, 0x780, RZ ;  /* 0x00000780180e7810 */ /* 0x000fc80007f1e0ff */
[----:B------:R-:W-:Y:S02]  /*6940*/  IADD3.X R15, PT, PT, RZ, R26, RZ, P0, !PT ;  /* 0x0000001aff0f7210 */ /* 0x000fe400007fe4ff */
[----:B------:R-:W-:Y:S02]  /*6950*/  LOP3.LUT R14, R14, 0xfffffffc, RZ, 0xc0, !PT ;  /* 0xfffffffc0e0e7812 */ /* 0x000fe400078ec0ff */
[----:B------:R-:W-:Y:S02]  /*6960*/  LOP3.LUT R15, R15, 0x1, RZ, 0xc0, !PT ;  /* 0x000000010f0f7812 */ /* 0x000fe400078ec0ff */
[C---:B------:R-:W-:Y:S02]  /*6970*/  IADD3 R12, P0, PT, R14.reuse, UR6, RZ ;  /* 0x000000060e0c7c10 */ /* 0x040fe4000ff1e0ff */
[----:B------:R-:W-:Y:S02]  /*6980*/  IADD3 R14, P1, PT, R14, UR10, RZ ;  /* 0x0000000a0e0e7c10 */ /* 0x000fe4000ff3e0ff */
[----:B------:R-:W-:-:S02]  /*6990*/  IADD3.X R13, PT, PT, R15, UR7, RZ, P0, !PT ;  /* 0x000000070f0d7c10 */ /* 0x000fc400087fe4ff */
[----:B------:R-:W-:Y:S02]  /*69a0*/  IADD3.X R15, PT, PT, R15, UR11, RZ, P1, !PT ;  /* 0x0000000b0f0f7c10 */ /* 0x000fe40008ffe4ff */
[----:B---3--:R-:W-:Y:S02]  /*69b0*/  F2FP.BF16.F32.PACK_AB R7, R7, R2 ;  /* 0x000000020707723e */ /* 0x008fe400000010ff */
[----:B----4-:R-:W-:-:S03]  /*69c0*/  F2FP.BF16.F32.PACK_AB R23, R23, R20 ;  /* 0x000000141717723e */ /* 0x010fc600000010ff */
        /* <DEDUP_REMOVED lines=18> */
[----:B------:R-:W3:Y:S04]  /*6af0*/  LDG.E R18, desc[UR8][R18.64+0x1680] ;  /* 0x0016800812127981 */ /* 0x000ee8000c1e1900 */
[----:B------:R-:W3:Y:S04]  /*6b00*/  LDG.E R5, desc[UR8][R4.64+0x1680] ;  /* 0x0016800804057981 */ /* 0x000ee8000c1e1900 */
[----:B------:R-:W4:Y:S04]  /*6b10*/  LDG.E R8, desc[UR8][R8.64+0x1680] ;  /* 0x0016800808087981 */ /* 0x000f28000c1e1900 */
[----:B------:R-:W4:Y:S01]  /*6b20*/  LDG.E R11, desc[UR8][R10.64+0x1680] ;  /* 0x001680080a0b7981 */ /* 0x000f22000c1e1900 */
        /* <DEDUP_REMOVED lines=11> */
[----:B------:R-:W-:Y:S01]  /*6be0*/  HFMA2 R35, -RZ, RZ, 0, 0 ;  /* 0x00000000ff237431 */ /* 0x000fe200000001ff */
[----:B---3--:R-:W-:Y:S02]  /*6bf0*/  F2FP.BF16.F32.PACK_AB R5, R5, R18 ;  /* 0x000000120505723e */ /* 0x008fe400000010ff */
[----:B----4-:R-:W-:-:S03]  /*6c00*/  F2FP.BF16.F32.PACK_AB R7, R11, R8 ;  /* 0x000000080b07723e */ /* 0x010fc600000010ff */
[----:B------:R1:W-:Y:S04]  /*6c10*/  STG.E desc[UR8][R14.64], R5 ;  /* 0x000000050e007986 */ /* 0x0003e8000c101908 */
[----:B------:R1:W-:Y:S02]  /*6c20*/  STG.E desc[UR8][R16.64], R7 ;  /* 0x0000000710007986 */ /* 0x0003e4000c101908 */
[----:B------:R-:W-:Y:S05]  /*6c30*/  @P0 BRA `(.L_x_300) ;  /* 0xfffffff800a80947 */ /* 0x000fea000383ffff */
[----:B------:R-:W-:Y:S05]  /*6c40*/  EXIT ;  /* 0x000000000000794d */ /* 0x000fea0003800000 */
.L_x_301:
        /* <DEDUP_REMOVED lines=11> */
.L_x_4501:


//--------------------- .text._Z35group_norm_nhwc_bwd_one_pass_kernelI11Bf16IOBf16WLi256ELi60ELi480EEv26Group_norm_nhwc_bwd_params --------------------------
	.section	.text._Z35group_norm_nhwc_bwd_one_pass_kernelI11Bf16IOBf16WLi256ELi60ELi480EEv26Group_norm_nhwc_bwd_params,"ax",@progbits
	.align	128
        .global         _Z35group_norm_nhwc_bwd_one_pass_kernelI11Bf16IOBf16WLi256ELi60ELi480EEv26Group_norm_nhwc_bwd_params
        .type           _Z35group_norm_nhwc_bwd_one_pass_kernelI11Bf16IOBf16WLi256ELi60ELi480EEv26Group_norm_nhwc_bwd_params,@function
        .size           _Z35group_norm_nhwc_bwd_one_pass_kernelI11Bf16IOBf16WLi256ELi60ELi480EEv26Group_norm_nhwc_bwd_params,(.L_x_4502 - _Z35group_norm_nhwc_bwd_one_pass_kernelI11Bf16IOBf16WLi256ELi60ELi480EEv26Group_norm_nhwc_bwd_params)
        .other          _Z35group_norm_nhwc_bwd_one_pass_kernelI11Bf16IOBf16WLi256ELi60ELi480EEv26Group_norm_nhwc_bwd_params,@"STO_CUDA_ENTRY STV_DEFAULT"
_Z35group_norm_nhwc_bwd_one_pass_kernelI11Bf16IOBf16WLi256ELi60ELi480EEv26Group_norm_nhwc_bwd_params:
.text._Z35group_norm_nhwc_bwd_one_pass_kernelI11Bf16IOBf16WLi256ELi60ELi480EEv26Group_norm_nhwc_bwd_params:
        /* <DEDUP_REMOVED lines=22> */
.L_x_369:
[----:B0-----:R-:W0:Y:S01]  /*0160*/  LDC R11, c[0x0][0x410] ;  /* 0x00010400ff0b7b82 */ /* 0x001e220000000800 */
[----:B------:R-:W-:Y:S01]  /*0170*/  IABS R8, R78 ;  /* 0x0000004e00087213 */ /* 0x000fe20000000000 */
[----:B-1----:R-:W1:Y:S01]  /*0180*/  LDCU UR4, c[0x0][0x41c] ;  /* 0x00008380ff0477ac */ /* 0x002e620008000800 */
[----:B------:R-:W-:Y:S02]  /*0190*/  ISETP.GE.AND P3, PT, R78, RZ, PT ;  /* 0x000000ff4e00720c */ /* 0x000fe40003f66270 */
[----:B------:R-:W-:Y:S01]  /*01a0*/  CS2R R74, SRZ ;  /* 0x00000000004a7805 */ /* 0x000fe2000001ff00 */
[----:B------:R-:W2:Y:S02]  /*01b0*/  LDCU.128 UR8, c[0x0][0x400] ;  /* 0x00008000ff0877ac */ /* 0x000ea40008000c00 */
[----:B------:R-:W3:Y:S01]  /*01c0*/  LDC.64 R60, c[0x0][0x3b8] ;  /* 0x0000ee00ff3c7b82 */ /* 0x000ee20000000a00 */
        /* <DEDUP_REMOVED lines=17> */
[----:B------:R-:W0:Y:S09]  /*02e0*/  LDCU.U8 UR4, c[0x0][0x414] ;  /* 0x00008280ff0477ac */ /* 0x000e320008000000 */
[----:B------:R-:W-:-:S02]  /*02f0*/  @!P4 IADD3 R4, PT, PT, R4, -R7, RZ ;  /* 0x800000070404c210 */ /* 0x000fc40007ffe0ff */
[----:B--2---:R-:W-:Y:S02]  /*0300*/  ISETP.GE.U32.AND P2, PT, R25, UR8, PT ;  /* 0x0000000819007c0c */ /* 0x004fe4000bf46070 */
[----:B------:R-:W-:Y:S02]  /*0310*/  SHF.R.S32.HI R13, RZ, 0x1f, R25 ;  /* 0x0000001fff0d7819 */ /* 0x000fe40000011419 */
[CC--:B------:R-:W-:Y:S02]  /*0320*/  ISETP.GE.U32.AND P1, PT, R4.reuse, R7.reuse, PT ;  /* 0x000000070400720c */ /* 0x0c0fe40003f26070 */
[----:B------:R-:W-:Y:S02]  /*0330*/  ISETP.GT.U32.AND P5, PT, R7, R4, PT ;  /* 0x000000040700720c */ /* 0x000fe40003fa4070 */
[----:B------:R-:W-:Y:S02]  /*0340*/  IADD3 R7, PT, PT, R4, -R7, RZ ;  /* 0x8000000704077210 */ /* 0x000fe40007ffe0ff */
[----:B------:R-:W-:-:S02]  /*0350*/  ISETP.GE.AND.EX P2, PT, R13, UR9, PT, P2 ;  /* 0x000000090d007c0c */ /* 0x000fc4000bf46320 */
[----:B------:R-:W-:Y:S02]  /*0360*/  SEL R4, R7, R4, !P5 ;  /* 0x0000000407047207 */ /* 0x000fe40006800000 */
[----:B------:R-:W-:Y:S02]  /*0370*/  @!P4 IADD3 R5, PT, PT, R5, 0x1, RZ ;  /* 0x000000010505c810 */ /* 0x000fe40007ffe0ff */
[----:B------:R-:W-:Y:S02]  /*0380*/  ISETP.NE.AND P4, PT, R11, RZ, PT ;  /* 0x000000ff0b00720c */ /* 0x000fe40003f85270 */
[----:B------:R-:W-:Y:S02]  /*0390*/  LOP3.LUT R7, RZ, R11, RZ, 0x33, !PT ;  /* 0x0000000bff077212 */ /* 0x000fe400078e33ff */
[----:B------:R-:W-:Y:S02]  /*03a0*/  IADD3 R11, PT, PT, R25, 0x10, RZ ;  /* 0x00000010190b7810 */ /* 0x000fe40007ffe0ff */
[----:B------:R-:W-:Y:S01]  /*03b0*/  @!P3 IADD3 R4, PT, PT, -R4, RZ, RZ ;  /* 0x000000ff0404b210 */ /* 0x000fe20007ffe1ff */
[----:B------:R-:W1:Y:S01]  /*03c0*/  @!P2 LDC.64 R18, c[0x0][0x3f8] ;  /* 0x0000fe00ff12ab82 */ /* 0x000e620000000a00 */
[----:B------:R-:W-:-:S02]  /*03d0*/  @P1 IADD3 R5, PT, PT, R5, 0x1, RZ ;  /* 0x0000000105051810 */ /* 0x000fc40007ffe0ff */
[----:B------:R-:W-:Y:S02]  /*03e0*/  ISETP.GE.U32.AND P3, PT, R11, UR8, PT ;  /* 0x000000080b007c0c */ /* 0x000fe4000bf66070 */
[----:B------:R-:W-:Y:S02]  /*03f0*/  SHF.R.S32.HI R17, RZ, 0x1f, R11 ;  /* 0x0000001fff117819 */ /* 0x000fe4000001140b */
[----:B------:R-:W-:Y:S01]  /*0400*/  SEL R117, R7, R4, !P4 ;  /* 0x0000000407757207 */ /* 0x000fe20006000000 */
[----:B------:R-:W2:Y:S01]  /*0410*/  @!P2 LDC.64 R20, c[0x0][0x3a0] ;  /* 0x0000e800ff14ab82 */ /* 0x000ea20000000a00 */
[----:B------:R-:W-:Y:S02]  /*0420*/  @!P0 IADD3 R5, PT, PT, -R5, RZ, RZ ;  /* 0x000000ff05058210 */ /* 0x000fe40007ffe1ff */
[----:B------:R-:W-:Y:S01]  /*0430*/  ISETP.GE.AND.EX P3, PT, R17, UR9, PT, P3 ;  /* 0x0000000911007c0c */ /* 0x000fe2000bf66330 */
[----:B------:R-:W-:Y:S01]  /*0440*/  IMAD R9, R117, 0x3c, RZ ;  /* 0x0000003c75097824 */ /* 0x000fe200078e02ff */
[----:B------:R-:W-:-:S02]  /*0450*/  SEL R5, R7, R5, !P4 ;  /* 0x0000000507057207 */ /* 0x000fc40006000000 */
[----:B------:R-:W-:Y:S01]  /*0460*/  IADD3 R15, PT, PT, R25, 0x20, RZ ;  /* 0x00000020190f7810 */ /* 0x000fe20007ffe0ff */
[----:B------:R-:W4:Y:S01]  /*0470*/  @!P2 LDC.64 R26, c[0x0][0x398] ;  /* 0x0000e600ff1aab82 */ /* 0x000f220000000a00 */
[----:B------:R-:W-:Y:S02]  /*0480*/  IADD3 R120, P0, PT, R9, R2, RZ ;  /* 0x0000000209787210 */ /* 0x000fe40007f1e0ff */
[----:B------:R-:W-:Y:S02]  /*0490*/  SHF.R.S32.HI R2, RZ, 0x1f, R5 ;  /* 0x0000001fff027819 */ /* 0x000fe40000011405 */
[----:B------:R-:W-:Y:S02]  /*04a0*/  ISETP.GE.U32.AND P4, PT, R15, UR8, PT ;  /* 0x000000080f007c0c */ /* 0x000fe4000bf86070 */
[----:B------:R-:W-:Y:S01]  /*04b0*/  LEA.HI.X.SX32 R121, R9, RZ, 0x1, P0 ;  /* 0x000000ff09797211 */ /* 0x000fe200000f0eff */
[----:B------:R-:W-:Y:S01]  /*04c0*/  IMAD R2, R2, UR10, RZ ;  /* 0x0000000a02027c24 */ /* 0x000fe2000f8e02ff */
[----:B------:R-:W-:Y:S01]  /*04d0*/  SHF.R.S32.HI R7, RZ, 0x1f, R15 ;  /* 0x0000001fff077819 */ /* 0x000fe2000001140f */
[----:B------:R-:W5:Y:S02]  /*04e0*/  @!P3 LDC.64 R22, c[0x0][0x3f8] ;  /* 0x0000fe00ff16bb82 */ /* 0x000f640000000a00 */
[----:B------:R-:W-:Y:S01]  /*04f0*/  IMAD R123, R5, UR11, R2 ;  /* 0x0000000b057b7c24 */ /* 0x000fe2000f8e0202 */
[----:B------:R-:W-:Y:S01]  /*0500*/  ISETP.GE.AND.EX P4, PT, R7, UR9, PT, P4 ;  /* 0x0000000907007c0c */ /* 0x000fe2000bf86340 */
[----:B------:R-:W-:-:S04]  /*0510*/  IMAD.WIDE.U32 R120, R5, UR10, R120 ;  /* 0x0000000a05787c25 */ /* 0x000fc8000f8e0078 */
[----:B-1----:R-:W-:Y:S01]  /*0520*/  @!P2 IMAD R2, R13, R18, RZ ;  /* 0x000000120d02a224 */ /* 0x002fe200078e02ff */
[----:B------:R-:W-:Y:S01]  /*0530*/  IADD3 R123, PT, PT, R121, R123, RZ ;  /* 0x0000007b797b7210 */ /* 0x000fe20007ffe0ff */
[----:B------:R-:W1:Y:S01]  /*0540*/  @!P3 LDC.64 R28, c[0x0][0x3a0] ;  /* 0x0000e800ff1cbb82 */ /* 0x000e620000000a00 */
[-C--:B------:R-:W-:Y:S01]  /*0550*/  @!P2 MOV R122, R120.reuse ;  /* 0x00000078007aa202 */ /* 0x080fe20000000f00 */
[----:B------:R-:W-:Y:S01]  /*0560*/  @!P2 IMAD R9, R25, R19, R2 ;  /* 0x000000131909a224 */ /* 0x000fe200078e0202 */
[----:B------:R-:W-:-:S03]  /*0570*/  @!P3 MOV R8, R120 ;  /* 0x000000780008b202 */ /* 0x000fc60000000f00 */
[----:B------:R-:W-:Y:S02]  /*0580*/  @!P2 IMAD.WIDE.U32 R4, R25, R18, R122 ;  /* 0x000000121904a225 */ /* 0x000fe400078e007a */
[----:B------:R-:W3:Y:S03]  /*0590*/  @!P4 LDC.64 R32, c[0x0][0x3f8] ;  /* 0x0000fe00ff20cb82 */ /* 0x000ee60000000a00 */
[----:B------:R-:W-:Y:S02]  /*05a0*/  @!P2 IADD3 R5, PT, PT, R5, R9, RZ ;  /* 0x000000090505a210 */ /* 0x000fe40007ffe0ff */
[C---:B------:R-:W-:Y:S01]  /*05b0*/  @!P2 SHF.L.U32 R13, R4.reuse, 0x1, RZ ;  /* 0x00000001040da819 */ /* 0x040fe200000006ff */
[----:B-----5:R-:W-:Y:S01]  /*05c0*/  @!P3 IMAD R6, R17, R22, RZ ;  /* 0x000000161106b224 */ /* 0x020fe200078e02ff */
[----:B------:R-:W-:Y:S01]  /*05d0*/  @!P2 SHF.L.U64.HI R2, R4, 0x1, R5 ;  /* 0x000000010402a819 */ /* 0x000fe20000010205 */
[----:B------:R-:W5:Y:S01]  /*05e0*/  @!P3 LDC.64 R30, c[0x0][0x398] ;  /* 0x0000e600ff1ebb82 */ /* 0x000f620000000a00 */
[----:B--2---:R-:W-:Y:S01]  /*05f0*/  @!P2 IADD3 R4, P0, PT, R13, R20, RZ ;  /* 0x000000140d04a210 */ /* 0x004fe20007f1e0ff */
[----:B------:R-:W-:Y:S01]  /*0600*/  @!P3 IMAD R19, R11, R23, R6 ;  /* 0x000000170b13b224 */ /* 0x000fe200078e0206 */
[----:B------:R-:W-:-:S02]  /*0610*/  IADD3 R17, PT, PT, R25, 0x30, RZ ;  /* 0x0000003019117810 */ /* 0x000fc40007ffe0ff */
[----:B------:R-:W-:Y:S02]  /*0620*/  @!P2 IADD3.X R5, PT, PT, R2, R21, RZ, P0, !PT ;  /* 0x000000150205a210 */ /* 0x000fe400007fe4ff */
[----:B------:R-:W-:Y:S02]  /*0630*/  ISETP.GE.U32.AND P0, PT, R17, UR8, PT ;  /* 0x0000000811007c0c */ /* 0x000fe4000bf06070 */
[----:B------:R-:W-:Y:S01]  /*0640*/  SHF.R.S32.HI R23, RZ, 0x1f, R17 ;  /* 0x0000001fff177819 */ /* 0x000fe20000011411 */
[----:B------:R2:W2:Y:S01]  /*0650*/  @!P2 LDG.E R75, desc[UR6][R4.64] ;  /* 0x00000006044ba981 */ /* 0x0004a2000c1e1900 */
[----:B------:R-:W-:Y:S02]  /*0660*/  @!P4 MOV R12, R120 ;  /* 0x00000078000cc202 */ /* 0x000fe40000000f00 */
[----:B------:R-:W-:Y:S02]  /*0670*/  ISETP.GE.AND.EX P0, PT, R23, UR9, PT, P0 ;  /* 0x0000000917007c0c */ /* 0x000fe4000bf06300 */
[----:B----4-:R-:W-:Y:S01]  /*0680*/  @!P2 IADD3 R6, P1, PT, R13, R26, RZ ;  /* 0x0000001a0d06a210 */ /* 0x010fe20007f3e0ff */
[----:B---3--:R-:W-:Y:S01]  /*0690*/  @!P4 IMAD R10, R7, R32, RZ ;  /* 0x00000020070ac224 */ /* 0x008fe200078e02ff */
[----:B------:R-:W-:-:S02]  /*06a0*/  @!P4 MOV R13, R123 ;  /* 0x0000007b000dc202 */ /* 0x000fc40000000f00 */
[----:B------:R-:W-:Y:S01]  /*06b0*/  @!P3 MOV R9, R123 ;  /* 0x0000007b0009b202 */ /* 0x000fe20000000f00 */
[C---:B------:R-:W-:Y:S02]  /*06c0*/  @!P4 IMAD R21, R15.reuse, R33, R10 ;  /* 0x000000210f15c224 */ /* 0x040fe400078e020a */
[----:B------:R-:W-:Y:S02]  /*06d0*/  @!P4 IMAD.WIDE.U32 R12, R15, R32, R12 ;  /* 0x000000200f0cc225 */ /* 0x000fe400078e000c */
[----:B------:R-:W3:Y:S02]  /*06e0*/  @!P4 LDC.64 R14, c[0x0][0x3a0] ;  /* 0x0000e800ff0ecb82 */ /* 0x000ee40000000a00 */
[----:B------:R-:W-:-:S06]  /*06f0*/  @!P3 IMAD.WIDE.U32 R8, R11, R22, R8 ;  /* 0x000000160b08b225 */ /* 0x000fcc00078e0008 */
[----:B------:R-:W4:Y:S01]  /*0700*/  @!P0 LDC.64 R34, c[0x0][0x3f8] ;  /* 0x0000fe00ff228b82 */ /* 0x000f220000000a00 */
[----:B------:R-:W-:Y:S02]  /*0710*/  @!P3 IADD3 R9, PT, PT, R9, R19, RZ ;  /* 0x000000130909b210 */ /* 0x000fe40007ffe0ff */
[----:B------:R-:W-:Y:S02]  /*0720*/  @!P3 SHF.L.U32 R11, R8, 0x1, RZ ;  /* 0x00000001080bb819 */ /* 0x000fe400000006ff */
[----:B------:R-:W-:Y:S02]  /*0730*/  @!P2 IADD3.X R7, PT, PT, R2, R27, RZ, P1, !PT ;  /* 0x0000001b0207a210 */ /* 0x000fe40000ffe4ff */
[----:B------:R-:W-:Y:S01]  /*0740*/  @!P3 SHF.L.U64.HI R2, R8, 0x1, R9 ;  /* 0x000000010802b819 */ /* 0x000fe20000010209 */
[----:B------:R-:W0:Y:S01]  /*0750*/  @!P4 LDC.64 R32, c[0x0][0x398] ;  /* 0x0000e600ff20cb82 */ /* 0x000e220000000a00 */
[----:B-1----:R-:W-:Y:S01]  /*0760*/  @!P3 IADD3 R8, P1, PT, R11, R28, RZ ;  /* 0x0000001c0b08b210 */ /* 0x002fe20007f3e0ff */
[----:B------:R-:W4:Y:S01]  /*0770*/  @!P2 LDG.E R74, desc[UR6][R6.64] ;  /* 0x00000006064aa981 */ /* 0x000f22000c1e1900 */
[----:B------:R-:W-:-:S02]  /*0780*/  IADD3 R19, PT, PT, R25, 0x40, RZ ;  /* 0x0000004019137810 */ /* 0x000fc40007ffe0ff */
[----:B-----5:R-:W-:Y:S02]  /*0790*/  @!P3 IADD3 R10, P2, PT, R11, R30, RZ ;  /* 0x0000001e0b0ab210 */ /* 0x020fe40007f5e0ff */
[----:B--2---:R-:W-:Y:S01]  /*07a0*/  MOV R4, RZ ;  /* 0x000000ff00047202 */ /* 0x004fe20000000f00 */
[----:B------:R-:W1:Y:S01]  /*07b0*/  @!P0 LDC.64 R36, c[0x0][0x398] ;  /* 0x0000e600ff248b82 */ /* 0x000e620000000a00 */
[----:B------:R-:W-:Y:S02]  /*07c0*/  @!P3 IADD3.X R9, PT, PT, R2, R29, RZ, P1, !PT ;  /* 0x0000001d0209b210 */ /* 0x000fe40000ffe4ff */
[----:B------:R-:W-:Y:S02]  /*07d0*/  @!P4 IADD3 R5, PT, PT, R13, R21, RZ ;  /* 0x000000150d05c210 */ /* 0x000fe40007ffe0ff */
[----:B------:R-:W-:Y:S01]  /*07e0*/  ISETP.GE.U32.AND P1, PT, R19, UR8, PT ;  /* 0x0000000813007c0c */ /* 0x000fe2000bf26070 */
[----:B------:R3:W2:Y:S01]  /*07f0*/  @!P3 LDG.E R4, desc[UR6][R8.64] ;  /* 0x000000060804b981 */ /* 0x0006a2000c1e1900 */
[----:B------:R-:W-:-:S02]  /*0800*/  SHF.R.S32.HI R27, RZ, 0x1f, R19 ;  /* 0x0000001fff1b7819 */ /* 0x000fc40000011413 */
[----:B------:R-:W-:Y:S02]  /*0810*/  @!P3 IADD3.X R11, PT, PT, R2, R31, RZ, P2, !PT ;  /* 0x0000001f020bb210 */ /* 0x000fe400017fe4ff */
[C---:B------:R-:W-:Y:S01]  /*0820*/  @!P4 SHF.L.U32 R13, R12.reuse, 0x1, RZ ;  /* 0x000000010c0dc819 */ /* 0x040fe200000006ff */
[----:B------:R-:W5:Y:S01]  /*0830*/  @!P0 LDC.64 R30, c[0x0][0x3a0] ;  /* 0x0000e800ff1e8b82 */ /* 0x000f620000000a00 */
[----:B------:R-:W-:Y:S02]  /*0840*/  ISETP.GE.AND.EX P1, PT, R27, UR9, PT, P1 ;  /* 0x000000091b007c0c */ /* 0x000fe4000bf26310 */
[----:B------:R-:W-:Y:S02]  /*0850*/  @!P4 SHF.L.U64.HI R2, R12, 0x1, R5 ;  /* 0x000000010c02c819 */ /* 0x000fe40000010205 */
[----:B---3--:R-:W-:Y:S01]  /*0860*/  @!P4 IADD3 R8, P5, PT, R13, R14, RZ ;  /* 0x0000000e0d08c210 */ /* 0x008fe20007fbe0ff */
[----:B----4-:R-:W-:-:S03]  /*0870*/  @!P0 IMAD R14, R23, R34, RZ ;  /* 0x00000022170e8224 */ /* 0x010fc600078e02ff */
[----:B------:R-:W-:Y:S01]  /*0880*/  @!P4 IADD3.X R9, PT, PT, R2, R15, RZ, P5, !PT ;  /* 0x0000000f0209c210 */ /* 0x000fe20002ffe4ff */
[----:B------:R-:W-:Y:S01]  /*0890*/  @!P0 IMAD R23, R17, R35, R14 ;  /* 0x0000002311178224 */ /* 0x000fe200078e020e */
[----:B------:R-:W-:Y:S02]  /*08a0*/  @!P0 MOV R14, R120 ;  /* 0x00000078000e8202 */ /* 0x000fe40000000f00 */
[----:B------:R-:W-:Y:S01]  /*08b0*/  @!P0 MOV R15, R123 ;  /* 0x0000007b000f8202 */ /* 0x000fe20000000f00 */
[----:B------:R-:W3:Y:S01]  /*08c0*/  @!P1 LDC.64 R38, c[0x0][0x3f8] ;  /* 0x0000fe00ff269b82 */ /* 0x000ee20000000a00 */
[----:B------:R-:W-:Y:S02]  /*08d0*/  MOV R5, RZ ;  /* 0x000000ff00057202 */ /* 0x000fe40000000f00 */
[----:B------:R-:W-:Y:S01]  /*08e0*/  IADD3 R21, PT, PT, R25, 0x50, RZ ;  /* 0x0000005019157810 */ /* 0x000fe20007ffe0ff */
[----:B------:R-:W-:-:S03]  /*08f0*/  @!P0 IMAD.WIDE.U32 R14, R17, R34, R14 ;  /* 0x00000022110e8225 */ /* 0x000fc600078e000e */
[----:B------:R-:W-:Y:S01]  /*0900*/  ISETP.GE.U32.AND P2, PT, R21, UR8, PT ;  /* 0x0000000815007c0c */ /* 0x000fe2000bf46070 */
[----:B------:R4:W2:Y:S01]  /*0910*/  @!P3 LDG.E R5, desc[UR6][R10.64] ;  /* 0x000000060a05b981 */ /* 0x0008a2000c1e1900 */
[----:B------:R-:W-:Y:S02]  /*0920*/  SHF.R.S32.HI R29, RZ, 0x1f, R21 ;  /* 0x0000001fff1d7819 */ /* 0x000fe40000011415 */
[----:B------:R-:W-:Y:S02]  /*0930*/  CS2R R6, SRZ ;  /* 0x0000000000067805 */ /* 0x000fe4000001ff00 */
[----:B0-----:R-:W-:Y:S01]  /*0940*/  @!P4 IADD3 R12, P3, PT, R13, R32, RZ ;  /* 0x000000200d0cc210 */ /* 0x001fe20007f7e0ff */
[----:B------:R-:W0:Y:S01]  /*0950*/  @!P1 LDC.64 R40, c[0x0][0x398] ;  /* 0x0000e600ff289b82 */ /* 0x000e220000000a00 */
[----:B------:R-:W-:Y:S02]  /*0960*/  ISETP.GE.AND.EX P2, PT, R29, UR9, PT, P2 ;  /* 0x000000091d007c0c */ /* 0x000fe4000bf46320 */
[----:B----4-:R-:W-:Y:S01]  /*0970*/  @!P0 IADD3 R11, PT, PT, R15, R23, RZ ;  /* 0x000000170f0b8210 */ /* 0x010fe20007ffe0ff */
[----:B------:R-:W4:Y:S01]  /*0980*/  @!P4 LDG.E R6, desc[UR6][R8.64] ;  /* 0x000000060806c981 */ /* 0x000f22000c1e1900 */
[----:B------:R-:W-:-:S03]  /*0990*/  @!P0 SHF.L.U32 R15, R14, 0x1, RZ ;  /* 0x000000010e0f8819 */ /* 0x000fc600000006ff */
[----:B------:R-:W0:Y:S01]  /*09a0*/  @!P1 LDC.64 R34, c[0x0][0x3a0] ;  /* 0x0000e800ff229b82 */ /* 0x000e220000000a00 */
[----:B------:R-:W-:Y:S02]  /*09b0*/  @!P4 IADD3.X R13, PT, PT, R2, R33, RZ, P3, !PT ;  /* 0x00000021020dc210 */ /* 0x000fe40001ffe4ff */
[----:B------:R-:W-:Y:S02]  /*09c0*/  @!P0 SHF.L.U64.HI R2, R14, 0x1, R11 ;  /* 0x000000010e028819 */ /* 0x000fe4000001020b */
[----:B-----5:R-:W-:Y:S01]  /*09d0*/  @!P0 IADD3 R10, P3, PT, R15, R30, RZ ;  /* 0x0000001e0f0a8210 */ /* 0x020fe20007f7e0ff */
[----:B------:R5:W4:Y:S01]  /*09e0*/  @!P4 LDG.E R7, desc[UR6][R12.64] ;  /* 0x000000060c07c981 */ /* 0x000b22000c1e1900 */
[----:B------:R-:W-:Y:S01]  /*09f0*/  IADD3 R23, PT, PT, R25, 0x60, RZ ;  /* 0x0000006019177810 */ /* 0x000fe20007ffe0ff */
[----:B------:R-:W0:Y:S01]  /*0a00*/  @!P2 LDC.64 R42, c[0x0][0x3f8] ;  /* 0x0000fe00ff2aab82 */ /* 0x000e220000000a00 */
[----:B------:R-:W-:Y:S02]  /*0a10*/  @!P0 IADD3.X R11, PT, PT, R2, R31, RZ, P3, !PT ;  /* 0x0000001f020b8210 */ /* 0x000fe40001ffe4ff */
[----:B------:R-:W-:-:S02]  /*0a20*/  ISETP.GE.U32.AND P4, PT, R23, UR8, PT ;  /* 0x0000000817007c0c */ /* 0x000fc4000bf86070 */
[----:B------:R-:W-:-:S04]  /*0a30*/  SHF.R.S32.HI R31, RZ, 0x1f, R23 ;  /* 0x0000001fff1f7819 */ /* 0x000fc80000011417 */
[----:B------:R-:W-:Y:S01]  /*0a40*/  ISETP.GE.AND.EX P4, PT, R31, UR9, PT, P4 ;  /* 0x000000091f007c0c */ /* 0x000fe2000bf86340 */
[----:B---3--:R-:W-:Y:S01]  /*0a50*/  @!P1 IMAD R16, R27, R38, RZ ;  /* 0x000000261b109224 */ /* 0x008fe200078e02ff */
[----:B-----5:R-:W-:Y:S02]  /*0a60*/  @!P1 MOV R12, R120 ;  /* 0x00000078000c9202 */ /* 0x020fe40000000f00 */
[----:B------:R-:W-:Y:S01]  /*0a70*/  @!P1 MOV R13, R123 ;  /* 0x0000007b000d9202 */ /* 0x000fe20000000f00 */
[----:B------:R-:W-:Y:S01]  /*0a80*/  @!P1 IMAD R9, R19, R39, R16 ;  /* 0x0000002713099224 */ /* 0x000fe200078e0210 */
[----:B-1----:R-:W-:Y:S01]  /*0a90*/  @!P0 IADD3 R14, P5, PT, R15, R36, RZ ;  /* 0x000000240f0e8210 */ /* 0x002fe20007fbe0ff */
[----:B------:R-:W-:Y:S01]  /*0aa0*/  @!P1 IMAD.WIDE.U32 R12, R19, R38, R12 ;  /* 0x00000026130c9225 */ /* 0x000fe200078e000c */
[----:B------:R-:W-:Y:S01]  /*0ab0*/  IADD3 R27, PT, PT, R25, 0x70, RZ ;  /* 0x00000070191b7810 */ /* 0x000fe20007ffe0ff */
[----:B------:R-:W1:Y:S01]  /*0ac0*/  @!P2 LDC.64 R38, c[0x0][0x398] ;  /* 0x0000e600ff26ab82 */ /* 0x000e620000000a00 */
[----:B------:R-:W-:-:S02]  /*0ad0*/  @!P0 IADD3.X R15, PT, PT, R2, R37, RZ, P5, !PT ;  /* 0x00000025020f8210 */ /* 0x000fc40002ffe4ff */
[----:B------:R-:W-:-:S05]  /*0ae0*/  @!P1 IADD3 R9, PT, PT, R13, R9, RZ ;  /* 0x000000090d099210 */ /* 0x000fca0007ffe0ff */
[----:B------:R-:W3:Y:S01]  /*0af0*/  @!P4 LDC.64 R44, c[0x0][0x3f8] ;  /* 0x0000fe00ff2ccb82 */ /* 0x000ee20000000a00 */
[----:B------:R-:W-:Y:S02]  /*0b00*/  ISETP.GE.U32.AND P3, PT, R27, UR8, PT ;  /* 0x000000081b007c0c */ /* 0x000fe4000bf66070 */
[----:B------:R-:W-:-:S05]  /*0b10*/  SHF.R.S32.HI R33, RZ, 0x1f, R27 ;  /* 0x0000001fff217819 */ /* 0x000fca000001141b */
[----:B------:R-:W5:Y:S01]  /*0b20*/  @!P2 LDC.64 R36, c[0x0][0x3a0] ;  /* 0x0000e800ff24ab82 */ /* 0x000f620000000a00 */
[C---:B------:R-:W-:Y:S02]  /*0b30*/  @!P1 SHF.L.U64.HI R22, R12.reuse, 0x1, R9 ;  /* 0x000000010c169819 */ /* 0x040fe40000010209 */
[----:B------:R-:W-:Y:S02]  /*0b40*/  MOV R8, RZ ;  /* 0x000000ff00087202 */ /* 0x000fe40000000f00 */
[----:B------:R-:W-:Y:S02]  /*0b50*/  MOV R9, RZ ;  /* 0x000000ff00097202 */ /* 0x000fe40000000f00 */
[----:B------:R-:W-:Y:S02]  /*0b60*/  ISETP.GE.AND.EX P3, PT, R33, UR9, PT, P3 ;  /* 0x0000000921007c0c */ /* 0x000fe4000bf66330 */
[----:B------:R-:W-:Y:S01]  /*0b70*/  @!P1 SHF.L.U32 R19, R12, 0x1, RZ ;  /* 0x000000010c139819 */ /* 0x000fe200000006ff */
[----:B0-----:R-:W-:Y:S01]  /*0b80*/  @!P2 IMAD R2, R29, R42, RZ ;  /* 0x0000002a1d02a224 */ /* 0x001fe200078e02ff */
[----:B------:R-:W-:Y:S01]  /*0b90*/  @!P2 MOV R12, R120 ;  /* 0x00000078000ca202 */ /* 0x000fe20000000f00 */
[----:B------:R0:W4:Y:S01]  /*0ba0*/  @!P0 LDG.E R8, desc[UR6][R10.64] ;  /* 0x000000060a088981 */ /* 0x000122000c1e1900 */
[----:B------:R-:W-:-:S03]  /*0bb0*/  @!P2 MOV R13, R123 ;  /* 0x0000007b000da202 */ /* 0x000fc60000000f00 */
[----:B------:R3:W4:Y:S01]  /*0bc0*/  @!P0 LDG.E R9, desc[UR6][R14.64] ;  /* 0x000000060e098981 */ /* 0x000722000c1e1900 */
[----:B------:R-:W-:Y:S01]  /*0bd0*/  @!P1 IADD3 R18, P0, PT, R19, R40, RZ ;  /* 0x0000002813129210 */ /* 0x000fe20007f1e0ff */
[----:B------:R-:W-:Y:S01]  /*0be0*/  @!P2 IMAD R17, R21, R43, R2 ;  /* 0x0000002b1511a224 */ /* 0x000fe200078e0202 */
[----:B------:R-:W-:Y:S01]  /*0bf0*/  @!P1 IADD3 R16, P5, PT, R19, R34, RZ ;  /* 0x0000002213109210 */ /* 0x000fe20007fbe0ff */
[----:B------:R-:W-:Y:S01]  /*0c00*/  @!P2 IMAD.WIDE.U32 R12, R21, R42, R12 ;  /* 0x0000002a150ca225 */ /* 0x000fe200078e000c */
[----:B------:R-:W-:Y:S01]  /*0c10*/  @!P1 IADD3.X R19, PT, PT, R22, R41, RZ, P0, !PT ;  /* 0x0000002916139210 */ /* 0x000fe200007fe4ff */
[----:B------:R-:W1:Y:S03]  /*0c20*/  @!P3 LDC.64 R42, c[0x0][0x3f8] ;  /* 0x0000fe00ff2abb82 */ /* 0x000e660000000a00 */
[----:B0-----:R-:W-:Y:S01]  /*0c30*/  @!P2 IADD3 R11, PT, PT, R13, R17, RZ ;  /* 0x000000110d0ba210 */ /* 0x001fe20007ffe0ff */
[----:B---3--:R-:W-:Y:S01]  /*0c40*/  @!P4 IMAD R14, R31, R44, RZ ;  /* 0x0000002c1f0ec224 */ /* 0x008fe200078e02ff */
[----:B------:R-:W-:-:S03]  /*0c50*/  @!P2 SHF.L.U32 R13, R12, 0x1, RZ ;  /* 0x000000010c0da819 */ /* 0x000fc600000006ff */
[----:B------:R-:W0:Y:S01]  /*0c60*/  @!P4 LDC.64 R40, c[0x0][0x3a0] ;  /* 0x0000e800ff28cb82 */ /* 0x000e220000000a00 */
[----:B------:R-:W-:Y:S02]  /*0c70*/  @!P1 IADD3.X R17, PT, PT, R22, R35, RZ, P5, !PT ;  /* 0x0000002316119210 */ /* 0x000fe40002ffe4ff */
[----:B------:R-:W-:Y:S02]  /*0c80*/  @!P2 SHF.L.U64.HI R2, R12, 0x1, R11 ;  /* 0x000000010c02a819 */ /* 0x000fe4000001020b */
[----:B------:R-:W-:Y:S02]  /*0c90*/  MOV R10, RZ ;  /* 0x000000ff000a7202 */ /* 0x000fe40000000f00 */
[C---:B-----5:R-:W-:Y:S02]  /*0ca0*/  @!P2 IADD3 R20, P5, PT, R13.reuse, R36, RZ ;  /* 0x000000240d14a210 */ /* 0x060fe40007fbe0ff */
[----:B------:R-:W-:Y:S02]  /*0cb0*/  MOV R11, RZ ;  /* 0x000000ff000b7202 */ /* 0x000fe40000000f00 */
[----:B-1----:R-:W-:Y:S01]  /*0cc0*/  @!P2 IADD3 R22, P0, PT, R13, R38, RZ ;  /* 0x000000260d16a210 */ /* 0x002fe20007f1e0ff */
[----:B------:R-:W-:Y:S01]  /*0cd0*/  @!P4 IMAD R13, R23, R45, R14 ;  /* 0x0000002d170dc224 */ /* 0x000fe200078e020e */
[----:B------:R-:W-:Y:S01]  /*0ce0*/  @!P4 MOV R14, R120 ;  /* 0x00000078000ec202 */ /* 0x000fe20000000f00 */
[----:B------:R-:W3:Y:S01]  /*0cf0*/  @!P1 LDG.E R10, desc[UR6][R16.64] ;  /* 0x00000006100a9981 */ /* 0x000ee2000c1e1900 */
[----:B------:R-:W-:-:S02]  /*0d00*/  @!P4 MOV R15, R123 ;  /* 0x0000007b000fc202 */ /* 0x000fc40000000f00 */
[----:B------:R-:W-:Y:S01]  /*0d10*/  IADD3 R29, PT, PT, R25, 0x80, RZ ;  /* 0x00000080191d7810 */ /* 0x000fe20007ffe0ff */
[----:B------:R1:W5:Y:S01]  /*0d20*/  @!P1 LDG.E R11, desc[UR6][R18.64] ;  /* 0x00000006120b9981 */ /* 0x000362000c1e1900 */
[----:B------:R-:W-:Y:S02]  /*0d30*/  @!P4 IMAD.WIDE.U32 R14, R23, R44, R14 ;  /* 0x0000002c170ec225 */ /* 0x000fe400078e000e */
[----:B------:R-:W-:Y:S01]  /*0d40*/  ISETP.GE.U32.AND P1, PT, R29, UR8, PT ;  /* 0x000000081d007c0c */ /* 0x000fe2000bf26070 */
[----:B------:R-:W0:Y:S01]  /*0d50*/  @!P3 LDC.64 R44, c[0x0][0x3a0] ;  /* 0x0000e800ff2cbb82 */ /* 0x000e220000000a00 */
[----:B------:R-:W-:Y:S02]  /*0d60*/  SHF.R.S32.HI R35, RZ, 0x1f, R29 ;  /* 0x0000001fff237819 */ /* 0x000fe4000001141d */
[----:B------:R-:W-:Y:S02]  /*0d70*/  MOV R12, RZ ;  /* 0x000000ff000c7202 */ /* 0x000fe40000000f00 */
[----:B------:R-:W-:-:S02]  /*0d80*/  @!P2 IADD3.X R23, PT, PT, R2, R39, RZ, P0, !PT ;  /* 0x000000270217a210 */ /* 0x000fc400007fe4ff */
[----:B------:R-:W-:Y:S01]  /*0d90*/  @!P2 IADD3.X R21, PT, PT, R2, R37, RZ, P5, !PT ;  /* 0x000000250215a210 */ /* 0x000fe20002ffe4ff */
[----:B------:R-:W0:Y:S01]  /*0da0*/  @!P4 LDC.64 R38, c[0x0][0x398] ;  /* 0x0000e600ff26cb82 */ /* 0x000e220000000a00 */
[----:B------:R-:W-:Y:S02]  /*0db0*/  ISETP.GE.AND.EX P1, PT, R35, UR9, PT, P1 ;  /* 0x0000000923007c0c */ /* 0x000fe4000bf26310 */
[----:B------:R-:W-:Y:S01]  /*0dc0*/  @!P4 IADD3 R13, PT, PT, R15, R13, RZ ;  /* 0x0000000d0f0dc210 */ /* 0x000fe20007ffe0ff */
[----:B------:R0:W5:Y:S01]  /*0dd0*/  @!P2 LDG.E R12, desc[UR6][R20.64] ;  /* 0x00000006140ca981 */ /* 0x000162000c1e1900 */
[C---:B-1----:R-:W-:Y:S01]  /*0de0*/  @!P4 SHF.L.U32 R19, R14.reuse, 0x1, RZ ;  /* 0x000000010e13c819 */ /* 0x042fe200000006ff */
[----:B------:R-:W-:Y:S01]  /*0df0*/  @!P3 IMAD R2, R33, R42, RZ ;  /* 0x0000002a2102b224 */ /* 0x000fe200078e02ff */
[----:B------:R-:W-:Y:S02]  /*0e00*/  @!P4 SHF.L.U64.HI R24, R14, 0x1, R13 ;  /* 0x000000010e18c819 */ /* 0x000fe4000001020d */
[----:B0-----:R-:W-:-:S02]  /*0e10*/  @!P4 IADD3 R16, P0, PT, R19, R40, RZ ;  /* 0x000000281310c210 */ /* 0x001fc40007f1e0ff */
[----:B------:R-:W-:-:S03]  /*0e20*/  @!P3 MOV R20, R120 ;  /* 0x000000780014b202 */ /* 0x000fc60000000f00 */
[----:B------:R-:W0:Y:S01]  /*0e30*/  @!P1 LDC.64 R46, c[0x0][0x398] ;  /* 0x0000e600ff2e9b82 */ /* 0x000e220000000a00 */
[----:B------:R-:W-:Y:S01]  /*0e40*/  @!P3 MOV R21, R123 ;  /* 0x0000007b0015b202 */ /* 0x000fe20000000f00 */
[C---:B------:R-:W-:Y:S01]  /*0e50*/  @!P3 IMAD R15, R27.reuse, R43, R2 ;  /* 0x0000002b1b0fb224 */ /* 0x040fe200078e0202 */
[----:B------:R-:W-:Y:S01]  /*0e60*/  @!P4 IADD3.X R17, PT, PT, R24, R41, RZ, P0, !PT ;  /* 0x000000291811c210 */ /* 0x000fe200007fe4ff */
[----:B------:R-:W-:-:S04]  /*0e70*/  @!P3 IMAD.WIDE.U32 R20, R27, R42, R20 ;  /* 0x0000002a1b14b225 */ /* 0x000fc800078e0014 */
[----:B------:R-:W1:Y:S01]  /*0e80*/  @!P3 LDC.64 R40, c[0x0][0x398] ;  /* 0x0000e600ff28bb82 */ /* 0x000e620000000a00 */
[----:B------:R-:W-:Y:S02]  /*0e90*/  IADD3 R31, PT, PT, R25, 0x90, RZ ;  /* 0x00000090191f7810 */ /* 0x000fe40007ffe0ff */
[----:B------:R-:W-:-:S05]  /*0ea0*/  @!P3 IADD3 R15, PT, PT, R21, R15, RZ ;  /* 0x0000000f150fb210 */ /* 0x000fca0007ffe0ff */
[----:B------:R-:W0:Y:S01]  /*0eb0*/  @!P1 LDC.64 R42, c[0x0][0x3f8] ;  /* 0x0000fe00ff2a9b82 */ /* 0x000e220000000a00 */
[----:B------:R-:W-:Y:S02]  /*0ec0*/  ISETP.GE.U32.AND P5, PT, R31, UR8, PT ;  /* 0x000000081f007c0c */ /* 0x000fe4000bfa6070 */
[----:B------:R-:W-:Y:S02]  /*0ed0*/  SHF.R.S32.HI R37, RZ, 0x1f, R31 ;  /* 0x0000001fff257819 */ /* 0x000fe4000001141f */
[C---:B------:R-:W-:Y:S02]  /*0ee0*/  @!P3 SHF.L.U32 R27, R20.reuse, 0x1, RZ ;  /* 0x00000001141bb819 */ /* 0x040fe400000006ff */
[----:B------:R-:W-:Y:S02]  /*0ef0*/  @!P3 SHF.L.U64.HI R2, R20, 0x1, R15 ;  /* 0x000000011402b819 */ /* 0x000fe4000001020f */
[----:B------:R-:W-:Y:S02]  /*0f00*/  ISETP.GE.AND.EX P5, PT, R37, UR9, PT, P5 ;  /* 0x0000000925007c0c */ /* 0x000fe4000bfa6350 */
[----:B------:R-:W-:-:S02]  /*0f10*/  @!P3 IADD3 R20, P6, PT, R27, R44, RZ ;  /* 0x0000002c1b14b210 */ /* 0x000fc40007fde0ff */
[----:B------:R-:W-:Y:S02]  /*0f20*/  MOV R13, RZ ;  /* 0x000000ff000d7202 */ /* 0x000fe40000000f00 */
[----:B------:R-:W-:Y:S02]  /*0f30*/  @!P4 IADD3 R18, P0, PT, R19, R38, RZ ;  /* 0x000000261312c210 */ /* 0x000fe40007f1e0ff */
[----:B------:R-:W-:Y:S02]  /*0f40*/  IADD3 R33, PT, PT, R25, 0xa0, RZ ;  /* 0x000000a019217810 */ /* 0x000fe40007ffe0ff */
[----:B------:R-:W-:Y:S01]  /*0f50*/  @!P3 IADD3.X R21, PT, PT, R2, R45, RZ, P6, !PT ;  /* 0x0000002d0215b210 */ /* 0x000fe200037fe4ff */
[----:B------:R1:W5:Y:S01]  /*0f60*/  @!P2 LDG.E R13, desc[UR6][R22.64] ;  /* 0x00000006160da981 */ /* 0x000362000c1e1900 */
[----:B------:R-:W0:Y:S01]  /*0f70*/  @!P1 LDC.64 R44, c[0x0][0x3a0] ;  /* 0x0000e800ff2c9b82 */ /* 0x000e220000000a00 */
[----:B------:R-:W-:Y:S02]  /*0f80*/  @!P4 IADD3.X R19, PT, PT, R24, R39, RZ, P0, !PT ;  /* 0x000000271813c210 */ /* 0x000fe400007fe4ff */
[----:B------:R-:W-:-:S02]  /*0f90*/  ISETP.GE.U32.AND P2, PT, R33, UR8, PT ;  /* 0x0000000821007c0c */ /* 0x000fc4000bf46070 */
[----:B------:R-:W-:-:S03]  /*0fa0*/  SHF.R.S32.HI R39, RZ, 0x1f, R33 ;  /* 0x0000001fff277819 */ /* 0x000fc60000011421 */
[----:B------:R-:W0:Y:S01]  /*0fb0*/  @!P5 LDC.64 R48, c[0x0][0x3f8] ;  /* 0x0000fe00ff30db82 */ /* 0x000e220000000a00 */
[----:B------:R-:W-:Y:S02]  /*0fc0*/  ISETP.GE.AND.EX P2, PT, R39, UR9, PT, P2 ;  /* 0x0000000927007c0c */ /* 0x000fe4000bf46320 */
[----:B-1----:R-:W-:Y:S01]  /*0fd0*/  @!P3 IADD3 R22, P0, PT, R27, R40, RZ ;  /* 0x000000281b16b210 */ /* 0x002fe20007f1e0ff */
[----:B0-----:R-:W-:Y:S01]  /*0fe0*/  @!P1 IMAD R24, R35, R42, RZ ;  /* 0x0000002a23189224 */ /* 0x001fe200078e02ff */
[----:B------:R-:W-:Y:S02]  /*0ff0*/  MOV R14, RZ ;  /* 0x000000ff000e7202 */ /* 0x000fe40000000f00 */
[----:B------:R-:W-:Y:S02]  /*1000*/  @!P1 MOV R26, R120 ;  /* 0x00000078001a9202 */ /* 0x000fe40000000f00 */
[----:B------:R-:W-:Y:S02]  /*1010*/  @!P1 MOV R27, R123 ;  /* 0x0000007b001b9202 */ /* 0x000fe40000000f00 */
[----:B------:R-:W-:Y:S01]  /*1020*/  MOV R15, RZ ;  /* 0x000000ff000f7202 */ /* 0x000fe20000000f00 */
[C---:B------:R-:W-:Y:S01]  /*1030*/  @!P1 IMAD R35, R29.reuse, R43, R24 ;  /* 0x0000002b1d239224 */ /* 0x040fe200078e0218 */
[----:B------:R0:W5:Y:S01]  /*1040*/  @!P4 LDG.E R14, desc[UR6][R16.64] ;  /* 0x00000006100ec981 */ /* 0x000162000c1e1900 */
[----:B------:R-:W-:Y:S01]  /*1050*/  @!P1 IMAD.WIDE.U32 R26, R29, R42, R26 ;  /* 0x0000002a1d1a9225 */ /* 0x000fe200078e001a */
[----:B------:R-:W-:Y:S01]  /*1060*/  @!P3 IADD3.X R23, PT, PT, R2, R41, RZ, P0, !PT ;  /* 0x000000290217b210 */ /* 0x000fe200007fe4ff */
[----:B------:R-:W1:Y:S01]  /*1070*/  @!P2 LDC.64 R50, c[0x0][0x3f8] ;  /* 0x0000fe00ff32ab82 */ /* 0x000e620000000a00 */
[----:B------:R0:W5:Y:S02]  /*1080*/  @!P4 LDG.E R15, desc[UR6][R18.64] ;  /* 0x00000006120fc981 */ /* 0x000164000c1e1900 */
[----:B------:R-:W-:-:S02]  /*1090*/  @!P1 IADD3 R27, PT, PT, R27, R35, RZ ;  /* 0x000000231b1b9210 */ /* 0x000fc40007ffe0ff */
[----:B0-----:R-:W-:-:S03]  /*10a0*/  CS2R R16, SRZ ;  /* 0x0000000000107805 */ /* 0x001fc6000001ff00 */
[----:B------:R-:W0:Y:S01]  /*10b0*/  @!P5 LDC.64 R42, c[0x0][0x3a0] ;  /* 0x0000e800ff2adb82 */ /* 0x000e220000000a00 */
[C---:B------:R-:W-:Y:S02]  /*10c0*/  @!P1 SHF.L.U32 R19, R26.reuse, 0x1, RZ ;  /* 0x000000011a139819 */ /* 0x040fe400000006ff */
[----:B------:R1:W5:Y:S01]  /*10d0*/  @!P3 LDG.E R16, desc[UR6][R20.64] ;  /* 0x000000061410b981 */ /* 0x000362000c1e1900 */
[----:B------:R-:W-:-:S03]  /*10e0*/  @!P1 SHF.L.U64.HI R2, R26, 0x1, R27 ;  /* 0x000000011a029819 */ /* 0x000fc6000001021b */
[----:B------:R1:W5:Y:S01]  /*10f0*/  @!P3 LDG.E R17, desc[UR6][R22.64] ;  /* 0x000000061611b981 */ /* 0x000362000c1e1900 */
[----:B------:R-:W-:Y:S02]  /*1100*/  IADD3 R35, PT, PT, R25, 0xb0, RZ ;  /* 0x000000b019237810 */ /* 0x000fe40007ffe0ff */
[----:B-1----:R-:W-:-:S04]  /*1110*/  @!P1 IADD3 R20, P3, PT, R19, R44, RZ ;  /* 0x0000002c13149210 */ /* 0x002fc80007f7e0ff */
[----:B------:R-:W-:Y:S02]  /*1120*/  @!P1 IADD3.X R21, PT, PT, R2, R45, RZ, P3, !PT ;  /* 0x0000002d02159210 */ /* 0x000fe40001ffe4ff */
[----:B------:R-:W1:Y:S01]  /*1130*/  @!P5 LDC.64 R44, c[0x0][0x398] ;  /* 0x0000e600ff2cdb82 */ /* 0x000e620000000a00 */
[----:B------:R-:W-:Y:S01]  /*1140*/  @!P5 MOV R26, R120 ;  /* 0x00000078001ad202 */ /* 0x000fe20000000f00 */
[----:B------:R-:W-:Y:S01]  /*1150*/  @!P5 IMAD R18, R37, R48, RZ ;  /* 0x000000302512d224 */ /* 0x000fe200078e02ff */
[----:B------:R-:W-:Y:S02]  /*1160*/  @!P5 MOV R27, R123 ;  /* 0x0000007b001bd202 */ /* 0x000fe40000000f00 */
[----:B------:R-:W-:Y:S02]  /*1170*/  ISETP.GE.U32.AND P0, PT, R35, UR8, PT ;  /* 0x0000000823007c0c */ /* 0x000fe4000bf06070 */
[----:B------:R-:W-:Y:S01]  /*1180*/  SHF.R.S32.HI R41, RZ, 0x1f, R35 ;  /* 0x0000001fff297819 */ /* 0x000fe20000011423 */
[----:B------:R-:W-:-:S02]  /*1190*/  @!P5 IMAD R29, R31, R49, R18 ;  /* 0x000000311f1dd224 */ /* 0x000fc400078e0212 */
[----:B------:R-:W-:Y:S01]  /*11a0*/  @!P5 IMAD.WIDE.U32 R26, R31, R48, R26 ;  /* 0x000000301f1ad225 */ /* 0x000fe200078e001a */
[----:B------:R-:W-:Y:S01]  /*11b0*/  ISETP.GE.AND.EX P0, PT, R41, UR9, PT, P0 ;  /* 0x0000000929007c0c */ /* 0x000fe2000bf06300 */
[----:B------:R-:W2:Y:S01]  /*11c0*/  @!P2 LDC.64 R48, c[0x0][0x3a0] ;  /* 0x0000e800ff30ab82 */ /* 0x000ea20000000a00 */
[----:B------:R-:W-:Y:S02]  /*11d0*/  @!P1 IADD3 R22, P3, PT, R19, R46, RZ ;  /* 0x0000002e13169210 */ /* 0x000fe40007f7e0ff */
[----:B------:R-:W-:Y:S01]  /*11e0*/  @!P5 IADD3 R19, PT, PT, R27, R29, RZ ;  /* 0x0000001d1b13d210 */ /* 0x000fe20007ffe0ff */
[----:B------:R-:W-:Y:S01]  /*11f0*/  @!P2 IMAD R28, R39, R50, RZ ;  /* 0x00000032271ca224 */ /* 0x000fe200078e02ff */
[----:B------:R-:W-:Y:S02]  /*1200*/  @!P2 MOV R30, R120 ;  /* 0x00000078001ea202 */ /* 0x000fe40000000f00 */
[----:B------:R-:W-:Y:S02]  /*1210*/  @!P2 MOV R31, R123 ;  /* 0x0000007b001fa202 */ /* 0x000fe40000000f00 */
[----:B------:R-:W-:-:S02]  /*1220*/  @!P5 SHF.L.U64.HI R24, R26, 0x1, R19 ;  /* 0x000000011a18d819 */ /* 0x000fc40000010213 */
[----:B------:R-:W-:Y:S02]  /*1230*/  MOV R18, RZ ;  /* 0x000000ff00127202 */ /* 0x000fe40000000f00 */
[----:B------:R-:W-:Y:S01]  /*1240*/  MOV R19, RZ ;  /* 0x000000ff00137202 */ /* 0x000fe20000000f00 */
[C---:B------:R-:W-:Y:S01]  /*1250*/  @!P2 IMAD R37, R33.reuse, R51, R28 ;  /* 0x000000332125a224 */ /* 0x040fe200078e021c */
[----:B------:R-:W-:Y:S01]  /*1260*/  @!P1 IADD3.X R23, PT, PT, R2, R47, RZ, P3, !PT ;  /* 0x0000002f02179210 */ /* 0x000fe20001ffe4ff */
[----:B------:R-:W-:Y:S01]  /*1270*/  @!P2 IMAD.WIDE.U32 R30, R33, R50, R30 ;  /* 0x00000032211ea225 */ /* 0x000fe200078e001e */
[----:B------:R-:W2:Y:S01]  /*1280*/  @!P2 LDC.64 R46, c[0x0][0x398] ;  /* 0x0000e600ff2eab82 */ /* 0x000ea20000000a00 */
[----:B------:R-:W-:Y:S01]  /*1290*/  @!P5 SHF.L.U32 R29, R26, 0x1, RZ ;  /* 0x000000011a1dd819 */ /* 0x000fe200000006ff */
[----:B------:R0:W5:Y:S04]  /*12a0*/  @!P1 LDG.E R18, desc[UR6][R20.64] ;  /* 0x0000000614129981 */ /* 0x000168000c1e1900 */
[----:B------:R-:W5:Y:S02]  /*12b0*/  @!P1 LDG.E R19, desc[UR6][R22.64] ;  /* 0x0000000616139981 */ /* 0x000f64000c1e1900 */
[----:B------:R-:W2:Y:S01]  /*12c0*/  @!P0 LDC.64 R50, c[0x0][0x3f8] ;  /* 0x0000fe00ff328b82 */ /* 0x000ea20000000a00 */
[----:B-1----:R-:W-:-:S02]  /*12d0*/  @!P5 IADD3 R28, P1, PT, R29, R44, RZ ;  /* 0x0000002c1d1cd210 */ /* 0x002fc40007f3e0ff */
[----:B0-----:R-:W-:Y:S02]  /*12e0*/  @!P2 IADD3 R21, PT, PT, R31, R37, RZ ;  /* 0x000000251f15a210 */ /* 0x001fe40007ffe0ff */
[----:B------:R-:W-:Y:S02]  /*12f0*/  IADD3 R37, PT, PT, R25, 0xc0, RZ ;  /* 0x000000c019257810 */ /* 0x000fe40007ffe0ff */
[----:B------:R-:W-:Y:S02]  /*1300*/  @!P5 IADD3 R26, P3, PT, R29, R42, RZ ;  /* 0x0000002a1d1ad210 */ /* 0x000fe40007f7e0ff */
[----:B------:R-:W-:Y:S02]  /*1310*/  @!P5 IADD3.X R29, PT, PT, R24, R45, RZ, P1, !PT ;  /* 0x0000002d181dd210 */ /* 0x000fe40000ffe4ff */
[----:B------:R-:W-:Y:S01]  /*1320*/  ISETP.GE.U32.AND P1, PT, R37, UR8, PT ;  /* 0x0000000825007c0c */ /* 0x000fe2000bf26070 */
[----:B------:R-:W0:Y:S01]  /*1330*/  @!P0 LDC.64 R44, c[0x0][0x3a0] ;  /* 0x0000e800ff2c8b82 */ /* 0x000e220000000a00 */
[----:B------:R-:W-:-:S02]  /*1340*/  SHF.R.S32.HI R39, RZ, 0x1f, R37 ;  /* 0x0000001fff277819 */ /* 0x000fc40000011425 */
[----:B------:R-:W-:Y:S02]  /*1350*/  @!P2 SHF.L.U32 R33, R30, 0x1, RZ ;  /* 0x000000011e21a819 */ /* 0x000fe400000006ff */
[----:B------:R-:W-:Y:S02]  /*1360*/  ISETP.GE.AND.EX P1, PT, R39, UR9, PT, P1 ;  /* 0x0000000927007c0c */ /* 0x000fe4000bf26310 */
[----:B------:R-:W-:Y:S02]  /*1370*/  MOV R20, RZ ;  /* 0x000000ff00147202 */ /* 0x000fe40000000f00 */
[----:B------:R-:W-:Y:S02]  /*1380*/  @!P5 IADD3.X R27, PT, PT, R24, R43, RZ, P3, !PT ;  /* 0x0000002b181bd210 */ /* 0x000fe40001ffe4ff */
[----:B------:R-:W-:Y:S01]  /*1390*/  @!P2 SHF.L.U64.HI R2, R30, 0x1, R21 ;  /* 0x000000011e02a819 */ /* 0x000fe20000010215 */
[----:B--2---:R-:W-:Y:S01]  /*13a0*/  @!P0 IMAD R24, R41, R50, RZ ;  /* 0x0000003229188224 */ /* 0x004fe200078e02ff */
[----:B------:R-:W-:Y:S01]  /*13b0*/  @!P2 IADD3 R30, P3, PT, R33, R48, RZ ;  /* 0x00000030211ea210 */ /* 0x000fe20007f7e0ff */
[----:B------:R1:W2:Y:S01]  /*13c0*/  @!P5 LDG.E R20, desc[UR6][R26.64] ;  /* 0x000000061a14d981 */ /* 0x0002a2000c1e1900 */
[----:B------:R-:W-:Y:S01]  /*13d0*/  MOV R21, RZ ;  /* 0x000000ff00157202 */ /* 0x000fe20000000f00 */
[----:B------:R-:W4:Y:S01]  /*13e0*/  @!P0 LDC.64 R42, c[0x0][0x398] ;  /* 0x0000e600ff2a8b82 */ /* 0x000f220000000a00 */
[----:B------:R-:W-:-:S02]  /*13f0*/  @!P2 IADD3.X R31, PT, PT, R2, R49, RZ, P3, !PT ;  /* 0x00000031021fa210 */ /* 0x000fc40001ffe4ff */
[----:B------:R-:W-:Y:S02]  /*1400*/  @!P0 MOV R32, R120 ;  /* 0x0000007800208202 */ /* 0x000fe40000000f00 */
[----:B------:R0:W2:Y:S01]  /*1410*/  @!P5 LDG.E R21, desc[UR6][R28.64] ;  /* 0x000000061c15d981 */ /* 0x0000a2000c1e1900 */
[----:B-1----:R-:W-:Y:S02]  /*1420*/  @!P2 IADD3 R26, P3, PT, R33, R46, RZ ;  /* 0x0000002e211aa210 */ /* 0x002fe40007f7e0ff */
[----:B------:R-:W1:Y:S01]  /*1430*/  @!P1 LDC.64 R52, c[0x0][0x3f8] ;  /* 0x0000fe00ff349b82 */ /* 0x000e620000000a00 */
[----:B------:R-:W-:Y:S02]  /*1440*/  @!P0 MOV R33, R123 ;  /* 0x0000007b00218202 */ /* 0x000fe40000000f00 */
[----:B------:R-:W-:Y:S02]  /*1450*/  IADD3 R49, PT, PT, R25, 0xd0, RZ ;  /* 0x000000d019317810 */ /* 0x000fe40007ffe0ff */
[----:B------:R-:W-:Y:S01]  /*1460*/  ISETP.NE.AND P5, PT, RZ, UR4, PT ;  /* 0x00000004ff007c0c */ /* 0x000fe2000bfa5270 */
[C---:B------:R-:W-:Y:S01]  /*1470*/  @!P0 IMAD R41, R35.reuse, R51, R24 ;  /* 0x0000003323298224 */ /* 0x040fe200078e0218 */
[----:B------:R-:W-:Y:S01]  /*1480*/  @!P2 IADD3.X R27, PT, PT, R2, R47, RZ, P3, !PT ;  /* 0x0000002f021ba210 */ /* 0x000fe20001ffe4ff */
[----:B------:R-:W-:Y:S01]  /*1490*/  @!P0 IMAD.WIDE.U32 R32, R35, R50, R32 ;  /* 0x0000003223208225 */ /* 0x000fe200078e0020 */
[----:B------:R-:W-:-:S02]  /*14a0*/  ISETP.GE.U32.AND P3, PT, R49, UR8, PT ;  /* 0x0000000831007c0c */ /* 0x000fc4000bf66070 */
[----:B------:R-:W-:Y:S02]  /*14b0*/  CS2R R22, SRZ ;  /* 0x0000000000167805 */ /* 0x000fe4000001ff00 */
[----:B------:R-:W-:Y:S01]  /*14c0*/  SHF.R.S32.HI R55, RZ, 0x1f, R49 ;  /* 0x0000001fff377819 */ /* 0x000fe20000011431 */
[----:B------:R-:W3:Y:S01]  /*14d0*/  @!P1 LDC.64 R34, c[0x0][0x3a0] ;  /* 0x0000e800ff229b82 */ /* 0x000ee20000000a00 */
[----:B0-----:R-:W-:Y:S02]  /*14e0*/  @!P0 IADD3 R29, PT, PT, R33, R41, RZ ;  /* 0x00000029211d8210 */ /* 0x001fe40007ffe0ff */
[----:B------:R-:W-:Y:S01]  /*14f0*/  ISETP.GE.AND.EX P3, PT, R55, UR9, PT, P3 ;  /* 0x0000000937007c0c */ /* 0x000fe2000bf66330 */
[----:B------:R-:W2:Y:S01]  /*1500*/  @!P2 LDG.E R23, desc[UR6][R26.64] ;  /* 0x000000061a17a981 */ /* 0x000ea2000c1e1900 */
[C---:B------:R-:W-:Y:S02]  /*1510*/  @!P0 SHF.L.U32 R47, R32.reuse, 0x1, RZ ;  /* 0x00000001202f8819 */ /* 0x040fe400000006ff */
[----:B------:R-:W-:Y:S01]  /*1520*/  @!P0 SHF.L.U64.HI R32, R32, 0x1, R29 ;  /* 0x0000000120208819 */ /* 0x000fe2000001021d */
[----:B------:R0:W2:Y:S01]  /*1530*/  @!P2 LDG.E R22, desc[UR6][R30.64] ;  /* 0x000000061e16a981 */ /* 0x0000a2000c1e1900 */
[----:B------:R-:W3:Y:S01]  /*1540*/  @P5 LDC.64 R28, c[0x0][0x3b0] ;  /* 0x0000ec00ff1c5b82 */ /* 0x000ee20000000a00 */
[----:B------:R-:W-:-:S02]  /*1550*/  IADD3 R51, PT, PT, R25, 0xe0, RZ ;  /* 0x000000e019337810 */ /* 0x000fc40007ffe0ff */
[----:B------:R-:W-:-:S05]  /*1560*/  IADD3 R38, PT, PT, R25, 0xf0, RZ ;  /* 0x000000f019267810 */ /* 0x000fca0007ffe0ff */
[----:B------:R-:W3:Y:S01]  /*1570*/  @!P1 LDC.64 R24, c[0x0][0x398] ;  /* 0x0000e600ff189b82 */ /* 0x000ee20000000a00 */
[----:B------:R-:W-:Y:S01]  /*1580*/  ISETP.GE.U32.AND P4, PT, R51, UR8, PT ;  /* 0x0000000833007c0c */ /* 0x000fe2000bf86070 */
[----:B-1----:R-:W-:Y:S01]  /*1590*/  @!P1 IMAD R2, R39, R52, RZ ;  /* 0x0000003427029224 */ /* 0x002fe200078e02ff */
[----:B------:R-:W-:Y:S02]  /*15a0*/  SHF.R.S32.HI R57, RZ, 0x1f, R51 ;  /* 0x0000001fff397819 */ /* 0x000fe40000011433 */
[----:B0-----:R-:W-:Y:S02]  /*15b0*/  @!P1 MOV R30, R120 ;  /* 0x00000078001e9202 */ /* 0x001fe40000000f00 */
[----:B------:R-:W-:Y:S01]  /*15c0*/  @!P1 MOV R31, R123 ;  /* 0x0000007b001f9202 */ /* 0x000fe20000000f00 */
[----:B------:R-:W0:Y:S01]  /*15d0*/  @!P3 LDC.64 R26, c[0x0][0x3f8] ;  /* 0x0000fe00ff1abb82 */ /* 0x000e220000000a00 */
[----:B------:R-:W-:Y:S01]  /*15e0*/  @!P0 IADD3 R44, P6, PT, R47, R44, RZ ;  /* 0x0000002c2f2c8210 */ /* 0x000fe20007fde0ff */
[----:B------:R-:W-:Y:S01]  /*15f0*/  @!P1 IMAD R33, R37, R53, R2 ;  /* 0x0000003525219224 */ /* 0x000fe200078e0202 */
[----:B------:R-:W-:Y:S01]  /*1600*/  ISETP.GE.AND.EX P4, PT, R57, UR9, PT, P4 ;  /* 0x0000000939007c0c */ /* 0x000fe2000bf86340 */
[----:B------:R-:W-:Y:S01]  /*1610*/  @!P1 IMAD.WIDE.U32 R30, R37, R52, R30 ;  /* 0x00000034251e9225 */ /* 0x000fe200078e001e */
[----:B------:R-:W-:-:S02]  /*1620*/  @!P0 IADD3.X R45, PT, PT, R32, R45, RZ, P6, !PT ;  /* 0x0000002d202d8210 */ /* 0x000fc400037fe4ff */
[----:B----4-:R-:W-:Y:S02]  /*1630*/  @!P0 IADD3 R46, P6, PT, R47, R42, RZ ;  /* 0x0000002a2f2e8210 */ /* 0x010fe40007fde0ff */
[----:B------:R-:W-:Y:S02]  /*1640*/  LOP3.LUT R2, R77, 0xffff, RZ, 0xc0, !PT ;  /* 0x0000ffff4d027812 */ /* 0x000fe400078ec0ff */
[----:B------:R-:W-:Y:S02]  /*1650*/  CS2R R64, SRZ ;  /* 0x0000000000407805 */ /* 0x000fe4000001ff00 */
[----:B------:R-:W-:Y:S02]  /*1660*/  @!P0 IADD3.X R47, PT, PT, R32, R43, RZ, P6, !PT ;  /* 0x0000002b202f8210 */ /* 0x000fe400037fe4ff */
[----:B------:R-:W-:Y:S01]  /*1670*/  @!P1 IADD3 R31, PT, PT, R31, R33, RZ ;  /* 0x000000211f1f9210 */ /* 0x000fe20007ffe0ff */
[----:B------:R-:W-:Y:S01]  /*1680*/  IMAD R53, R117, 0x3c, R2 ;  /* 0x0000003c75357824 */ /* 0x000fe200078e0202 */
[----:B------:R-:W-:Y:S01]  /*1690*/  ISETP.GE.U32.AND P2, PT, R38, UR8, PT ;  /* 0x0000000826007c0c */ /* 0x000fe2000bf46070 */
[----:B------:R-:W-:Y:S01]  /*16a0*/  IMAD.WIDE R60, R78, 0x8, R60 ;  /* 0x000000084e3c7825 */ /* 0x000fe200078e023c */
[----:B------:R-:W-:Y:S01]  /*16b0*/  SHF.R.S32.HI R41, RZ, 0x1f, R38 ;  /* 0x0000001fff297819 */ /* 0x000fe20000011426 */
[----:B------:R1:W4:Y:S01]  /*16c0*/  @!P0 LDG.E R64, desc[UR6][R44.64] ;  /* 0x000000062c408981 */ /* 0x000322000c1e1900 */
[C---:B------:R-:W-:Y:S01]  /*16d0*/  @!P1 SHF.L.U32 R37, R30.reuse, 0x1, RZ ;  /* 0x000000011e259819 */ /* 0x040fe200000006ff */
[----:B---3--:R-:W-:Y:S01]  /*16e0*/  @P5 IMAD.WIDE R42, R53, 0x2, R28 ;  /* 0x00000002352a5825 */ /* 0x008fe200078e021c */
[----:B------:R-:W-:Y:S01]  /*16f0*/  @!P1 SHF.L.U64.HI R48, R30, 0x1, R31 ;  /* 0x000000011e309819 */ /* 0x000fe2000001021f */
[----:B------:R3:W4:Y:S01]  /*1700*/  @!P0 LDG.E R65, desc[UR6][R46.64] ;  /* 0x000000062e418981 */ /* 0x000722000c1e1900 */
[----:B------:R-:W-:Y:S01]  /*1710*/  ISETP.GE.AND.EX P2, PT, R41, UR9, PT, P2 ;  /* 0x0000000929007c0c */ /* 0x000fe2000bf46320 */
[----:B------:R-:W3:Y:S01]  /*1720*/  @!P3 LDC.64 R28, c[0x0][0x3a0] ;  /* 0x0000e800ff1cbb82 */ /* 0x000ee20000000a00 */
[C---:B------:R-:W-:Y:S01]  /*1730*/  @!P1 IADD3 R36, P0, PT, R37.reuse, R34, RZ ;  /* 0x0000002225249210 */ /* 0x040fe20007f1e0ff */
[----:B------:R-:W4:Y:S01]  /*1740*/  LDG.E.64 R60, desc[UR6][R60.64] ;  /* 0x000000063c3c7981 */ /* 0x000f22000c1e1b00 */
[----:B-1----:R-:W-:-:S02]  /*1750*/  @!P1 IADD3 R44, P6, PT, R37, R24, RZ ;  /* 0x00000018252c9210 */ /* 0x002fc40007fde0ff */
[----:B------:R-:W-:Y:S01]  /*1760*/  CS2R R66, SRZ ;  /* 0x0000000000427805 */ /* 0x000fe2000001ff00 */
[----:B------:R-:W4:Y:S02]  /*1770*/  @P5 LDG.E.U16 R39, desc[UR6][R42.64] ;  /* 0x000000062a275981 */ /* 0x000f24000c1e1500 */
[----:B------:R-:W1:Y:S01]  /*1780*/  @!P3 LDC.64 R30, c[0x0][0x398] ;  /* 0x0000e600ff1ebb82 */ /* 0x000e620000000a00 */
[----:B------:R-:W-:Y:S01]  /*1790*/  @!P1 IADD3.X R37, PT, PT, R48, R35, RZ, P0, !PT ;  /* 0x0000002330259210 */ /* 0x000fe200007fe4ff */
[----:B0-----:R-:W-:-:S06]  /*17a0*/  @!P3 IMAD R24, R55, R26, RZ ;  /* 0x0000001a3718b224 */ /* 0x001fcc00078e02ff */
[----:B------:R-:W0:Y:S01]  /*17b0*/  @!P4 LDC.64 R32, c[0x0][0x3f8] ;  /* 0x0000fe00ff20cb82 */ /* 0x000e220000000a00 */
[----:B---3--:R-:W-:Y:S01]  /*17c0*/  @!P3 MOV R46, R120 ;  /* 0x00000078002eb202 */ /* 0x008fe20000000f00 */
[----:B------:R3:W4:Y:S01]  /*17d0*/  @P5 LDG.E.U16 R40, desc[UR6][R42.64+0x2] ;  /* 0x000002062a285981 */ /* 0x000722000c1e1500 */
[----:B------:R-:W-:-:S05]  /*17e0*/  @!P3 MOV R47, R123 ;  /* 0x0000007b002fb202 */ /* 0x000fca0000000f00 */
[----:B------:R-:W0:Y:S01]  /*17f0*/  LDC.64 R34, c[0x0][0x3a8] ;  /* 0x0000ea00ff227b82 */ /* 0x000e220000000a00 */
[----:B------:R-:W-:Y:S01]  /*1800*/  @!P1 IADD3.X R45, PT, PT, R48, R25, RZ, P6, !PT ;  /* 0x00000019302d9210 */ /* 0x000fe200037fe4ff */
[C---:B------:R-:W-:Y:S01]  /*1810*/  @!P3 IMAD R27, R49.reuse, R27, R24 ;  /* 0x0000001b311bb224 */ /* 0x040fe200078e0218 */
[----:B------:R0:W4:Y:S01]  /*1820*/  @!P1 LDG.E R66, desc[UR6][R36.64] ;  /* 0x0000000624429981 */ /* 0x000122000c1e1900 */
[----:B------:R-:W-:-:S03]  /*1830*/  @!P3 IMAD.WIDE.U32 R46, R49, R26, R46 ;  /* 0x0000001a312eb225 */ /* 0x000fc600078e002e */
[----:B------:R0:W4:Y:S01]  /*1840*/  @!P1 LDG.E R67, desc[UR6][R44.64] ;  /* 0x000000062c439981 */ /* 0x000122000c1e1900 */
[----:B------:R-:W0:Y:S01]  /*1850*/  @!P2 LDC.64 R24, c[0x0][0x3f8] ;  /* 0x0000fe00ff18ab82 */ /* 0x000e220000000a00 */
[----:B------:R-:W-:Y:S02]  /*1860*/  @!P3 IADD3 R47, PT, PT, R47, R27, RZ ;  /* 0x0000001b2f2fb210 */ /* 0x000fe40007ffe0ff */
[C---:B---3--:R-:W-:Y:S02]  /*1870*/  @!P3 SHF.L.U32 R43, R46.reuse, 0x1, RZ ;  /* 0x000000012e2bb819 */ /* 0x048fe400000006ff */
[----:B------:R-:W-:Y:S02]  /*1880*/  @!P3 SHF.L.U64.HI R42, R46, 0x1, R47 ;  /* 0x000000012e2ab819 */ /* 0x000fe4000001022f */
[C---:B------:R-:W-:Y:S01]  /*1890*/  @!P3 IADD3 R28, P0, PT, R43.reuse, R28, RZ ;  /* 0x0000001c2b1cb210 */ /* 0x040fe20007f1e0ff */
[----:B------:R-:W3:Y:S01]  /*18a0*/  @!P4 LDC.64 R26, c[0x0][0x3a0] ;  /* 0x0000e800ff1acb82 */ /* 0x000ee20000000a00 */
[----:B-1----:R-:W-:Y:S01]  /*18b0*/  @!P3 IADD3 R30, P1, PT, R43, R30, RZ ;  /* 0x0000001e2b1eb210 */ /* 0x002fe20007f3e0ff */
[----:B0-----:R-:W-:Y:S01]  /*18c0*/  @!P4 IMAD R48, R57, R32, RZ ;  /* 0x000000203930c224 */ /* 0x001fe200078e02ff */
[----:B------:R-:W-:-:S02]  /*18d0*/  @!P4 MOV R46, R120 ;  /* 0x00000078002ec202 */ /* 0x000fc40000000f00 */
[----:B------:R-:W-:Y:S01]  /*18e0*/  @!P4 MOV R47, R123 ;  /* 0x0000007b002fc202 */ /* 0x000fe20000000f00 */
[C---:B------:R-:W-:Y:S01]  /*18f0*/  @!P4 IMAD R49, R51.reuse, R33, R48 ;  /* 0x000000213331c224 */ /* 0x040fe200078e0230 */
[C---:B------:R-:W-:Y:S01]  /*1900*/  @!P3 IADD3.X R29, PT, PT, R42.reuse, R29, RZ, P0, !PT ;  /* 0x0000001d2a1db210 */ /* 0x040fe200007fe4ff */
[----:B------:R-:W0:Y:S01]  /*1910*/  @!P2 LDC.64 R36, c[0x0][0x3a0] ;  /* 0x0000e800ff24ab82 */ /* 0x000e220000000a00 */
[----:B------:R-:W-:Y:S01]  /*1920*/  @!P3 IADD3.X R31, PT, PT, R42, R31, RZ, P1, !PT ;  /* 0x0000001f2a1fb210 */ /* 0x000fe20000ffe4ff */
[----:B------:R-:W-:-:S04]  /*1930*/  @!P4 IMAD.WIDE.U32 R46, R51, R32, R46 ;  /* 0x00000020332ec225 */ /* 0x000fc800078e002e */
[----:B------:R-:W-:Y:S02]  /*1940*/  IMAD.WIDE R42, R53, 0x2, R34 ;  /* 0x00000002352a7825 */ /* 0x000fe400078e0222 */
[----:B------:R-:W1:Y:S01]  /*1950*/  @!P4 LDC.64 R32, c[0x0][0x398] ;  /* 0x0000e600ff20cb82 */ /* 0x000e620000000a00 */
[----:B------:R-:W-:Y:S01]  /*1960*/  @!P4 IADD3 R45, PT, PT, R47, R49, RZ ;  /* 0x000000312f2dc210 */ /* 0x000fe20007ffe0ff */
[----:B------:R-:W-:Y:S01]  /*1970*/  @!P2 IMAD R44, R41, R24, RZ ;  /* 0x00000018292ca224 */ /* 0x000fe200078e02ff */
[----:B------:R-:W4:Y:S05]  /*1980*/  LDG.E.U16 R80, desc[UR6][R42.64] ;  /* 0x000000062a507981 */ /* 0x000f2a000c1e1500 */
[----:B------:R-:W0:Y:S01]  /*1990*/  @!P2 LDC.64 R34, c[0x0][0x398] ;  /* 0x0000e600ff22ab82 */ /* 0x000e220000000a00 */
[----:B------:R3:W4:Y:S01]  /*19a0*/  LDG.E.U16 R41, desc[UR6][R42.64+0x2] ;  /* 0x000002062a297981 */ /* 0x000722000c1e1500 */
[----:B------:R-:W-:-:S02]  /*19b0*/  @!P4 SHF.L.U32 R47, R46, 0x1, RZ ;  /* 0x000000012e2fc819 */ /* 0x000fc400000006ff */
[----:B------:R-:W-:Y:S01]  /*19c0*/  @!P4 SHF.L.U64.HI R46, R46, 0x1, R45 ;  /* 0x000000012e2ec819 */ /* 0x000fe2000001022d */
[C---:B------:R-:W-:Y:S01]  /*19d0*/  @!P2 IMAD R45, R38.reuse, R25, R44 ;  /* 0x00000019262da224 */ /* 0x040fe200078e022c */
[----:B---3--:R-:W-:Y:S02]  /*19e0*/  @!P2 MOV R42, R120 ;  /* 0x00000078002aa202 */ /* 0x008fe40000000f00 */
[----:B------:R-:W-:Y:S02]  /*19f0*/  @!P2 MOV R43, R123 ;  /* 0x0000007b002ba202 */ /* 0x000fe40000000f00 */
[----:B------:R-:W-:Y:S01]  /*1a00*/  CS2R R68, SRZ ;  /* 0x0000000000447805 */ /* 0x000fe2000001ff00 */
[----:B------:R-:W-:Y:S01]  /*1a10*/  @!P2 IMAD.WIDE.U32 R24, R38, R24, R42 ;  /* 0x000000182618a225 */ /* 0x000fe200078e002a */
[----:B------:R-:W-:-:S04]  /*1a20*/  @!P4 IADD3 R26, P0, PT, R47, R26, RZ ;  /* 0x0000001a2f1ac210 */ /* 0x000fc80007f1e0ff */
[----:B------:R-:W3:Y:S01]  /*1a30*/  @!P3 LDG.E R68, desc[UR6][R28.64] ;  /* 0x000000061c44b981 */ /* 0x000ee2000c1e1900 */
[----:B------:R-:W-:-:S03]  /*1a40*/  @!P2 IADD3 R45, PT, PT, R25, R45, RZ ;  /* 0x0000002d192da210 */ /* 0x000fc60007ffe0ff */
[----:B------:R-:W3:Y:S01]  /*1a50*/  @!P3 LDG.E R69, desc[UR6][R30.64] ;  /* 0x000000061e45b981 */ /* 0x000ee2000c1e1900 */
[----:B------:R-:W-:Y:S02]  /*1a60*/  @!P2 SHF.L.U32 R25, R24, 0x1, RZ ;  /* 0x000000011819a819 */ /* 0x000fe400000006ff */
[----:B------:R-:W-:Y:S02]  /*1a70*/  @!P4 IADD3.X R27, PT, PT, R46, R27, RZ, P0, !PT ;  /* 0x0000001b2e1bc210 */ /* 0x000fe400007fe4ff */
[----:B-1----:R-:W-:Y:S02]  /*1a80*/  @!P4 IADD3 R32, P0, PT, R47, R32, RZ ;  /* 0x000000202f20c210 */ /* 0x002fe40007f1e0ff */
[----:B------:R-:W-:Y:S02]  /*1a90*/  @!P2 SHF.L.U64.HI R24, R24, 0x1, R45 ;  /* 0x000000011818a819 */ /* 0x000fe4000001022d */
[C---:B0-----:R-:W-:Y:S02]  /*1aa0*/  @!P2 IADD3 R36, P1, PT, R25.reuse, R36, RZ ;  /* 0x000000241924a210 */ /* 0x041fe40007f3e0ff */
[----:B------:R-:W-:-:S02]  /*1ab0*/  @!P2 IADD3 R34, P3, PT, R25, R34, RZ ;  /* 0x000000221922a210 */ /* 0x000fc40007f7e0ff */
[----:B------:R-:W-:Y:S02]  /*1ac0*/  CS2R R70, SRZ ;  /* 0x0000000000467805 */ /* 0x000fe4000001ff00 */
[----:B------:R-:W-:Y:S02]  /*1ad0*/  CS2R R72, SRZ ;  /* 0x0000000000487805 */ /* 0x000fe4000001ff00 */
[----:B------:R-:W-:Y:S02]  /*1ae0*/  @!P4 IADD3.X R33, PT, PT, R46, R33, RZ, P0, !PT ;  /* 0x000000212e21c210 */ /* 0x000fe400007fe4ff */
[C---:B------:R-:W-:Y:S02]  /*1af0*/  @!P2 IADD3.X R37, PT, PT, R24.reuse, R37, RZ, P1, !PT ;  /* 0x000000251825a210 */ /* 0x040fe40000ffe4ff */
[----:B------:R-:W-:Y:S01]  /*1b00*/  @!P2 IADD3.X R35, PT, PT, R24, R35, RZ, P3, !PT ;  /* 0x000000231823a210 */ /* 0x000fe20001ffe4ff */
[----:B------:R-:W3:Y:S04]  /*1b10*/  @!P4 LDG.E R70, desc[UR6][R26.64] ;  /* 0x000000061a46c981 */ /* 0x000ee8000c1e1900 */
[----:B------:R-:W3:Y:S04]  /*1b20*/  @!P4 LDG.E R71, desc[UR6][R32.64] ;  /* 0x000000062047c981 */ /* 0x000ee8000c1e1900 */
[----:B------:R-:W3:Y:S04]  /*1b30*/  @!P2 LDG.E R72, desc[UR6][R36.64] ;  /* 0x000000062448a981 */ /* 0x000ee8000c1e1900 */
[----:B------:R-:W3:Y:S01]  /*1b40*/  @!P2 LDG.E R73, desc[UR6][R34.64] ;  /* 0x000000062249a981 */ /* 0x000ee2000c1e1900 */
[----:B------:R-:W-:Y:S01]  /*1b50*/  MOV R116, 0x3f800000 ;  /* 0x3f80000000747802 */ /* 0x000fe20000000f00 */
[----:B------:R-:W-:Y:S01]  /*1b60*/  UISETP.NE.AND UP0, UPT, UR4, URZ, UPT ;  /* 0x000000ff0400728c */ /* 0x000fe2000bf05270 */
[----:B------:R-:W-:-:S02]  /*1b70*/  CS2R R82, SRZ ;  /* 0x0000000000527805 */ /* 0x000fc4000001ff00 */
[----:B------:R-:W-:Y:S02]  /*1b80*/  PRMT R114, R75, 0x7632, R114 ;  /* 0x000076324b727816 */ /* 0x000fe40000000072 */
        /* <DEDUP_REMOVED lines=8> */
[----:B-----5:R-:W-:Y:S02]  /*1c10*/  PRMT R107, R11, 0x7632, R107 ;  /* 0x000076320b6b7816 */ /* 0x020fe4000000006b */
        /* <DEDUP_REMOVED lines=8> */
[----:B--2---:R-:W-:Y:S02]  /*1ca0*/  PRMT R96, R20, 0x7632, R96 ;  /* 0x0000763214607816 */ /* 0x004fe40000000060 */
[----:B------:R-:W-:Y:S01]  /*1cb0*/  PRMT R97, R21, 0x7632, R97 ;  /* 0x0000763215617816 */ /* 0x000fe20000000061 */
[----:B----4-:R-:W-:-:S05]  /*1cc0*/  FFMA.FTZ R61, -R60, R60, R61 ;  /* 0x0000003c3c3d7223 */ /* 0x010fca000001013d */
[----:B------:R-:W-:-:S13]  /*1cd0*/  FSETP.GTU.FTZ.AND P0, PT, R61, RZ, PT ;  /* 0x000000ff3d00720b */ /* 0x000fda0003f1c000 */
[----:B------:R-:W0:Y:S01]  /*1ce0*/  @P0 LDC R24, c[0x0][0x3c0] ;  /* 0x0000f000ff180b82 */ /* 0x000e220000000800 */
[----:B------:R-:W-:Y:S02]  /*1cf0*/  @P5 SHF.L.U32 R83, R39, 0x10, RZ ;  /* 0x0000001027535819 */ /* 0x000fe400000006ff */
[----:B------:R-:W-:Y:S02]  /*1d00*/  @P5 SHF.L.U32 R82, R40, 0x10, RZ ;  /* 0x0000001028525819 */ /* 0x000fe400000006ff */
        /* <DEDUP_REMOVED lines=8> */
[----:B------:R-:W-:Y:S02]  /*1d90*/  SHF.L.U32 R80, R80, 0x10, RZ ;  /* 0x0000001050507819 */ /* 0x000fe400000006ff */
[----:B------:R-:W-:-:S02]  /*1da0*/  SHF.L.U32 R61, R41, 0x10, RZ ;  /* 0x00000010293d7819 */ /* 0x000fc400000006ff */
[----:B---3--:R-:W-:Y:S02]  /*1db0*/  PRMT R88, R68, 0x7632, R88 ;  /* 0x0000763244587816 */ /* 0x008fe40000000058 */
        /* <DEDUP_REMOVED lines=15> */
[----:B------:R-:W-:Y:S01]  /*1eb0*/  FMUL.FTZ R31, R80, R25 ;  /* 0x00000019501f7220 */ /* 0x000fe20000410000 */
[----:B------:R-:W-:Y:S01]  /*1ec0*/  SHF.L.U32 R33, R5, 0x10, RZ ;  /* 0x0000001005217819 */ /* 0x000fe200000006ff */
[----:B------:R-:W-:Y:S01]  /*1ed0*/  FMUL.FTZ R28, R61, R24 ;  /* 0x000000183d1c7220 */ /* 0x000fe20000410000 */
[----:B------:R-:W-:Y:S01]  /*1ee0*/  FMUL.FTZ R29, R29, R116 ;  /* 0x000000741d1d7220 */ /* 0x000fe20000410000 */
[----:B------:R-:W-:Y:S01]  /*1ef0*/  FADD.FTZ R27, RZ, R31 ;  /* 0x0000001fff1b7221 */ /* 0x000fe20000010000 */
[----:B------:R-:W-:Y:S01]  /*1f00*/  FFMA.FTZ R30, R26, R31, RZ ;  /* 0x0000001f1a1e7223 */ /* 0x000fe200000100ff */
[----:B------:R-:W-:Y:S01]  /*1f10*/  FFMA.FTZ R26, R25, R26, RZ ;  /* 0x0000001a191a7223 */ /* 0x000fe200000100ff */
[----:B------:R-:W-:Y:S01]  /*1f20*/  FADD.FTZ R32, RZ, R25 ;  /* 0x00000019ff207221 */ /* 0x000fe20000010000 */
        /* <DEDUP_REMOVED lines=14> */
[-C--:B------:R-:W-:Y:S01]  /*2010*/  FMUL.FTZ R25, R25, R116.reuse ;  /* 0x0000007419197220 */ /* 0x080fe20000410000 */
[----:B------:R-:W-:Y:S01]  /*2020*/  FADD.FTZ R37, -R60, R35 ;  /* 0x000000233c257221 */ /* 0x000fe20000010100 */
[----:B------:R-:W-:Y:S01]  /*2030*/  SHF.L.U32 R28, R7, 0x10, RZ ;  /* 0x00000010071c7819 */ /* 0x000fe200000006ff */
[----:B------:R-:W-:Y:S01]  /*2040*/  FADD.FTZ R27, R26, R27 ;  /* 0x0000001b1a1b7221 */ /* 0x000fe20000010000 */
[----:B------:R-:W-:Y:S01]  /*2050*/  SHF.L.U32 R35, R110, 0x10, RZ ;  /* 0x000000106e237819 */ /* 0x000fe200000006ff */
[----:B------:R-:W-:Y:S01]  /*2060*/  FFMA.FTZ R29, R26, R25, R29 ;  /* 0x000000191a1d7223 */ /* 0x000fe2000001001d */
[----:B------:R-:W-:Y:S01]  /*2070*/  FMUL.FTZ R37, R37, R116 ;  /* 0x0000007425257220 */ /* 0x000fe20000410000 */
[----:B------:R-:W-:Y:S01]  /*2080*/  FMUL.FTZ R26, R61, R26 ;  /* 0x0000001a3d1a7220 */ /* 0x000fe20000410000 */
[----:B------:R-:W-:Y:S01]  /*2090*/  FADD.FTZ R32, R32, R28 ;  /* 0x0000001c20207221 */ /* 0x000fe20000010000 */
[----:B------:R-:W-:Y:S01]  /*20a0*/  FADD.FTZ R35, -R60, R35 ;  /* 0x000000233c237221 */ /* 0x000fe20000010100 */
[----:B------:R-:W-:Y:S01]  /*20b0*/  FFMA.FTZ R33, R28, R37, R33 ;  /* 0x000000251c217223 */ /* 0x000fe20000010021 */
[----:B------:R-:W-:Y:S01]  /*20c0*/  FFMA.FTZ R30, R25, R26, R30 ;  /* 0x0000001a191e7223 */ /* 0x000fe2000001001e */
[----:B------:R-:W-:Y:S01]  /*20d0*/  FMUL.FTZ R28, R80, R28 ;  /* 0x0000001c501c7220 */ /* 0x000fe20000410000 */
[----:B------:R-:W-:Y:S01]  /*20e0*/  SHF.L.U32 R25, R8, 0x10, RZ ;  /* 0x0000001008197819 */ /* 0x000fe200000006ff */
[----:B------:R-:W-:Y:S01]  /*20f0*/  FMUL.FTZ R35, R35, R116 ;  /* 0x0000007423237220 */ /* 0x000fe20000410000 */
[----:B------:R-:W-:Y:S01]  /*2100*/  SHF.L.U32 R24, R111, 0x10, RZ ;  /* 0x000000106f187819 */ /* 0x000fe200000006ff */
[----:B------:R-:W-:Y:S01]  /*2110*/  FADD.FTZ R31, R26, R31 ;  /* 0x0000001f1a1f7221 */ /* 0x000fe20000010000 */
[----:B------:R-:W-:Y:S01]  /*2120*/  FFMA.FTZ R30, R37, R28, R30 ;  /* 0x0000001c251e7223 */ /* 0x000fe2000001001e */
[----:B------:R-:W-:Y:S01]  /*2130*/  SHF.L.U32 R37, R108, 0x10, RZ ;  /* 0x000000106c257819 */ /* 0x000fe200000006ff */
[----:B------:R-:W-:Y:S01]  /*2140*/  FADD.FTZ R25, -R60, R25 ;  /* 0x000000193c197221 */ /* 0x000fe20000010100 */
[----:B------:R-:W-:Y:S01]  /*2150*/  FMUL.FTZ R26, R61, R24 ;  /* 0x000000183d1a7220 */ /* 0x000fe20000410000 */
[----:B------:R-:W-:Y:S01]  /*2160*/  FADD.FTZ R27, R27, R24 ;  /* 0x000000181b1b7221 */ /* 0x000fe20000010000 */
[----:B------:R-:W-:Y:S01]  /*2170*/  FFMA.FTZ R29, R24, R35, R29 ;  /* 0x00000023181d7223 */ /* 0x000fe2000001001d */
[----:B------:R-:W-:Y:S01]  /*2180*/  FADD.FTZ R31, R31, R28 ;  /* 0x0000001c1f1f7221 */ /* 0x000fe20000010000 */
[----:B------:R-:W-:Y:S01]  /*2190*/  SHF.L.U32 R24, R9, 0x10, RZ ;  /* 0x0000001009187819 */ /* 0x000fe200000006ff */
[----:B------:R-:W-:Y:S01]  /*21a0*/  FMUL.FTZ R25, R25, R116 ;  /* 0x0000007419197220 */ /* 0x000fe20000410000 */
[----:B------:R-:W-:Y:S01]  /*21b0*/  FADD.FTZ R37, -R60, R37 ;  /* 0x000000253c257221 */ /* 0x000fe20000010100 */
[----:B------:R-:W-:Y:S01]  /*21c0*/  FADD.FTZ R31, R26, R31 ;  /* 0x0000001f1a1f7221 */ /* 0x000fe20000010000 */
[----:B------:R-:W-:Y:S01]  /*21d0*/  FFMA.FTZ R30, R35, R26, R30 ;  /* 0x0000001a231e7223 */ /* 0x000fe2000001001e */
        /* <DEDUP_REMOVED lines=12> */
[----:B------:R-:W-:Y:S01]  /*22a0*/  FADD.FTZ R31, R31, R24 ;  /* 0x000000181f1f7221 */ /* 0x000fe20000010000 */
[----:B------:R-:W-:Y:S01]  /*22b0*/  SHF.L.U32 R24, R11, 0x10, RZ ;  /* 0x000000100b187819 */ /* 0x000fe200000006ff */
[----:B------:R-:W-:Y:S01]  /*22c0*/  FMUL.FTZ R35, R35, R116 ;  /* 0x0000007423237220 */ /* 0x000fe20000410000 */
[----:B------:R-:W-:Y:S01]  /*22d0*/  FFMA.FTZ R30, R37, R26, R30 ;  /* 0x0000001a251e7223 */ /* 0x000fe2000001001e */
[----:B------:R-:W-:Y:S01]  /*22e0*/  SHF.L.U32 R37, R12, 0x10, RZ ;  /* 0x000000100c257819 */ /* 0x000fe200000006ff */
[----:B------:R-:W-:Y:S01]  /*22f0*/  FADD.FTZ R25, -R60, R25 ;  /* 0x000000193c197221 */ /* 0x000fe20000010100 */
[----:B------:R-:W-:Y:S01]  /*2300*/  FADD.FTZ R31, R26, R31 ;  /* 0x0000001f1a1f7221 */ /* 0x000fe20000010000 */
[----:B------:R-:W-:Y:S01]  /*2310*/  FMUL.FTZ R26, R80, R24 ;  /* 0x00000018501a7220 */ /* 0x000fe20000410000 */
[----:B------:R-:W-:Y:S01]  /*2320*/  FADD.FTZ R32, R32, R24 ;  /* 0x0000001820207221 */ /* 0x000fe20000010000 */
[----:B------:R-:W-:Y:S01]  /*2330*/  FFMA.FTZ R33, R24, R35, R33 ;  /* 0x0000002318217223 */ /* 0x000fe20000010021 */
        /* <DEDUP_REMOVED lines=97> */
[----:B------:R-:W-:Y:S01]  /*2950*/  FADD.FTZ R31, R31, R24 ;  /* 0x000000181f1f7221 */ /* 0x000fe20000010000 */
[----:B------:R-:W-:Y:S01]  /*2960*/  SHF.L.U32 R25, R94, 0x10, RZ ;  /* 0x000000105e197819 */ /* 0x000fe200000006ff */
[----:B------:R-:W-:Y:S01]  /*2970*/  FMUL.FTZ R35, R35, R116 ;  /* 0x0000007423237220 */ /* 0x000fe20000410000 */
[----:B------:R-:W-:Y:S01]  /*2980*/  SHF.L.U32 R24, R23, 0x10, RZ ;  /* 0x0000001017187819 */ /* 0x000fe200000006ff */
[----:B------:R-:W-:Y:S01]  /*2990*/  FFMA.FTZ R30, R37, R26, R30 ;  /* 0x0000001a251e7223 */ /* 0x000fe2000001001e */
[----:B------:R-:W-:Y:S01]  /*29a0*/  FADD.FTZ R31, R26, R31 ;  /* 0x0000001f1a1f7221 */ /* 0x000fe20000010000 */
[----:B------:R-:W-:Y:S01]  /*29b0*/  SHF.L.U32 R37, R64, 0x10, RZ ;  /* 0x0000001040257819 */ /* 0x000fe200000006ff */
[----:B------:R-:W-:Y:S01]  /*29c0*/  FADD.FTZ R25, -R60, R25 ;  /* 0x000000193c197221 */ /* 0x000fe20000010100 */
[----:B------:R-:W-:Y:S01]  /*29d0*/  FMUL.FTZ R26, R80, R24 ;  /* 0x00000018501a7220 */ /* 0x000fe20000410000 */
        /* <DEDUP_REMOVED lines=8> */
[----:B------:R-:W-:Y:S01]  /*2a60*/  SHF.L.U32 R26, R65, 0x10, RZ ;  /* 0x00000010411a7819 */ /* 0x000fe200000006ff */
[----:B------:R-:W-:Y:S01]  /*2a70*/  FADD.FTZ R27, R27, R24 ;  /* 0x000000181b1b7221 */ /* 0x000fe20000010000 */
[----:B------:R-:W-:Y:S01]  /*2a80*/  FFMA.FTZ R29, R24, R25, R29 ;  /* 0x00000019181d7223 */ /* 0x000fe2000001001d */
[----:B------:R-:W-:Y:S01]  /*2a90*/  FMUL.FTZ R37, R37, R116 ;  /* 0x0000007425257220 */ /* 0x000fe20000410000 */
[----:B------:R-:W-:Y:S01]  /*2aa0*/  FMUL.FTZ R24, R61, R24 ;  /* 0x000000183d187220 */ /* 0x000fe20000410000 */
[----:B------:R-:W-:Y:S01]  /*2ab0*/  FADD.FTZ R35, -R60, R35 ;  /* 0x000000233c237221 */ /* 0x000fe20000010100 */
[----:B------:R-:W-:Y:S01]  /*2ac0*/  FADD.FTZ R32, R32, R26 ;  /* 0x0000001a20207221 */ /* 0x000fe20000010000 */
[----:B------:R-:W-:Y:S01]  /*2ad0*/  FFMA.FTZ R33, R26, R37, R33 ;  /* 0x000000251a217223 */ /* 0x000fe20000010021 */
[----:B------:R-:W-:Y:S01]  /*2ae0*/  FADD.FTZ R31, R24, R31 ;  /* 0x0000001f181f7221 */ /* 0x000fe20000010000 */
[----:B------:R-:W-:Y:S01]  /*2af0*/  FFMA.FTZ R30, R25, R24, R30 ;  /* 0x00000018191e7223 */ /* 0x000fe2000001001e */
[----:B------:R-:W-:Y:S01]  /*2b00*/  FMUL.FTZ R26, R80, R26 ;  /* 0x0000001a501a7220 */ /* 0x000fe20000410000 */
[----:B------:R-:W-:Y:S01]  /*2b10*/  SHF.L.U32 R24, R93, 0x10, RZ ;  /* 0x000000105d187819 */ /* 0x000fe200000006ff */
[----:B------:R-:W-:Y:S01]  /*2b20*/  FMUL.FTZ R35, R35, R116 ;  /* 0x0000007423237220 */ /* 0x000fe20000410000 */
[----:B------:R-:W-:Y:S01]  /*2b30*/  SHF.L.U32 R56, R73, 0x10, RZ ;  /* 0x0000001049387819 */ /* 0x000fe200000006ff */
[----:B------:R-:W-:Y:S01]  /*2b40*/  FFMA.FTZ R30, R37, R26, R30 ;  /* 0x0000001a251e7223 */ /* 0x000fe2000001001e */
[----:B------:R-:W-:Y:S01]  /*2b50*/  SHF.L.U32 R37, R66, 0x10, RZ ;  /* 0x0000001042257819 */ /* 0x000fe200000006ff */
[----:B------:R-:W-:Y:S01]  /*2b60*/  FFMA.FTZ R25, R24, R35, R29 ;  /* 0x0000002318197223 */ /* 0x000fe2000001001d */
[----:B------:R-:W-:Y:S01]  /*2b70*/  SHF.L.U32 R29, R90, 0x10, RZ ;  /* 0x000000105a1d7819 */ /* 0x000fe200000006ff */
[----:B------:R-:W-:Y:S01]  /*2b80*/  FADD.FTZ R31, R31, R26 ;  /* 0x0000001a1f1f7221 */ /* 0x000fe20000010000 */
[----:B------:R-:W-:Y:S01]  /*2b90*/  FMUL.FTZ R26, R61, R24 ;  /* 0x000000183d1a7220 */ /* 0x000fe20000410000 */
[----:B------:R-:W-:Y:S01]  /*2ba0*/  FADD.FTZ R27, R27, R24 ;  /* 0x000000181b1b7221 */ /* 0x000fe20000010000 */
[----:B------:R-:W-:Y:S01]  /*2bb0*/  SHF.L.U32 R24, R67, 0x10, RZ ;  /* 0x0000001043187819 */ /* 0x000fe200000006ff */
[C---:B------:R-:W-:Y:S01]  /*2bc0*/  FADD.FTZ R37, -R60.reuse, R37 ;  /* 0x000000253c257221 */ /* 0x040fe20000010100 */
[----:B------:R-:W-:Y:S01]  /*2bd0*/  FADD.FTZ R29, -R60, R29 ;  /* 0x0000001d3c1d7221 */ /* 0x000fe20000010100 */
[----:B------:R-:W-:Y:S01]  /*2be0*/  FADD.FTZ R31, R26, R31 ;  /* 0x0000001f1a1f7221 */ /* 0x000fe20000010000 */
[----:B------:R-:W-:Y:S01]  /*2bf0*/  FFMA.FTZ R30, R35, R26, R30 ;  /* 0x0000001a231e7223 */ /* 0x000fe2000001001e */
[----:B------:R-:W-:Y:S01]  /*2c00*/  SHF.L.U32 R26, R91, 0x10, RZ ;  /* 0x000000105b1a7819 */ /* 0x000fe200000006ff */
[----:B------:R-:W-:Y:S01]  /*2c10*/  FMUL.FTZ R37, R37, R116 ;  /* 0x0000007425257220 */ /* 0x000fe20000410000 */
[----:B------:R-:W-:Y:S01]  /*2c20*/  FMUL.FTZ R28, R80, R24 ;  /* 0x00000018501c7220 */ /* 0x000fe20000410000 */
[----:B------:R-:W-:Y:S01]  /*2c30*/  SHF.L.U32 R35, R68, 0x10, RZ ;  /* 0x0000001044237819 */ /* 0x000fe200000006ff */
[----:B------:R-:W-:Y:S01]  /*2c40*/  FMUL.FTZ R29, R29, R116 ;  /* 0x000000741d1d7220 */ /* 0x000fe20000410000 */
[----:B------:R-:W-:Y:S01]  /*2c50*/  FADD.FTZ R32, R32, R24 ;  /* 0x0000001820207221 */ /* 0x000fe20000010000 */
[----:B------:R-:W-:Y:S01]  /*2c60*/  FFMA.FTZ R33, R24, R37, R33 ;  /* 0x0000002518217223 */ /* 0x000fe20000010021 */
[----:B------:R-:W-:Y:S01]  /*2c70*/  FADD.FTZ R31, R31, R28 ;  /* 0x0000001c1f1f7221 */ /* 0x000fe20000010000 */
[----:B------:R-:W-:Y:S01]  /*2c80*/  FFMA.FTZ R30, R37, R28, R30 ;  /* 0x0000001c251e7223 */ /* 0x000fe2000001001e */
[----:B------:R-:W-:Y:S01]  /*2c90*/  FADD.FTZ R24, R27, R26 ;  /* 0x0000001a1b187221 */ /* 0x000fe20000010000 */
[----:B------:R-:W-:Y:S01]  /*2ca0*/  FFMA.FTZ R25, R26, R29, R25 ;  /* 0x0000001d1a197223 */ /* 0x000fe20000010019 */
[----:B------:R-:W-:Y:S01]  /*2cb0*/  SHF.L.U32 R28, R69, 0x10, RZ ;  /* 0x00000010451c7819 */ /* 0x000fe200000006ff */
[----:B------:R-:W-:Y:S01]  /*2cc0*/  FMUL.FTZ R26, R61, R26 ;  /* 0x0000001a3d1a7220 */ /* 0x000fe20000410000 */
[----:B------:R-:W-:Y:S01]  /*2cd0*/  FADD.FTZ R35, -R60, R35 ;  /* 0x000000233c237221 */ /* 0x000fe20000010100 */
[----:B------:R-:W-:-:S02]  /*2ce0*/  SHF.L.U32 R27, R88, 0x10, RZ ;  /* 0x00000010581b7819 */ /* 0x000fc400000006ff */
        /* <DEDUP_REMOVED lines=9> */
[----:B------:R-:W-:Y:S01]  /*2d80*/  FADD.FTZ R32, R32, R28 ;  /* 0x0000001c20207221 */ /* 0x000fe20000010000 */
[----:B------:R-:W-:Y:S01]  /*2d90*/  FFMA.FTZ R33, R28, R35, R33 ;  /* 0x000000231c217223 */ /* 0x000fe20000010021 */
        /* <DEDUP_REMOVED lines=30> */
[----:B------:R-:W-:Y:S01]  /*2f80*/  FFMA.FTZ R33, R34, R29, R33 ;  /* 0x0000001d22217223 */ /* 0x000fe20000010021 */
[----:B------:R-:W-:Y:S01]  /*2f90*/  FMUL.FTZ R27, R27, R116 ;  /* 0x000000741b1b7220 */ /* 0x000fe20000410000 */
[----:B------:R-:W-:Y:S01]  /*2fa0*/  FADD.FTZ R24, R24, R28 ;  /* 0x0000001c18187221 */ /* 0x000fe20000010000 */
        /* <DEDUP_REMOVED lines=8> */
.L_x_303:
        /* <DEDUP_REMOVED lines=8> */
[C---:B------:R-:W-:Y:S01]  /*30b0*/  FADD.FTZ R27, -R60.reuse, R27 ;  /* 0x0000001b3c1b7221 */ /* 0x040fe20000010100 */
[-C--:B------:R-:W-:Y:S01]  /*30c0*/  FMUL.FTZ R25, R25, R116.reuse ;  /* 0x0000007419197220 */ /* 0x080fe20000410000 */
[----:B------:R-:W-:Y:S01]  /*30d0*/  FADD.FTZ R31, -R60, R31 ;  /* 0x0000001f3c1f7221 */ /* 0x000fe20000010100 */
[C-C-:B------:R-:W-:Y:S01]  /*30e0*/  FFMA.FTZ R29, R80.reuse, R55, R83.reuse ;  /* 0x00000037501d7223 */ /* 0x140fe20000010053 */
[-C--:B------:R-:W-:Y:S01]  /*30f0*/  FMUL.FTZ R24, R27, R116.reuse ;  /* 0x000000741b187220 */ /* 0x080fe20000410000 */
[----:B------:R-:W-:Y:S01]  /*3100*/  FFMA.FTZ R39, R80, R25, R83 ;  /* 0x0000001950277223 */ /* 0x000fe20000010053 */
[----:B------:R-:W-:Y:S01]  /*3110*/  FMUL.FTZ R57, R31, R116 ;  /* 0x000000741f397220 */ /* 0x000fe20000410000 */
[----:B------:R-:W-:Y:S01]  /*3120*/  FMUL.FTZ R30, R29, -1.4426950216293334961 ;  /* 0xbfb8aa3b1d1e7820 */ /* 0x000fe20000410000 */
[--C-:B------:R-:W-:Y:S01]  /*3130*/  FFMA.FTZ R37, R61, R24, R82.reuse ;  /* 0x000000183d257223 */ /* 0x100fe20000010052 */
[----:B------:R-:W-:Y:S01]  /*3140*/  FMUL.FTZ R26, R39, -1.4426950216293334961 ;  /* 0xbfb8aa3b271a7820 */ /* 0x000fe20000410000 */
[----:B------:R-:W-:Y:S01]  /*3150*/  FFMA.FTZ R43, R61, R57, R82 ;  /* 0x000000393d2b7223 */ /* 0x000fe20000010052 */
[----:B------:R-:W-:Y:S01]  /*3160*/  FADD.FTZ R125, -R60, R33 ;  /* 0x000000213c7d7221 */ /* 0x000fe20000010100 */
[----:B------:R-:W-:Y:S01]  /*3170*/  FMUL.FTZ R27, R37, -1.4426950216293334961 ;  /* 0xbfb8aa3b251b7820 */ /* 0x000fe20000410000 */
[----:B------:R-:W0:Y:S01]  /*3180*/  MUFU.EX2 R30, R30 ;  /* 0x0000001e001e7308 */ /* 0x000e220000000800 */
[----:B------:R-:W-:Y:S01]  /*3190*/  FMUL.FTZ R32, R43, -1.4426950216293334961 ;  /* 0xbfb8aa3b2b207820 */ /* 0x000fe20000410000 */
[----:B------:R-:W-:Y:S01]  /*31a0*/  FMUL.FTZ R125, R125, R116 ;  /* 0x000000747d7d7220 */ /* 0x000fe20000410000 */
[----:B------:R-:W-:Y:S01]  /*31b0*/  SHF.L.U32 R50, R5, 0x10, RZ ;  /* 0x0000001005327819 */ /* 0x000fe200000006ff */
[----:B------:R-:W1:Y:S01]  /*31c0*/  MUFU.EX2 R26, R26 ;  /* 0x0000001a001a7308 */ /* 0x000e620000000800 */
[----:B------:R-:W-:-:S02]  /*31d0*/  SHF.L.U32 R41, R115, 0x10, RZ ;  /* 0x0000001073297819 */ /* 0x000fc400000006ff */
[----:B------:R-:W-:Y:S01]  /*31e0*/  SHF.L.U32 R54, R113, 0x10, RZ ;  /* 0x0000001071367819 */ /* 0x000fe200000006ff */
[----:B------:R-:W2:Y:S01]  /*31f0*/  MUFU.EX2 R27, R27 ;  /* 0x0000001b001b7308 */ /* 0x000ea20000000800 */
[----:B------:R-:W-:Y:S02]  /*3200*/  SHF.L.U32 R35, R74, 0x10, RZ ;  /* 0x000000104a237819 */ /* 0x000fe400000006ff */
[----:B------:R-:W-:Y:S01]  /*3210*/  SHF.L.U32 R45, R106, 0x10, RZ ;  /* 0x000000106a2d7819 */ /* 0x000fe200000006ff */
[----:B------:R-:W3:Y:S01]  /*3220*/  MUFU.EX2 R32, R32 ;  /* 0x0000002000207308 */ /* 0x000ee20000000800 */
[----:B------:R-:W-:Y:S01]  /*3230*/  SHF.L.U32 R49, R104, 0x10, RZ ;  /* 0x0000001068317819 */ /* 0x000fe200000006ff */
[----:B0-----:R-:W-:Y:S01]  /*3240*/  FADD.FTZ R31, R30, 1 ;  /* 0x3f8000001e1f7421 */ /* 0x001fe20000010000 */
[----:B------:R-:W-:Y:S01]  /*3250*/  SHF.L.U32 R51, R14, 0x10, RZ ;  /* 0x000000100e337819 */ /* 0x000fe200000006ff */
[----:B------:R-:W-:Y:S01]  /*3260*/  FADD.FTZ R45, -R60, R45 ;  /* 0x0000002d3c2d7221 */ /* 0x000fe20000010100 */
[----:B------:R-:W-:Y:S01]  /*3270*/  SHF.L.U32 R58, R11, 0x10, RZ ;  /* 0x000000100b3a7819 */ /* 0x000fe200000006ff */
[----:B-1----:R-:W-:Y:S01]  /*3280*/  FADD.FTZ R28, R26, 1 ;  /* 0x3f8000001a1c7421 */ /* 0x002fe20000010000 */
[C---:B------:R-:W-:Y:S01]  /*3290*/  FADD.FTZ R49, -R60.reuse, R49 ;  /* 0x000000313c317221 */ /* 0x040fe20000010100 */
[----:B------:R-:W0:Y:S01]  /*32a0*/  MUFU.RCP R31, R31 ;  /* 0x0000001f001f7308 */ /* 0x000e220000001000 */
[----:B------:R-:W-:Y:S01]  /*32b0*/  FADD.FTZ R51, -R60, R51 ;  /* 0x000000333c337221 */ /* 0x000fe20000010100 */
[----:B--2---:R-:W-:Y:S01]  /*32c0*/  FADD.FTZ R26, R27, 1 ;  /* 0x3f8000001b1a7421 */ /* 0x004fe20000010000 */
[----:B------:R-:W-:Y:S01]  /*32d0*/  FFMA.FTZ R27, R80, R125, R83 ;  /* 0x0000007d501b7223 */ /* 0x000fe20000010053 */
[----:B------:R-:W-:Y:S01]  /*32e0*/  SHF.L.U32 R124, R99, 0x10, RZ ;  /* 0x00000010637c7819 */ /* 0x000fe200000006ff */
[----:B---3--:R-:W-:-:S02]  /*32f0*/  FADD.FTZ R33, R32, 1 ;  /* 0x3f80000020217421 */ /* 0x008fc40000010000 */
[----:B------:R-:W-:Y:S01]  /*3300*/  FMUL.FTZ R34, R27, -1.4426950216293334961 ;  /* 0xbfb8aa3b1b227820 */ /* 0x000fe20000410000 */
[----:B------:R-:W1:Y:S08]  /*3310*/  MUFU.RCP R26, R26 ;  /* 0x0000001a001a7308 */ /* 0x000e700000001000 */
[----:B------:R-:W2:Y:S01]  /*3320*/  MUFU.RCP R33, R33 ;  /* 0x0000002100217308 */ /* 0x000ea20000001000 */
[----:B0-----:R-:W-:Y:S01]  /*3330*/  FMUL.FTZ R50, R50, R31 ;  /* 0x0000001f32327220 */ /* 0x001fe20000410000 */
[----:B------:R-:W-:Y:S01]  /*3340*/  FADD.FTZ R30, -R31, 1 ;  /* 0x3f8000001f1e7421 */ /* 0x000fe20000010100 */
[----:B------:R-:W-:-:S03]  /*3350*/  SHF.L.U32 R31, R110, 0x10, RZ ;  /* 0x000000106e1f7819 */ /* 0x000fc600000006ff */
[----:B------:R-:W-:Y:S02]  /*3360*/  FFMA.FTZ R29, R29, R30, 1 ;  /* 0x3f8000001d1d7423 */ /* 0x000fe4000001001e */
[----:B------:R-:W0:Y:S01]  /*3370*/  MUFU.EX2 R34, R34 ;  /* 0x0000002200227308 */ /* 0x000e220000000800 */
[----:B------:R-:W-:Y:S01]  /*3380*/  FADD.FTZ R31, -R60, R31 ;  /* 0x0000001f3c1f7221 */ /* 0x000fe20000010100 */
[----:B-1----:R-:W-:Y:S01]  /*3390*/  FMUL.FTZ R48, R41, R26 ;  /* 0x0000001a29307220 */ /* 0x002fe20000410000 */
[----:B------:R-:W-:Y:S01]  /*33a0*/  SHF.L.U32 R41, R10, 0x10, RZ ;  /* 0x000000100a297819 */ /* 0x000fe200000006ff */
[----:B------:R-:W1:Y:S01]  /*33b0*/  MUFU.RCP R28, R28 ;  /* 0x0000001c001c7308 */ /* 0x000e620000001000 */
[-C--:B------:R-:W-:Y:S01]  /*33c0*/  FMUL.FTZ R59, R31, R116.reuse ;  /* 0x000000741f3b7220 */ /* 0x080fe20000410000 */
[----:B------:R-:W-:Y:S01]  /*33d0*/  FADD.FTZ R26, -R26, 1 ;  /* 0x3f8000001a1a7421 */ /* 0x000fe20000010100 */
[----:B------:R-:W-:Y:S01]  /*33e0*/  FMUL.FTZ R50, R50, R29 ;  /* 0x0000001d32327220 */ /* 0x000fe20000410000 */
[----:B------:R-:W-:Y:S01]  /*33f0*/  FADD.FTZ R31, -R60, R41 ;  /* 0x000000293c1f7221 */ /* 0x000fe20000010100 */
[--C-:B------:R-:W-:Y:S01]  /*3400*/  FFMA.FTZ R41, R61, R59, R82.reuse ;  /* 0x0000003b3d297223 */ /* 0x100fe20000010052 */
[----:B--2---:R-:W-:Y:S01]  /*3410*/  FMUL.FTZ R54, R54, R33 ;  /* 0x0000002136367220 */ /* 0x004fe20000410000 */
[----:B------:R-:W-:Y:S01]  /*3420*/  FADD.FTZ R32, -R33, 1 ;  /* 0x3f80000021207421 */ /* 0x000fe20000010100 */
[----:B------:R-:W-:Y:S01]  /*3430*/  SHF.L.U32 R33, R8, 0x10, RZ ;  /* 0x0000001008217819 */ /* 0x000fe200000006ff */
[----:B------:R-:W-:Y:S01]  /*3440*/  FMUL.FTZ R38, R41, -1.4426950216293334961 ;  /* 0xbfb8aa3b29267820 */ /* 0x000fe20000410000 */
[----:B------:R-:W-:Y:S01]  /*3450*/  FMUL.FTZ R36, R31, R116 ;  /* 0x000000741f247220 */ /* 0x000fe20000410000 */
[----:B------:R-:W-:Y:S01]  /*3460*/  FFMA.FTZ R43, R43, R32, 1 ;  /* 0x3f8000002b2b7423 */ /* 0x000fe20000010020 */
[----:B0-----:R-:W-:Y:S01]  /*3470*/  FADD.FTZ R32, R34, 1 ;  /* 0x3f80000022207421 */ /* 0x001fe20000010000 */
[----:B------:R-:W-:Y:S01]  /*3480*/  FADD.FTZ R33, -R60, R33 ;  /* 0x000000213c217221 */ /* 0x000fe20000010100 */
[----:B------:R-:W-:Y:S01]  /*3490*/  FFMA.FTZ R37, R37, R26, 1 ;  /* 0x3f80000025257423 */ /* 0x000fe2000001001a */
[----:B------:R-:W0:Y:S01]  /*34a0*/  MUFU.EX2 R38, R38 ;  /* 0x0000002600267308 */ /* 0x000e220000000800 */
[--C-:B------:R-:W-:Y:S01]  /*34b0*/  FFMA.FTZ R26, R80, R36, R83.reuse ;  /* 0x00000024501a7223 */ /* 0x100fe20000010053 */
[----:B------:R-:W-:Y:S01]  /*34c0*/  FMUL.FTZ R81, R33, R116 ;  /* 0x0000007421517220 */ /* 0x000fe20000410000 */
[----:B-1----:R-:W-:Y:S01]  /*34d0*/  FMUL.FTZ R56, R35, R28 ;  /* 0x0000001c23387220 */ /* 0x002fe20000410000 */
[----:B------:R-:W1:Y:S01]  /*34e0*/  MUFU.RCP R32, R32 ;  /* 0x0000002000207308 */ /* 0x000e620000001000 */
[----:B------:R-:W-:Y:S01]  /*34f0*/  SHF.L.U32 R35, R108, 0x10, RZ ;  /* 0x000000106c237819 */ /* 0x000fe200000006ff */
[----:B------:R-:W-:Y:S01]  /*3500*/  FFMA.FTZ R40, R80, R81, R83 ;  /* 0x0000005150287223 */ /* 0x000fe20000010053 */
[----:B------:R-:W-:Y:S01]  /*3510*/  FADD.FTZ R28, -R28, 1 ;  /* 0x3f8000001c1c7421 */ /* 0x000fe20000010100 */
[----:B------:R-:W-:Y:S01]  /*3520*/  FMUL.FTZ R48, R48, R37 ;  /* 0x0000002530307220 */ /* 0x000fe20000410000 */
[----:B------:R-:W-:Y:S01]  /*3530*/  FMUL.FTZ R54, R54, R43 ;  /* 0x0000002b36367220 */ /* 0x000fe20000410000 */
[----:B------:R-:W-:Y:S01]  /*3540*/  FADD.FTZ R35, -R60, R35 ;  /* 0x000000233c237221 */ /* 0x000fe20000010100 */
[----:B------:R-:W-:Y:S01]  /*3550*/  FMUL.FTZ R30, R40, -1.4426950216293334961 ;  /* 0xbfb8aa3b281e7820 */ /* 0x000fe20000410000 */
[----:B------:R-:W-:Y:S01]  /*3560*/  FFMA.FTZ R39, R39, R28, 1 ;  /* 0x3f80000027277423 */ /* 0x000fe2000001001c */
[----:B------:R-:W-:Y:S01]  /*3570*/  FMUL.FTZ R28, R26, -1.4426950216293334961 ;  /* 0xbfb8aa3b1a1c7820 */ /* 0x000fe20000410000 */
[----:B0-----:R-:W-:Y:S01]  /*3580*/  FADD.FTZ R38, R38, 1 ;  /* 0x3f80000026267421 */ /* 0x001fe20000010000 */
[-C--:B------:R-:W-:Y:S01]  /*3590*/  FMUL.FTZ R63, R35, R116.reuse ;  /* 0x00000074233f7220 */ /* 0x080fe20000410000 */
[----:B------:R-:W-:Y:S01]  /*35a0*/  FMUL.FTZ R35, R45, R116 ;  /* 0x000000742d237220 */ /* 0x000fe20000410000 */
[----:B------:R-:W0:Y:S01]  /*35b0*/  MUFU.EX2 R30, R30 ;  /* 0x0000001e001e7308 */ /* 0x000e220000000800 */
[----:B------:R-:W-:Y:S01]  /*35c0*/  SHF.L.U32 R45, R12, 0x10, RZ ;  /* 0x000000100c2d7819 */ /* 0x000fe200000006ff */
[C-C-:B------:R-:W-:Y:S01]  /*35d0*/  FFMA.FTZ R33, R61.reuse, R63, R82.reuse ;  /* 0x0000003f3d217223 */ /* 0x140fe20000010052 */
[----:B------:R-:W-:Y:S01]  /*35e0*/  FFMA.FTZ R31, R61, R35, R82 ;  /* 0x000000233d1f7223 */ /* 0x000fe20000010052 */
[----:B------:R-:W2:Y:S01]  /*35f0*/  MUFU.RCP R46, R38 ;  /* 0x00000026002e7308 */ /* 0x000ea20000001000 */
[----:B-1----:R-:W-:Y:S01]  /*3600*/  FADD.FTZ R34, -R32, 1 ;  /* 0x3f80000020227421 */ /* 0x002fe20000010100 */
[----:B------:R-:W-:Y:S01]  /*3610*/  FMUL.FTZ R42, R33, -1.4426950216293334961 ;  /* 0xbfb8aa3b212a7820 */ /* 0x000fe20000410000 */
[----:B------:R-:W-:Y:S01]  /*3620*/  FADD.FTZ R47, -R60, R45 ;  /* 0x0000002d3c2f7221 */ /* 0x000fe20000010100 */
[----:B------:R-:W-:Y:S01]  /*3630*/  FMUL.FTZ R45, R31, -1.4426950216293334961 ;  /* 0xbfb8aa3b1f2d7820 */ /* 0x000fe20000410000 */
[----:B------:R-:W-:Y:S01]  /*3640*/  FFMA.FTZ R53, R27, R34, 1 ;  /* 0x3f8000001b357423 */ /* 0x000fe20000010022 */
[----:B------:R-:W-:Y:S01]  /*3650*/  FMUL.FTZ R56, R56, R39 ;  /* 0x0000002738387220 */ /* 0x000fe20000410000 */
[----:B------:R-:W-:Y:S01]  /*3660*/  FMUL.FTZ R34, R47, R116 ;  /* 0x000000742f227220 */ /* 0x000fe20000410000 */
[----:B------:R-:W-:Y:S01]  /*3670*/  SHF.L.U32 R47, R7, 0x10, RZ ;  /* 0x00000010072f7819 */ /* 0x000fe200000006ff */
[----:B------:R-:W1:Y:S02]  /*3680*/  MUFU.EX2 R42, R42 ;  /* 0x0000002a002a7308 */ /* 0x000e640000000800 */
[----:B------:R-:W-:-:S02]  /*3690*/  FFMA.FTZ R27, R80, R34, R83 ;  /* 0x00000022501b7223 */ /* 0x000fc40000010053 */
[----:B------:R0:W-:Y:S01]  /*36a0*/  MUFU.EX2 R39, R45 ;  /* 0x0000002d00277308 */ /* 0x0001e20000000800 */
[----:B------:R-:W-:Y:S01]  /*36b0*/  FMUL.FTZ R44, R47, R32 ;  /* 0x000000202f2c7220 */ /* 0x000fe20000410000 */
[----:B------:R-:W-:Y:S01]  /*36c0*/  FMUL.FTZ R32, R49, R116 ;  /* 0x0000007431207220 */ /* 0x000fe20000410000 */
[----:B------:R-:W-:Y:S01]  /*36d0*/  SHF.L.U32 R49, R111, 0x10, RZ ;  /* 0x000000106f317819 */ /* 0x000fe200000006ff */
[----:B------:R-:W3:Y:S01]  /*36e0*/  MUFU.EX2 R28, R28 ;  /* 0x0000001c001c7308 */ /* 0x000ee20000000800 */
[----:B--2---:R-:W-:Y:S01]  /*36f0*/  FADD.FTZ R52, -R46, 1 ;  /* 0x3f8000002e347421 */ /* 0x004fe20000010100 */
[----:B------:R-:W-:Y:S01]  /*3700*/  FFMA.FTZ R29, R61, R32, R82 ;  /* 0x000000203d1d7223 */ /* 0x000fe20000010052 */
[----:B------:R-:W-:Y:S01]  /*3710*/  FMUL.FTZ R53, R44, R53 ;  /* 0x000000352c357220 */ /* 0x000fe20000410000 */
[----:B------:R-:W-:Y:S01]  /*3720*/  FMUL.FTZ R37, R27, -1.4426950216293334961 ;  /* 0xbfb8aa3b1b257820 */ /* 0x000fe20000410000 */
[----:B0-----:R-:W-:Y:S01]  /*3730*/  FADD.FTZ R45, R30, 1 ;  /* 0x3f8000001e2d7421 */ /* 0x001fe20000010000 */
[----:B------:R-:W-:Y:S01]  /*3740*/  FFMA.FTZ R41, R41, R52, 1 ;  /* 0x3f80000029297423 */ /* 0x000fe20000010034 */
[----:B------:R-:W-:Y:S01]  /*3750*/  FMUL.FTZ R52, R49, R46 ;  /* 0x0000002e31347220 */ /* 0x000fe20000410000 */
[----:B------:R-:W-:Y:S01]  /*3760*/  SHF.L.U32 R49, R102, 0x10, RZ ;  /* 0x0000001066317819 */ /* 0x000fe200000006ff */
[----:B------:R-:W-:Y:S01]  /*3770*/  FMUL.FTZ R47, R29, -1.4426950216293334961 ;  /* 0xbfb8aa3b1d2f7820 */ /* 0x000fe20000410000 */
[----:B-1----:R-:W-:Y:S01]  /*3780*/  FADD.FTZ R42, R42, 1 ;  /* 0x3f8000002a2a7421 */ /* 0x002fe20000010000 */
[----:B------:R-:W0:Y:S01]  /*3790*/  MUFU.RCP R45, R45 ;  /* 0x0000002d002d7308 */ /* 0x000e220000001000 */
[----:B------:R-:W-:Y:S01]  /*37a0*/  FMUL.FTZ R30, R51, R116 ;  /* 0x00000074331e7220 */ /* 0x000fe20000410000 */
[----:B------:R-:W-:Y:S01]  /*37b0*/  FADD.FTZ R49, -R60, R49 ;  /* 0x000000313c317221 */ /* 0x000fe20000010100 */
[----:B------:R-:W-:-:S02]  /*37c0*/  FMUL.FTZ R52, R52, R41 ;  /* 0x0000002934347220 */ /* 0x000fc40000410000 */
[----:B------:R-:W-:-:S03]  /*37d0*/  FFMA.FTZ R38, R80, R30, R83 ;  /* 0x0000001e50267223 */ /* 0x000fc60000010053 */
[----:B------:R3:W-:Y:S01]  /*37e0*/  MUFU.EX2 R44, R47 ;  /* 0x0000002f002c7308 */ /* 0x0007e20000000800 */
[----:B------:R-:W-:-:S03]  /*37f0*/  FMUL.FTZ R43, R38, -1.4426950216293334961 ;  /* 0xbfb8aa3b262b7820 */ /* 0x000fc60000410000 */
[----:B------:R-:W1:Y:S01]  /*3800*/  MUFU.RCP R46, R42 ;  /* 0x0000002a002e7308 */ /* 0x000e620000001000 */
[----:B---3--:R-:W-:Y:S01]  /*3810*/  FADD.FTZ R47, R28, 1 ;  /* 0x3f8000001c2f7421 */ /* 0x008fe20000010000 */
[----:B------:R-:W-:Y:S01]  /*3820*/  FMUL.FTZ R28, R49, R116 ;  /* 0x00000074311c7220 */ /* 0x000fe20000410000 */
[----:B------:R-:W-:-:S05]  /*3830*/  FADD.FTZ R49, R39, 1 ;  /* 0x3f80000027317421 */ /* 0x000fca0000010000 */
[----:B------:R-:W2:Y:S01]  /*3840*/  MUFU.EX2 R37, R37 ;  /* 0x0000002500257308 */ /* 0x000ea20000000800 */
[----:B0-----:R-:W-:Y:S01]  /*3850*/  FADD.FTZ R41, -R45, 1 ;  /* 0x3f8000002d297421 */ /* 0x001fe20000010100 */
[----:B------:R-:W-:Y:S02]  /*3860*/  FFMA.FTZ R39, R61, R28, R82 ;  /* 0x0000001c3d277223 */ /* 0x000fe40000010052 */
[----:B------:R-:W0:Y:S01]  /*3870*/  MUFU.RCP R47, R47 ;  /* 0x0000002f002f7308 */ /* 0x000e220000001000 */
[----:B------:R-:W-:Y:S01]  /*3880*/  FFMA.FTZ R62, R40, R41, 1 ;  /* 0x3f800000283e7423 */ /* 0x000fe20000010029 */
[----:B------:R-:W-:Y:S01]  /*3890*/  SHF.L.U32 R40, R9, 0x10, RZ ;  /* 0x0000001009287819 */ /* 0x000fe200000006ff */
[----:B-1----:R-:W-:-:S04]  /*38a0*/  FADD.FTZ R118, -R46, 1 ;  /* 0x3f8000002e767421 */ /* 0x002fc80000010100 */
[----:B------:R-:W-:Y:S01]  /*38b0*/  FMUL.FTZ R41, R40, R45 ;  /* 0x0000002d28297220 */ /* 0x000fe20000410000 */
[----:B------:R-:W1:Y:S01]  /*38c0*/  MUFU.RCP R42, R49 ;  /* 0x00000031002a7308 */ /* 0x000e620000001000 */
[----:B------:R-:W-:Y:S01]  /*38d0*/  SHF.L.U32 R45, R109, 0x10, RZ ;  /* 0x000000106d2d7819 */ /* 0x000fe200000006ff */
[----:B--2---:R-:W-:Y:S01]  /*38e0*/  FADD.FTZ R51, R37, 1 ;  /* 0x3f80000025337421 */ /* 0x004fe20000010000 */
[----:B------:R-:W-:Y:S01]  /*38f0*/  FMUL.FTZ R40, R39, -1.4426950216293334961 ;  /* 0xbfb8aa3b27287820 */ /* 0x000fe20000410000 */
[----:B------:R-:W-:Y:S01]  /*3900*/  FFMA.FTZ R118, R33, R118, 1 ;  /* 0x3f80000021767423 */ /* 0x000fe20000010076 */
[----:B------:R-:W-:Y:S01]  /*3910*/  FMUL.FTZ R62, R41, R62 ;  /* 0x0000003e293e7220 */ /* 0x000fe20000410000 */
[----:B------:R-:W-:Y:S01]  /*3920*/  FMUL.FTZ R45, R45, R46 ;  /* 0x0000002e2d2d7220 */ /* 0x000fe20000410000 */
[----:B------:R-:W-:Y:S01]  /*3930*/  FADD.FTZ R46, R44, 1 ;  /* 0x3f8000002c2e7421 */ /* 0x000fe20000010000 */
[----:B------:R-:W2:Y:S01]  /*3940*/  MUFU.EX2 R43, R43 ;  /* 0x0000002b002b7308 */ /* 0x000ea20000000800 */
[----:B0-----:R-:W-:Y:S01]  /*3950*/  FADD.FTZ R37, -R47, 1 ;  /* 0x3f8000002f257421 */ /* 0x001fe20000010100 */
[----:B------:R-:W-:-:S02]  /*3960*/  FMUL.FTZ R47, R58, R47 ;  /* 0x0000002f3a2f7220 */ /* 0x000fc40000410000 */
[----:B------:R-:W0:Y:S01]  /*3970*/  MUFU.RCP R33, R51 ;  /* 0x0000003300217308 */ /* 0x000e220000001000 */
[----:B------:R-:W-:Y:S01]  /*3980*/  FMUL.FTZ R118, R45, R118 ;  /* 0x000000762d767220 */ /* 0x000fe20000410000 */
[----:B------:R-:W-:Y:S01]  /*3990*/  FFMA.FTZ R26, R26, R37, 1 ;  /* 0x3f8000001a1a7423 */ /* 0x000fe20000010025 */
[----:B-1----:R-:W-:-:S05]  /*39a0*/  FADD.FTZ R44, -R42, 1 ;  /* 0x3f8000002a2c7421 */ /* 0x002fca0000010100 */
[----:B------:R-:W1:Y:S01]  /*39b0*/  MUFU.EX2 R40, R40 ;  /* 0x0000002800287308 */ /* 0x000e620000000800 */
[----:B--2---:R-:W-:Y:S01]  /*39c0*/  FADD.FTZ R43, R43, 1 ;  /* 0x3f8000002b2b7421 */ /* 0x004fe20000010000 */
[----:B------:R-:W-:Y:S02]  /*39d0*/  FFMA.FTZ R49, R31, R44, 1 ;  /* 0x3f8000001f317423 */ /* 0x000fe4000001002c */
[----:B------:R2:W3:Y:S01]  /*39e0*/  MUFU.RCP R37, R46 ;  /* 0x0000002e00257308 */ /* 0x0004e20000001000 */
[----:B------:R-:W-:-:S05]  /*39f0*/  SHF.L.U32 R31, R107, 0x10, RZ ;  /* 0x000000106b1f7819 */ /* 0x000fca00000006ff */
[----:B------:R-:W-:Y:S01]  /*3a00*/  FMUL.FTZ R42, R31, R42 ;  /* 0x0000002a1f2a7220 */ /* 0x000fe20000410000 */
[----:B------:R-:W-:Y:S01]  /*3a10*/  FMUL.FTZ R31, R47, R26 ;  /* 0x0000001a2f1f7220 */ /* 0x000fe20000410000 */
[----:B------:R-:W4:Y:S01]  /*3a20*/  MUFU.RCP R43, R43 ;  /* 0x0000002b002b7308 */ /* 0x000f220000001000 */
[----:B--2---:R-:W-:Y:S01]  /*3a30*/  SHF.L.U32 R46, R13, 0x10, RZ ;  /* 0x000000100d2e7819 */ /* 0x004fe200000006ff */
[----:B------:R-:W-:Y:S01]  /*3a40*/  FMUL.FTZ R26, R42, R49 ;  /* 0x000000312a1a7220 */ /* 0x000fe20000410000 */
[----:B0-----:R-:W-:Y:S01]  /*3a50*/  FADD.FTZ R42, -R33, 1 ;  /* 0x3f800000212a7421 */ /* 0x001fe20000010100 */
[----:B-1----:R-:W-:Y:S01]  /*3a60*/  FADD.FTZ R40, R40, 1 ;  /* 0x3f80000028287421 */ /* 0x002fe20000010000 */
[----:B------:R-:W-:Y:S02]  /*3a70*/  SHF.L.U32 R47, R98, 0x10, RZ ;  /* 0x00000010622f7819 */ /* 0x000fe400000006ff */
[----:B------:R-:W-:Y:S01]  /*3a80*/  FFMA.FTZ R27, R27, R42, 1 ;  /* 0x3f8000001b1b7423 */ /* 0x000fe2000001002a */
[----:B------:R-:W-:Y:S01]  /*3a90*/  FMUL.FTZ R42, R46, R33 ;  /* 0x000000212e2a7220 */ /* 0x000fe20000410000 */
[----:B------:R-:W-:Y:S01]  /*3aa0*/  SHF.L.U32 R46, R105, 0x10, RZ ;  /* 0x00000010692e7819 */ /* 0x000fe200000006ff */
[----:B------:R-:W0:Y:S01]  /*3ab0*/  MUFU.RCP R40, R40 ;  /* 0x0000002800287308 */ /* 0x000e220000001000 */
[----:B---3--:R-:W-:Y:S01]  /*3ac0*/  FADD.FTZ R44, -R37, 1 ;  /* 0x3f800000252c7421 */ /* 0x008fe20000010100 */
[----:B------:R-:W-:Y:S01]  /*3ad0*/  SHF.L.U32 R33, R16, 0x10, RZ ;  /* 0x0000001010217819 */ /* 0x000fe200000006ff */
[----:B------:R-:W-:Y:S01]  /*3ae0*/  FMUL.FTZ R27, R42, R27 ;  /* 0x0000001b2a1b7220 */ /* 0x000fe20000410000 */
[----:B------:R-:W-:Y:S01]  /*3af0*/  FMUL.FTZ R37, R46, R37 ;  /* 0x000000252e257220 */ /* 0x000fe20000410000 */
[----:B------:R-:W-:Y:S01]  /*3b00*/  FFMA.FTZ R44, R29, R44, 1 ;  /* 0x3f8000001d2c7423 */ /* 0x000fe2000001002c */
[----:B------:R-:W-:Y:S01]  /*3b10*/  SHF.L.U32 R46, R15, 0x10, RZ ;  /* 0x000000100f2e7819 */ /* 0x000fe200000006ff */
[C---:B------:R-:W-:Y:S01]  /*3b20*/  FADD.FTZ R41, -R60.reuse, R33 ;  /* 0x000000213c297221 */ /* 0x040fe20000010100 */
[----:B----4-:R-:W-:Y:S01]  /*3b30*/  FADD.FTZ R29, -R43, 1 ;  /* 0x3f8000002b1d7421 */ /* 0x010fe20000010100 */
[----:B------:R-:W-:Y:S01]  /*3b40*/  FMUL.FTZ R42, R37, R44 ;  /* 0x0000002c252a7220 */ /* 0x000fe20000410000 */
[----:B------:R-:W-:Y:S01]  /*3b50*/  SHF.L.U32 R33, R103, 0x10, RZ ;  /* 0x0000001067217819 */ /* 0x000fe200000006ff */
[----:B------:R-:W-:Y:S01]  /*3b60*/  FADD.FTZ R49, -R60, R47 ;  /* 0x0000002f3c317221 */ /* 0x000fe20000010100 */
[----:B------:R-:W-:Y:S01]  /*3b70*/  FFMA.FTZ R29, R38, R29, 1 ;  /* 0x3f800000261d7423 */ /* 0x000fe2000001001d */
[----:B------:R-:W-:Y:S01]  /*3b80*/  FMUL.FTZ R38, R46, R43 ;  /* 0x0000002b2e267220 */ /* 0x000fe20000410000 */
[----:B------:R-:W-:Y:S01]  /*3b90*/  FMUL.FTZ R46, R41, R116 ;  /* 0x00000074292e7220 */ /* 0x000fe20000410000 */
[----:B------:R-:W-:-:S02]  /*3ba0*/  SHF.L.U32 R41, R100, 0x10, RZ ;  /* 0x0000001064297819 */ /* 0x000fc400000006ff */
[----:B------:R-:W-:Y:S01]  /*3bb0*/  FMUL.FTZ R29, R38, R29 ;  /* 0x0000001d261d7220 */ /* 0x000fe20000410000 */
[----:B0-----:R-:W-:Y:S01]  /*3bc0*/  FADD.FTZ R44, -R40, 1 ;  /* 0x3f800000282c7421 */ /* 0x001fe20000010100 */
[----:B------:R-:W-:Y:S01]  /*3bd0*/  FFMA.FTZ R37, R80, R46, R83 ;  /* 0x0000002e50257223 */ /* 0x000fe20000010053 */
[----:B------:R-:W-:Y:S02]  /*3be0*/  FADD.FTZ R41, -R60, R41 ;  /* 0x000000293c297221 */ /* 0x000fe40000010100 */
[----:B------:R-:W-:Y:S01]  /*3bf0*/  FFMA.FTZ R44, R39, R44, 1 ;  /* 0x3f800000272c7423 */ /* 0x000fe2000001002c */
[----:B------:R-:W-:Y:S01]  /*3c00*/  FMUL.FTZ R39, R33, R40 ;  /* 0x0000002821277220 */ /* 0x000fe20000410000 */
[----:B------:R-:W-:Y:S01]  /*3c10*/  FMUL.FTZ R45, R41, R116 ;  /* 0x00000074292d7220 */ /* 0x000fe20000410000 */
[----:B------:R-:W-:Y:S01]  /*3c20*/  SHF.L.U32 R33, R18, 0x10, RZ ;  /* 0x0000001012217819 */ /* 0x000fe200000006ff */
[----:B------:R-:W-:Y:S01]  /*3c30*/  FMUL.FTZ R43, R37, -1.4426950216293334961 ;  /* 0xbfb8aa3b252b7820 */ /* 0x000fe20000410000 */
[----:B------:R-:W-:Y:S01]  /*3c40*/  FMUL.FTZ R39, R39, R44 ;  /* 0x0000002c27277220 */ /* 0x000fe20000410000 */
[----:B------:R-:W-:-:S02]  /*3c50*/  FFMA.FTZ R40, R61, R45, R82 ;  /* 0x0000002d3d287223 */ /* 0x000fc40000010052 */
[----:B------:R-:W-:Y:S02]  /*3c60*/  FADD.FTZ R41, -R60, R33 ;  /* 0x000000213c297221 */ /* 0x000fe40000010100 */
[----:B------:R-:W-:Y:S01]  /*3c70*/  FMUL.FTZ R33, R40, -1.4426950216293334961 ;  /* 0xbfb8aa3b28217820 */ /* 0x000fe20000410000 */
[----:B------:R-:W0:Y:S01]  /*3c80*/  MUFU.EX2 R43, R43 ;  /* 0x0000002b002b7308 */ /* 0x000e220000000800 */
[----:B------:R-:W-:-:S04]  /*3c90*/  FMUL.FTZ R44, R41, R116 ;  /* 0x00000074292c7220 */ /* 0x000fc80000410000 */
[----:B------:R-:W1:Y:S01]  /*3ca0*/  MUFU.EX2 R33, R33 ;  /* 0x0000002100217308 */ /* 0x000e620000000800 */
[----:B------:R-:W-:-:S04]  /*3cb0*/  FFMA.FTZ R41, R80, R44, R83 ;  /* 0x0000002c50297223 */ /* 0x000fc80000010053 */
[----:B------:R-:W-:Y:S01]  /*3cc0*/  FMUL.FTZ R119, R41, -1.4426950216293334961 ;  /* 0xbfb8aa3b29777820 */ /* 0x000fe20000410000 */
[----:B0-----:R-:W-:Y:S01]  /*3cd0*/  FADD.FTZ R38, R43, 1 ;  /* 0x3f8000002b267421 */ /* 0x001fe20000010000 */
[----:B------:R-:W-:Y:S02]  /*3ce0*/  FMUL.FTZ R43, R49, R116 ;  /* 0x00000074312b7220 */ /* 0x000fe40000410000 */
[----:B------:R0:W2:Y:S01]  /*3cf0*/  MUFU.EX2 R47, R119 ;  /* 0x00000077002f7308 */ /* 0x0000a20000000800 */
[----:B-1----:R-:W-:-:S03]  /*3d00*/  FADD.FTZ R49, R33, 1 ;  /* 0x3f80000021317421 */ /* 0x002fc60000010000 */
[----:B------:R-:W1:Y:S01]  /*3d10*/  MUFU.RCP R38, R38 ;  /* 0x0000002600267308 */ /* 0x000e620000001000 */
[----:B------:R-:W-:-:S04]  /*3d20*/  FFMA.FTZ R33, R61, R43, R82 ;  /* 0x0000002b3d217223 */ /* 0x000fc80000010052 */
[----:B------:R-:W-:Y:S01]  /*3d30*/  FMUL.FTZ R51, R33, -1.4426950216293334961 ;  /* 0xbfb8aa3b21337820 */ /* 0x000fe20000410000 */
[----:B0-----:R-:W-:Y:S02]  /*3d40*/  SHF.L.U32 R119, R17, 0x10, RZ ;  /* 0x0000001011777819 */ /* 0x001fe400000006ff */
[----:B------:R-:W0:Y:S01]  /*3d50*/  MUFU.RCP R49, R49 ;  /* 0x0000003100317308 */ /* 0x000e220000001000 */
[----:B--2---:R-:W-:-:S07]  /*3d60*/  FADD.FTZ R47, R47, 1 ;  /* 0x3f8000002f2f7421 */ /* 0x004fce0000010000 */
[----:B------:R-:W2:Y:S01]  /*3d70*/  MUFU.EX2 R51, R51 ;  /* 0x0000003300337308 */ /* 0x000ea20000000800 */
[----:B-1----:R-:W-:Y:S01]  /*3d80*/  FADD.FTZ R58, -R38, 1 ;  /* 0x3f800000263a7421 */ /* 0x002fe20000010100 */
[----:B------:R-:W-:Y:S02]  /*3d90*/  FMUL.FTZ R38, R119, R38 ;  /* 0x0000002677267220 */ /* 0x000fe40000410000 */
[----:B------:R-:W1:Y:S01]  /*3da0*/  MUFU.RCP R47, R47 ;  /* 0x0000002f002f7308 */ /* 0x000e620000001000 */
[----:B------:R-:W-:Y:S01]  /*3db0*/  FFMA.FTZ R37, R37, R58, 1 ;  /* 0x3f80000025257423 */ /* 0x000fe2000001003a */
[----:B------:R-:W-:Y:S01]  /*3dc0*/  SHF.L.U32 R58, R101, 0x10, RZ ;  /* 0x00000010653a7819 */ /* 0x000fe200000006ff */
[----:B0-----:R-:W-:Y:S02]  /*3dd0*/  FADD.FTZ R119, -R49, 1 ;  /* 0x3f80000031777421 */ /* 0x001fe40000010100 */
[----:B------:R-:W-:Y:S02]  /*3de0*/  FMUL.FTZ R37, R38, R37 ;  /* 0x0000002526257220 */ /* 0x000fe40000410000 */
[----:B------:R-:W-:Y:S01]  /*3df0*/  FMUL.FTZ R49, R58, R49 ;  /* 0x000000313a317220 */ /* 0x000fe20000410000 */
[----:B------:R-:W-:Y:S01]  /*3e00*/  FFMA.FTZ R40, R40, R119, 1 ;  /* 0x3f80000028287423 */ /* 0x000fe20000010077 */
[----:B--2---:R-:W-:-:S03]  /*3e10*/  FADD.FTZ R119, R51, 1 ;  /* 0x3f80000033777421 */ /* 0x004fc60000010000 */
[----:B------:R-:W-:Y:S01]  /*3e20*/  FMUL.FTZ R40, R49, R40 ;  /* 0x0000002831287220 */ /* 0x000fe20000410000 */
[----:B------:R0:W2:Y:S01]  /*3e30*/  MUFU.RCP R51, R119 ;  /* 0x0000007700337308 */ /* 0x0000a20000001000 */
[----:B-1----:R-:W-:-:S04]  /*3e40*/  FADD.FTZ R58, -R47, 1 ;  /* 0x3f8000002f3a7421 */ /* 0x002fc80000010100 */
[----:B------:R-:W-:Y:S01]  /*3e50*/  FFMA.FTZ R41, R41, R58, 1 ;  /* 0x3f80000029297423 */ /* 0x000fe2000001003a */
[----:B------:R-:W-:Y:S01]  /*3e60*/  SHF.L.U32 R58, R19, 0x10, RZ ;  /* 0x00000010133a7819 */ /* 0x000fe200000006ff */
[----:B0-----:R-:W-:-:S04]  /*3e70*/  FMUL.FTZ R119, R61, R48 ;  /* 0x000000303d777220 */ /* 0x001fc80000410000 */
[----:B------:R-:W-:Y:S01]  /*3e80*/  FMUL.FTZ R58, R58, R47 ;  /* 0x0000002f3a3a7220 */ /* 0x000fe20000410000 */
[----:B--2---:R-:W-:Y:S01]  /*3e90*/  FMUL.FTZ R47, R124, R51 ;  /* 0x000000337c2f7220 */ /* 0x004fe20000410000 */
[----:B------:R-:W-:-:S04]  /*3ea0*/  FADD.FTZ R124, -R51, 1 ;  /* 0x3f800000337c7421 */ /* 0x000fc80000010100 */
[----:B------:R-:W-:Y:S01]  /*3eb0*/  FFMA.FTZ R124, R33, R124, 1 ;  /* 0x3f800000217c7423 */ /* 0x000fe2000001007c */
[----:B------:R-:W-:Y:S01]  /*3ec0*/  FMUL.FTZ R33, R58, R41 ;  /* 0x000000293a217220 */ /* 0x000fe20000410000 */
[----:B------:R-:W-:Y:S01]  /*3ed0*/  SHF.L.U32 R41, R20, 0x10, RZ ;  /* 0x0000001014297819 */ /* 0x000fe200000006ff */
[----:B------:R-:W-:Y:S01]  /*3ee0*/  FMUL.FTZ R58, R80, R56 ;  /* 0x00000038503a7220 */ /* 0x000fe20000410000 */
[----:B------:R-:W-:Y:S01]  /*3ef0*/  FMUL.FTZ R38, R47, R124 ;  /* 0x0000007c2f267220 */ /* 0x000fe20000410000 */
[C---:B------:R-:W-:Y:S02]  /*3f00*/  FFMA.FTZ R124, R25.reuse, R56, RZ ;  /* 0x00000038197c7223 */ /* 0x040fe400000100ff */
[----:B------:R-:W-:Y:S01]  /*3f10*/  FADD.FTZ R41, -R60, R41 ;  /* 0x000000293c297221 */ /* 0x000fe20000010100 */
[----:B------:R-:W-:Y:S01]  /*3f20*/  FFMA.FTZ R51, R25, R58, RZ ;  /* 0x0000003a19337223 */ /* 0x000fe200000100ff */
[----:B------:R-:W-:Y:S01]  /*3f30*/  FADD.FTZ R58, RZ, R58 ;  /* 0x0000003aff3a7221 */ /* 0x000fe20000010000 */
[----:B------:R-:W-:Y:S01]  /*3f40*/  FADD.FTZ R25, RZ, R56 ;  /* 0x00000038ff197221 */ /* 0x000fe20000010000 */
[----:B------:R-:W-:Y:S01]  /*3f50*/  FMUL.FTZ R41, R41, R116 ;  /* 0x0000007429297220 */ /* 0x000fe20000410000 */
[----:B------:R-:W-:Y:S01]  /*3f60*/  FFMA.FTZ R51, R24, R119, R51 ;  /* 0x0000007718337223 */ /* 0x000fe20000010033 */
[----:B------:R-:W-:Y:S01]  /*3f70*/  FADD.FTZ R119, R119, R58 ;  /* 0x0000003a77777221 */ /* 0x000fe20000010000 */
[----:B------:R-:W-:Y:S01]  /*3f80*/  FADD.FTZ R56, R25, R50 ;  /* 0x0000003219387221 */ /* 0x000fe20000010000 */
[C---:B------:R-:W-:Y:S01]  /*3f90*/  FFMA.FTZ R47, R80.reuse, R41, R83 ;  /* 0x00000029502f7223 */ /* 0x040fe20000010053 */
[----:B------:R-:W-:Y:S01]  /*3fa0*/  SHF.L.U32 R25, R21, 0x10, RZ ;  /* 0x0000001015197819 */ /* 0x000fe200000006ff */
[-C--:B------:R-:W-:Y:S01]  /*3fb0*/  FFMA.FTZ R124, R55, R50.reuse, R124 ;  /* 0x00000032377c7223 */ /* 0x080fe2000001007c */
[----:B------:R-:W-:Y:S01]  /*3fc0*/  FMUL.FTZ R50, R80, R50 ;  /* 0x0000003250327220 */ /* 0x000fe20000410000 */
[----:B------:R-:W-:Y:S01]  /*3fd0*/  FMUL.FTZ R58, R47, -1.4426950216293334961 ;  /* 0xbfb8aa3b2f3a7820 */ /* 0x000fe20000410000 */
[----:B------:R-:W-:Y:S01]  /*3fe0*/  FFMA.FTZ R24, R24, R48, RZ ;  /* 0x0000003018187223 */ /* 0x000fe200000100ff */
[----:B------:R-:W-:Y:S01]  /*3ff0*/  FFMA.FTZ R124, R125, R53, R124 ;  /* 0x000000357d7c7223 */ /* 0x000fe2000001007c */
[----:B------:R-:W-:Y:S01]  /*4000*/  FFMA.FTZ R55, R55, R50, R51 ;  /* 0x0000003237377223 */ /* 0x000fe20000010033 */
[----:B------:R-:W-:Y:S01]  /*4010*/  FADD.FTZ R119, R119, R50 ;  /* 0x0000003277777221 */ /* 0x000fe20000010000 */
[----:B------:R-:W-:Y:S01]  /*4020*/  FADD.FTZ R51, RZ, R48 ;  /* 0x00000030ff337221 */ /* 0x000fe20000010000 */
[----:B------:R-:W0:Y:S01]  /*4030*/  MUFU.EX2 R58, R58 ;  /* 0x0000003a003a7308 */ /* 0x000e220000000800 */
[-C--:B------:R-:W-:Y:S01]  /*4040*/  FFMA.FTZ R48, R57, R54.reuse, R24 ;  /* 0x0000003639307223 */ /* 0x080fe20000010018 */
[----:B------:R-:W-:Y:S01]  /*4050*/  FMUL.FTZ R24, R61, R54 ;  /* 0x000000363d187220 */ /* 0x000fe20000410000 */
[----:B------:R-:W-:-:S02]  /*4060*/  FADD.FTZ R51, R51, R54 ;  /* 0x0000003633337221 */ /* 0x000fc40000010000 */
[----:B------:R-:W-:Y:S01]  /*4070*/  FFMA.FTZ R48, R59, R52, R48 ;  /* 0x000000343b307223 */ /* 0x000fe20000010030 */
[----:B------:R-:W-:Y:S01]  /*4080*/  FFMA.FTZ R57, R57, R24, R55 ;  /* 0x0000001839397223 */ /* 0x000fe20000010037 */
[----:B------:R-:W-:Y:S01]  /*4090*/  SHF.L.U32 R55, R97, 0x10, RZ ;  /* 0x0000001061377819 */ /* 0x000fe200000006ff */
[----:B------:R-:W-:Y:S01]  /*40a0*/  FADD.FTZ R119, R24, R119 ;  /* 0x0000007718777221 */ /* 0x000fe20000010000 */
[----:B------:R-:W-:Y:S01]  /*40b0*/  FADD.FTZ R51, R51, R52 ;  /* 0x0000003433337221 */ /* 0x000fe20000010000 */
[----:B------:R-:W-:Y:S01]  /*40c0*/  FMUL.FTZ R52, R61, R52 ;  /* 0x000000343d347220 */ /* 0x000fe20000410000 */
[-C--:B------:R-:W-:Y:S02]  /*40d0*/  FFMA.FTZ R48, R63, R118.reuse, R48 ;  /* 0x000000763f307223 */ /* 0x080fe40000010030 */
[----:B------:R-:W-:Y:S01]  /*40e0*/  FADD.FTZ R51, R51, R118 ;  /* 0x0000007633337221 */ /* 0x000fe20000010000 */
[----:B0-----:R-:W-:Y:S01]  /*40f0*/  FADD.FTZ R49, R58, 1 ;  /* 0x3f8000003a317421 */ /* 0x001fe20000010000 */
[----:B------:R-:W-:-:S02]  /*4100*/  FMUL.FTZ R118, R61, R118 ;  /* 0x000000763d767220 */ /* 0x000fc40000410000 */
[----:B------:R-:W-:-:S03]  /*4110*/  FADD.FTZ R51, R51, R26 ;  /* 0x0000001a33337221 */ /* 0x000fc60000010000 */
        /* <DEDUP_REMOVED lines=19> */
[----:B------:R-:W-:Y:S01]  /*4250*/  FMUL.FTZ R50, R54, R49 ;  /* 0x0000003136327220 */ /* 0x000fe20000410000 */
[----:B------:R-:W-:Y:S01]  /*4260*/  FADD.FTZ R49, R56, R53 ;  /* 0x0000003538317221 */ /* 0x000fe20000010000 */
[----:B------:R-:W-:Y:S01]  /*4270*/  SHF.L.U32 R56, R23, 0x10, RZ ;  /* 0x0000001017387819 */ /* 0x000fe200000006ff */
[----:B------:R-:W-:-:S04]  /*4280*/  FFMA.FTZ R54, R80, R58, R83 ;  /* 0x0000003a50367223 */ /* 0x000fc80000010053 */
[----:B------:R-:W-:-:S06]  /*4290*/  FMUL.FTZ R24, R54, -1.4426950216293334961 ;  /* 0xbfb8aa3b36187820 */ /* 0x000fcc0000410000 */
[----:B------:R-:W0:Y:S02]  /*42a0*/  MUFU.EX2 R24, R24 ;  /* 0x0000001800187308 */ /* 0x000e240000000800 */
[----:B0-----:R-:W-:Y:S01]  /*42b0*/  FADD.FTZ R55, R24, 1 ;  /* 0x3f80000018377421 */ /* 0x001fe20000010000 */
[----:B------:R-:W-:-:S04]  /*42c0*/  FMUL.FTZ R24, R80, R53 ;  /* 0x0000003550187220 */ /* 0x000fc80000410000 */
[----:B------:R-:W-:Y:S01]  /*42d0*/  FFMA.FTZ R125, R125, R24, R57 ;  /* 0x000000187d7d7223 */ /* 0x000fe20000010039 */
[----:B------:R-:W0:Y:S01]  /*42e0*/  MUFU.RCP R55, R55 ;  /* 0x0000003700377308 */ /* 0x000e220000001000 */
[----:B------:R-:W-:Y:S02]  /*42f0*/  FADD.FTZ R119, R119, R24 ;  /* 0x0000001877777221 */ /* 0x000fe40000010000 */
[----:B------:R-:W-:Y:S02]  /*4300*/  FFMA.FTZ R59, R59, R52, R125 ;  /* 0x000000343b3b7223 */ /* 0x000fe4000001007d */
[----:B------:R-:W-:Y:S01]  /*4310*/  FADD.FTZ R119, R52, R119 ;  /* 0x0000007734777221 */ /* 0x000fe20000010000 */
[----:B------:R-:W-:Y:S01]  /*4320*/  FADD.FTZ R52, R49, R62 ;  /* 0x0000003e31347221 */ /* 0x000fe20000010000 */
[CC--:B------:R-:W-:Y:S01]  /*4330*/  FFMA.FTZ R49, R81.reuse, R62.reuse, R124 ;  /* 0x0000003e51317223 */ /* 0x0c0fe2000001007c */
[----:B------:R-:W-:Y:S02]  /*4340*/  FMUL.FTZ R62, R80, R62 ;  /* 0x0000003e503e7220 */ /* 0x000fe40000410000 */
[----:B------:R-:W-:Y:S01]  /*4350*/  FADD.FTZ R52, R52, R31 ;  /* 0x0000001f34347221 */ /* 0x000fe20000010000 */
[----:B------:R-:W-:Y:S01]  /*4360*/  FFMA.FTZ R49, R36, R31, R49 ;  /* 0x0000001f24317223 */ /* 0x000fe20000010031 */
[----:B------:R-:W-:Y:S01]  /*4370*/  FFMA.FTZ R81, R81, R62, R59 ;  /* 0x0000003e51517223 */ /* 0x000fe2000001003b */
[----:B------:R-:W-:Y:S01]  /*4380*/  SHF.L.U32 R59, R65, 0x10, RZ ;  /* 0x00000010413b7819 */ /* 0x000fe200000006ff */
[----:B------:R-:W-:Y:S01]  /*4390*/  FADD.FTZ R119, R119, R62 ;  /* 0x0000003e77777221 */ /* 0x000fe20000010000 */
[----:B------:R-:W-:Y:S01]  /*43a0*/  FFMA.FTZ R49, R34, R27, R49 ;  /* 0x0000001b22317223 */ /* 0x000fe20000010031 */
[----:B------:R-:W-:Y:S01]  /*43b0*/  FFMA.FTZ R63, R63, R118, R81 ;  /* 0x000000763f3f7223 */ /* 0x000fe20000010051 */
[----:B------:R-:W-:Y:S01]  /*43c0*/  SHF.L.U32 R81, R93, 0x10, RZ ;  /* 0x000000105d517819 */ /* 0x000fe200000006ff */
[----:B0-----:R-:W-:Y:S01]  /*43d0*/  FADD.FTZ R57, -R55, 1 ;  /* 0x3f80000037397421 */ /* 0x001fe20000010100 */
[----:B------:R-:W-:Y:S01]  /*43e0*/  FMUL.FTZ R53, R56, R55 ;  /* 0x0000003738357220 */ /* 0x000fe20000410000 */
[----:B------:R-:W-:Y:S01]  /*43f0*/  FADD.FTZ R119, R118, R119 ;  /* 0x0000007776777221 */ /* 0x000fe20000010000 */
[----:B------:R-:W-:Y:S01]  /*4400*/  FADD.FTZ R52, R52, R27 ;  /* 0x0000001b34347221 */ /* 0x000fe20000010000 */
[----:B------:R-:W-:Y:S01]  /*4410*/  FFMA.FTZ R54, R54, R57, 1 ;  /* 0x3f80000036367423 */ /* 0x000fe20000010039 */
[----:B------:R-:W-:Y:S01]  /*4420*/  SHF.L.U32 R57, R94, 0x10, RZ ;  /* 0x000000105e397819 */ /* 0x000fe200000006ff */
[----:B------:R-:W-:Y:S01]  /*4430*/  FFMA.FTZ R49, R30, R29, R49 ;  /* 0x0000001d1e317223 */ /* 0x000fe20000010031 */
[----:B------:R-:W-:Y:S01]  /*4440*/  FADD.FTZ R52, R52, R29 ;  /* 0x0000001d34347221 */ /* 0x000fe20000010000 */
[----:B------:R-:W-:Y:S01]  /*4450*/  FMUL.FTZ R55, R53, R54 ;  /* 0x0000003635377220 */ /* 0x000fe20000410000 */
[----:B------:R-:W-:Y:S01]  /*4460*/  SHF.L.U32 R54, R95, 0x10, RZ ;  /* 0x000000105f367819 */ /* 0x000fe200000006ff */
[----:B------:R-:W-:Y:S01]  /*4470*/  FADD.FTZ R57, -R60, R57 ;  /* 0x000000393c397221 */ /* 0x000fe20000010100 */
[----:B------:R-:W-:Y:S01]  /*4480*/  FFMA.FTZ R49, R46, R37, R49 ;  /* 0x000000252e317223 */ /* 0x000fe20000010031 */
[----:B------:R-:W-:-:S02]  /*4490*/  FADD.FTZ R52, R52, R37 ;  /* 0x0000002534347221 */ /* 0x000fc40000010000 */
[----:B------:R-:W-:Y:S02]  /*44a0*/  FMUL.FTZ R57, R57, R116 ;  /* 0x0000007439397220 */ /* 0x000fe40000410000 */
[----:B------:R-:W-:Y:S02]  /*44b0*/  FADD.FTZ R52, R52, R33 ;  /* 0x0000002134347221 */ /* 0x000fe40000010000 */
[----:B------:R-:W-:Y:S02]  /*44c0*/  FFMA.FTZ R24, R61, R57, R82 ;  /* 0x000000393d187223 */ /* 0x000fe40000010052 */
[----:B------:R-:W-:Y:S02]  /*44d0*/  FADD.FTZ R52, R52, R25 ;  /* 0x0000001934347221 */ /* 0x000fe40000010000 */
[----:B------:R-:W-:Y:S02]  /*44e0*/  FMUL.FTZ R56, R24, -1.4426950216293334961 ;  /* 0xbfb8aa3b18387820 */ /* 0x000fe40000410000 */
[----:B------:R-:W-:-:S04]  /*44f0*/  FADD.FTZ R52, R52, R55 ;  /* 0x0000003734347221 */ /* 0x000fc80000010000 */
[----:B------:R-:W0:Y:S02]  /*4500*/  MUFU.EX2 R56, R56 ;  /* 0x0000003800387308 */ /* 0x000e240000000800 */
[----:B0-----:R-:W-:-:S06]  /*4510*/  FADD.FTZ R53, R56, 1 ;  /* 0x3f80000038357421 */ /* 0x001fcc0000010000 */
[----:B------:R-:W0:Y:S02]  /*4520*/  MUFU.RCP R53, R53 ;  /* 0x0000003500357308 */ /* 0x000e240000001000 */
[----:B0-----:R-:W-:Y:S01]  /*4530*/  FADD.FTZ R125, -R53, 1 ;  /* 0x3f800000357d7421 */ /* 0x001fe20000010100 */
[----:B------:R-:W-:-:S03]  /*4540*/  FMUL.FTZ R54, R54, R53 ;  /* 0x0000003536367220 */ /* 0x000fc60000410000 */
[----:B------:R-:W-:Y:S01]  /*4550*/  FFMA.FTZ R125, R24, R125, 1 ;  /* 0x3f800000187d7423 */ /* 0x000fe2000001007d */
[----:B------:R-:W-:-:S05]  /*4560*/  SHF.L.U32 R24, R64, 0x10, RZ ;  /* 0x0000001040187819 */ /* 0x000fca00000006ff */
[----:B------:R-:W-:Y:S01]  /*4570*/  FADD.FTZ R56, -R60, R24 ;  /* 0x000000183c387221 */ /* 0x000fe20000010100 */
[----:B------:R-:W-:-:S03]  /*4580*/  FMUL.FTZ R24, R54, R125 ;  /* 0x0000007d36187220 */ /* 0x000fc60000410000 */
[----:B------:R-:W-:-:S04]  /*4590*/  FMUL.FTZ R56, R56, R116 ;  /* 0x0000007438387220 */ /* 0x000fc80000410000 */
        /* <DEDUP_REMOVED lines=11> */
[----:B------:R-:W-:Y:S01]  /*4650*/  FMUL.FTZ R54, R125, R116 ;  /* 0x000000747d367220 */ /* 0x000fe20000410000 */
[----:B------:R-:W-:-:S03]  /*4660*/  FADD.FTZ R52, R52, R53 ;  /* 0x0000003534347221 */ /* 0x000fc60000010000 */
[----:B------:R-:W-:-:S04]  /*4670*/  FFMA.FTZ R59, R61, R54, R82 ;  /* 0x000000363d3b7223 */ /* 0x000fc80000010052 */
[----:B------:R-:W-:-:S06]  /*4680*/  FMUL.FTZ R124, R59, -1.4426950216293334961 ;  /* 0xbfb8aa3b3b7c7820 */ /* 0x000fcc0000410000 */
[----:B------:R-:W0:Y:S02]  /*4690*/  MUFU.EX2 R124, R124 ;  /* 0x0000007c007c7308 */ /* 0x000e240000000800 */
[----:B0-----:R-:W-:Y:S01]  /*46a0*/  FADD.FTZ R62, R124, 1 ;  /* 0x3f8000007c3e7421 */ /* 0x001fe20000010000 */
[----:B------:R-:W-:Y:S01]  /*46b0*/  FMUL.FTZ R124, R80, R31 ;  /* 0x0000001f507c7220 */ /* 0x000fe20000410000 */
[----:B------:R-:W-:-:S03]  /*46c0*/  SHF.L.U32 R31, R67, 0x10, RZ ;  /* 0x00000010431f7819 */ /* 0x000fc600000006ff */
        /* <DEDUP_REMOVED lines=14> */
[-C--:B------:R-:W-:Y:S01]  /*47b0*/  FFMA.FTZ R125, R35, R26.reuse, R48 ;  /* 0x0000001a237d7223 */ /* 0x080fe20000010030 */
[----:B------:R-:W-:-:S03]  /*47c0*/  FMUL.FTZ R26, R61, R26 ;  /* 0x0000001a3d1a7220 */ /* 0x000fc60000410000 */
[----:B------:R-:W-:Y:S01]  /*47d0*/  FFMA.FTZ R125, R32, R42, R125 ;  /* 0x0000002a207d7223 */ /* 0x000fe2000001007d */
[----:B------:R-:W0:Y:S01]  /*47e0*/  MUFU.RCP R118, R118 ;  /* 0x0000007600767308 */ /* 0x000e220000001000 */
[----:B------:R-:W-:Y:S01]  /*47f0*/  FFMA.FTZ R35, R35, R26, R36 ;  /* 0x0000001a23237223 */ /* 0x000fe20000010024 */
[----:B------:R-:W-:Y:S01]  /*4800*/  SHF.L.U32 R36, R91, 0x10, RZ ;  /* 0x000000105b247819 */ /* 0x000fe200000006ff */
        /* <DEDUP_REMOVED lines=20> */
[----:B------:R-:W-:Y:S01]  /*4950*/  FMUL.FTZ R48, R118, R116 ;  /* 0x0000007476307220 */ /* 0x000fe20000410000 */
[C---:B------:R-:W-:Y:S01]  /*4960*/  FMUL.FTZ R118, R80.reuse, R27 ;  /* 0x0000001b50767220 */ /* 0x040fe20000410000 */
[----:B------:R-:W-:Y:S02]  /*4970*/  SHF.L.U32 R27, R69, 0x10, RZ ;  /* 0x00000010451b7819 */ /* 0x000fe400000006ff */
[----:B------:R-:W-:Y:S01]  /*4980*/  FFMA.FTZ R81, R80, R48, R83 ;  /* 0x0000003050517223 */ /* 0x000fe20000010053 */
[----:B------:R-:W-:Y:S01]  /*4990*/  FFMA.FTZ R35, R34, R118, R35 ;  /* 0x0000007622237223 */ /* 0x000fe20000010023 */
[----:B------:R-:W-:Y:S01]  /*49a0*/  FADD.FTZ R119, R119, R118 ;  /* 0x0000007677777221 */ /* 0x000fe20000010000 */
[----:B------:R-:W-:Y:S01]  /*49b0*/  FADD.FTZ R118, R51, R42 ;  /* 0x0000002a33767221 */ /* 0x000fe20000010000 */
[----:B------:R-:W-:Y:S01]  /*49c0*/  FMUL.FTZ R124, R81, -1.4426950216293334961 ;  /* 0xbfb8aa3b517c7820 */ /* 0x000fe20000410000 */
[----:B------:R-:W-:Y:S01]  /*49d0*/  FMUL.FTZ R42, R61, R42 ;  /* 0x0000002a3d2a7220 */ /* 0x000fe20000410000 */
[----:B------:R-:W-:-:S03]  /*49e0*/  SHF.L.U32 R51, R89, 0x10, RZ ;  /* 0x0000001059337819 */ /* 0x000fc600000006ff */
[----:B------:R-:W-:Y:S01]  /*49f0*/  FFMA.FTZ R35, R32, R42, R35 ;  /* 0x0000002a20237223 */ /* 0x000fe20000010023 */
[----:B------:R-:W0:Y:S01]  /*4a00*/  MUFU.EX2 R124, R124 ;  /* 0x0000007c007c7308 */ /* 0x000e220000000800 */
        /* <DEDUP_REMOVED lines=20> */
[----:B------:R-:W-:-:S04]  /*4b50*/  FMUL.FTZ R124, R61, R39 ;  /* 0x000000273d7c7220 */ /* 0x000fc80000410000 */
[----:B------:R-:W-:Y:S01]  /*4b60*/  FFMA.FTZ R35, R28, R124, R35 ;  /* 0x0000007c1c237223 */ /* 0x000fe20000010023 */
[----:B------:R-:W-:Y:S01]  /*4b70*/  FADD.FTZ R119, R124, R119 ;  /* 0x000000777c777221 */ /* 0x000fe20000010000 */
[----:B------:R-:W-:Y:S01]  /*4b80*/  FMUL.FTZ R124, R80, R37 ;  /* 0x00000025507c7220 */ /* 0x000fe20000410000 */
[----:B------:R-:W-:-:S03]  /*4b90*/  SHF.L.U32 R37, R73, 0x10, RZ ;  /* 0x0000001049257819 */ /* 0x000fc600000006ff */
[----:B------:R-:W-:Y:S01]  /*4ba0*/  FFMA.FTZ R46, R46, R124, R35 ;  /* 0x0000007c2e2e7223 */ /* 0x000fe20000010023 */
[----:B------:R-:W-:Y:S01]  /*4bb0*/  FADD.FTZ R119, R119, R124 ;  /* 0x0000007c77777221 */ /* 0x000fe20000010000 */
[----:B0-----:R-:W-:Y:S01]  /*4bc0*/  FMUL.FTZ R32, R51, R34 ;  /* 0x0000002233207220 */ /* 0x001fe20000410000 */
[----:B------:R-:W-:-:S04]  /*4bd0*/  FADD.FTZ R51, -R34, 1 ;  /* 0x3f80000022337421 */ /* 0x000fc80000010100 */
        /* <DEDUP_REMOVED lines=9> */
[----:B------:R-:W-:Y:S01]  /*4c70*/  FADD.FTZ R81, R118, R39 ;  /* 0x0000002776517221 */ /* 0x000fe20000010000 */
[----:B------:R-:W-:Y:S01]  /*4c80*/  FFMA.FTZ R118, R28, R39, R125 ;  /* 0x000000271c767223 */ /* 0x000fe2000001007d */
[----:B------:R-:W-:Y:S02]  /*4c90*/  SHF.L.U32 R39, R87, 0x10, RZ ;  /* 0x0000001057277819 */ /* 0x000fe400000006ff */
[----:B------:R-:W-:Y:S01]  /*4ca0*/  FADD.FTZ R81, R81, R40 ;  /* 0x0000002851517221 */ /* 0x000fe20000010000 */
[----:B------:R-:W0:Y:S01]  /*4cb0*/  MUFU.RCP R42, R42 ;  /* 0x0000002a002a7308 */ /* 0x000e220000001000 */
[----:B------:R-:W-:Y:S02]  /*4cc0*/  FFMA.FTZ R118, R45, R40, R118 ;  /* 0x000000282d767223 */ /* 0x000fe40000010076 */
[----:B------:R-:W-:-:S02]  /*4cd0*/  FADD.FTZ R81, R81, R38 ;  /* 0x0000002651517221 */ /* 0x000fc40000010000 */
[-C--:B------:R-:W-:Y:S01]  /*4ce0*/  FFMA.FTZ R118, R43, R38.reuse, R118 ;  /* 0x000000262b767223 */ /* 0x080fe20000010076 */
[----:B------:R-:W-:Y:S01]  /*4cf0*/  FMUL.FTZ R38, R61, R38 ;  /* 0x000000263d267220 */ /* 0x000fe20000410000 */
[----:B------:R-:W-:Y:S02]  /*4d00*/  FADD.FTZ R81, R81, R50 ;  /* 0x0000003251517221 */ /* 0x000fe40000010000 */
[----:B------:R-:W-:Y:S01]  /*4d10*/  FFMA.FTZ R118, R47, R50, R118 ;  /* 0x000000322f767223 */ /* 0x000fe20000010076 */
        /* <DEDUP_REMOVED lines=44> */
[----:B------:R-:W-:-:S03]  /*4fe0*/  FFMA.FTZ R42, R44, R33, R49 ;  /* 0x000000212c2a7223 */ /* 0x000fc60000010031 */
[----:B------:R-:W-:Y:S01]  /*4ff0*/  FMUL.FTZ R40, R40, R46 ;  /* 0x0000002e28287220 */ /* 0x000fe20000410000 */
[C---:B------:R-:W-:Y:S01]  /*5000*/  FMUL.FTZ R46, R80.reuse, R33 ;  /* 0x00000021502e7220 */ /* 0x040fe20000410000 */
[-C--:B------:R-:W-:Y:S01]  /*5010*/  FFMA.FTZ R33, R41, R25.reuse, R42 ;  /* 0x0000001929217223 */ /* 0x080fe2000001002a */
[C---:B------:R-:W-:Y:S01]  /*5020*/  FMUL.FTZ R25, R80.reuse, R25 ;  /* 0x0000001950197220 */ /* 0x040fe20000410000 */
[-C--:B------:R-:W-:Y:S01]  /*5030*/  FMUL.FTZ R42, R80, R55.reuse ;  /* 0x00000037502a7220 */ /* 0x080fe20000410000 */
[----:B------:R-:W-:Y:S01]  /*5040*/  FFMA.FTZ R45, R44, R46, R45 ;  /* 0x0000002e2c2d7223 */ /* 0x000fe2000001002d */
[----:B------:R-:W-:Y:S01]  /*5050*/  FADD.FTZ R119, R119, R46 ;  /* 0x0000002e77777221 */ /* 0x000fe20000010000 */
[----:B------:R-:W-:Y:S02]  /*5060*/  FFMA.FTZ R33, R58, R55, R33 ;  /* 0x000000373a217223 */ /* 0x000fe40000010021 */
[----:B------:R-:W-:Y:S01]  /*5070*/  FFMA.FTZ R44, R43, R38, R45 ;  /* 0x000000262b2c7223 */ /* 0x000fe2000001002d */
[----:B------:R-:W-:Y:S01]  /*5080*/  FADD.FTZ R119, R38, R119 ;  /* 0x0000007726777221 */ /* 0x000fe20000010000 */
[----:B------:R-:W-:Y:S01]  /*5090*/  FMUL.FTZ R38, R61, R50 ;  /* 0x000000323d267220 */ /* 0x000fe20000410000 */
[----:B------:R-:W-:Y:S01]  /*50a0*/  FFMA.FTZ R33, R56, R53, R33 ;  /* 0x0000003538217223 */ /* 0x000fe20000010021 */
[----:B------:R-:W-:Y:S01]  /*50b0*/  FFMA.FTZ R41, R41, R25, R44 ;  /* 0x0000001929297223 */ /* 0x000fe2000001002c */
[----:B------:R-:W-:Y:S01]  /*50c0*/  FADD.FTZ R119, R119, R25 ;  /* 0x0000001977777221 */ /* 0x000fe20000010000 */
[----:B------:R-:W-:Y:S01]  /*50d0*/  FFMA.FTZ R25, R57, R24, R118 ;  /* 0x0000001839197223 */ /* 0x000fe20000010076 */
[----:B------:R-:W-:Y:S01]  /*50e0*/  FMUL.FTZ R44, R80, R31 ;  /* 0x0000001f502c7220 */ /* 0x000fe20000410000 */
[----:B------:R-:W-:Y:S01]  /*50f0*/  FFMA.FTZ R41, R47, R38, R41 ;  /* 0x000000262f297223 */ /* 0x000fe20000010029 */
[----:B------:R-:W-:Y:S01]  /*5100*/  FADD.FTZ R119, R38, R119 ;  /* 0x0000007726777221 */ /* 0x000fe20000010000 */
[----:B------:R-:W-:Y:S01]  /*5110*/  FMUL.FTZ R38, R61, R24 ;  /* 0x000000183d267220 */ /* 0x000fe20000410000 */
[----:B------:R-:W-:Y:S01]  /*5120*/  FADD.FTZ R24, R81, R24 ;  /* 0x0000001851187221 */ /* 0x000fe20000010000 */
[----:B------:R-:W-:Y:S01]  /*5130*/  FFMA.FTZ R41, R58, R42, R41 ;  /* 0x0000002a3a297223 */ /* 0x000fe20000010029 */
[----:B------:R-:W-:Y:S01]  /*5140*/  FADD.FTZ R119, R119, R42 ;  /* 0x0000002a77777221 */ /* 0x000fe20000010000 */
[----:B------:R-:W-:Y:S01]  /*5150*/  FMUL.FTZ R42, R80, R53 ;  /* 0x00000035502a7220 */ /* 0x000fe20000410000 */
[----:B------:R-:W-:Y:S01]  /*5160*/  FFMA.FTZ R33, R62, R31, R33 ;  /* 0x0000001f3e217223 */ /* 0x000fe20000010021 */
[----:B------:R-:W-:Y:S01]  /*5170*/  FFMA.FTZ R41, R57, R38, R41 ;  /* 0x0000002639297223 */ /* 0x000fe20000010029 */
[----:B------:R-:W-:Y:S01]  /*5180*/  FADD.FTZ R119, R38, R119 ;  /* 0x0000007726777221 */ /* 0x000fe20000010000 */
[-C--:B------:R-:W-:Y:S01]  /*5190*/  FFMA.FTZ R38, R54, R59.reuse, R25 ;  /* 0x0000003b36267223 */ /* 0x080fe20000010019 */
        /* <DEDUP_REMOVED lines=8> */
[----:B------:R-:W-:-:S02]  /*5220*/  FADD.FTZ R59, R59, R36 ;  /* 0x000000243b3b7221 */ /* 0x000fc40000010000 */
[----:B------:R-:W-:Y:S01]  /*5230*/  FFMA.FTZ R41, R62, R44, R25 ;  /* 0x0000002c3e297223 */ /* 0x000fe20000010019 */
[----:B------:R-:W-:Y:S01]  /*5240*/  FADD.FTZ R31, R42, R44 ;  /* 0x0000002c2a1f7221 */ /* 0x000fe20000010000 */
[C---:B------:R-:W-:Y:S01]  /*5250*/  FFMA.FTZ R25, R63.reuse, R36, R38 ;  /* 0x000000243f197223 */ /* 0x040fe20000010026 */
[-C--:B------:R-:W-:Y:S01]  /*5260*/  FMUL.FTZ R38, R80, R27.reuse ;  /* 0x0000001b50267220 */ /* 0x080fe20000410000 */
[----:B------:R-:W-:Y:S01]  /*5270*/  FFMA.FTZ R41, R63, R24, R41 ;  /* 0x000000183f297223 */ /* 0x000fe20000010029 */
[----:B------:R-:W-:Y:S01]  /*5280*/  FADD.FTZ R31, R24, R31 ;  /* 0x0000001f181f7221 */ /* 0x000fe20000010000 */
[C---:B------:R-:W-:Y:S01]  /*5290*/  FFMA.FTZ R24, R48.reuse, R27, R33 ;  /* 0x0000001b30187223 */ /* 0x040fe20000010021 */
[----:B------:R-:W-:Y:S01]  /*52a0*/  FMUL.FTZ R33, R61, R32 ;  /* 0x000000203d217220 */ /* 0x000fe20000410000 */
[----:B------:R-:W-:Y:S01]  /*52b0*/  FFMA.FTZ R48, R48, R38, R41 ;  /* 0x0000002630307223 */ /* 0x000fe20000010029 */
[----:B------:R-:W-:Y:S01]  /*52c0*/  FADD.FTZ R38, R31, R38 ;  /* 0x000000261f267221 */ /* 0x000fe20000010000 */
[----:B------:R-:W-:Y:S01]  /*52d0*/  FMUL.FTZ R31, R80, R29 ;  /* 0x0000001d501f7220 */ /* 0x000fe20000410000 */
[C---:B------:R-:W-:Y:S01]  /*52e0*/  FFMA.FTZ R25, R26.reuse, R32, R25 ;  /* 0x000000201a197223 */ /* 0x040fe20000010019 */
        /* <DEDUP_REMOVED lines=10> */
[----:B------:R-:W-:Y:S01]  /*5390*/  FMUL.FTZ R32, R61, R40 ;  /* 0x000000283d207220 */ /* 0x000fe20000410000 */
[----:B------:R-:W-:Y:S01]  /*53a0*/  FADD.FTZ R59, R59, R28 ;  /* 0x0000001c3b3b7221 */ /* 0x000fe20000010000 */
[C---:B------:R-:W-:Y:S01]  /*53b0*/  FFMA.FTZ R34, R39.reuse, R31, R26 ;  /* 0x0000001f27227223 */ /* 0x040fe2000001001a */
[----:B------:R-:W-:Y:S01]  /*53c0*/  FADD.FTZ R31, R38, R31 ;  /* 0x0000001f261f7221 */ /* 0x000fe20000010000 */
[----:B------:R-:W-:Y:S01]  /*53d0*/  FFMA.FTZ R26, R30, R28, R25 ;  /* 0x0000001c1e1a7223 */ /* 0x000fe20000010019 */
[----:B------:R-:W-:Y:S01]  /*53e0*/  FFMA.FTZ R56, R39, R37, R24 ;  /* 0x0000002527387223 */ /* 0x000fe20000010018 */
[C---:B------:R-:W-:Y:S01]  /*53f0*/  FFMA.FTZ R30, R35.reuse, R32, R34 ;  /* 0x00000020231e7223 */ /* 0x040fe20000010022 */
[----:B------:R-:W-:Y:S01]  /*5400*/  FADD.FTZ R31, R32, R31 ;  /* 0x0000001f201f7221 */ /* 0x000fe20000010000 */
[----:B------:R-:W-:Y:S01]  /*5410*/  FFMA.FTZ R57, R35, R40, R26 ;  /* 0x0000002823397223 */ /* 0x000fe2000001001a */
[----:B------:R-:W-:-:S07]  /*5420*/  FADD.FTZ R59, R59, R40 ;  /* 0x000000283b3b7221 */ /* 0x000fce0000010000 */
.L_x_304:
        /* <DEDUP_REMOVED lines=8> */
[----:B------:R-:W3:Y:S02]  /*54b0*/  S2R R32, SR_TID.X ;  /* 0x0000000000207919 */ /* 0x000ee40000002100 */
[----:B------:R-:W4:Y:S04]  /*54c0*/  LDC R81, c[0x0][0x374] ;  /* 0x0000dd00ff517b82 */ /* 0x000f280000000800 */
        /* <DEDUP_REMOVED lines=27> */
[----:B----4-:R-:W-:Y:S05]  /*5680*/  @P2 BRA `(.L_x_306) ;  /* 0x0000000000202947 */ /* 0x010fea0003800000 */
        /* <DEDUP_REMOVED lines=8> */
.L_x_306:
[----:B------:R-:W-:Y:S05]  /*5710*/  BSYNC.RECONVERGENT B0 ;  /* 0x0000000000007941 */ /* 0x000fea0003800200 */
.L_x_305:
[----:B------:R-:W-:Y:S06]  /*5720*/  BAR.SYNC.DEFER_BLOCKING 0x0 ;  /* 0x0000000000007b1d */ /* 0x000fec0000010000 */
[----:B------:R-:W-:Y:S04]  /*5730*/  BSSY.RECONVERGENT B0, `(.L_x_307) ;  /* 0x0000027000007945 */ /* 0x000fe80003800200 */
[----:B------:R-:W-:Y:S05]  /*5740*/  @P1 BRA `(.L_x_308) ;  /* 0x0000000000941947 */ /* 0x000fea0003800000 */
[----:B------:R-:W-:-:S09]  /*5750*/  ULEA UR4, UR8, UR5, 0x18 ;  /* 0x0000000508047291 */ /* 0x000fd2000f8ec0ff */
[----:B------:R-:W4:Y:S04]  /*5760*/  LDS.64 R44, [UR4+0x18] ;  /* 0x00001804ff2c7984 */ /* 0x000f280008000a00 */
[----:B--23--:R-:W2:Y:S04]  /*5770*/  LDS.128 R24, [UR4+0x20] ;  /* 0x00002004ff187984 */ /* 0x00cea80008000c00 */
[----:B-1----:R-:W1:Y:S04]  /*5780*/  LDS.128 R28, [UR4+0x30] ;  /* 0x00003004ff1c7984 */ /* 0x002e680008000c00 */
[----:B------:R-:W3:Y:S04]  /*5790*/  LDS.128 R40, [UR4+0x40] ;  /* 0x00004004ff287984 */ /* 0x000ee80008000c00 */
[----:B------:R-:W5:Y:S04]  /*57a0*/  LDS.128 R36, [UR4+0x50] ;  /* 0x00005004ff247984 */ /* 0x000f680008000c00 */
[----:B------:R-:W5:Y:S01]  /*57b0*/  LDS.128 R32, [UR4+0x60] ;  /* 0x00006004ff207984 */ /* 0x000f620008000c00 */
[----:B----4-:R-:W-:Y:S01]  /*57c0*/  FADD.FTZ R47, R62, R44 ;  /* 0x0000002c3e2f7221 */ /* 0x010fe20000010000 */
[----:B------:R-:W-:-:S02]  /*57d0*/  FADD.FTZ R48, R63, R45 ;  /* 0x0000002d3f307221 */ /* 0x000fc40000010000 */
[----:B0-----:R-:W-:Y:S01]  /*57e0*/  LDS.64 R62, [UR4+0x80] ;  /* 0x00008004ff3e7984 */ /* 0x001fe20008000a00 */
[----:B--2---:R-:W-:Y:S01]  /*57f0*/  FADD.FTZ R49, R47, R24 ;  /* 0x000000182f317221 */ /* 0x004fe20000010000 */
[----:B------:R-:W-:Y:S02]  /*5800*/  FADD.FTZ R48, R48, R25 ;  /* 0x0000001930307221 */ /* 0x000fe40000010000 */
[----:B------:R-:W0:Y:S01]  /*5810*/  LDS.128 R44, [UR4+0x70] ;  /* 0x00007004ff2c7984 */ /* 0x000e220008000c00 */
[----:B------:R-:W-:Y:S01]  /*5820*/  FADD.FTZ R49, R49, R26 ;  /* 0x0000001a31317221 */ /* 0x000fe20000010000 */
[----:B------:R-:W-:-:S03]  /*5830*/  FADD.FTZ R48, R48, R27 ;  /* 0x0000001b30307221 */ /* 0x000fc60000010000 */
[----:B-1----:R-:W-:Y:S01]  /*5840*/  FADD.FTZ R49, R49, R28 ;  /* 0x0000001c31317221 */ /* 0x002fe20000010000 */
[----:B------:R-:W-:-:S03]  /*5850*/  FADD.FTZ R48, R48, R29 ;  /* 0x0000001d30307221 */ /* 0x000fc60000010000 */
[----:B------:R-:W-:Y:S01]  /*5860*/  FADD.FTZ R49, R49, R30 ;  /* 0x0000001e31317221 */ /* 0x000fe20000010000 */
[----:B------:R-:W-:-:S03]  /*5870*/  FADD.FTZ R48, R48, R31 ;  /* 0x0000001f30307221 */ /* 0x000fc60000010000 */
[----:B---3--:R-:W-:Y:S01]  /*5880*/  FADD.FTZ R49, R49, R40 ;  /* 0x0000002831317221 */ /* 0x008fe20000010000 */
[----:B------:R-:W-:-:S03]  /*5890*/  FADD.FTZ R48, R48, R41 ;  /* 0x0000002930307221 */ /* 0x000fc60000010000 */
[----:B------:R-:W-:Y:S01]  /*58a0*/  FADD.FTZ R49, R49, R42 ;  /* 0x0000002a31317221 */ /* 0x000fe20000010000 */
[----:B------:R-:W-:-:S03]  /*58b0*/  FADD.FTZ R48, R48, R43 ;  /* 0x0000002b30307221 */ /* 0x000fc60000010000 */
[----:B-----5:R-:W-:Y:S01]  /*58c0*/  FADD.FTZ R49, R49, R36 ;  /* 0x0000002431317221 */ /* 0x020fe20000010000 */
        /* <DEDUP_REMOVED lines=12> */
[----:B------:R-:W-:-:S07]  /*5990*/  FADD.FTZ R63, R48, R63 ;  /* 0x0000003f303f7221 */ /* 0x000fce0000010000 */
.L_x_308:
[----:B------:R-:W-:Y:S05]  /*59a0*/  BSYNC.RECONVERGENT B0 ;  /* 0x0000000000007941 */ /* 0x000fea0003800200 */
.L_x_307:
[----:B------:R-:W-:Y:S06]  /*59b0*/  BAR.SYNC.DEFER_BLOCKING 0x0 ;  /* 0x0000000000007b1d */ /* 0x000fec0000010000 */
[----:B------:R-:W-:Y:S04]  /*59c0*/  BSSY.RECONVERGENT B0, `(.L_x_309) ;  /* 0x000004d000007945 */ /* 0x000fe80003800200 */
[----:B------:R-:W-:Y:S05]  /*59d0*/  @P3 BRA `(.L_x_310) ;  /* 0x00000004002c3947 */ /* 0x000fea0003800000 */
[----:B-1----:R-:W1:Y:S04]  /*59e0*/  LDS.128 R28, [R118+0x1e0] ;  /* 0x0001e000761c7984 */ /* 0x002e680000000c00 */
[----:B------:R-:W4:Y:S04]  /*59f0*/  LDS.128 R44, [R118+0x3c0] ;  /* 0x0003c000762c7984 */ /* 0x000f280000000c00 */
[----:B------:R-:W5:Y:S04]  /*5a00*/  LDS.128 R32, [R118+0x5a0] ;  /* 0x0005a00076207984 */ /* 0x000f680000000c00 */
[----:B------:R-:W0:Y:S04]  /*5a10*/  LDS.128 R36, [R118+0x780] ;  /* 0x0007800076247984 */ /* 0x000e280000000c00 */
[----:B------:R-:W0:Y:S04]  /*5a20*/  LDS.128 R40, [R118+0x960] ;  /* 0x0009600076287984 */ /* 0x000e280000000c00 */
[----:B------:R-:W0:Y:S04]  /*5a30*/  LDS.128 R48, [R118+0xb40] ;  /* 0x000b400076307984 */ /* 0x000e280000000c00 */
[----:B--23--:R-:W2:Y:S01]  /*5a40*/  LDS.128 R24, [R118+0xd20] ;  /* 0x000d200076187984 */ /* 0x00cea20000000c00 */
[----:B-1----:R-:W-:Y:S01]  /*5a50*/  FADD.FTZ R53, R56, R28 ;  /* 0x0000001c38357221 */ /* 0x002fe20000010000 */
[----:B------:R-:W-:Y:S01]  /*5a60*/  FADD.FTZ R28, R57, R29 ;  /* 0x0000001d391c7221 */ /* 0x000fe20000010000 */
[----:B------:R-:W-:Y:S01]  /*5a70*/  FADD.FTZ R29, R58, R30 ;  /* 0x0000001e3a1d7221 */ /* 0x000fe20000010000 */
[----:B------:R-:W-:Y:S01]  /*5a80*/  FADD.FTZ R30, R59, R31 ;  /* 0x0000001f3b1e7221 */ /* 0x000fe20000010000 */
[----:B----4-:R-:W-:Y:S01]  /*5a90*/  FADD.FTZ R53, R53, R44 ;  /* 0x0000002c35357221 */ /* 0x010fe20000010000 */
[----:B------:R-:W-:Y:S01]  /*5aa0*/  FADD.FTZ R28, R28, R45 ;  /* 0x0000002d1c1c7221 */ /* 0x000fe20000010000 */
[----:B------:R-:W-:Y:S01]  /*5ab0*/  FADD.FTZ R29, R29, R46 ;  /* 0x0000002e1d1d7221 */ /* 0x000fe20000010000 */
[----:B------:R-:W-:Y:S01]  /*5ac0*/  FADD.FTZ R44, R30, R47 ;  /* 0x0000002f1e2c7221 */ /* 0x000fe20000010000 */
[----:B-----5:R-:W-:Y:S01]  /*5ad0*/  FADD.FTZ R53, R53, R32 ;  /* 0x0000002035357221 */ /* 0x020fe20000010000 */
[----:B------:R-:W-:Y:S01]  /*5ae0*/  FADD.FTZ R32, R28, R33 ;  /* 0x000000211c207221 */ /* 0x000fe20000010000 */
[----:B------:R-:W-:Y:S01]  /*5af0*/  FADD.FTZ R45, R29, R34 ;  /* 0x000000221d2d7221 */ /* 0x000fe20000010000 */
[----:B------:R-:W-:Y:S01]  /*5b00*/  FADD.FTZ R44, R44, R35 ;  /* 0x000000232c2c7221 */ /* 0x000fe20000010000 */
[----:B------:R-:W1:Y:S01]  /*5b10*/  LDS.128 R28, [R118+0xf00] ;  /* 0x000f0000761c7984 */ /* 0x000e620000000c00 */
[----:B0-----:R-:W-:Y:S01]  /*5b20*/  FADD.FTZ R46, R32, R37 ;  /* 0x00000025202e7221 */ /* 0x001fe20000010000 */
[----:B------:R-:W-:Y:S01]  /*5b30*/  FADD.FTZ R53, R53, R36 ;  /* 0x0000002435357221 */ /* 0x000fe20000010000 */
[----:B------:R-:W-:Y:S01]  /*5b40*/  FADD.FTZ R45, R45, R38 ;  /* 0x000000262d2d7221 */ /* 0x000fe20000010000 */
[----:B------:R-:W0:Y:S01]  /*5b50*/  LDS.128 R32, [R118+0x10e0] ;  /* 0x0010e00076207984 */ /* 0x000e220000000c00 */
        /* <DEDUP_REMOVED lines=19> */
[----:B-1----:R-:W-:Y:S01]  /*5c90*/  FADD.FTZ R125, R125, R28 ;  /* 0x0000001c7d7d7221 */ /* 0x002fe20000010000 */
[----:B------:R-:W-:Y:S01]  /*5ca0*/  FADD.FTZ R24, R24, R29 ;  /* 0x0000001d18187221 */ /* 0x000fe20000010000 */
[----:B------:R-:W-:Y:S01]  /*5cb0*/  FADD.FTZ R119, R119, R30 ;  /* 0x0000001e77777221 */ /* 0x000fe20000010000 */
[----:B------:R-:W-:Y:S01]  /*5cc0*/  FADD.FTZ R124, R124, R31 ;  /* 0x0000001f7c7c7221 */ /* 0x000fe20000010000 */
[----:B0-----:R-:W-:Y:S01]  /*5cd0*/  FADD.FTZ R125, R125, R32 ;  /* 0x000000207d7d7221 */ /* 0x001fe20000010000 */
        /* <DEDUP_REMOVED lines=27> */
.L_x_310:
[----:B------:R-:W-:Y:S05]  /*5e90*/  BSYNC.RECONVERGENT B0 ;  /* 0x0000000000007941 */ /* 0x000fea0003800200 */
.L_x_309:
[----:B------:R-:W-:Y:S04]  /*5ea0*/  BSSY.RECONVERGENT B0, `(.L_x_311) ;  /* 0x000001c000007945 */ /* 0x000fe80003800200 */
[----:B------:R-:W-:Y:S05]  /*5eb0*/  @P3 BRA `(.L_x_312) ;  /* 0x0000000000683947 */ /* 0x000fea0003800000 */
[----:B--23--:R-:W1:Y:S08]  /*5ec0*/  LDC.64 R24, c[0x0][0x3f8] ;  /* 0x0000fe00ff187b82 */ /* 0x00ce700000000a00 */
[----:B------:R-:W2:Y:S01]  /*5ed0*/  LDC.64 R26, c[0x0][0x3d8] ;  /* 0x0000f600ff1a7b82 */ /* 0x000ea20000000a00 */
[----:B-1----:R-:W-:Y:S01]  /*5ee0*/  IMAD.WIDE.U32 R28, R24, 0x3, RZ ;  /* 0x00000003181c7825 */ /* 0x002fe200078e00ff */
        /* <DEDUP_REMOVED lines=23> */
.L_x_312:
[----:B------:R-:W-:Y:S05]  /*6060*/  BSYNC.RECONVERGENT B0 ;  /* 0x0000000000007941 */ /* 0x000fea0003800200 */
.L_x_311:
[----:B------:R-:W5:Y:S02]  /*6070*/  LDCU UR4, c[0x0][0x370] ;  /* 0x00006e00ff0477ac */ /* 0x000f640008000800 */
[----:B-----5:R-:W-:-:S09]  /*6080*/  UISETP.GE.U32.AND UP0, UPT, UR4, 0x2, UPT ;  /* 0x000000020400788c */ /* 0x020fd2000bf06070 */
[----:B------:R-:W-:Y:S05]  /*6090*/  BRA.U !UP0, `(.L_x_313) ;  /* 0x0000000908b07547 */ /* 0x000fea000b800000 */
[----:B--2-4-:R-:W2:Y:S01]  /*60a0*/  LDC R25, c[0x0][0x370] ;  /* 0x0000dc00ff197b82 */ /* 0x014ea20000000800 */
[----:B------:R-:W4:Y:S01]  /*60b0*/  S2R R40, SR_CTAID.Y ;  /* 0x0000000000287919 */ /* 0x000f220000002600 */
[----:B---3--:R-:W-:-:S05]  /*60c0*/  LOP3.LUT R24, R76, 0x1, RZ, 0xc0, !PT ;  /* 0x000000014c187812 */ /* 0x008fca00078ec0ff */
[----:B------:R-:W-:Y:S01]  /*60d0*/  IMAD R27, R24, R81, RZ ;  /* 0x00000051181b7224 */ /* 0x000fe200078e02ff */
[----:B------:R-:W3:Y:S03]  /*60e0*/  LDC.64 R36, c[0x0][0x3d0] ;  /* 0x0000f400ff247b82 */ /* 0x000ee60000000a00 */
[----:B--2---:R-:W-:-:S05]  /*60f0*/  IMAD R24, R27, R25, RZ ;  /* 0x000000191b187224 */ /* 0x004fca00078e02ff */
[----:B------:R-:W-:-:S05]  /*6100*/  SHF.L.U32 R25, R24, 0x1, RZ ;  /* 0x0000000118197819 */ /* 0x000fca00000006ff */
[----:B---3--:R-:W-:Y:S01]  /*6110*/  IMAD.WIDE R36, R25, 0x4, R36 ;  /* 0x0000000419247825 */ /* 0x008fe200078e0224 */
[----:B----4-:R-:W-:Y:S06]  /*6120*/  @P1 BRA `(.L_x_314) ;  /* 0x0000000000541947 */ /* 0x010fec0003800000 */
[----:B------:R-:W2:Y:S01]  /*6130*/  LDC.64 R24, c[0x0][0x3c8] ;  /* 0x0000f200ff187b82 */ /* 0x000ea20000000a00 */
[----:B------:R-:W-:Y:S01]  /*6140*/  IADD3 R27, PT, PT, R27, R40, RZ ;  /* 0x000000281b1b7210 */ /* 0x000fe20007ffe0ff */
[----:B------:R-:W-:Y:S01]  /*6150*/  IMAD R29, R0, R81, R40 ;  /* 0x00000051001d7224 */ /* 0x000fe200078e0228 */
[----:B-1----:R-:W-:-:S03]  /*6160*/  LOP3.LUT P0, R28, R76, 0x2, RZ, 0xc0, !PT ;  /* 0x000000024c1c7812 */ /* 0x002fc6000780c0ff */
[----:B--2---:R-:W-:-:S04]  /*6170*/  IMAD.WIDE.U32 R24, R27, 0x4, R24 ;  /* 0x000000041b187825 */ /* 0x004fc800078e0018 */
[----:B------:R-:W-:Y:S01]  /*6180*/  IMAD.WIDE.U32 R26, R29, 0x8, R36 ;  /* 0x000000081d1a7825 */ /* 0x000fe200078e0024 */
[----:B------:R-:W-:Y:S02]  /*6190*/  IADD3 R29, PT, PT, -R28, 0x1, RZ ;  /* 0x000000011c1d7810 */ /* 0x000fe40007ffe1ff */
[----:B------:R-:W1:Y:S02]  /*61a0*/  LDC R28, c[0x0][0x370] ;  /* 0x0000dc00ff1c7b82 */ /* 0x000e640000000800 */
[----:B------:R2:W-:Y:S01]  /*61b0*/  STG.E.64 desc[UR6][R26.64], R62 ;  /* 0x0000003e1a007986 */ /* 0x0005e2000c101b06 */
[----:B------:R-:W-:Y:S06]  /*61c0*/  MEMBAR.ALL.GPU ;  /* 0x0000000000007992 */ /* 0x000fec000000a000 */
[----:B------:R-:W-:-:S00]  /*61d0*/  ERRBAR ;  /* 0x00000000000079ab */ /* 0x000fc00000000000 */
[----:B------:R-:W-:Y:S06]  /*61e0*/  CGAERRBAR ;  /* 0x00000000000075ab */ /* 0x000fec0000000000 */
[----:B------:R2:W-:Y:S01]  /*61f0*/  REDG.E.ADD.S32.STRONG.GPU desc[UR6][R24.64], R29 ;  /* 0x0000001d1800798e */ /* 0x0005e2000c12e306 */
[----:B-1----:R-:W-:-:S04]  /*6200*/  SEL R31, R28, RZ, !P0 ;  /* 0x000000ff1c1f7207 */ /* 0x002fc80004000000 */
[----:B------:R-:W-:-:S13]  /*6210*/  ISETP.NE.AND P0, PT, R31, -0x1, PT ;  /* 0xffffffff1f00780c */ /* 0x000fda0003f05270 */
[----:B--2---:R-:W-:Y:S05]  /*6220*/  @!P0 BRA `(.L_x_314) ;  /* 0x0000000000148947 */ /* 0x004fea0003800000 */
.L_x_315:
[----:B------:R-:W2:Y:S04]  /*6230*/  LDG.E.STRONG.GPU R26, desc[UR6][R24.64] ;  /* 0x00000006181a7981 */ /* 0x000ea8000c1ef900 */
[----:B--2---:R-:W-:Y:S01]  /*6240*/  CCTL.IVALL ;  /* 0x00000000ff00798f */ /* 0x004fe20002000000 */
[----:B------:R-:W-:Y:S05]  /*6250*/  YIELD ;  /* 0x0000000000007946 */ /* 0x000fea0003800000 */
[----:B------:R-:W-:-:S13]  /*6260*/  ISETP.NE.AND P0, PT, R26, R31, PT ;  /* 0x0000001f1a00720c */ /* 0x000fda0003f05270 */
[----:B------:R-:W-:Y:S05]  /*6270*/  @P0 BRA `(.L_x_315) ;  /* 0xfffffffc00ec0947 */ /* 0x000fea000383ffff */
.L_x_314:
[----:B------:R-:W2:Y:S01]  /*6280*/  LDC R24, c[0x0][0x370] ;  /* 0x0000dc00ff187b82 */ /* 0x000ea20000000800 */
[----:B------:R-:W-:Y:S05]  /*6290*/  WARPSYNC.ALL ;  /* 0x0000000000007948 */ /* 0x000fea0003800000 */
[----:B--2---:R-:W-:Y:S02]  /*62a0*/  ISETP.GE.U32.AND P0, PT, R24, 0x8, PT ;  /* 0x000000081800780c */ /* 0x004fe40003f06070 */
        /* <DEDUP_REMOVED lines=13> */
.L_x_317:
[----:B------:R-:W-:Y:S01]  /*6380*/  ISETP.EQ.OR P5, PT, R49, RZ, P1 ;  /* 0x000000ff3100720c */ /* 0x000fe20000fa2670 */
[----:B------:R-:W-:-:S06]  /*6390*/  UIADD3 UR5, UPT, UPT, UR4, 0x1, URZ ;  /* 0x0000000104057890 */ /* 0x000fcc000fffe0ff */
[----:B------:R-:W-:-:S06]  /*63a0*/  ISETP.EQ.OR P0, PT, R0, UR5, P1 ;  /* 0x0000000500007c0c */ /* 0x000fcc0008f02670 */
[----:B------:R-:W-:-:S06]  /*63b0*/  @!P5 IMAD.WIDE.U32 R24, R47, 0x8, R36 ;  /* 0x000000082f18d825 */ /* 0x000fcc00078e0024 */
[----:B------:R-:W0:Y:S01]  /*63c0*/  @!P5 LDG.E.64 R24, desc[UR6][R24.64] ;  /* 0x000000061818d981 */ /* 0x000e22000c1e1b00 */
        /* <DEDUP_REMOVED lines=13> */
[----:B-1----:R-:W-:-:S04]  /*64a0*/  @!P4 IMAD.WIDE.U32 R28, R41, 0x8, R36 ;  /* 0x00000008291cc825 */ /* 0x002fc800078e0024 */
[----:B------:R-:W-:Y:S02]  /*64b0*/  @!P6 IMAD.WIDE.U32 R30, R45, 0x8, R36 ;  /* 0x000000082d1ee825 */ /* 0x000fe400078e0024 */
[----:B------:R-:W3:Y:S04]  /*64c0*/  @!P4 LDG.E.64 R28, desc[UR6][R28.64] ;  /* 0x000000061c1cc981 */ /* 0x000ee8000c1e1b00 */
[----:B------:R-:W4:Y:S01]  /*64d0*/  @!P6 LDG.E.64 R30, desc[UR6][R30.64] ;  /* 0x000000061e1ee981 */ /* 0x000f22000c1e1b00 */
[----:B0-----:R-:W-:Y:S01]  /*64e0*/  @!P5 FADD.FTZ R62, R62, R24 ;  /* 0x000000183e3ed221 */ /* 0x001fe20000010000 */
        /* <DEDUP_REMOVED lines=38> */
.L_x_316:
[----:B------:R-:W2:Y:S02]  /*6750*/  LDCU UR4, c[0x0][0x370] ;  /* 0x00006e00ff0477ac */ /* 0x000ea40008000800 */
[----:B--2---:R-:W-:-:S09]  /*6760*/  ULOP3.LUT UP0, UR4, UR4, 0x7, URZ, 0xc0, !UPT ;  /* 0x0000000704047892 */ /* 0x004fd2000f80c0ff */
[----:B------:R-:W-:Y:S05]  /*6770*/  BRA.U !UP0, `(.L_x_313) ;  /* 0x0000000108f87547 */ /* 0x000fea000b800000 */
[----:B------:R-:W2:Y:S01]  /*6780*/  LDCU UR5, c[0x0][0x370] ;  /* 0x00006e00ff0577ac */ /* 0x000ea20008000800 */
[----:B------:R-:W-:-:S04]  /*6790*/  UIADD3 UR4, UPT, UPT, UR4, -0x1, URZ ;  /* 0xffffffff04047890 */ /* 0x000fc8000fffe0ff */
[----:B------:R-:W-:Y:S02]  /*67a0*/  UISETP.GE.U32.AND UP0, UPT, UR4, 0x3, UPT ;  /* 0x000000030400788c */ /* 0x000fe4000bf06070 */
[----:B--2---:R-:W-:-:S07]  /*67b0*/  ULOP3.LUT UP1, UR5, UR5, 0x3, URZ, 0xc0, !UPT ;  /* 0x0000000305057892 */ /* 0x004fce000f82c0ff */
        /* <DEDUP_REMOVED lines=13> */
[----:B------:R-:W0:Y:S03]  /*6890*/  @!P0 LDG.E.64 R24, desc[UR6][R24.64] ;  /* 0x0000000618188981 */ /* 0x000e26000c1e1b00 */
[----:B------:R-:W-:Y:S02]  /*68a0*/  @!P4 IMAD R31, R31, R81, R40 ;  /* 0x000000511f1fc224 */ /* 0x000fe400078e0228 */
[--C-:B-1----:R-:W-:Y:S01]  /*68b0*/  @!P3 IMAD.WIDE.U32 R28, R29, 0x8, R36.reuse ;  /* 0x000000081d1cb825 */ /* 0x102fe200078e0024 */
[----:B------:R-:W2:Y:S03]  /*68c0*/  @!P2 LDG.E.64 R26, desc[UR6][R26.64] ;  /* 0x000000061a1aa981 */ /* 0x000ea6000c1e1b00 */
[----:B------:R-:W-:-:S02]  /*68d0*/  @!P4 IMAD.WIDE.U32 R30, R31, 0x8, R36 ;  /* 0x000000081f1ec825 */ /* 0x000fc400078e0024 */
[----:B------:R-:W3:Y:S04]  /*68e0*/  @!P3 LDG.E.64 R28, desc[UR6][R28.64] ;  /* 0x000000061c1cb981 */ /* 0x000ee8000c1e1b00 */
[----:B------:R-:W4:Y:S01]  /*68f0*/  @!P4 LDG.E.64 R30, desc[UR6][R30.64] ;  /* 0x000000061e1ec981 */ /* 0x000f22000c1e1b00 */
[----:B------:R-:W-:Y:S01]  /*6900*/  IADD3 R33, PT, PT, R33, 0x4, RZ ;  /* 0x0000000421217810 */ /* 0x000fe20007ffe0ff */
[----:B0-----:R-:W-:Y:S01]  /*6910*/  @!P0 FADD.FTZ R62, R62, R24 ;  /* 0x000000183e3e8221 */ /* 0x001fe20000010000 */
[----:B------:R-:W-:-:S03]  /*6920*/  @!P0 FADD.FTZ R63, R63, R25 ;  /* 0x000000193f3f8221 */ /* 0x000fc60000010000 */
[----:B--2---:R-:W-:Y:S01]  /*6930*/  @!P2 FADD.FTZ R62, R62, R26 ;  /* 0x0000001a3e3ea221 */ /* 0x004fe20000010000 */
[----:B------:R-:W-:-:S03]  /*6940*/  @!P2 FADD.FTZ R63, R63, R27 ;  /* 0x0000001b3f3fa221 */ /* 0x000fc60000010000 */
[----:B---3--:R-:W-:Y:S01]  /*6950*/  @!P3 FADD.FTZ R62, R62, R28 ;  /* 0x0000001c3e3eb221 */ /* 0x008fe20000010000 */
[----:B------:R-:W-:-:S03]  /*6960*/  @!P3 FADD.FTZ R63, R63, R29 ;  /* 0x0000001d3f3fb221 */ /* 0x000fc60000010000 */
[----:B----4-:R-:W-:Y:S01]  /*6970*/  @!P4 FADD.FTZ R62, R62, R30 ;  /* 0x0000001e3e3ec221 */ /* 0x010fe20000010000 */
[----:B------:R-:W-:-:S07]  /*6980*/  @!P4 FADD.FTZ R63, R63, R31 ;  /* 0x0000001f3f3fc221 */ /* 0x000fce0000010000 */
.L_x_318:
[----:B------:R-:W-:Y:S05]  /*6990*/  BRA.U !UP1, `(.L_x_313) ;  /* 0x0000000109707547 */ /* 0x000fea000b800000 */
[----:B-1----:R-:W1:Y:S01]  /*69a0*/  LDC R28, c[0x0][0x370] ;  /* 0x0000dc00ff1c7b82 */ /* 0x002e620000000800 */
[----:B------:R-:W-:Y:S01]  /*69b0*/  UISETP.NE.AND UP0, UPT, UR5, 0x1, UPT ;  /* 0x000000010500788c */ /* 0x000fe2000bf05270 */
[----:B-1----:R-:W-:-:S08]  /*69c0*/  LOP3.LUT R28, R28, 0x1, RZ, 0xc0, !PT ;  /* 0x000000011c1c7812 */ /* 0x002fd000078ec0ff */
        /* <DEDUP_REMOVED lines=15> */
.L_x_319:
[----:B------:R-:W-:Y:S01]  /*6ac0*/  ISETP.EQ.OR P0, PT, R33, R0, P1 ;  /* 0x000000002100720c */ /* 0x000fe20000f02670 */
        /* <DEDUP_REMOVED lines=8> */
.L_x_320:
[----:B------:R-:W-:Y:S05]  /*6b50*/  BSYNC.RECONVERGENT B0 ;  /* 0x0000000000007941 */ /* 0x000fea0003800200 */
.L_x_313:
[----:B------:R-:W5:Y:S01]  /*6b60*/  S2UR UR5, SR_CgaCtaId ;  /* 0x00000000000579c3 */ /* 0x000f620000008800 */
[----:B------:R-:W-:Y:S01]  /*6b70*/  UMOV UR4, 0x400 ;  /* 0x0000040000047882 */ /* 0x000fe20000000000 */
[----:B------:R-:W-:Y:S02]  /*6b80*/  SHF.L.U32 R75, R75, 0x10, RZ ;  /* 0x000000104b4b7819 */ /* 0x000fe400000006ff */
[----:B----4-:R-:W-:-:S03]  /*6b90*/  SHF.L.U32 R27, R114, 0x10, RZ ;  /* 0x00000010721b7819 */ /* 0x010fc600000006ff */
[C---:B------:R-:W-:Y:S02]  /*6ba0*/  FADD.FTZ R75, -R60.reuse, R75 ;  /* 0x0000004b3c4b7221 */ /* 0x040fe40000010100 */
[----:B------:R-:W-:Y:S02]  /*6bb0*/  FADD.FTZ R27, -R60, R27 ;  /* 0x0000001b3c1b7221 */ /* 0x000fe40000010100 */
[-C--:B------:R-:W-:Y:S02]  /*6bc0*/  FMUL.FTZ R75, R75, R116.reuse ;  /* 0x000000744b4b7220 */ /* 0x080fe40000410000 */
[----:B------:R-:W-:Y:S01]  /*6bd0*/  FMUL.FTZ R38, R27, R116 ;  /* 0x000000741b267220 */ /* 0x000fe20000410000 */
[----:B-----5:R-:W-:Y:S01]  /*6be0*/  ULEA UR4, UR5, UR4, 0x18 ;  /* 0x0000000405047291 */ /* 0x020fe2000f8ec0ff */
[----:B------:R-:W4:Y:S08]  /*6bf0*/  LDCU.U8 UR5, c[0x0][0x414] ;  /* 0x00008280ff0577ac */ /* 0x000f300008000000 */
[----:B------:R-:W-:Y:S01]  /*6c00*/  @!P1 STS.64 [UR4+0x90], R62 ;  /* 0x0000903eff009988 */ /* 0x000fe20008000a04 */
[----:B------:R-:W-:Y:S01]  /*6c10*/  BAR.SYNC.DEFER_BLOCKING 0x0 ;  /* 0x0000000000007b1d */ /* 0x000fe20000010000 */
[----:B----4-:R-:W-:-:S05]  /*6c20*/  UISETP.NE.AND UP0, UPT, UR5, URZ, UPT ;  /* 0x000000ff0500728c */ /* 0x010fca000bf05270 */
[----:B--23--:R-:W1:Y:S01]  /*6c30*/  LDS.64 R24, [UR4+0x90] ;  /* 0x00009004ff187984 */ /* 0x00ce620008000a00 */
[----:B------:R-:W1:Y:S02]  /*6c40*/  LDCU UR4, c[0x0][0x42c] ;  /* 0x00008580ff0477ac */ /* 0x000e640008000800 */
[----:B-1----:R-:W-:Y:S01]  /*6c50*/  FMUL.FTZ R28, R24, UR4 ;  /* 0x00000004181c7c20 */ /* 0x002fe20008410000 */
        /* <DEDUP_REMOVED lines=22> */
.L_x_321:
[----:B------:R-:W1:Y:S01]  /*6dc0*/  LDCU UR4, c[0x0][0x41c] ;  /* 0x00008380ff0477ac */ /* 0x000e620008000800 */
[----:B------:R-:W-:Y:S01]  /*6dd0*/  SHF.L.U32 R35, R4, 0x10, RZ ;  /* 0x0000001004237819 */ /* 0x000fe200000006ff */
[C-C-:B------:R-:W-:Y:S01]  /*6de0*/  FFMA.FTZ R27, R28.reuse, R75, R29.reuse ;  /* 0x0000004b1c1b7223 */ /* 0x140fe2000001001d */
[----:B------:R-:W-:Y:S01]  /*6df0*/  FFMA.FTZ R4, R28, R38, R29 ;  /* 0x000000261c047223 */ /* 0x000fe2000001001d */
[----:B------:R-:W2:Y:S01]  /*6e00*/  LDCU.64 UR8, c[0x0][0x400] ;  /* 0x00008000ff0877ac */ /* 0x000ea20008000a00 */
[----:B------:R-:W-:Y:S01]  /*6e10*/  BSSY.RECONVERGENT B0, `(.L_x_322) ;  /* 0x000001c000007945 */ /* 0x000fe20003800200 */
[----:B------:R-:W-:Y:S01]  /*6e20*/  FFMA.FTZ R27, R80, R25, -R27 ;  /* 0x00000019501b7223 */ /* 0x000fe2000001081b */
[----:B------:R-:W-:Y:S01]  /*6e30*/  SHF.L.U32 R41, R112, 0x10, RZ ;  /* 0x0000001070297819 */ /* 0x000fe200000006ff */
[----:B------:R-:W-:Y:S01]  /*6e40*/  FADD.FTZ R43, -R60, R35 ;  /* 0x000000233c2b7221 */ /* 0x000fe20000010100 */
[----:B------:R-:W-:Y:S01]  /*6e50*/  FFMA.FTZ R37, R61, R24, -R4 ;  /* 0x000000183d257223 */ /* 0x000fe20000010804 */
[----:B-1----:R-:W-:-:S05]  /*6e60*/  IMAD R31, R0, UR4, R79 ;  /* 0x00000004001f7c24 */ /* 0x002fca000f8e024f */
[C---:B--2---:R-:W-:Y:S02]  /*6e70*/  ISETP.GE.U32.AND P0, PT, R31.reuse, UR8, PT ;  /* 0x000000081f007c0c */ /* 0x044fe4000bf06070 */
[----:B------:R-:W-:Y:S02]  /*6e80*/  SHF.R.S32.HI R26, RZ, 0x1f, R31 ;  /* 0x0000001fff1a7819 */ /* 0x000fe4000001141f */
[----:B------:R-:W-:Y:S02]  /*6e90*/  IADD3 R33, PT, PT, R31, 0x10, RZ ;  /* 0x000000101f217810 */ /* 0x000fe40007ffe0ff */
[----:B------:R-:W-:Y:S02]  /*6ea0*/  ISETP.GE.AND.EX P0, PT, R26, UR9, PT, P0 ;  /* 0x000000091a007c0c */ /* 0x000fe4000bf06300 */
[----:B------:R-:W-:Y:S02]  /*6eb0*/  ISETP.GE.U32.AND P1, PT, R33, UR8, PT ;  /* 0x0000000821007c0c */ /* 0x000fe4000bf26070 */
[----:B------:R-:W-:-:S04]  /*6ec0*/  SHF.R.S32.HI R0, RZ, 0x1f, R33 ;  /* 0x0000001fff007819 */ /* 0x000fc80000011421 */
[----:B------:R-:W-:-:S05]  /*6ed0*/  ISETP.GE.AND.EX P1, PT, R0, UR9, PT, P1 ;  /* 0x0000000900007c0c */ /* 0x000fca000bf26310 */
[----:B------:R-:W-:Y:S08]  /*6ee0*/  @P0 BRA `(.L_x_323) ;  /* 0x0000000000380947 */ /* 0x000ff00003800000 */
[----:B------:R-:W1:Y:S01]  /*6ef0*/  LDCU.64 UR10, c[0x0][0x3f8] ;  /* 0x00007f00ff0a77ac */ /* 0x000e620008000a00 */
[----:B------:R-:W-:Y:S01]  /*6f00*/  MOV R24, R120 ;  /* 0x0000007800187202 */ /* 0x000fe20000000f00 */
[-C--:B------:R-:W-:Y:S01]  /*6f10*/  FMUL.FTZ R35, R27, R116.reuse ;  /* 0x000000741b237220 */ /* 0x080fe20000410000 */
[----:B------:R-:W-:Y:S01]  /*6f20*/  MOV R25, R123 ;  /* 0x0000007b00197202 */ /* 0x000fe20000000f00 */
[----:B------:R-:W2:Y:S01]  /*6f30*/  LDCU.64 UR4, c[0x0][0x380] ;  /* 0x00007000ff0477ac */ /* 0x000ea20008000a00 */
[----:B------:R-:W-:Y:S01]  /*6f40*/  FMUL.FTZ R4, R37, R116 ;  /* 0x0000007425047220 */ /* 0x000fe20000410000 */
[----:B-1----:R-:W-:Y:S02]  /*6f50*/  IMAD R26, R26, UR10, RZ ;  /* 0x0000000a1a1a7c24 */ /* 0x002fe4000f8e02ff */
[----:B------:R-:W-:-:S04]  /*6f60*/  IMAD.WIDE.U32 R24, R31, UR10, R24 ;  /* 0x0000000a1f187c25 */ /* 0x000fc8000f8e0018 */
[----:B------:R-:W-:Y:S01]  /*6f70*/  IMAD R39, R31, UR11, R26 ;  /* 0x0000000b1f277c24 */ /* 0x000fe2000f8e021a */
[----:B--2---:R-:W-:-:S04]  /*6f80*/  LEA R26, P0, R24, UR4, 0x1 ;  /* 0x00000004181a7c11 */ /* 0x004fc8000f8008ff */
[----:B------:R-:W-:Y:S02]  /*6f90*/  IADD3 R39, PT, PT, R25, R39, RZ ;  /* 0x0000002719277210 */ /* 0x000fe40007ffe0ff */
[----:B------:R-:W-:Y:S02]  /*6fa0*/  F2FP.BF16.F32.PACK_AB R25, R4, R35 ;  /* 0x000000230419723e */ /* 0x000fe400000010ff */
[----:B------:R-:W-:-:S05]  /*6fb0*/  LEA.HI.X R27, R24, UR5, R39, 0x1, P0 ;  /* 0x00000005181b7c11 */ /* 0x000fca00080f0c27 */
[----:B------:R1:W-:Y:S02]  /*6fc0*/  STG.E desc[UR6][R26.64], R25 ;  /* 0x000000191a007986 */ /* 0x0003e4000c101906 */
.L_x_323:
[----:B------:R-:W-:Y:S05]  /*6fd0*/  BSYNC.RECONVERGENT B0 ;  /* 0x0000000000007941 */ /* 0x000fea0003800200 */
.L_x_322:
[-C--:B------:R-:W-:Y:S01]  /*6fe0*/  FMUL.FTZ R43, R43, R116.reuse ;  /* 0x000000742b2b7220 */ /* 0x080fe20000410000 */
[----:B------:R-:W-:Y:S01]  /*6ff0*/  FADD.FTZ R41, -R60, R41 ;  /* 0x000000293c297221 */ /* 0x000fe20000010100 */
[----:B------:R-:W-:Y:S02]  /*7000*/  SHF.L.U32 R5, R5, 0x10, RZ ;  /* 0x0000001005057819 */ /* 0x000fe400000006ff */
[----:B------:R-:W-:Y:S01]  /*7010*/  SHF.L.U32 R4, R113, 0x10, RZ ;  /* 0x0000001071047819 */ /* 0x000fe200000006ff */
[----:B------:R-:W-:Y:S01]  /*7020*/  FFMA.FTZ R39, R28, R43, R29 ;  /* 0x0000002b1c277223 */ /* 0x000fe2000001001d */
        /* <DEDUP_REMOVED lines=20> */
.L_x_324:
[----:B------:R-:W-:Y:S01]  /*7170*/  FFMA.FTZ R24, R28, R41, R29 ;  /* 0x000000291c187223 */ /* 0x000fe2000001001d */
[----:B------:R-:W-:Y:S01]  /*7180*/  BSSY.RECONVERGENT B0, `(.L_x_325) ;  /* 0x0000014000007945 */ /* 0x000fe20003800200 */
[----:B------:R-:W-:Y:S01]  /*7190*/  FFMA.FTZ R39, R80, R5, -R39 ;  /* 0x0000000550277223 */ /* 0x000fe20000010827 */
[----:B-1----:R-:W-:Y:S01]  /*71a0*/  SHF.L.U32 R27, R6, 0x10, RZ ;  /* 0x00000010061b7819 */ /* 0x002fe200000006ff */
[----:B------:R-:W-:Y:S01]  /*71b0*/  FFMA.FTZ R25, R61, R4, -R24 ;  /* 0x000000043d197223 */ /* 0x000fe20000010818 */
[----:B------:R-:W-:Y:S01]  /*71c0*/  SHF.L.U32 R35, R110, 0x10, RZ ;  /* 0x000000106e237819 */ /* 0x000fe200000006ff */
        /* <DEDUP_REMOVED lines=15> */
.L_x_326:
[----:B------:R-:W-:Y:S05]  /*72c0*/  BSYNC.RECONVERGENT B0 ;  /* 0x0000000000007941 */ /* 0x000fea0003800200 */
.L_x_325:
[----:B------:R-:W-:Y:S01]  /*72d0*/  SHF.L.U32 R37, R106, 0x10, RZ ;  /* 0x000000106a257819 */ /* 0x000fe200000006ff */
[----:B------:R-:W-:Y:S01]  /*72e0*/  FADD.FTZ R27, -R60, R27 ;  /* 0x0000001b3c1b7221 */ /* 0x000fe20000010100 */
[----:B------:R-:W-:Y:S01]  /*72f0*/  SHF.L.U32 R39, R12, 0x10, RZ ;  /* 0x000000100c277819 */ /* 0x000fe200000006ff */
[----:B------:R-:W-:Y:S01]  /*7300*/  FADD.FTZ R4, -R60, R35 ;  /* 0x000000233c047221 */ /* 0x000fe20000010100 */
[----:B------:R-:W-:Y:S01]  /*7310*/  SHF.L.U32 R113, R68, 0x10, RZ ;  /* 0x0000001044717819 */ /* 0x000fe200000006ff */
[----:B------:R-:W-:Y:S01]  /*7320*/  FADD.FTZ R30, -R60, R37 ;  /* 0x000000253c1e7221 */ /* 0x000fe20000010100 */
[----:B------:R-:W-:Y:S01]  /*7330*/  SHF.L.U32 R125, R88, 0x10, RZ ;  /* 0x00000010587d7819 */ /* 0x000fe200000006ff */
[-C--:B------:R-:W-:Y:S01]  /*7340*/  FMUL.FTZ R6, R27, R116.reuse ;  /* 0x000000741b067220 */ /* 0x080fe20000410000 */
[----:B------:R-:W-:Y:S01]  /*7350*/  SHF.L.U32 R45, R20, 0x10, RZ ;  /* 0x00000010142d7819 */ /* 0x000fe200000006ff */
[----:B------:R-:W-:Y:S01]  /*7360*/  FADD.FTZ R20, -R60, R39 ;  /* 0x000000273c147221 */ /* 0x000fe20000010100 */
[----:B------:R-:W-:Y:S01]  /*7370*/  SHF.L.U32 R33, R10, 0x10, RZ ;  /* 0x000000100a217819 */ /* 0x000fe200000006ff */
[----:B------:R-:W-:Y:S01]  /*7380*/  FADD.FTZ R37, -R60, R113 ;  /* 0x000000713c257221 */ /* 0x000fe20000010100 */
[----:B------:R-:W-:Y:S01]  /*7390*/  SHF.L.U32 R117, R14, 0x10, RZ ;  /* 0x000000100e757819 */ /* 0x000fe200000006ff */
[----:B------:R-:W-:Y:S01]  /*73a0*/  FADD.FTZ R39, -R60, R125 ;  /* 0x0000007d3c277221 */ /* 0x000fe20000010100 */
[C---:B------:R-:W-:Y:S01]  /*73b0*/  IADD3 R54, PT, PT, R31.reuse, 0x20, RZ ;  /* 0x000000201f367810 */ /* 0x040fe20007ffe0ff */
[----:B------:R-:W-:Y:S01]  /*73c0*/  FMUL.FTZ R36, R4, R116 ;  /* 0x0000007404247220 */ /* 0x000fe20000410000 */
[C---:B-1----:R-:W-:Y:S01]  /*73d0*/  IADD3 R24, PT, PT, R31.reuse, 0x30, RZ ;  /* 0x000000301f187810 */ /* 0x042fe20007ffe0ff */
[C---:B------:R-:W-:Y:S01]  /*73e0*/  FADD.FTZ R26, -R60.reuse, R33 ;  /* 0x000000213c1a7221 */ /* 0x040fe20000010100 */
        /* <DEDUP_REMOVED lines=21> */
[----:B0-----:R-:W-:Y:S01]  /*7540*/  SHF.L.U32 R63, R98, 0x10, RZ ;  /* 0x00000010623f7819 */ /* 0x001fe200000006ff */
        /* <DEDUP_REMOVED lines=67> */
.L_x_327:
[----:B------:R-:W-:Y:S01]  /*7980*/  BSSY.RECONVERGENT B0, `(.L_x_328) ;  /* 0x0000013000007945 */ /* 0x000fe20003800200 */
[----:B------:R-:W-:Y:S01]  /*7990*/  FFMA.FTZ R7, R80, R7, -R50 ;  /* 0x0000000750077223 */ /* 0x000fe20000010832 */
[----:B------:R-:W-:Y:S01]  /*79a0*/  FMUL.FTZ R38, R5, R116 ;  /* 0x0000007405267220 */ /* 0x000fe20000410000 */
[----:B------:R-:W-:Y:S01]  /*79b0*/  FFMA.FTZ R36, R61, R4, -R52 ;  /* 0x000000043d247223 */ /* 0x000fe20000010834 */
[----:B------:R-:W-:Y:S06]  /*79c0*/  @P2 BRA `(.L_x_329) ;  /* 0x0000000000382947 */ /* 0x000fec0003800000 */
        /* <DEDUP_REMOVED lines=9> */
[----:B-1----:R-:W-:Y:S02]  /*7a60*/  LEA R6, P2, R4, UR10, 0x1 ;  /* 0x0000000a04067c11 */ /* 0x002fe4000f8408ff */
[----:B------:R-:W-:-:S04]  /*7a70*/  IADD3 R5, PT, PT, R5, R54, RZ ;  /* 0x0000003605057210 */ /* 0x000fc80007ffe0ff */
[----:B------:R-:W-:Y:S02]  /*7a80*/  LEA.HI.X R7, R4, UR11, R5, 0x1, P2 ;  /* 0x0000000b04077c11 */ /* 0x000fe400090f0c05 */
[----:B------:R-:W-:-:S05]  /*7a90*/  F2FP.BF16.F32.PACK_AB R5, R36, R111 ;  /* 0x0000006f2405723e */ /* 0x000fca00000010ff */
[----:B------:R0:W-:Y:S02]  /*7aa0*/  STG.E desc[UR6][R6.64], R5 ;  /* 0x0000000506007986 */ /* 0x0001e4000c101906 */
.L_x_329:
[----:B------:R-:W-:Y:S05]  /*7ab0*/  BSYNC.RECONVERGENT B0 ;  /* 0x0000000000007941 */ /* 0x000fea0003800200 */
.L_x_328:
[----:B------:R-:W-:Y:S01]  /*7ac0*/  SHF.L.U32 R9, R9, 0x10, RZ ;  /* 0x0000001009097819 */ /* 0x000fe200000006ff */
[----:B------:R-:W-:Y:S01]  /*7ad0*/  FFMA.FTZ R42, R28, R38, R29 ;  /* 0x000000261c2a7223 */ /* 0x000fe2000001001d */
[----:B------:R-:W-:Y:S01]  /*7ae0*/  SHF.L.U32 R4, R109, 0x10, RZ ;  /* 0x000000106d047819 */ /* 0x000fe200000006ff */
[----:B------:R-:W-:Y:S01]  /*7af0*/  FMUL.FTZ R44, R34, R116 ;  /* 0x00000074222c7220 */ /* 0x000fe20000410000 */
[----:B------:R-:W-:Y:S06]  /*7b00*/  BRA.U !UP0, `(.L_x_330) ;  /* 0x0000000108487547 */ /* 0x000fec000b800000 */
[----:B0-----:R-:W-:Y:S01]  /*7b10*/  FFMA.FTZ R5, R80, R38, R83 ;  /* 0x0000002650057223 */ /* 0x001fe20000010053 */
        /* <DEDUP_REMOVED lines=17> */
.L_x_330:
[----:B0-----:R-:W-:Y:S01]  /*7c30*/  FFMA.FTZ R6, R28, R44, R29 ;  /* 0x0000002c1c067223 */ /* 0x001fe2000001001d */
[----:B------:R-:W-:Y:S01]  /*7c40*/  BSSY.RECONVERGENT B0, `(.L_x_331) ;  /* 0x0000014000007945 */ /* 0x000fe20003800200 */
[----:B------:R-:W-:Y:S01]  /*7c50*/  FFMA.FTZ R9, R80, R9, -R42 ;  /* 0x0000000950097223 */ /* 0x000fe2000001082a */
[-C--:B------:R-:W-:Y:S01]  /*7c60*/  FMUL.FTZ R26, R26, R116.reuse ;  /* 0x000000741a1a7220 */ /* 0x080fe20000410000 */
[----:B------:R-:W-:Y:S01]  /*7c70*/  FMUL.FTZ R30, R30, R116 ;  /* 0x000000741e1e7220 */ /* 0x000fe20000410000 */
[----:B------:R-:W-:Y:S01]  /*7c80*/  FFMA.FTZ R7, R61, R4, -R6 ;  /* 0x000000043d077223 */ /* 0x000fe20000010806 */
[----:B------:R-:W-:Y:S06]  /*7c90*/  @P1 BRA `(.L_x_332) ;  /* 0x0000000000381947 */ /* 0x000fec0003800000 */
[----:B------:R-:W0:Y:S01]  /*7ca0*/  LDCU.64 UR4, c[0x0][0x3f8] ;  /* 0x00007f00ff0477ac */ /* 0x000e220008000a00 */
[----:B------:R-:W-:Y:S02]  /*7cb0*/  MOV R4, R120 ;  /* 0x0000007800047202 */ /* 0x000fe40000000f00 */
[----:B------:R-:W-:Y:S01]  /*7cc0*/  MOV R5, R123 ;  /* 0x0000007b00057202 */ /* 0x000fe20000000f00 */
[----:B------:R-:W1:Y:S01]  /*7cd0*/  LDCU.64 UR10, c[0x0][0x380] ;  /* 0x00007000ff0a77ac */ /* 0x000e620008000a00 */
[----:B0-----:R-:W-:Y:S02]  /*7ce0*/  IMAD R109, R32, UR4, RZ ;  /* 0x00000004206d7c24 */ /* 0x001fe4000f8e02ff */
[----:B------:R-:W-:-:S04]  /*7cf0*/  IMAD.WIDE.U32 R4, R24, UR4, R4 ;  /* 0x0000000418047c25 */ /* 0x000fc8000f8e0004 */
[----:B------:R-:W-:Y:S02]  /*7d00*/  IMAD R109, R24, UR5, R109 ;  /* 0x00000005186d7c24 */ /* 0x000fe4000f8e026d */
[-C--:B------:R-:W-:Y:S01]  /*7d10*/  FMUL.FTZ R24, R9, R116.reuse ;  /* 0x0000007409187220 */ /* 0x080fe20000410000 */
[----:B------:R-:W-:Y:S01]  /*7d20*/  FMUL.FTZ R9, R7, R116 ;  /* 0x0000007407097220 */ /* 0x000fe20000410000 */
[C---:B-1----:R-:W-:Y:S02]  /*7d30*/  LEA R6, P1, R4.reuse, UR10, 0x1 ;  /* 0x0000000a04067c11 */ /* 0x042fe4000f8208ff */
[----:B------:R-:W-:Y:S02]  /*7d40*/  IADD3 R109, PT, PT, R5, R109, RZ ;  /* 0x0000006d056d7210 */ /* 0x000fe40007ffe0ff */
[----:B------:R-:W-:Y:S02]  /*7d50*/  F2FP.BF16.F32.PACK_AB R9, R9, R24 ;  /* 0x000000180909723e */ /* 0x000fe400000010ff */
[----:B------:R-:W-:-:S05]  /*7d60*/  LEA.HI.X R7, R4, UR11, R109, 0x1, P1 ;  /* 0x0000000b04077c11 */ /* 0x000fca00088f0c6d */
[----:B------:R0:W-:Y:S02]  /*7d70*/  STG.E desc[UR6][R6.64], R9 ;  /* 0x0000000906007986 */ /* 0x0001e4000c101906 */
.L_x_332:
[----:B------:R-:W-:Y:S05]  /*7d80*/  BSYNC.RECONVERGENT B0 ;  /* 0x0000000000007941 */ /* 0x000fea0003800200 */
.L_x_331:
[----:B------:R-:W-:Y:S01]  /*7d90*/  SHF.L.U32 R11, R11, 0x10, RZ ;  /* 0x000000100b0b7819 */ /* 0x000fe200000006ff */
[C-C-:B------:R-:W-:Y:S01]  /*7da0*/  FFMA.FTZ R111, R28.reuse, R26, R29.reuse ;  /* 0x0000001a1c6f7223 */ /* 0x140fe2000001001d */
[----:B------:R-:W-:Y:S01]  /*7db0*/  FFMA.FTZ R34, R28, R30, R29 ;  /* 0x0000001e1c227223 */ /* 0x000fe2000001001d */
        /* <DEDUP_REMOVED lines=20> */
.L_x_333:
[----:B------:R-:W-:Y:S01]  /*7f00*/  BSSY.RECONVERGENT B0, `(.L_x_334) ;  /* 0x0000013000007945 */ /* 0x000fe20003800200 */
[----:B------:R-:W-:Y:S01]  /*7f10*/  FFMA.FTZ R111, R80, R11, -R111 ;  /* 0x0000000b506f7223 */ /* 0x000fe2000001086f */
[----:B------:R-:W-:Y:S01]  /*7f20*/  FMUL.FTZ R11, R20, R116 ;  /* 0x00000074140b7220 */ /* 0x000fe20000410000 */
[----:B0-----:R-:W-:Y:S01]  /*7f30*/  FFMA.FTZ R9, R61, R4, -R34 ;  /* 0x000000043d097223 */ /* 0x001fe20000010822 */
[----:B------:R-:W-:Y:S06]  /*7f40*/  @P0 BRA `(.L_x_335) ;  /* 0x0000000000380947 */ /* 0x000fec0003800000 */
[----:B------:R-:W0:Y:S01]  /*7f50*/  LDCU.64 UR4, c[0x0][0x3f8] ;  /* 0x00007f00ff0477ac */ /* 0x000e220008000a00 */
[----:B------:R-:W-:Y:S01]  /*7f60*/  MOV R4, R120 ;  /* 0x0000007800047202 */ /* 0x000fe20000000f00 */
[-C--:B------:R-:W-:Y:S01]  /*7f70*/  FMUL.FTZ R20, R111, R116.reuse ;  /* 0x000000746f147220 */ /* 0x080fe20000410000 */
        /* <DEDUP_REMOVED lines=11> */
.L_x_335:
[----:B------:R-:W-:Y:S05]  /*8030*/  BSYNC.RECONVERGENT B0 ;  /* 0x0000000000007941 */ /* 0x000fea0003800200 */
.L_x_334:
[----:B------:R-:W-:Y:S01]  /*8040*/  SHF.L.U32 R13, R13, 0x10, RZ ;  /* 0x000000100d0d7819 */ /* 0x000fe200000006ff */
[----:B------:R-:W-:Y:S01]  /*8050*/  FFMA.FTZ R109, R28, R11, R29 ;  /* 0x0000000b1c6d7223 */ /* 0x000fe2000001001d */
[----:B------:R-:W-:Y:S01]  /*8060*/  SHF.L.U32 R4, R105, 0x10, RZ ;  /* 0x0000001069047819 */ /* 0x000fe200000006ff */
[----:B------:R-:W-:Y:S01]  /*8070*/  FMUL.FTZ R115, R115, R116 ;  /* 0x0000007473737220 */ /* 0x000fe20000410000 */
        /* <DEDUP_REMOVED lines=19> */
.L_x_336:
        /* <DEDUP_REMOVED lines=21> */
.L_x_338:
[----:B------:R-:W-:Y:S05]  /*8300*/  BSYNC.RECONVERGENT B0 ;  /* 0x0000000000007941 */ /* 0x000fea0003800200 */
.L_x_337:
[----:B------:R-:W-:Y:S01]  /*8310*/  SHF.L.U32 R15, R15, 0x10, RZ ;  /* 0x000000100f0f7819 */ /* 0x000fe200000006ff */
[C-C-:B------:R-:W-:Y:S01]  /*8320*/  FFMA.FTZ R105, R28.reuse, R117, R29.reuse ;  /* 0x000000751c697223 */ /* 0x140fe2000001001d */
[----:B------:R-:W-:Y:S01]  /*8330*/  FFMA.FTZ R22, R28, R20, R29 ;  /* 0x000000141c167223 */ /* 0x000fe2000001001d */
[----:B------:R-:W-:Y:S01]  /*8340*/  SHF.L.U32 R4, R103, 0x10, RZ ;  /* 0x0000001067047819 */ /* 0x000fe200000006ff */
        /* <DEDUP_REMOVED lines=19> */
.L_x_339:
[----:B------:R-:W-:Y:S01]  /*8480*/  BSSY.RECONVERGENT B0, `(.L_x_340) ;  /* 0x0000013000007945 */ /* 0x000fe20003800200 */
[----:B------:R-:W-:Y:S01]  /*8490*/  FFMA.FTZ R105, R80, R15, -R105 ;  /* 0x0000000f50697223 */ /* 0x000fe20000010869 */
[----:B------:R-:W-:Y:S01]  /*84a0*/  FMUL.FTZ R11, R75, R116 ;  /* 0x000000744b0b7220 */ /* 0x000fe20000410000 */
[----:B0-----:R-:W-:Y:S01]  /*84b0*/  FFMA.FTZ R9, R61, R4, -R22 ;  /* 0x000000043d097223 */ /* 0x001fe20000010816 */
        /* <DEDUP_REMOVED lines=15> */
.L_x_341:
[----:B------:R-:W-:Y:S05]  /*85b0*/  BSYNC.RECONVERGENT B0 ;  /* 0x0000000000007941 */ /* 0x000fea0003800200 */
.L_x_340:
        /* <DEDUP_REMOVED lines=23> */
.L_x_342:
        /* <DEDUP_REMOVED lines=21> */
.L_x_344:
[----:B------:R-:W-:Y:S05]  /*8880*/  BSYNC.RECONVERGENT B0 ;  /* 0x0000000000007941 */ /* 0x000fea0003800200 */
.L_x_343:
[----:B------:R-:W-:Y:S01]  /*8890*/  SHF.L.U32 R19, R19, 0x10, RZ ;  /* 0x0000001013137819 */ /* 0x000fe200000006ff */
[C-C-:B------:R-:W-:Y:S01]  /*88a0*/  FFMA.FTZ R17, R28.reuse, R59, R29.reuse ;  /* 0x0000003b1c117223 */ /* 0x140fe2000001001d */
[----:B------:R-:W-:Y:S01]  /*88b0*/  FFMA.FTZ R16, R28, R14, R29 ;  /* 0x0000000e1c107223 */ /* 0x000fe2000001001d */
[----:B0-----:R-:W-:Y:S01]  /*88c0*/  SHF.L.U32 R4, R99, 0x10, RZ ;  /* 0x0000001063047819 */ /* 0x001fe200000006ff */
[----:B------:R-:W-:Y:S06]  /*88d0*/  BRA.U !UP0, `(.L_x_345) ;  /* 0x0000000108487547 */ /* 0x000fec000b800000 */
        /* <DEDUP_REMOVED lines=18> */
.L_x_345:
        /* <DEDUP_REMOVED lines=18> */
.L_x_347:
[----:B------:R-:W-:Y:S05]  /*8b20*/  BSYNC.RECONVERGENT B0 ;  /* 0x0000000000007941 */ /* 0x000fea0003800200 */
.L_x_346:
[-C--:B------:R-:W-:Y:S01]  /*8b30*/  FMUL.FTZ R52, R49, R116.reuse ;  /* 0x0000007431347220 */ /* 0x080fe20000410000 */
[-C--:B0-----:R-:W-:Y:S01]  /*8b40*/  FMUL.FTZ R4, R27, R116.reuse ;  /* 0x000000741b047220 */ /* 0x081fe20000410000 */
[----:B------:R-:W-:Y:S01]  /*8b50*/  IADD3 R49, PT, PT, R31, 0x90, RZ ;  /* 0x000000901f317810 */ /* 0x000fe20007ffe0ff */
[-C--:B------:R-:W-:Y:S01]  /*8b60*/  FMUL.FTZ R36, R45, R116.reuse ;  /* 0x000000742d247220 */ /* 0x080fe20000410000 */
        /* <DEDUP_REMOVED lines=21> */
[C-C-:B------:R-:W-:Y:S01]  /*8cc0*/  FFMA.FTZ R47, R28.reuse, R52, R29.reuse ;  /* 0x000000341c2f7223 */ /* 0x140fe2000001001d */
        /* <DEDUP_REMOVED lines=11> */
[C---:B------:R-:W-:Y:S01]  /*8d80*/  FFMA.FTZ R13, R28.reuse, R12, R29 ;  /* 0x0000000c1c0d7223 */ /* 0x040fe2000001001d */
        /* <DEDUP_REMOVED lines=37> */
.L_x_348:
        /* <DEDUP_REMOVED lines=18> */
.L_x_350:
[----:B------:R-:W-:Y:S05]  /*9100*/  BSYNC.RECONVERGENT B0 ;  /* 0x0000000000007941 */ /* 0x000fea0003800200 */
.L_x_349:
[----:B------:R-:W-:Y:S02]  /*9110*/  SHF.L.U32 R23, R23, 0x10, RZ ;  /* 0x0000001017177819 */ /* 0x000fe400000006ff */
        /* <DEDUP_REMOVED lines=20> */
.L_x_351:
[----:B------:R-:W-:Y:S01]  /*9260*/  BSSY.RECONVERGENT B0, `(.L_x_352) ;  /* 0x0000012000007945 */ /* 0x000fe20003800200 */
[----:B------:R-:W-:Y:S01]  /*9270*/  FFMA.FTZ R47, R80, R23, -R47 ;  /* 0x00000017502f7223 */ /* 0x000fe2000001082f */
[----:B0-----:R-:W-:Y:S02]  /*9280*/  FFMA.FTZ R21, R61, R34, -R50 ;  /* 0x000000223d157223 */ /* 0x001fe40000010832 */
        /* <DEDUP_REMOVED lines=15> */
.L_x_353:
[----:B------:R-:W-:Y:S05]  /*9380*/  BSYNC.RECONVERGENT B0 ;  /* 0x0000000000007941 */ /* 0x000fea0003800200 */
.L_x_352:
        /* <DEDUP_REMOVED lines=21> */
.L_x_354:
        /* <DEDUP_REMOVED lines=18> */
.L_x_356:
[----:B------:R-:W-:Y:S05]  /*9600*/  BSYNC.RECONVERGENT B0 ;  /* 0x0000000000007941 */ /* 0x000fea0003800200 */
.L_x_355:
        /* <DEDUP_REMOVED lines=21> */
.L_x_357:
[----:B------:R-:W-:Y:S01]  /*9760*/  BSSY.RECONVERGENT B0, `(.L_x_358) ;  /* 0x0000012000007945 */ /* 0x000fe20003800200 */
[----:B------:R-:W-:Y:S01]  /*9770*/  FFMA.FTZ R67, R80, R67, -R19 ;  /* 0x0000004350437223 */ /* 0x000fe20000010813 */
[----:B0-----:R-:W-:Y:S02]  /*9780*/  FFMA.FTZ R21, R61, R91, -R26 ;  /* 0x0000005b3d157223 */ /* 0x001fe4000001081a */
        /* <DEDUP_REMOVED lines=15> */
.L_x_359:
[----:B------:R-:W-:Y:S05]  /*9880*/  BSYNC.RECONVERGENT B0 ;  /* 0x0000000000007941 */ /* 0x000fea0003800200 */
.L_x_358:
        /* <DEDUP_REMOVED lines=21> */
.L_x_360:
[----:B------:R-:W-:Y:S01]  /*99e0*/  BSSY.RECONVERGENT B0, `(.L_x_361) ;  /* 0x0000012000007945 */ /* 0x000fe20003800200 */
[----:B------:R-:W-:Y:S01]  /*99f0*/  FFMA.FTZ R69, R80, R69, -R13 ;  /* 0x0000004550457223 */ /* 0x000fe2000001080d */
[----:B------:R-:W-:Y:S02]  /*9a00*/  FFMA.FTZ R89, R61, R89, -R20 ;  /* 0x000000593d597223 */ /* 0x000fe40000010814 */
[----:B------:R-:W-:Y:S05]  /*9a10*/  @P4 BRA `(.L_x_362) ;  /* 0x0000000000384947 */ /* 0x000fea0003800000 */
[----:B------:R-:W1:Y:S01]  /*9a20*/  LDCU.64 UR4, c[0x0][0x3f8] ;  /* 0x00007f00ff0477ac */ /* 0x000e620008000a00 */
[----:B------:R-:W-:Y:S02]  /*9a30*/  MOV R12, R120 ;  /* 0x00000078000c7202 */ /* 0x000fe40000000f00 */
[----:B------:R-:W-:Y:S01]  /*9a40*/  MOV R13, R123 ;  /* 0x0000007b000d7202 */ /* 0x000fe20000000f00 */
[----:B------:R-:W2:Y:S01]  /*9a50*/  LDCU.64 UR10, c[0x0][0x380] ;  /* 0x00007000ff0a77ac */ /* 0x000ea20008000a00 */
[----:B-1----:R-:W-:Y:S02]  /*9a60*/  IMAD R18, R15, UR4, RZ ;  /* 0x000000040f127c24 */ /* 0x002fe4000f8e02ff */
[----:B0-----:R-:W-:-:S04]  /*9a70*/  IMAD.WIDE.U32 R16, R11, UR4, R12 ;  /* 0x000000040b107c25 */ /* 0x001fc8000f8e000c */
[----:B------:R-:W-:Y:S02]  /*9a80*/  IMAD R13, R11, UR5, R18 ;  /* 0x000000050b0d7c24 */ /* 0x000fe4000f8e0212 */
[-C--:B------:R-:W-:Y:S01]  /*9a90*/  FMUL.FTZ R18, R69, R116.reuse ;  /* 0x0000007445127220 */ /* 0x080fe20000410000 */
[----:B------:R-:W-:Y:S01]  /*9aa0*/  FMUL.FTZ R11, R89, R116 ;  /* 0x00000074590b7220 */ /* 0x000fe20000410000 */
[C---:B--2---:R-:W-:Y:S02]  /*9ab0*/  LEA R12, P0, R16.reuse, UR10, 0x1 ;  /* 0x0000000a100c7c11 */ /* 0x044fe4000f8008ff */
[----:B------:R-:W-:Y:S02]  /*9ac0*/  IADD3 R13, PT, PT, R17, R13, RZ ;  /* 0x0000000d110d7210 */ /* 0x000fe40007ffe0ff */
[----:B------:R-:W-:Y:S02]  /*9ad0*/  F2FP.BF16.F32.PACK_AB R11, R11, R18 ;  /* 0x000000120b0b723e */ /* 0x000fe400000010ff */
[----:B------:R-:W-:-:S05]  /*9ae0*/  LEA.HI.X R13, R16, UR11, R13, 0x1, P0 ;  /* 0x0000000b100d7c11 */ /* 0x000fca00080f0c0d */
[----:B------:R1:W-:Y:S02]  /*9af0*/  STG.E desc[UR6][R12.64], R11 ;  /* 0x0000000b0c007986 */ /* 0x0003e4000c101906 */
.L_x_362:
[----:B------:R-:W-:Y:S05]  /*9b00*/  BSYNC.RECONVERGENT B0 ;  /* 0x0000000000007941 */ /* 0x000fea0003800200 */
.L_x_361:
        /* <DEDUP_REMOVED lines=12> */
[----:B0-----:R-:W0:Y:S01]  /*9bd0*/  MUFU.RCP R16, R15 ;  /* 0x0000000f00107308 */ /* 0x001e220000001000 */
[----:B-1----:R-:W-:Y:S01]  /*9be0*/  FADD.FTZ R17, -R12, 1 ;  /* 0x3f8000000c117421 */ /* 0x002fe20000010100 */
[----:B------:R-:W-:-:S03]  /*9bf0*/  FMUL.FTZ R71, R71, R12 ;  /* 0x0000000c47477220 */ /* 0x000fc60000410000 */
[----:B------:R-:W-:Y:S01]  /*9c00*/  FFMA.FTZ R8, R8, R17, 1 ;  /* 0x3f80000008087423 */ /* 0x000fe20000010011 */
[----:B0-----:R-:W-:Y:S01]  /*9c10*/  FADD.FTZ R19, -R16, 1 ;  /* 0x3f80000010137421 */ /* 0x001fe20000010100 */
[----:B------:R-:W-:Y:S02]  /*9c20*/  FMUL.FTZ R87, R87, R16 ;  /* 0x0000001057577220 */ /* 0x000fe40000410000 */
[----:B------:R-:W-:Y:S01]  /*9c30*/  FMUL.FTZ R71, R71, R8 ;  /* 0x0000000847477220 */ /* 0x000fe20000410000 */
[----:B------:R-:W-:-:S04]  /*9c40*/  FFMA.FTZ R10, R10, R19, 1 ;  /* 0x3f8000000a0a7423 */ /* 0x000fc80000010013 */
[----:B------:R-:W-:-:S07]  /*9c50*/  FMUL.FTZ R87, R87, R10 ;  /* 0x0000000a57577220 */ /* 0x000fce0000410000 */
.L_x_363:
[----:B------:R-:W-:Y:S01]  /*9c60*/  BSSY.RECONVERGENT B0, `(.L_x_364) ;  /* 0x0000012000007945 */ /* 0x000fe20003800200 */
[----:B------:R-:W-:Y:S01]  /*9c70*/  FFMA.FTZ R71, R80, R71, -R9 ;  /* 0x0000004750477223 */ /* 0x000fe20000010809 */
[----:B------:R-:W-:Y:S02]  /*9c80*/  FFMA.FTZ R87, R61, R87, -R14 ;  /* 0x000000573d577223 */ /* 0x000fe4000001080e */
[----:B------:R-:W-:Y:S05]  /*9c90*/  @P5 BRA `(.L_x_365) ;  /* 0x0000000000385947 */ /* 0x000fea0003800000 */
[----:B------:R-:W2:Y:S01]  /*9ca0*/  LDCU.64 UR4, c[0x0][0x3f8] ;  /* 0x00007f00ff0477ac */ /* 0x000ea20008000a00 */
[----:B------:R-:W-:Y:S01]  /*9cb0*/  MOV R8, R120 ;  /* 0x0000007800087202 */ /* 0x000fe20000000f00 */
[-C--:B------:R-:W-:Y:S01]  /*9cc0*/  FMUL.FTZ R71, R71, R116.reuse ;  /* 0x0000007447477220 */ /* 0x080fe20000410000 */
[----:B------:R-:W-:Y:S01]  /*9cd0*/  MOV R9, R123 ;  /* 0x0000007b00097202 */ /* 0x000fe20000000f00 */
[----:B------:R-:W3:Y:S01]  /*9ce0*/  LDCU.64 UR10, c[0x0][0x380] ;  /* 0x00007000ff0a77ac */ /* 0x000ee20008000a00 */
[----:B------:R-:W-:Y:S01]  /*9cf0*/  FMUL.FTZ R10, R87, R116 ;  /* 0x00000074570a7220 */ /* 0x000fe20000410000 */
[----:B--2---:R-:W-:Y:S02]  /*9d00*/  IMAD R7, R7, UR4, RZ ;  /* 0x0000000407077c24 */ /* 0x004fe4000f8e02ff */
[----:B------:R-:W-:-:S04]  /*9d10*/  IMAD.WIDE.U32 R8, R6, UR4, R8 ;  /* 0x0000000406087c25 */ /* 0x000fc8000f8e0008 */
[----:B------:R-:W-:Y:S01]  /*9d20*/  IMAD R7, R6, UR5, R7 ;  /* 0x0000000506077c24 */ /* 0x000fe2000f8e0207 */
[----:B---3--:R-:W-:-:S04]  /*9d30*/  LEA R6, P0, R8, UR10, 0x1 ;  /* 0x0000000a08067c11 */ /* 0x008fc8000f8008ff */
[----:B------:R-:W-:Y:S02]  /*9d40*/  IADD3 R7, PT, PT, R9, R7, RZ ;  /* 0x0000000709077210 */ /* 0x000fe40007ffe0ff */
[----:B------:R-:W-:Y:S02]  /*9d50*/  F2FP.BF16.F32.PACK_AB R9, R10, R71 ;  /* 0x000000470a09723e */ /* 0x000fe400000010ff */
[----:B------:R-:W-:-:S05]  /*9d60*/  LEA.HI.X R7, R8, UR11, R7, 0x1, P0 ;  /* 0x0000000b08077c11 */ /* 0x000fca00080f0c07 */
[----:B------:R2:W-:Y:S02]  /*9d70*/  STG.E desc[UR6][R6.64], R9 ;  /* 0x0000000906007986 */ /* 0x0005e4000c101906 */
.L_x_365:
[----:B------:R-:W-:Y:S05]  /*9d80*/  BSYNC.RECONVERGENT B0 ;  /* 0x0000000000007941 */ /* 0x000fea0003800200 */
.L_x_364:
[----:B------:R-:W-:Y:S02]  /*9d90*/  SHF.L.U32 R73, R73, 0x10, RZ ;  /* 0x0000001049497819 */ /* 0x000fe400000006ff */
[----:B-1----:R-:W-:Y:S02]  /*9da0*/  SHF.R.S32.HI R12, RZ, 0x1f, R31 ;  /* 0x0000001fff0c7819 */ /* 0x002fe4000001141f */
[----:B------:R-:W-:Y:S01]  /*9db0*/  SHF.L.U32 R85, R85, 0x10, RZ ;  /* 0x0000001055557819 */ /* 0x000fe200000006ff */
[----:B------:R-:W-:Y:S06]  /*9dc0*/  BRA.U !UP0, `(.L_x_366) ;  /* 0x0000000108487547 */ /* 0x000fec000b800000 */
[----:B------:R-:W-:Y:S01]  /*9dd0*/  FFMA.FTZ R4, R61, R4, R82 ;  /* 0x000000043d047223 */ /* 0x000fe20000010052 */
[----:B------:R-:W-:-:S03]  /*9de0*/  FFMA.FTZ R0, R80, R0, R83 ;  /* 0x0000000050007223 */ /* 0x000fc60000010053 */
[----:B--2---:R-:W-:Y:S01]  /*9df0*/  FMUL.FTZ R9, R4, -1.4426950216293334961 ;  /* 0xbfb8aa3b04097820 */ /* 0x004fe20000410000 */
        /* <DEDUP_REMOVED lines=15> */
.L_x_366:
[----:B------:R-:W-:Y:S01]  /*9ef0*/  ISETP.GE.AND.EX P3, PT, R12, UR9, PT, P3 ;  /* 0x000000090c007c0c */ /* 0x000fe2000bf66330 */
[----:B------:R-:W-:Y:S01]  /*9f00*/  FFMA.FTZ R5, R80, R73, -R5 ;  /* 0x0000004950057223 */ /* 0x000fe20000010805 */
[----:B------:R-:W-:Y:S01]  /*9f10*/  FFMA.FTZ R61, R61, R85, -R28 ;  /* 0x000000553d3d7223 */ /* 0x000fe2000001081c */
[----:B------:R-:W-:Y:S02]  /*9f20*/  BSSY.RECONVERGENT B0, `(.L_x_367) ;  /* 0x000000f000007945 */ /* 0x000fe40003800200 */
[-C--:B--2---:R-:W-:Y:S01]  /*9f30*/  FMUL.FTZ R7, R5, R116.reuse ;  /* 0x0000007405077220 */ /* 0x084fe20000410000 */
        /* <DEDUP_REMOVED lines=13> */
.L_x_368:
[----:B------:R-:W-:Y:S05]  /*a010*/  BSYNC.RECONVERGENT B0 ;  /* 0x0000000000007941 */ /* 0x000fea0003800200 */
.L_x_367:
[----:B------:R-:W2:Y:S01]  /*a020*/  LDCU UR4, c[0x0][0x410] ;  /* 0x00008200ff0477ac */ /* 0x000ea20008000800 */
[----:B------:R-:W-:Y:S02]  /*a030*/  IADD3 R78, PT, PT, R81, R78, RZ ;  /* 0x0000004e514e7210 */ /* 0x000fe40007ffe0ff */
[----:B------:R-:W-:Y:S01]  /*a040*/  IADD3 R76, PT, PT, R76, 0x1, RZ ;  /* 0x000000014c4c7810 */ /* 0x000fe20007ffe0ff */
[----:B------:R-:W2:Y:S02]  /*a050*/  LDCU UR5, c[0x0][0x3e0] ;  /* 0x00007c00ff0577ac */ /* 0x000ea40008000800 */
[----:B--2---:R-:W-:-:S06]  /*a060*/  UIMAD UR4, UR4, UR5, URZ ;  /* 0x00000005040472a4 */ /* 0x004fcc000f8e02ff */
[----:B------:R-:W-:-:S13]  /*a070*/  ISETP.GE.AND P0, PT, R78, UR4, PT ;  /* 0x000000044e007c0c */ /* 0x000fda000bf06270 */
[----:B------:R-:W-:Y:S05]  /*a080*/  @!P0 BRA `(.L_x_369) ;  /* 0xffffff6000348947 */ /* 0x000fea000383ffff */
.L_x_302:
[----:B------:R-:W2:Y:S01]  /*a090*/  S2R R6, SR_TID.X ;  /* 0x0000000000067919 */ /* 0x000ea20000002100 */
[----:B-1----:R-:W1:Y:S01]  /*a0a0*/  LDC R4, c[0x0][0x370] ;  /* 0x0000dc00ff047b82 */ /* 0x002e620000000800 */
[----:B------:R-:W-:Y:S07]  /*a0b0*/  BSSY.RECONVERGENT B0, `(.L_x_370) ;  /* 0x000000e000007945 */ /* 0x000fee0003800200 */
[----:B------:R-:W3:Y:S08]  /*a0c0*/  LDC R7, c[0x0][0x374] ;  /* 0x0000dd00ff077b82 */ /* 0x000ef00000000800 */
[----:B------:R-:W4:Y:S01]  /*a0d0*/  LDC.64 R2, c[0x0][0x3c8] ;  /* 0x0000f200ff027b82 */ /* 0x000f220000000a00 */
[----:B-1----:R-:W-:-:S02]  /*a0e0*/  ISETP.NE.AND P0, PT, R4, 0x1, PT ;  /* 0x000000010400780c */ /* 0x002fc40003f05270 */
[----:B--2---:R-:W-:Y:S02]  /*a0f0*/  ISETP.NE.AND P1, PT, R6, RZ, PT ;  /* 0x000000ff0600720c */ /* 0x004fe40003f25270 */
[----:B---3--:R-:W-:-:S04]  /*a100*/  SHF.L.U32 R0, R7, 0x1, RZ ;  /* 0x0000000107007819 */ /* 0x008fc800000006ff */
[----:B------:R-:W-:-:S05]  /*a110*/  SEL R5, R0, RZ, P0 ;  /* 0x000000ff00057207 */ /* 0x000fca0000000000 */
[----:B----4-:R-:W-:Y:S02]  /*a120*/  IMAD.WIDE.U32 R2, R5, 0x4, R2 ;  /* 0x0000000405027825 */ /* 0x010fe400078e0002 */
[----:B------:R-:W-:Y:S05]  /*a130*/  @P1 BRA `(.L_x_371) ;  /* 0x0000000000141947 */ /* 0x000fea0003800000 */
[----:B------:R-:W-:Y:S01]  /*a140*/  HFMA2 R5, -RZ, RZ, 0, 5.9604644775390625e-08 ;  /* 0x00000001ff057431 */ /* 0x000fe200000001ff */
[----:B------:R-:W-:Y:S06]  /*a150*/  MEMBAR.ALL.GPU ;  /* 0x0000000000007992 */ /* 0x000fec000000a000 */
[----:B------:R-:W-:-:S00]  /*a160*/  ERRBAR ;  /* 0x00000000000079ab */ /* 0x000fc00000000000 */
[----:B------:R-:W-:Y:S06]  /*a170*/  CGAERRBAR ;  /* 0x00000000000075ab */ /* 0x000fec0000000000 */
[----:B------:R1:W-:Y:S02]  /*a180*/  REDG.E.ADD.S32.STRONG.GPU desc[UR6][R2.64], R5 ;  /* 0x000000050200798e */ /* 0x0003e4000c12e306 */
.L_x_371:
[----:B------:R-:W-:Y:S05]  /*a190*/  BSYNC.RECONVERGENT B0 ;  /* 0x0000000000007941 */ /* 0x000fea0003800200 */
.L_x_370:
[----:B------:R-:W2:Y:S01]  /*a1a0*/  S2UR UR5, SR_CTAID.Y ;  /* 0x00000000000579c3 */ /* 0x000ea20000002600 */
[----:B-1----:R-:W-:Y:S02]  /*a1b0*/  IADD3 R5, PT, PT, R7, -0x1, RZ ;  /* 0xffffffff07057810 */ /* 0x002fe40007ffe0ff */
[----:B------:R-:W-:-:S05]  /*a1c0*/  IADD3 R0, PT, PT, R4, -0x1, RZ ;  /* 0xffffffff04007810 */ /* 0x000fca0007ffe0ff */
[----:B------:R-:W1:Y:S01]  /*a1d0*/  S2UR UR4, SR_CTAID.X ;  /* 0x00000000000479c3 */ /* 0x000e620000002500 */
[----:B--2---:R-:W-:-:S04]  /*a1e0*/  ISETP.NE.AND P0, PT, R5, UR5, PT ;  /* 0x0000000505007c0c */ /* 0x004fc8000bf05270 */
[----:B-1----:R-:W-:-:S13]  /*a1f0*/  ISETP.NE.OR P0, PT, R0, UR4, P0 ;  /* 0x0000000400007c0c */ /* 0x002fda0008705670 */
[----:B------:R-:W-:Y:S05]  /*a200*/  @P0 EXIT ;  /* 0x000000000000094d */ /* 0x000fea0003800000 */
[----:B------:R-:W-:Y:S05]  /*a210*/  @P1 BRA `(.L_x_372) ;  /* 0x0000000000201947 */ /* 0x000fea0003800000 */
[----:B------:R-:W-:-:S05]  /*a220*/  IMAD R0, R4, R7, RZ ;  /* 0x0000000704007224 */ /* 0x000fca00078e02ff */
[----:B------:R-:W-:-:S13]  /*a230*/  ISETP.NE.AND P0, PT, R0, -0x1, PT ;  /* 0xffffffff0000780c */ /* 0x000fda0003f05270 */
[----:B------:R-:W-:Y:S05]  /*a240*/  @!P0 BRA `(.L_x_372) ;  /* 0x0000000000148947 */ /* 0x000fea0003800000 */
.L_x_373:
[----:B------:R-:W2:Y:S04]  /*a250*/  LDG.E.STRONG.GPU R5, desc[UR6][R2.64] ;  /* 0x0000000602057981 */ /* 0x000ea8000c1ef900 */
[----:B--2---:R-:W-:Y:S01]  /*a260*/  CCTL.IVALL ;  /* 0x00000000ff00798f */ /* 0x004fe20002000000 */
[----:B------:R-:W-:Y:S05]  /*a270*/  YIELD ;  /* 0x0000000000007946 */ /* 0x000fea0003800000 */
[----:B------:R-:W-:-:S13]  /*a280*/  ISETP.NE.AND P0, PT, R5, R0, PT ;  /* 0x000000000500720c */ /* 0x000fda0003f05270 */
[----:B------:R-:W-:Y:S05]  /*a290*/  @P0 BRA `(.L_x_373) ;  /* 0xfffffffc00ec0947 */ /* 0x000fea000383ffff */
.L_x_372:
[----:B------:R-:W-:Y:S05]  /*a2a0*/  WARPSYNC.ALL ;  /* 0x0000000000007948 */ /* 0x000fea0003800000 */
[----:B------:R-:W1:Y:S08]  /*a2b0*/  LDC.64 R4, c[0x0][0x3f8] ;  /* 0x0000fe00ff047b82 */ /* 0x000e700000000a00 */
[----:B------:R-:W-:Y:S01]  /*a2c0*/  BAR.SYNC.DEFER_BLOCKING 0x0 ;  /* 0x0000000000007b1d */ /* 0x000fe20000010000 */
[----:B-1----:R-:W-:-:S04]  /*a2d0*/  LEA.HI R3, P0, R5, R4, RZ, 0x1 ;  /* 0x0000000405037211 */ /* 0x002fc800078108ff */
        /* <DEDUP_REMOVED lines=38> */
[----:B------:R-:W-:Y:S02]  /*a540*/  IADD3.X R32, PT, PT, RZ, R11, RZ, P2, !PT ;  /* 0x0000000bff207210 */ /* 0x000fe400017fe4ff */
[----:B------:R-:W-:Y:S02]  /*a550*/  ISETP.NE.AND.EX P1, PT, RZ, RZ, PT, P1 ;  /* 0x000000ffff00720c */ /* 0x000fe40003f25310 */
[----:B------:R-:W-:Y:S02]  /*a560*/  ISETP.GE.U32.AND P0, PT, R6, 0x3, PT ;  /* 0x000000030600780c */ /* 0x000fe40003f06070 */
[----:B------:R-:W-:Y:S02]  /*a570*/  SHF.R.S64 R31, R31, 0x1, R32 ;  /* 0x000000011f1f7819 */ /* 0x000fe40000001020 */
[----:B------:R-:W-:-:S02]  /*a580*/  ISETP.GE.U32.AND.EX P0, PT, R7, RZ, PT, P0 ;  /* 0x000000ff0700720c */ /* 0x000fc40003f06100 */
[----:B------:R-:W-:-:S05]  /*a590*/  SHF.R.S32.HI R32, RZ, 0x1, R32 ;  /* 0x00000001ff207819 */ /* 0x000fca0000011420 */
[----:B------:R-:W-:Y:S06]  /*a5a0*/  @!P1 BRA `(.L_x_375) ;  /* 0x0000000000e49947 */ /* 0x000fec0003800000 */
[----:B------:R-:W1:Y:S01]  /*a5b0*/  LDCU.64 UR10, c[0x0][0x390] ;  /* 0x00007200ff0a77ac */ /* 0x000e620008000a00 */
[----:B------:R-:W-:Y:S02]  /*a5c0*/  IADD3 R9, PT, PT, R6, 0x1, RZ ;  /* 0x0000000106097810 */ /* 0x000fe40007ffe0ff */
[----:B------:R-:W-:Y:S01]  /*a5d0*/  MOV R6, R0 ;  /* 0x0000000000067202 */ /* 0x000fe20000000f00 */
[----:B------:R-:W2:Y:S01]  /*a5e0*/  LDCU.64 UR8, c[0x0][0x3d8] ;  /* 0x00007b00ff0877ac */ /* 0x000ea20008000a00 */
[----:B------:R-:W-:Y:S02]  /*a5f0*/  LOP3.LUT R9, R9, 0x3, RZ, 0xc0, !PT ;  /* 0x0000000309097812 */ /* 0x000fe400078ec0ff */
[----:B------:R-:W-:Y:S01]  /*a600*/  MOV R7, R33 ;  /* 0x0000002100077202 */ /* 0x000fe20000000f00 */
[----:B------:R-:W3:Y:S01]  /*a610*/  LDCU.64 UR12, c[0x0][0x388] ;  /* 0x00007100ff0c77ac */ /* 0x000ee20008000a00 */
[C---:B------:R-:W-:Y:S02]  /*a620*/  SHF.L.U32 R20, R0.reuse, 0x2, RZ ;  /* 0x0000000200147819 */ /* 0x040fe400000006ff */
[----:B0-----:R-:W-:Y:S01]  /*a630*/  SHF.L.U64.HI R21, R0, 0x2, R33 ;  /* 0x0000000200157819 */ /* 0x001fe20000010221 */
[----:B------:R-:W-:Y:S01]  /*a640*/  IMAD.WIDE.U32 R6, R9, 0x1e0, R6 ;  /* 0x000001e009067825 */ /* 0x000fe200078e0006 */
[----:B------:R-:W-:Y:S01]  /*a650*/  UMOV UR4, URZ ;  /* 0x000000ff00047c82 */ /* 0x000fe20008000000 */
[----:B------:R-:W-:-:S02]  /*a660*/  SHF.L.U64.HI R30, R3, 0x2, R2 ;  /* 0x00000002031e7819 */ /* 0x000fc40000010202 */
[----:B------:R-:W-:Y:S02]  /*a670*/  SHF.L.U64.HI R26, R31, 0x2, R32 ;  /* 0x000000021f1a7819 */ /* 0x000fe40000010220 */
[C---:B-1----:R-:W-:Y:S02]  /*a680*/  IADD3 R22, P2, PT, R20.reuse, UR10, RZ ;  /* 0x0000000a14167c10 */ /* 0x042fe4000ff5e0ff */
[----:B------:R-:W-:Y:S02]  /*a690*/  IADD3 R33, PT, PT, R7, UR4, RZ ;  /* 0x0000000407217c10 */ /* 0x000fe4000fffe0ff */
[----:B--2---:R-:W-:Y:S02]  /*a6a0*/  IADD3 R24, P1, PT, R20, UR8, RZ ;  /* 0x0000000814187c10 */ /* 0x004fe4000ff3e0ff */
[----:B------:R-:W-:Y:S01]  /*a6b0*/  MOV R0, R6 ;  /* 0x0000000600007202 */ /* 0x000fe20000000f00 */
[----:B------:R-:W-:Y:S01]  /*a6c0*/  IMAD.WIDE.U32 R6, R4, 0x4, RZ ;  /* 0x0000000404067825 */ /* 0x000fe200078e00ff */
[----:B------:R-:W-:-:S02]  /*a6d0*/  IADD3.X R23, PT, PT, R21, UR11, RZ, P2, !PT ;  /* 0x0000000b15177c10 */ /* 0x000fc400097fe4ff */
[----:B------:R-:W-:Y:S02]  /*a6e0*/  IADD3.X R25, PT, PT, R21, UR9, RZ, P1, !PT ;  /* 0x0000000915197c10 */ /* 0x000fe40008ffe4ff */
[----:B------:R-:W-:Y:S02]  /*a6f0*/  IADD3 R16, P2, PT, RZ, -R9, RZ ;  /* 0x80000009ff107210 */ /* 0x000fe40007f5e0ff */
[----:B---3--:R-:W-:Y:S02]  /*a700*/  IADD3 R20, P1, PT, R20, UR12, RZ ;  /* 0x0000000c14147c10 */ /* 0x008fe4000ff3e0ff */
[----:B------:R-:W-:Y:S02]  /*a710*/  SHF.L.U32 R9, R5, 0x2, RZ ;  /* 0x0000000205097819 */ /* 0x000fe400000006ff */
[----:B------:R-:W-:Y:S02]  /*a720*/  IADD3.X R21, PT, PT, R21, UR13, RZ, P1, !PT ;  /* 0x0000000d15157c10 */ /* 0x000fe40008ffe4ff */
[----:B------:R-:W-:-:S02]  /*a730*/  IADD3 R28, PT, PT, R7, R9, RZ ;  /* 0x00000009071c7210 */ /* 0x000fc40007ffe0ff */
[----:B------:R-:W-:-:S07]  /*a740*/  IADD3.X R18, PT, PT, RZ, -0x1, RZ, P2, !PT ;  /* 0xffffffffff127810 */ /* 0x000fce00017fe4ff */
.L_x_376:
[-C--:B-1----:R-:W-:Y:S02]  /*a750*/  LEA R10, P1, R3, R24.reuse, 0x2 ;  /* 0x00000018030a7211 */ /* 0x082fe400078210ff */
        /* <DEDUP_REMOVED lines=13> */
[----:B------:R-:W-:-:S04]  /*a830*/  IADD3 R16, P1, PT, R16, 0x1, RZ ;  /* 0x0000000110107810 */ /* 0x000fc80007f3e0ff */
[----:B------:R-:W-:Y:S02]  /*a840*/  IADD3.X R18, PT, PT, RZ, R18, RZ, P1, !PT ;  /* 0x00000012ff127210 */ /* 0x000fe40000ffe4ff */
[----:B------:R-:W-:-:S04]  /*a850*/  ISETP.NE.U32.AND P1, PT, R16, RZ, PT ;  /* 0x000000ff1000720c */ /* 0x000fc80003f25070 */
[----:B------:R-:W-:Y:S02]  /*a860*/  ISETP.NE.AND.EX P1, PT, R18, RZ, PT, P1 ;  /* 0x000000ff1200720c */ /* 0x000fe40003f25310 */
[----:B------:R-:W-:Y:S02]  /*a870*/  IADD3 R24, P2, PT, R24, 0x780, RZ ;  /* 0x0000078018187810 */ /* 0x000fe40007f5e0ff */
[----:B------:R-:W-:Y:S02]  /*a880*/  IADD3 R22, P3, PT, R22, 0x780, RZ ;  /* 0x0000078016167810 */ /* 0x000fe40007f7e0ff */
[----:B------:R-:W-:Y:S02]  /*a890*/  IADD3.X R25, PT, PT, RZ, R25, RZ, P2, !PT ;  /* 0x00000019ff197210 */ /* 0x000fe400017fe4ff */
[----:B--2---:R-:W-:Y:S02]  /*a8a0*/  F2FP.BF16.F32.PACK_AB R17, R11, R8 ;  /* 0x000000080b11723e */ /* 0x004fe400000010ff */
[----:B------:R-:W-:-:S02]  /*a8b0*/  MOV R8, R20 ;  /* 0x0000001400087202 */ /* 0x000fc40000000f00 */
[-C--:B------:R-:W-:Y:S02]  /*a8c0*/  MOV R11, R23.reuse ;  /* 0x00000017000b7202 */ /* 0x080fe40000000f00 */
[----:B---3--:R-:W-:Y:S01]  /*a8d0*/  F2FP.BF16.F32.PACK_AB R19, R15, R12 ;  /* 0x0000000c0f13723e */ /* 0x008fe200000010ff */
[----:B------:R1:W-:Y:S04]  /*a8e0*/  STG.E desc[UR6][R8.64], R17 ;  /* 0x0000001108007986 */ /* 0x0003e8000c101906 */
[----:B------:R1:W-:Y:S01]  /*a8f0*/  STG.E desc[UR6][R10.64], R19 ;  /* 0x000000130a007986 */ /* 0x0003e2000c101906 */
[----:B------:R-:W-:Y:S02]  /*a900*/  IADD3 R20, P4, PT, R20, 0x780, RZ ;  /* 0x0000078014147810 */ /* 0x000fe40007f9e0ff */
[----:B------:R-:W-:-:S02]  /*a910*/  IADD3.X R23, PT, PT, RZ, R23, RZ, P3, !PT ;  /* 0x00000017ff177210 */ /* 0x000fc40001ffe4ff */
[----:B------:R-:W-:Y:S01]  /*a920*/  IADD3.X R21, PT, PT, RZ, R21, RZ, P4, !PT ;  /* 0x00000015ff157210 */ /* 0x000fe200027fe4ff */
[----:B------:R-:W-:Y:S08]  /*a930*/  @P1 BRA `(.L_x_376) ;  /* 0xfffffffc00841947 */ /* 0x000ff0000383ffff */
.L_x_375:
[----:B------:R-:W-:Y:S05]  /*a940*/  BSYNC.RECONVERGENT B0 ;  /* 0x0000000000007941 */ /* 0x000fea0003800200 */
.L_x_374:
[----:B------:R-:W-:Y:S05]  /*a950*/  @!P0 EXIT ;  /* 0x000000000000894d */ /* 0x000fea0003800000 */
[C---:B------:R-:W-:Y:S01]  /*a960*/  SHF.L.U64.HI R37, R31.reuse, 0x2, R32 ;  /* 0x000000021f257819 */ /* 0x040fe20000010220 */
[----:B------:R-:W2:Y:S01]  /*a970*/  LDCU.64 UR4, c[0x0][0x3d8] ;  /* 0x00007b00ff0477ac */ /* 0x000ea20008000a00 */
[----:B------:R-:W-:Y:S02]  /*a980*/  SHF.L.U32 R39, R31, 0x2, RZ ;  /* 0x000000021f277819 */ /* 0x000fe400000006ff */
[C---:B------:R-:W-:Y:S01]  /*a990*/  SHF.L.U64.HI R29, R4.reuse, 0x2, R5 ;  /* 0x00000002041d7819 */ /* 0x040fe20000010205 */
[----:B------:R-:W3:Y:S01]  /*a9a0*/  LDCU.64 UR8, c[0x0][0x388] ;  /* 0x00007100ff0877ac */ /* 0x000ee20008000a00 */
[----:B------:R-:W-:Y:S02]  /*a9b0*/  SHF.L.U32 R27, R4, 0x2, RZ ;  /* 0x00000002041b7819 */ /* 0x000fe400000006ff */
[C---:B------:R-:W-:Y:S01]  /*a9c0*/  SHF.L.U64.HI R31, R3.reuse, 0x2, R2 ;  /* 0x00000002031f7819 */ /* 0x040fe20000010202 */
[----:B------:R-:W4:Y:S01]  /*a9d0*/  LDCU.64 UR10, c[0x0][0x390] ;  /* 0x00007200ff0a77ac */ /* 0x000f220008000a00 */
[----:B------:R-:W-:-:S07]  /*a9e0*/  SHF.L.U32 R35, R3, 0x2, RZ ;  /* 0x0000000203237819 */ /* 0x000fce00000006ff */
.L_x_377:
[C---:B------:R-:W-:Y:S02]  /*a9f0*/  SHF.L.U32 R24, R0.reuse, 0x2, RZ ;  /* 0x0000000200187819 */ /* 0x040fe400000006ff */
[----:B------:R-:W-:Y:S02]  /*aa00*/  SHF.L.U64.HI R26, R0, 0x2, R33 ;  /* 0x00000002001a7819 */ /* 0x000fe40000010221 */
[----:B--2---:R-:W-:-:S04]  /*aa10*/  IADD3 R4, P0, PT, R24, UR4, RZ ;  /* 0x0000000418047c10 */ /* 0x004fc8000ff1e0ff */
[----:B-1----:R-:W-:Y:S02]  /*aa20*/  IADD3.X R5, PT, PT, R26, UR5, RZ, P0, !PT ;  /* 0x000000051a057c10 */ /* 0x002fe400087fe4ff */
[C---:B------:R-:W-:Y:S02]  /*aa30*/  IADD3 R6, P0, PT, R4.reuse, R35, RZ ;  /* 0x0000002304067210 */ /* 0x040fe40007f1e0ff */
[C---:B-1----:R-:W-:Y:S02]  /*aa40*/  IADD3 R10, P2, PT, R4.reuse, R39, RZ ;  /* 0x00000027040a7210 */ /* 0x042fe40007f5e0ff */
[C---:B------:R-:W-:Y:S02]  /*aa50*/  IADD3.X R7, PT, PT, R5.reuse, R31, RZ, P0, !PT ;  /* 0x0000001f05077210 */ /* 0x040fe400007fe4ff */
[----:B------:R-:W-:Y:S02]  /*aa60*/  IADD3 R8, P1, PT, R4, R27, RZ ;  /* 0x0000001b04087210 */ /* 0x000fe40007f3e0ff */
[----:B------:R-:W2:Y:S01]  /*aa70*/  LDG.E R4, desc[UR6][R4.64] ;  /* 0x0000000604047981 */ /* 0x000ea2000c1e1900 */
[----:B------:R-:W-:-:S02]  /*aa80*/  IADD3.X R11, PT, PT, R5, R37, RZ, P2, !PT ;  /* 0x00000025050b7210 */ /* 0x000fc400017fe4ff */
[----:B------:R-:W-:Y:S01]  /*aa90*/  IADD3.X R9, PT, PT, R5, R29, RZ, P1, !PT ;  /* 0x0000001d05097210 */ /* 0x000fe20000ffe4ff */
[----:B------:R-:W2:Y:S04]  /*aaa0*/  LDG.E R7, desc[UR6][R6.64] ;  /* 0x0000000606077981 */ /* 0x000ea8000c1e1900 */
[----:B------:R-:W5:Y:S04]  /*aab0*/  LDG.E R8, desc[UR6][R8.64] ;  /* 0x0000000608087981 */ /* 0x000f68000c1e1900 */
[----:B------:R-:W5:Y:S01]  /*aac0*/  LDG.E R11, desc[UR6][R10.64] ;  /* 0x000000060a0b7981 */ /* 0x000f62000c1e1900 */
[----:B0-----:R-:W-:-:S02]  /*aad0*/  LOP3.LUT R16, R24, 0xfffffffc, RZ, 0xc0, !PT ;  /* 0xfffffffc18107812 */ /* 0x001fc400078ec0ff */
[----:B------:R-:W-:Y:S02]  /*aae0*/  LOP3.LUT R15, R26, 0x1, RZ, 0xc0, !PT ;  /* 0x000000011a0f7812 */ /* 0x000fe400078ec0ff */
[----:B---3--:R-:W-:-:S04]  /*aaf0*/  IADD3 R12, P0, PT, R16, UR8, RZ ;  /* 0x00000008100c7c10 */ /* 0x008fc8000ff1e0ff */
[C---:B------:R-:W-:Y:S02]  /*ab00*/  IADD3.X R13, PT, PT, R15.reuse, UR9, RZ, P0, !PT ;  /* 0x000000090f0d7c10 */ /* 0x040fe400087fe4ff */
[C---:B----4-:R-:W-:Y:S02]  /*ab10*/  IADD3 R14, P0, PT, R16.reuse, UR10, RZ ;  /* 0x0000000a100e7c10 */ /* 0x050fe4000ff1e0ff */
[----:B------:R-:W-:Y:S02]  /*ab20*/  IADD3 R16, P1, PT, R16, UR4, RZ ;  /* 0x0000000410107c10 */ /* 0x000fe4000ff3e0ff */
[----:B------:R-:W-:Y:S02]  /*ab30*/  IADD3.X R15, PT, PT, R15, UR11, RZ, P0, !PT ;  /* 0x0000000b0f0f7c10 */ /* 0x000fe400087fe4ff */
[----:B--2---:R-:W-:Y:S02]  /*ab40*/  F2FP.BF16.F32.PACK_AB R19, R7, R4 ;  /* 0x000000040713723e */ /* 0x004fe400000010ff */
[----:B------:R-:W-:-:S04]  /*ab50*/  LOP3.LUT R4, R26, 0x3, RZ, 0xc0, !PT ;  /* 0x000000031a047812 */ /* 0x000fc800078ec0ff */
[----:B------:R-:W-:Y:S02]  /*ab60*/  IADD3.X R17, PT, PT, R4, UR5, RZ, P1, !PT ;  /* 0x0000000504117c10 */ /* 0x000fe40008ffe4ff */
[----:B-----5:R-:W-:Y:S02]  /*ab70*/  F2FP.BF16.F32.PACK_AB R21, R11, R8 ;  /* 0x000000080b15723e */ /* 0x020fe400000010ff */
        /* <DEDUP_REMOVED lines=9> */
[----:B0-----:R-:W2:Y:S04]  /*ac10*/  LDG.E R19, desc[UR6][R4.64+0x780] ;  /* 0x0007800604137981 */ /* 0x001ea8000c1e1900 */
[----:B------:R-:W3:Y:S04]  /*ac20*/  LDG.E R20, desc[UR6][R6.64+0x780] ;  /* 0x0007800606147981 */ /* 0x000ee8000c1e1900 */
[----:B------:R-:W3:Y:S01]  /*ac30*/  LDG.E R23, desc[UR6][R8.64+0x780] ;  /* 0x0007800608177981 */ /* 0x000ee2000c1e1900 */
        /* <DEDUP_REMOVED lines=32> */
[----:B--2---:R-:W-:-:S04]  /*ae40*/  IADD3 R13, P0, PT, R24, 0x1680, RZ ;  /* 0x00001680180d7810 */ /* 0x004fc80007f1e0ff */
        /* <DEDUP_REMOVED lines=17> */
.L_x_378:
        /* <DEDUP_REMOVED lines=10> */
.L_x_4502:


//--------------------- .text._Z35group_norm_nhwc_bwd_one_pass_kernelI11Bf16IOBf16WLi512ELi60ELi480EEv26Group_norm_nhwc_bwd_params --------------------------
	.section	.text._Z35group_norm_nhwc_bwd_one_pass_kernelI11Bf16IOBf16WLi512ELi60ELi480EEv26Group_norm_nhwc_bwd_params,"ax",@progbits
	.align	128
        .global         _Z35group_norm_nhwc_bwd_one_pass_kernelI11Bf16IOBf16WLi512ELi60ELi480EEv26Group_norm_nhwc_bwd_params
        .type           _Z35group_norm_nhwc_bwd_one_pass_kernelI11Bf16IOBf16WLi512ELi60ELi480EEv26Group_norm_nhwc_bwd_params,@function
        .size           _Z35group_norm_nhwc_bwd_one_pass_kernelI11Bf16IOBf16WLi512ELi60ELi480EEv26Group_norm_nhwc_bwd_params,(.L_x_4503 - _Z35group_norm_nhwc_bwd_one_pass_kernelI11Bf16IOBf16WLi512ELi60ELi480EEv26Group_norm_nhwc_bwd_params)
        .other          _Z35group_norm_nhwc_bwd_one_pass_kernelI11Bf16IOBf16WLi512ELi60ELi480EEv26Group_norm_nhwc_bwd_params,@"STO_CUDA_ENTRY STV_DEFAULT"
_Z35group_norm_nhwc_bwd_one_pass_kernelI11Bf16IOBf16WLi512ELi60ELi480EEv26Group_norm_nhwc_bwd_params:
.text._Z35group_norm_nhwc_bwd_one_pass_kernelI11Bf16IOBf16WLi512ELi60ELi480EEv26Group_norm_nhwc_bwd_params:
        /* <DEDUP_REMOVED lines=26> */
.L_x_405:
[----:B0-----:R-:W2:Y:S01]  /*01a0*/  LDL.LU R4, [R1+0x130] ;  /* 0x0001300001047983 */ /* 0x001ea20000300800 */
[----:B------:R-:W1:Y:S01]  /*01b0*/  LDCU UR14, c[0x0][0x410] ;  /* 0x00008200ff0e77ac */ /* 0x000e620008000800 */
[----:B------:R-:W-:Y:S02]  /*01c0*/  IABS R3, UR8 ;  /* 0x0000000800037c13 */ /* 0x000fe40008000000 */
[C---:B------:R-:W-:Y:S01]  /*01d0*/  IADD3 R7, PT, PT, R100.reuse, 0x10, RZ ;  /* 0x0000001064077810 */ /* 0x040fe20007ffe0ff */
[----:B------:R-:W-:Y:S01]  /*01e0*/  UMOV UR6, URZ ;  /* 0x000000ff00067c82 */ /* 0x000fe20008000000 */
[----:B------:R-:W-:Y:S01]  /*01f0*/  R2UR UR9, R3 ;  /* 0x00000000030972ca */ /* 0x000fe200000e0000 */
[----:B------:R-:W3:Y:S01]  /*0200*/  LDCU.128 UR16, c[0x0][0x400] ;  /* 0x00008000ff1077ac */ /* 0x000ee20008000c00 */
[----:B------:R-:W-:Y:S01]  /*0210*/  SHF.R.S32.HI R3, RZ, 0x1f, R100 ;  /* 0x0000001fff037819 */ /* 0x000fe20000011464 */
[----:B------:R-:W-:Y:S01]  /*0220*/  STL [R1+0x1ec], R124 ;  /* 0x0001ec7c01007387 */ /* 0x000fe20000100800 */
[----:B------:R-:W-:Y:S01]  /*0230*/  SHF.R.S32.HI R5, RZ, 0x1f, R7 ;  /* 0x0000001fff057819 */ /* 0x000fe20000011407 */
[----:B------:R-:W-:Y:S01]  /*0240*/  UISETP.GE.AND UP4, UPT, UR8, URZ, UPT ;  /* 0x000000ff0800728c */ /* 0x000fe2000bf86270 */
[----:B------:R-:W-:Y:S01]  /*0250*/  IADD3 R9, PT, PT, R100, 0x20, RZ ;  /* 0x0000002064097810 */ /* 0x000fe20007ffe0ff */
[----:B------:R-:W-:Y:S01]  /*0260*/  STL [R1+0x1f0], R124 ;  /* 0x0001f07c01007387 */ /* 0x000fe20000100800 */
[----:B------:R-:W-:-:S02]  /*0270*/  LOP3.LUT R106, R106, 0xfeffffff, RZ, 0xc0, !PT ;  /* 0xfeffffff6a6a7812 */ /* 0x000fc400078ec0ff */
[----:B------:R-:W-:Y:S01]  /*0280*/  SHF.R.S32.HI R17, RZ, 0x1f, R9 ;  /* 0x0000001fff117819 */ /* 0x000fe20000011409 */
[----:B------:R-:W-:Y:S01]  /*0290*/  STL [R1+0x1f4], R124 ;  /* 0x0001f47c01007387 */ /* 0x000fe20000100800 */
[C---:B------:R-:W-:Y:S01]  /*02a0*/  IADD3 R77, PT, PT, R100.reuse, 0x1a0, RZ ;  /* 0x000001a0644d7810 */ /* 0x040fe20007ffe0ff */
[----:B-1----:R-:W-:Y:S02]  /*02b0*/  ULOP3.LUT UR12, UR8, UR14, URZ, 0x3c, !UPT ;  /* 0x0000000e080c7292 */ /* 0x002fe4000f8e3cff */
[----:B0-----:R-:W-:Y:S01]  /*02c0*/  MOV R0, UR14 ;  /* 0x0000000e00007c02 */ /* 0x001fe20008000f00 */
[----:B------:R-:W-:Y:S01]  /*02d0*/  UISETP.NE.AND UP0, UPT, UR14, URZ, UPT ;  /* 0x000000ff0e00728c */ /* 0x000fe2000bf05270 */
[----:B------:R-:W-:Y:S01]  /*02e0*/  STL [R1+0x1fc], R124 ;  /* 0x0001fc7c01007387 */ /* 0x000fe20000100800 */
[----:B------:R-:W-:Y:S02]  /*02f0*/  LOP3.LUT R107, R107, 0xfffffffe, RZ, 0xc0, !PT ;  /* 0xfffffffe6b6b7812 */ /* 0x000fe400078ec0ff */
[----:B------:R-:W-:Y:S01]  /*0300*/  IABS R0, R0 ;  /* 0x0000000000007213 */ /* 0x000fe20000000000 */
[----:B------:R-:W-:Y:S01]  /*0310*/  STL [R1+0x208], R124 ;  /* 0x0002087c01007387 */ /* 0x000fe20000100800 */
[----:B---3--:R-:W-:-:S02]  /*0320*/  ISETP.GE.U32.AND P0, PT, R100, UR16, PT ;  /* 0x0000001064007c0c */ /* 0x008fc4000bf06070 */
[----:B------:R-:W-:Y:S01]  /*0330*/  R2UR UR13, R0 ;  /* 0x00000000000d72ca */ /* 0x000fe200000e0000 */
[----:B------:R-:W-:Y:S01]  /*0340*/  STL [R1+0x228], R124 ;  /* 0x0002287c01007387 */ /* 0x000fe20000100800 */
[----:B------:R-:W-:Y:S02]  /*0350*/  ISETP.GE.AND.EX P3, PT, R3, UR17, PT, P0 ;  /* 0x0000001103007c0c */ /* 0x000fe4000bf66300 */
[----:B------:R-:W-:Y:S01]  /*0360*/  ISETP.GE.U32.AND P0, PT, R7, UR16, PT ;  /* 0x0000001007007c0c */ /* 0x000fe2000bf06070 */
[----:B------:R-:W-:Y:S01]  /*0370*/  STL.64 [R1+0x238], R124 ;  /* 0x0002387c01007387 */ /* 0x000fe20000100a00 */
[----:B------:R-:W-:Y:S02]  /*0380*/  MOV R11, UR18 ;  /* 0x00000012000b7c02 */ /* 0x000fe40008000f00 */
[----:B------:R-:W-:Y:S01]  /*0390*/  ISETP.GE.AND.EX P4, PT, R5, UR17, PT, P0 ;  /* 0x0000001105007c0c */ /* 0x000fe2000bf86300 */
[----:B------:R-:W-:Y:S01]  /*03a0*/  STL [R1+0x1e8], R125 ;  /* 0x0001e87d01007387 */ /* 0x000fe20000100800 */
[----:B------:R-:W-:-:S03]  /*03b0*/  ISETP.GE.U32.AND P0, PT, R9, UR16, PT ;  /* 0x0000001009007c0c */ /* 0x000fc6000bf06070 */
[----:B------:R-:W0:Y:S01]  /*03c0*/  I2F.RP R0, UR13 ;  /* 0x0000000d00007d06 */ /* 0x000e220008209400 */
[----:B------:R-:W-:Y:S01]  /*03d0*/  ISETP.GE.AND.EX P6, PT, R17, UR17, PT, P0 ;  /* 0x0000001111007c0c */ /* 0x000fe2000bfc6300 */
[----:B------:R-:W1:Y:S01]  /*03e0*/  @!P3 LDC.64 R12, c[0x0][0x3f8] ;  /* 0x0000fe00ff0cbb82 */ /* 0x000e620000000a00 */
[----:B------:R-:W-:Y:S01]  /*03f0*/  @P3 LOP3.LUT R106, R106, 0x1000000, RZ, 0xfc, !PT ;  /* 0x010000006a6a3812 */ /* 0x000fe200078efcff */
[----:B------:R-:W-:Y:S03]  /*0400*/  STL [R1+0x1f8], R125 ;  /* 0x0001f87d01007387 */ /* 0x000fe60000100800 */
[----:B------:R-:W-:Y:S01]  /*0410*/  LOP3.LUT R106, R106, 0xff7fffff, RZ, 0xc0, !PT ;  /* 0xff7fffff6a6a7812 */ /* 0x000fe200078ec0ff */
[----:B------:R-:W-:Y:S02]  /*0420*/  STL [R1+0x20c], R125 ;  /* 0x00020c7d01007387 */ /* 0x000fe40000100800 */
[----:B------:R-:W3:Y:S01]  /*0430*/  @!P3 LDC.64 R20, c[0x0][0x398] ;  /* 0x0000e600ff14bb82 */ /* 0x000ee20000000a00 */
[----:B------:R-:W-:Y:S01]  /*0440*/  @P4 LOP3.LUT R106, R106, 0x800000, RZ, 0xfc, !PT ;  /* 0x008000006a6a4812 */ /* 0x000fe200078efcff */
[----:B------:R-:W-:Y:S01]  /*0450*/  STL [R1+0x22c], R125 ;  /* 0x00022c7d01007387 */ /* 0x000fe20000100800 */
[----:B0-----:R-:W0:Y:S02]  /*0460*/  MUFU.RCP R0, R0 ;  /* 0x0000000000007308 */ /* 0x001e240000001000 */
[----:B------:R-:W-:Y:S01]  /*0470*/  LOP3.LUT R106, R106, 0xffbfffff, RZ, 0xc0, !PT ;  /* 0xffbfffff6a6a7812 */ /* 0x000fe200078ec0ff */
[----:B------:R-:W-:Y:S02]  /*0480*/  STL [R1+0x1a0], R100 ;  /* 0x0001a06401007387 */ /* 0x000fe40000100800 */
[----:B------:R-:W4:Y:S01]  /*0490*/  @!P3 LDC.64 R14, c[0x0][0x3a0] ;  /* 0x0000e800ff0ebb82 */ /* 0x000f220000000a00 */
[----:B------:R-:W-:-:S07]  /*04a0*/  @P6 LOP3.LUT R106, R106, 0x400000, RZ, 0xfc, !PT ;  /* 0x004000006a6a6812 */ /* 0x000fce00078efcff */
[----:B------:R-:W1:Y:S01]  /*04b0*/  @!P4 LDC.64 R22, c[0x0][0x3f8] ;  /* 0x0000fe00ff16cb82 */ /* 0x000e620000000a00 */
[----:B0-----:R-:W-:-:S07]  /*04c0*/  IADD3 R2, PT, PT, R0, 0xffffffe, RZ ;  /* 0x0ffffffe00027810 */ /* 0x001fce0007ffe0ff */
[----:B------:R-:W0:Y:S01]  /*04d0*/  @!P6 LDC.64 R26, c[0x0][0x3f8] ;  /* 0x0000fe00ff1aeb82 */ /* 0x000e220000000a00 */
[----:B------:R-:W3:Y:S07]  /*04e0*/  F2I.FTZ.U32.TRUNC.NTZ R2, R2 ;  /* 0x0000000200027305 */ /* 0x000eee000021f000 */
[----:B------:R-:W4:Y:S08]  /*04f0*/  @!P4 LDC.64 R116, c[0x0][0x3a0] ;  /* 0x0000e800ff74cb82 */ /* 0x000f300000000a00 */
[----:B------:R-:W4:Y:S01]  /*0500*/  @!P6 LDC.64 R28, c[0x0][0x3a0] ;  /* 0x0000e800ff1ceb82 */ /* 0x000f220000000a00 */
[----:B---3--:R-:W-:Y:S01]  /*0510*/  R2UR UR7, R2 ;  /* 0x00000000020772ca */ /* 0x008fe200000e0000 */
[----:B0-----:R-:W-:-:S12]  /*0520*/  @!P6 IMAD R6, R17, R26, RZ ;  /* 0x0000001a1106e224 */ /* 0x001fd800078e02ff */
        /* <DEDUP_REMOVED lines=21> */
[----:B------:R-:W-:Y:S02]  /*0680*/  MOV R0, UR5 ;  /* 0x0000000500007c02 */ /* 0x000fe40008000f00 */
[----:B--2---:R-:W-:Y:S01]  /*0690*/  IADD3 R38, P1, PT, R4, UR5, RZ ;  /* 0x0000000504267c10 */ /* 0x004fe2000ff3e0ff */
[----:B------:R-:W-:Y:S01]  /*06a0*/  USHF.R.S32.HI UR5, URZ, 0x1f, UR7 ;  /* 0x0000001fff057899 */ /* 0x000fe20008011407 */
[----:B-1----:R-:W-:Y:S02]  /*06b0*/  @!P4 IMAD R4, R5, R22, RZ ;  /* 0x000000160504c224 */ /* 0x002fe400078e02ff */
        /* <DEDUP_REMOVED lines=9> */
[----:B------:R-:W-:Y:S01]  /*0750*/  STL.64 [R1+0x1b0], R38 ;  /* 0x0001b02601007387 */ /* 0x000fe20000100a00 */
[----:B------:R-:W-:Y:S02]  /*0760*/  @!P3 MOV R40, R38 ;  /* 0x000000260028b202 */ /* 0x000fe40000000f00 */
[----:B------:R-:W-:-:S02]  /*0770*/  ISETP.GE.U32.AND P0, PT, R11, UR16, PT ;  /* 0x000000100b007c0c */ /* 0x000fc4000bf06070 */
[----:B------:R-:W-:Y:S01]  /*0780*/  SHF.R.S32.HI R19, RZ, 0x1f, R11 ;  /* 0x0000001fff137819 */ /* 0x000fe2000001140b */
[----:B------:R-:W-:Y:S01]  /*0790*/  @!P3 IMAD.WIDE.U32 R2, R100, R12, R40 ;  /* 0x0000000c6402b225 */ /* 0x000fe200078e0028 */
[----:B------:R-:W-:Y:S02]  /*07a0*/  STL.64 [R1+0x1a8], R40 ;  /* 0x0001a82801007387 */ /* 0x000fe40000100a00 */
[----:B------:R-:W-:Y:S02]  /*07b0*/  ISETP.GE.AND.EX P5, PT, R19, UR17, PT, P0 ;  /* 0x0000001113007c0c */ /* 0x000fe4000bfa6300 */
[----:B------:R-:W-:Y:S02]  /*07c0*/  @!P3 IADD3 R3, PT, PT, R3, R13, RZ ;  /* 0x0000000d0303b210 */ /* 0x000fe40007ffe0ff */
[C---:B------:R-:W-:Y:S02]  /*07d0*/  @!P3 SHF.L.U32 R121, R2.reuse, 0x1, RZ ;  /* 0x000000010279b819 */ /* 0x040fe400000006ff */
[----:B------:R-:W-:-:S02]  /*07e0*/  @!P3 SHF.L.U64.HI R0, R2, 0x1, R3 ;  /* 0x000000010200b819 */ /* 0x000fc40000010203 */
[C---:B------:R-:W-:Y:S02]  /*07f0*/  @!P3 IADD3 R120, P2, PT, R121.reuse, R20, RZ ;  /* 0x000000147978b210 */ /* 0x040fe40007f5e0ff */
[----:B----4-:R-:W-:Y:S02]  /*0800*/  @!P3 IADD3 R2, P1, PT, R121, R14, RZ ;  /* 0x0000000e7902b210 */ /* 0x010fe40007f3e0ff */
[----:B------:R-:W-:Y:S01]  /*0810*/  @!P3 IADD3.X R121, PT, PT, R0, R21, RZ, P2, !PT ;  /* 0x000000150079b210 */ /* 0x000fe200017fe4ff */
[----:B------:R-:W1:Y:S01]  /*0820*/  @!P5 LDC.64 R30, c[0x0][0x3f8] ;  /* 0x0000fe00ff1edb82 */ /* 0x000e620000000a00 */
[----:B------:R-:W-:Y:S02]  /*0830*/  LOP3.LUT P2, RZ, R106, 0x800000, RZ, 0xc0, !PT ;  /* 0x008000006aff7812 */ /* 0x000fe4000784c0ff */
[----:B------:R-:W-:Y:S01]  /*0840*/  IADD3 R13, PT, PT, R100, 0x40, RZ ;  /* 0x00000040640d7810 */ /* 0x000fe20007ffe0ff */
[----:B------:R-:W-:Y:S01]  /*0850*/  STL.64 [R1+0x240], R120 ;  /* 0x0002407801007387 */ /* 0x000fe20000100a00 */
[----:B------:R-:W-:-:S02]  /*0860*/  @!P3 IADD3.X R3, PT, PT, R0, R15, RZ, P1, !PT ;  /* 0x0000000f0003b210 */ /* 0x000fc40000ffe4ff */
[----:B------:R-:W-:Y:S02]  /*0870*/  ISETP.GE.U32.AND P0, PT, R13, UR16, PT ;  /* 0x000000100d007c0c */ /* 0x000fe4000bf06070 */
[----:B------:R-:W-:Y:S02]  /*0880*/  SHF.R.S32.HI R21, RZ, 0x1f, R13 ;  /* 0x0000001fff157819 */ /* 0x000fe4000001140d */
[----:B------:R-:W-:Y:S02]  /*0890*/  IADD3 R15, PT, PT, R100, 0x50, RZ ;  /* 0x00000050640f7810 */ /* 0x000fe40007ffe0ff */
[----:B------:R-:W-:Y:S01]  /*08a0*/  ISETP.GE.AND.EX P4, PT, R21, UR17, PT, P0 ;  /* 0x0000001115007c0c */ /* 0x000fe2000bf86300 */
[----:B------:R-:W-:Y:S01]  /*08b0*/  @!P2 IMAD R23, R7, R23, R4 ;  /* 0x000000170717a224 */ /* 0x000fe200078e0204 */
[----:B------:R-:W2:Y:S01]  /*08c0*/  @!P2 LDC.64 R24, c[0x0][0x398] ;  /* 0x0000e600ff18ab82 */ /* 0x000ea20000000a00 */
[----:B------:R-:W-:Y:S02]  /*08d0*/  @!P2 MOV R4, R38 ;  /* 0x000000260004a202 */ /* 0x000fe40000000f00 */
[----:B------:R-:W-:-:S02]  /*08e0*/  @!P2 MOV R5, R41 ;  /* 0x000000290005a202 */ /* 0x000fc40000000f00 */
[----:B------:R-:W-:Y:S02]  /*08f0*/  ISETP.GE.U32.AND P1, PT, R15, UR16, PT ;  /* 0x000000100f007c0c */ /* 0x000fe4000bf26070 */
[----:B------:R-:W-:Y:S01]  /*0900*/  SHF.R.S32.HI R17, RZ, 0x1f, R15 ;  /* 0x0000001fff117819 */ /* 0x000fe2000001140f */
[----:B------:R-:W-:Y:S01]  /*0910*/  @!P2 IMAD.WIDE.U32 R4, R7, R22, R4 ;  /* 0x000000160704a225 */ /* 0x000fe200078e0004 */
[----:B------:R-:W-:Y:S02]  /*0920*/  LOP3.LUT R106, R106, 0xffdfffff, RZ, 0xc0, !PT ;  /* 0xffdfffff6a6a7812 */ /* 0x000fe400078ec0ff */
[----:B------:R-:W-:Y:S01]  /*0930*/  ISETP.GE.AND.EX P3, PT, R17, UR17, PT, P1 ;  /* 0x0000001111007c0c */ /* 0x000fe2000bf66310 */
[----:B------:R-:W-:Y:S01]  /*0940*/  @!P6 IMAD R7, R9, R27, R6 ;  /* 0x0000001b0907e224 */ /* 0x000fe200078e0206 */
[----:B------:R-:W-:Y:S01]  /*0950*/  @!P2 IADD3 R5, PT, PT, R5, R23, RZ ;  /* 0x000000170505a210 */ /* 0x000fe20007ffe0ff */
[----:B------:R-:W3:Y:S01]  /*0960*/  @!P4 LDC.64 R32, c[0x0][0x3f8] ;  /* 0x0000fe00ff20cb82 */ /* 0x000ee20000000a00 */
[C---:B------:R-:W-:Y:S01]  /*0970*/  @!P2 SHF.L.U32 R119, R4.reuse, 0x1, RZ ;  /* 0x000000010477a819 */ /* 0x040fe200000006ff */
[----:B-1----:R-:W-:Y:S01]  /*0980*/  @!P5 IMAD R6, R19, R30, RZ ;  /* 0x0000001e1306d224 */ /* 0x002fe200078e02ff */
[----:B------:R-:W-:-:S02]  /*0990*/  @!P2 SHF.L.U64.HI R0, R4, 0x1, R5 ;  /* 0x000000010400a819 */ /* 0x000fc40000010205 */
[----:B------:R-:W-:Y:S02]  /*09a0*/  @!P6 MOV R4, R38 ;  /* 0x000000260004e202 */ /* 0x000fe40000000f00 */
[----:B------:R-:W-:Y:S01]  /*09b0*/  @!P6 MOV R5, R41 ;  /* 0x000000290005e202 */ /* 0x000fe20000000f00 */
[----:B------:R-:W1:Y:S01]  /*09c0*/  @!P6 LDC.64 R22, c[0x0][0x398] ;  /* 0x0000e600ff16eb82 */ /* 0x000e620000000a00 */
[----:B------:R-:W-:Y:S02]  /*09d0*/  @!P2 IADD3 R116, P0, PT, R119, R116, RZ ;  /* 0x000000747774a210 */ /* 0x000fe40007f1e0ff */
[----:B------:R-:W-:Y:S01]  /*09e0*/  @P5 LOP3.LUT R106, R106, 0x200000, RZ, 0xfc, !PT ;  /* 0x002000006a6a5812 */ /* 0x000fe200078efcff */
[----:B------:R-:W-:Y:S01]  /*09f0*/  @!P6 IMAD.WIDE.U32 R4, R9, R26, R4 ;  /* 0x0000001a0904e225 */ /* 0x000fe200078e0004 */
[----:B------:R-:W-:Y:S02]  /*0a00*/  @!P2 IADD3.X R117, PT, PT, R0, R117, RZ, P0, !PT ;  /* 0x000000750075a210 */ /* 0x000fe400007fe4ff */
[----:B--2---:R-:W-:Y:S01]  /*0a10*/  @!P2 IADD3 R118, P0, PT, R119, R24, RZ ;  /* 0x000000187776a210 */ /* 0x004fe20007f1e0ff */
[----:B------:R-:W2:Y:S01]  /*0a20*/  @!P5 LDC.64 R26, c[0x0][0x3a0] ;  /* 0x0000e800ff1adb82 */ /* 0x000ea20000000a00 */
[----:B------:R-:W-:Y:S01]  /*0a30*/  @!P6 IADD3 R5, PT, PT, R5, R7, RZ ;  /* 0x000000070505e210 */ /* 0x000fe20007ffe0ff */
[----:B------:R-:W-:Y:S01]  /*0a40*/  @!P5 IMAD R9, R11, R31, R6 ;  /* 0x0000001f0b09d224 */ /* 0x000fe200078e0206 */
[----:B------:R-:W-:Y:S01]  /*0a50*/  @!P6 SHF.L.U32 R115, R4, 0x1, RZ ;  /* 0x000000010473e819 */ /* 0x000fe200000006ff */
[----:B------:R-:W-:Y:S01]  /*0a60*/  STL.64 [R1+0x230], R116 ;  /* 0x0002307401007387 */ /* 0x000fe20000100a00 */
[----:B------:R-:W-:-:S02]  /*0a70*/  @!P2 IADD3.X R119, PT, PT, R0, R25, RZ, P0, !PT ;  /* 0x000000190077a210 */ /* 0x000fc400007fe4ff */
[----:B------:R-:W-:Y:S01]  /*0a80*/  @!P6 SHF.L.U64.HI R0, R4, 0x1, R5 ;  /* 0x000000010400e819 */ /* 0x000fe20000010205 */
[----:B------:R-:W4:Y:S01]  /*0a90*/  @!P5 LDC.64 R24, c[0x0][0x398] ;  /* 0x0000e600ff18db82 */ /* 0x000f220000000a00 */
[----:B------:R-:W-:Y:S01]  /*0aa0*/  @!P6 IADD3 R4, P0, PT, R115, R28, RZ ;  /* 0x0000001c7304e210 */ /* 0x000fe20007f1e0ff */
[----:B---3--:R-:W-:Y:S01]  /*0ab0*/  @!P4 IMAD R8, R21, R32, RZ ;  /* 0x000000201508c224 */ /* 0x008fe200078e02ff */
[----:B------:R-:W-:Y:S02]  /*0ac0*/  @!P5 MOV R6, R38 ;  /* 0x000000260006d202 */ /* 0x000fe40000000f00 */
[----:B------:R-:W-:Y:S02]  /*0ad0*/  @!P6 IADD3.X R5, PT, PT, R0, R29, RZ, P0, !PT ;  /* 0x0000001d0005e210 */ /* 0x000fe400007fe4ff */
[----:B------:R-:W-:Y:S01]  /*0ae0*/  @!P5 MOV R7, R41 ;  /* 0x000000290007d202 */ /* 0x000fe20000000f00 */
[----:B------:R-:W3:Y:S01]  /*0af0*/  @!P3 LDC.64 R28, c[0x0][0x3f8] ;  /* 0x0000fe00ff1cbb82 */ /* 0x000ee20000000a00 */
[----:B-1----:R-:W-:Y:S01]  /*0b00*/  @!P6 IADD3 R114, P0, PT, R115, R22, RZ ;  /* 0x000000167372e210 */ /* 0x002fe20007f1e0ff */
[----:B------:R1:W-:Y:S01]  /*0b10*/  STL [R1+0x210], R5 ;  /* 0x0002100501007387 */ /* 0x0003e20000100800 */
[----:B------:R-:W-:Y:S01]  /*0b20*/  LOP3.LUT R106, R106, 0xffefffff, RZ, 0xc0, !PT ;  /* 0xffefffff6a6a7812 */ /* 0x000fe200078ec0ff */
[----:B------:R-:W-:Y:S01]  /*0b30*/  @!P5 IMAD.WIDE.U32 R6, R11, R30, R6 ;  /* 0x0000001e0b06d225 */ /* 0x000fe200078e0006 */
[----:B------:R-:W-:-:S02]  /*0b40*/  @!P6 IADD3.X R115, PT, PT, R0, R23, RZ, P0, !PT ;  /* 0x000000170073e210 */ /* 0x000fc400007fe4ff */
[----:B------:R-:W-:Y:S01]  /*0b50*/  @P4 LOP3.LUT R106, R106, 0x100000, RZ, 0xfc, !PT ;  /* 0x001000006a6a4812 */ /* 0x000fe200078efcff */
[----:B------:R-:W0:Y:S01]  /*0b60*/  @!P4 LDC.64 R18, c[0x0][0x3a0] ;  /* 0x0000e800ff12cb82 */ /* 0x000e220000000a00 */
[----:B------:R-:W-:Y:S01]  /*0b70*/  @!P5 IADD3 R7, PT, PT, R7, R9, RZ ;  /* 0x000000090707d210 */ /* 0x000fe20007ffe0ff */
[----:B------:R-:W-:Y:S01]  /*0b80*/  @!P4 IMAD R11, R13, R33, R8 ;  /* 0x000000210d0bc224 */ /* 0x000fe200078e0208 */
[C---:B------:R-:W-:Y:S01]  /*0b90*/  @!P5 SHF.L.U32 R113, R6.reuse, 0x1, RZ ;  /* 0x000000010671d819 */ /* 0x040fe200000006ff */
[----:B------:R1:W-:Y:S01]  /*0ba0*/  STL.64 [R1+0x218], R114 ;  /* 0x0002187201007387 */ /* 0x0003e20000100a00 */
[----:B------:R-:W-:Y:S02]  /*0bb0*/  @!P4 MOV R8, R38 ;  /* 0x000000260008c202 */ /* 0x000fe40000000f00 */
[----:B------:R-:W-:Y:S01]  /*0bc0*/  @!P4 MOV R9, R41 ;  /* 0x000000290009c202 */ /* 0x000fe20000000f00 */
[----:B------:R-:W1:Y:S01]  /*0bd0*/  @!P4 LDC.64 R20, c[0x0][0x398] ;  /* 0x0000e600ff14cb82 */ /* 0x000e620000000a00 */
[----:B------:R-:W-:-:S02]  /*0be0*/  @!P5 SHF.L.U64.HI R0, R6, 0x1, R7 ;  /* 0x000000010600d819 */ /* 0x000fc40000010207 */
[----:B--2---:R-:W-:Y:S01]  /*0bf0*/  @!P5 IADD3 R6, P0, PT, R113, R26, RZ ;  /* 0x0000001a7106d210 */ /* 0x004fe20007f1e0ff */
[----:B------:R-:W-:Y:S01]  /*0c00*/  @!P4 IMAD.WIDE.U32 R8, R13, R32, R8 ;  /* 0x000000200d08c225 */ /* 0x000fe200078e0008 */
[----:B------:R-:W-:Y:S02]  /*0c10*/  LOP3.LUT R106, R106, 0xfff7ffff, RZ, 0xc0, !PT ;  /* 0xfff7ffff6a6a7812 */ /* 0x000fe400078ec0ff */
[----:B------:R-:W-:Y:S01]  /*0c20*/  @!P5 IADD3.X R7, PT, PT, R0, R27, RZ, P0, !PT ;  /* 0x0000001b0007d210 */ /* 0x000fe200007fe4ff */
[----:B------:R-:W2:Y:S01]  /*0c30*/  @!P3 LDC.64 R22, c[0x0][0x3a0] ;  /* 0x0000e800ff16bb82 */ /* 0x000ea20000000a00 */
[----:B---3--:R-:W-:Y:S01]  /*0c40*/  @!P3 IMAD R10, R17, R28, RZ ;  /* 0x0000001c110ab224 */ /* 0x008fe200078e02ff */
[----:B----4-:R-:W-:Y:S02]  /*0c50*/  @!P5 IADD3 R112, P0, PT, R113, R24, RZ ;  /* 0x000000187170d210 */ /* 0x010fe40007f1e0ff */
[----:B------:R-:W-:Y:S01]  /*0c60*/  @!P4 IADD3 R9, PT, PT, R9, R11, RZ ;  /* 0x0000000b0909c210 */ /* 0x000fe20007ffe0ff */
[----:B------:R-:W-:Y:S01]  /*0c70*/  @!P3 IMAD R13, R15, R29, R10 ;  /* 0x0000001d0f0db224 */ /* 0x000fe200078e020a */
[----:B------:R-:W-:Y:S01]  /*0c80*/  @!P4 SHF.L.U32 R111, R8, 0x1, RZ ;  /* 0x00000001086fc819 */ /* 0x000fe200000006ff */
[----:B------:R-:W-:Y:S01]  /*0c90*/  STL.64 [R1+0x200], R6 ;  /* 0x0002000601007387 */ /* 0x000fe20000100a00 */
[----:B------:R-:W3:Y:S01]  /*0ca0*/  @!P3 LDC.64 R26, c[0x0][0x398] ;  /* 0x0000e600ff1abb82 */ /* 0x000ee20000000a00 */
[----:B------:R-:W-:-:S02]  /*0cb0*/  @!P3 MOV R10, R38 ;  /* 0x00000026000ab202 */ /* 0x000fc40000000f00 */
[----:B------:R-:W-:Y:S02]  /*0cc0*/  @!P3 MOV R11, R41 ;  /* 0x00000029000bb202 */ /* 0x000fe40000000f00 */
[----:B------:R-:W-:Y:S02]  /*0cd0*/  @!P5 IADD3.X R113, PT, PT, R0, R25, RZ, P0, !PT ;  /* 0x000000190071d210 */ /* 0x000fe400007fe4ff */
[----:B------:R-:W-:Y:S01]  /*0ce0*/  @!P4 SHF.L.U64.HI R0, R8, 0x1, R9 ;  /* 0x000000010800c819 */ /* 0x000fe20000010209 */
[----:B------:R-:W-:Y:S01]  /*0cf0*/  @!P3 IMAD.WIDE.U32 R10, R15, R28, R10 ;  /* 0x0000001c0f0ab225 */ /* 0x000fe200078e000a */
[----:B0-----:R-:W-:Y:S01]  /*0d00*/  @!P4 IADD3 R8, P0, PT, R111, R18, RZ ;  /* 0x000000126f08c210 */ /* 0x001fe20007f1e0ff */
[----:B------:R0:W-:Y:S01]  /*0d10*/  STL.64 [R1+0x220], R112 ;  /* 0x0002207001007387 */ /* 0x0001e20000100a00 */
[----:B------:R-:W-:Y:S02]  /*0d20*/  IADD3 R15, PT, PT, R100, 0x60, RZ ;  /* 0x00000060640f7810 */ /* 0x000fe40007ffe0ff */
[----:B------:R-:W-:-:S02]  /*0d30*/  @!P4 IADD3.X R9, PT, PT, R0, R19, RZ, P0, !PT ;  /* 0x000000130009c210 */ /* 0x000fc400007fe4ff */
[----:B-1----:R-:W-:Y:S02]  /*0d40*/  @!P4 IADD3 R110, P0, PT, R111, R20, RZ ;  /* 0x000000146f6ec210 */ /* 0x002fe40007f1e0ff */
[----:B------:R-:W-:Y:S02]  /*0d50*/  @!P3 IADD3 R11, PT, PT, R11, R13, RZ ;  /* 0x0000000d0b0bb210 */ /* 0x000fe40007ffe0ff */
[----:B------:R-:W-:Y:S02]  /*0d60*/  @!P3 SHF.L.U32 R109, R10, 0x1, RZ ;  /* 0x000000010a6db819 */ /* 0x000fe400000006ff */
[----:B------:R-:W-:Y:S02]  /*0d70*/  @!P4 IADD3.X R111, PT, PT, R0, R21, RZ, P0, !PT ;  /* 0x00000015006fc210 */ /* 0x000fe400007fe4ff */
[----:B------:R-:W-:Y:S02]  /*0d80*/  @!P3 SHF.L.U64.HI R0, R10, 0x1, R11 ;  /* 0x000000010a00b819 */ /* 0x000fe4000001020b */
[----:B--2---:R-:W-:-:S02]  /*0d90*/  @!P3 IADD3 R10, P0, PT, R109, R22, RZ ;  /* 0x000000166d0ab210 */ /* 0x004fc40007f1e0ff */
[----:B------:R-:W-:Y:S02]  /*0da0*/  SHF.R.S32.HI R13, RZ, 0x1f, R15 ;  /* 0x0000001fff0d7819 */ /* 0x000fe4000001140f */
[----:B------:R-:W-:Y:S02]  /*0db0*/  @!P3 IADD3.X R11, PT, PT, R0, R23, RZ, P0, !PT ;  /* 0x00000017000bb210 */ /* 0x000fe400007fe4ff */
[----:B---3--:R-:W-:Y:S02]  /*0dc0*/  @!P3 IADD3 R108, P0, PT, R109, R26, RZ ;  /* 0x0000001a6d6cb210 */ /* 0x008fe40007f1e0ff */
[----:B------:R-:W-:Y:S02]  /*0dd0*/  @P3 LOP3.LUT R106, R106, 0x80000, RZ, 0xfc, !PT ;  /* 0x000800006a6a3812 */ /* 0x000fe400078efcff */
[----:B------:R-:W-:Y:S02]  /*0de0*/  @!P3 IADD3.X R109, PT, PT, R0, R27, RZ, P0, !PT ;  /* 0x0000001b006db210 */ /* 0x000fe400007fe4ff */
[----:B------:R-:W-:-:S02]  /*0df0*/  ISETP.GE.U32.AND P0, PT, R15, UR16, PT ;  /* 0x000000100f007c0c */ /* 0x000fc4000bf06070 */
[----:B------:R-:W-:Y:S02]  /*0e00*/  LOP3.LUT R106, R106, 0xfffbffff, RZ, 0xc0, !PT ;  /* 0xfffbffff6a6a7812 */ /* 0x000fe400078ec0ff */
[----:B------:R-:W-:-:S13]  /*0e10*/  ISETP.GE.AND.EX P1, PT, R13, UR17, PT, P0 ;  /* 0x000000110d007c0c */ /* 0x000fda000bf26300 */
[----:B------:R-:W1:Y:S01]  /*0e20*/  @!P1 LDC.64 R16, c[0x0][0x3f8] ;  /* 0x0000fe00ff109b82 */ /* 0x000e620000000a00 */
[----:B------:R-:W-:Y:S02]  /*0e30*/  @!P1 MOV R12, R38 ;  /* 0x00000026000c9202 */ /* 0x000fe40000000f00 */
[----:B------:R-:W-:-:S04]  /*0e40*/  @P1 LOP3.LUT R106, R106, 0x40000, RZ, 0xfc, !PT ;  /* 0x000400006a6a1812 */ /* 0x000fc800078efcff */
[----:B------:R-:W-:Y:S01]  /*0e50*/  LOP3.LUT R106, R106, 0xfffdffff, RZ, 0xc0, !PT ;  /* 0xfffdffff6a6a7812 */ /* 0x000fe200078ec0ff */
[----:B------:R-:W2:Y:S01]  /*0e60*/  @!P1 LDC.64 R18, c[0x0][0x3a0] ;  /* 0x0000e800ff129b82 */ /* 0x000ea20000000a00 */
[----:B-1----:R-:W-:Y:S01]  /*0e70*/  @!P1 IMAD R0, R13, R16, RZ ;  /* 0x000000100d009224 */ /* 0x002fe200078e02ff */
[----:B------:R-:W-:-:S03]  /*0e80*/  @!P1 MOV R13, R41 ;  /* 0x00000029000d9202 */ /* 0x000fc60000000f00 */
[C---:B------:R-:W-:Y:S02]  /*0e90*/  @!P1 IMAD R17, R15.reuse, R17, R0 ;  /* 0x000000110f119224 */ /* 0x040fe400078e0200 */
[----:B------:R-:W-:Y:S02]  /*0ea0*/  @!P1 IMAD.WIDE.U32 R12, R15, R16, R12 ;  /* 0x000000100f0c9225 */ /* 0x000fe400078e000c */
[----:B------:R-:W1:Y:S03]  /*0eb0*/  @!P1 LDC.64 R14, c[0x0][0x398] ;  /* 0x0000e600ff0e9b82 */ /* 0x000e660000000a00 */
[----:B------:R-:W-:Y:S02]  /*0ec0*/  @!P1 IADD3 R13, PT, PT, R13, R17, RZ ;  /* 0x000000110d0d9210 */ /* 0x000fe40007ffe0ff */
[C---:B------:R-:W-:Y:S02]  /*0ed0*/  @!P1 SHF.L.U32 R105, R12.reuse, 0x1, RZ ;  /* 0x000000010c699819 */ /* 0x040fe400000006ff */
[----:B------:R-:W-:-:S02]  /*0ee0*/  @!P1 SHF.L.U64.HI R0, R12, 0x1, R13 ;  /* 0x000000010c009819 */ /* 0x000fc4000001020d */
[C---:B--2---:R-:W-:Y:S02]  /*0ef0*/  @!P1 IADD3 R12, P0, PT, R105.reuse, R18, RZ ;  /* 0x00000012690c9210 */ /* 0x044fe40007f1e0ff */
[----:B------:R-:W-:Y:S02]  /*0f00*/  IADD3 R17, PT, PT, R100, 0x70, RZ ;  /* 0x0000007064117810 */ /* 0x000fe40007ffe0ff */
[----:B------:R-:W-:Y:S02]  /*0f10*/  @!P1 IADD3.X R13, PT, PT, R0, R19, RZ, P0, !PT ;  /* 0x00000013000d9210 */ /* 0x000fe400007fe4ff */
[----:B-1----:R-:W-:-:S04]  /*0f20*/  @!P1 IADD3 R104, P0, PT, R105, R14, RZ ;  /* 0x0000000e69689210 */ /* 0x002fc80007f1e0ff */
[----:B------:R-:W-:Y:S02]  /*0f30*/  @!P1 IADD3.X R105, PT, PT, R0, R15, RZ, P0, !PT ;  /* 0x0000000f00699210 */ /* 0x000fe400007fe4ff */
[----:B------:R-:W-:Y:S02]  /*0f40*/  SHF.R.S32.HI R15, RZ, 0x1f, R17 ;  /* 0x0000001fff0f7819 */ /* 0x000fe40000011411 */
[----:B------:R-:W-:-:S04]  /*0f50*/  ISETP.GE.U32.AND P0, PT, R17, UR16, PT ;  /* 0x0000001011007c0c */ /* 0x000fc8000bf06070 */
        /* <DEDUP_REMOVED lines=35> */
[----:B--2---:R-:W-:-:S04]  /*1190*/  @!P1 IADD3 R98, P0, PT, R97, R98, RZ ;  /* 0x0000006261629210 */ /* 0x004fc80007f1e0ff */
[----:B------:R-:W-:Y:S02]  /*11a0*/  @!P1 IADD3.X R99, PT, PT, R16, R99, RZ, P0, !PT ;  /* 0x0000006310639210 */ /* 0x000fe400007fe4ff */
[----:B-1----:R-:W-:-:S04]  /*11b0*/  @!P1 IADD3 R96, P0, PT, R97, R18, RZ ;  /* 0x0000001261609210 */ /* 0x002fc80007f1e0ff */
[----:B------:R-:W-:Y:S02]  /*11c0*/  @!P1 IADD3.X R97, PT, PT, R16, R19, RZ, P0, !PT ;  /* 0x0000001310619210 */ /* 0x000fe400007fe4ff */
[----:B------:R-:W-:-:S04]  /*11d0*/  IADD3 R19, PT, PT, R100, 0x90, RZ ;  /* 0x0000009064137810 */ /* 0x000fc80007ffe0ff */
        /* <DEDUP_REMOVED lines=272> */
[----:B------:R-:W-:-:S03]  /*22e0*/  IADD3 R19, PT, PT, R100, 0x160, RZ ;  /* 0x0000016064137810 */ /* 0x000fc60007ffe0ff */
[----:B------:R-:W-:Y:S01]  /*22f0*/  STL.64 [R1+0x1e0], R56 ;  /* 0x0001e03801007387 */ /* 0x000fe20000100a00 */
        /* <DEDUP_REMOVED lines=47> */
[----:B------:R-:W-:-:S05]  /*25f0*/  @P1 LOP3.LUT R106, R106, 0x1, RZ, 0xfc, !PT ;  /* 0x000000016a6a1812 */ /* 0x000fca00078efcff */
        /* <DEDUP_REMOVED lines=33> */
[----:B------:R-:W-:Y:S02]  /*2810*/  SHF.R.S32.HI R19, RZ, 0x1f, R77 ;  /* 0x0000001fff137819 */ /* 0x000fe4000001144d */
[----:B------:R-:W-:Y:S02]  /*2820*/  ISETP.GE.U32.AND P1, PT, R77, UR16, PT ;  /* 0x000000104d007c0c */ /* 0x000fe4000bf26070 */
[C---:B------:R-:W-:Y:S02]  /*2830*/  LOP3.LUT P0, RZ, R106.reuse, 0x1000000, RZ, 0xc0, !PT ;  /* 0x010000006aff7812 */ /* 0x040fe4000780c0ff */
[----:B------:R-:W-:Y:S02]  /*2840*/  ISETP.GE.AND.EX P1, PT, R19, UR17, PT, P1 ;  /* 0x0000001113007c0c */ /* 0x000fe4000bf26310 */
[----:B------:R-:W-:-:S11]  /*2850*/  LOP3.LUT R106, R106, 0x7fffffff, RZ, 0xc0, !PT ;  /* 0x7fffffff6a6a7812 */ /* 0x000fd600078ec0ff */
        /* <DEDUP_REMOVED lines=15> */
[----:B------:R-:W-:Y:S02]  /*2950*/  SHF.R.S32.HI R123, RZ, 0x1f, R101 ;  /* 0x0000001fff7b7819 */ /* 0x000fe40000011465 */
[----:B-1----:R-:W-:-:S04]  /*2960*/  @!P1 IADD3 R76, P2, PT, R77, R18, RZ ;  /* 0x000000124d4c9210 */ /* 0x002fc80007f5e0ff */
[----:B------:R-:W-:Y:S02]  /*2970*/  @!P1 IADD3.X R77, PT, PT, R16, R19, RZ, P2, !PT ;  /* 0x00000013104d9210 */ /* 0x000fe400017fe4ff */
[----:B------:R-:W-:Y:S02]  /*2980*/  ISETP.GE.U32.AND P2, PT, R101, UR16, PT ;  /* 0x0000001065007c0c */ /* 0x000fe4000bf46070 */
[C---:B------:R-:W-:Y:S02]  /*2990*/  LOP3.LUT P1, RZ, R106.reuse, 0x800000, RZ, 0xc0, !PT ;  /* 0x008000006aff7812 */ /* 0x040fe4000782c0ff */
[----:B------:R-:W-:Y:S02]  /*29a0*/  ISETP.GE.AND.EX P2, PT, R123, UR17, PT, P2 ;  /* 0x000000117b007c0c */ /* 0x000fe4000bf46320 */
[----:B------:R-:W-:-:S11]  /*29b0*/  LOP3.LUT R106, R106, 0xbfffffff, RZ, 0xc0, !PT ;  /* 0xbfffffff6a6a7812 */ /* 0x000fd600078ec0ff */
[----:B------:R-:W1:Y:S01]  /*29c0*/  @!P2 LDC.64 R18, c[0x0][0x3f8] ;  /* 0x0000fe00ff12ab82 */ /* 0x000e620000000a00 */
[----:B------:R-:W-:Y:S02]  /*29d0*/  @!P2 MOV R122, R38 ;  /* 0x00000026007aa202 */ /* 0x000fe40000000f00 */
[----:B------:R-:W-:Y:S02]  /*29e0*/  @P2 LOP3.LUT R106, R106, 0x40000000, RZ, 0xfc, !PT ;  /* 0x400000006a6a2812 */ /* 0x000fe400078efcff */
[----:B------:R-:W-:Y:S01]  /*29f0*/  PRMT R5, RZ, 0x7610, R5 ;  /* 0x00007610ff057816 */ /* 0x000fe20000000005 */
[----:B------:R-:W-:Y:S01]  /*2a00*/  STL [R1+0x1d8], R118 ;  /* 0x0001d87601007387 */ /* 0x000fe20000100800 */
[----:B------:R-:W-:Y:S01]  /*2a10*/  LOP3.LUT R106, R106, 0xdfffffff, RZ, 0xc0, !PT ;  /* 0xdfffffff6a6a7812 */ /* 0x000fe200078ec0ff */
[----:B------:R-:W2:Y:S01]  /*2a20*/  @!P2 LDC.64 R16, c[0x0][0x3a0] ;  /* 0x0000e800ff10ab82 */ /* 0x000ea20000000a00 */
[----:B-1----:R-:W-:Y:S01]  /*2a30*/  @!P2 IMAD R0, R123, R18, RZ ;  /* 0x000000127b00a224 */ /* 0x002fe200078e02ff */
[----:B------:R-:W-:-:S03]  /*2a40*/  @!P2 MOV R123, R41 ;  /* 0x00000029007ba202 */ /* 0x000fc60000000f00 */
[C---:B------:R-:W-:Y:S01]  /*2a50*/  @!P2 IMAD R19, R101.reuse, R19, R0 ;  /* 0x000000136513a224 */ /* 0x040fe200078e0200 */
[----:B------:R-:W-:Y:S01]  /*2a60*/  IADD3 R0, PT, PT, R100, 0x1c0, RZ ;  /* 0x000001c064007810 */ /* 0x000fe20007ffe0ff */
[----:B------:R-:W-:-:S05]  /*2a70*/  @!P2 IMAD.WIDE.U32 R122, R101, R18, R122 ;  /* 0x00000012657aa225 */ /* 0x000fca00078e007a */
[----:B------:R-:W-:Y:S02]  /*2a80*/  @!P2 IADD3 R101, PT, PT, R123, R19, RZ ;  /* 0x000000137b65a210 */ /* 0x000fe40007ffe0ff */
[C---:B------:R-:W-:Y:S02]  /*2a90*/  @!P2 SHF.L.U32 R19, R122.reuse, 0x1, RZ ;  /* 0x000000017a13a819 */ /* 0x040fe400000006ff */
[----:B------:R-:W-:Y:S02]  /*2aa0*/  @!P2 SHF.L.U64.HI R122, R122, 0x1, R101 ;  /* 0x000000017a7aa819 */ /* 0x000fe40000010265 */
[----:B--2---:R-:W-:Y:S02]  /*2ab0*/  @!P2 IADD3 R124, P3, PT, R19, R16, RZ ;  /* 0x00000010137ca210 */ /* 0x004fe40007f7e0ff */
[----:B------:R-:W-:Y:S02]  /*2ac0*/  SHF.R.S32.HI R101, RZ, 0x1f, R0 ;  /* 0x0000001fff657819 */ /* 0x000fe40000011400 */
[----:B------:R-:W-:-:S02]  /*2ad0*/  @!P2 IADD3.X R125, PT, PT, R122, R17, RZ, P3, !PT ;  /* 0x000000117a7da210 */ /* 0x000fc40001ffe4ff */
[----:B------:R-:W1:Y:S03]  /*2ae0*/  @!P2 LDC.64 R16, c[0x0][0x398] ;  /* 0x0000e600ff10ab82 */ /* 0x000e660000000a00 */
[----:B------:R2:W-:Y:S01]  /*2af0*/  @!P2 STL.64 [R1+0x110], R124 ;  /* 0x0001107c0100a387 */ /* 0x0005e20000100a00 */
[----:B-1----:R-:W-:-:S04]  /*2b00*/  @!P2 IADD3 R114, P3, PT, R19, R16, RZ ;  /* 0x000000101372a210 */ /* 0x002fc80007f7e0ff */
[----:B------:R-:W-:Y:S02]  /*2b10*/  @!P2 IADD3.X R115, PT, PT, R122, R17, RZ, P3, !PT ;  /* 0x000000117a73a210 */ /* 0x000fe40001ffe4ff */
[----:B------:R-:W-:-:S04]  /*2b20*/  ISETP.GE.U32.AND P3, PT, R0, UR16, PT ;  /* 0x0000001000007c0c */ /* 0x000fc8000bf66070 */
[----:B------:R-:W-:-:S13]  /*2b30*/  ISETP.GE.AND.EX P3, PT, R101, UR17, PT, P3 ;  /* 0x0000001165007c0c */ /* 0x000fda000bf66330 */
[----:B------:R-:W1:Y:S01]  /*2b40*/  @!P3 LDC.64 R16, c[0x0][0x3f8] ;  /* 0x0000fe00ff10bb82 */ /* 0x000e620000000a00 */
[----:B------:R-:W-:Y:S02]  /*2b50*/  @!P3 MOV R122, R38 ;  /* 0x00000026007ab202 */ /* 0x000fe40000000f00 */
[----:B------:R-:W-:Y:S02]  /*2b60*/  @!P3 MOV R123, R41 ;  /* 0x00000029007bb202 */ /* 0x000fe40000000f00 */
[----:B------:R-:W-:-:S03]  /*2b70*/  @P3 LOP3.LUT R106, R106, 0x20000000, RZ, 0xfc, !PT ;  /* 0x200000006a6a3812 */ /* 0x000fc600078efcff */
[----:B------:R-:W0:Y:S01]  /*2b80*/  @!P3 LDC.64 R18, c[0x0][0x3a0] ;  /* 0x0000e800ff12bb82 */ /* 0x000e220000000a00 */
[----:B------:R-:W-:Y:S01]  /*2b90*/  LOP3.LUT R106, R106, 0xefffffff, RZ, 0xc0, !PT ;  /* 0xefffffff6a6a7812 */ /* 0x000fe200078ec0ff */
[-C--:B-1----:R-:W-:Y:S02]  /*2ba0*/  @!P3 IMAD R101, R101, R16.reuse, RZ ;  /* 0x000000106565b224 */ /* 0x082fe400078e02ff */
[----:B------:R-:W-:-:S04]  /*2bb0*/  @!P3 IMAD.WIDE.U32 R122, R0, R16, R122 ;  /* 0x00000010007ab225 */ /* 0x000fc800078e007a */
[----:B------:R-:W-:Y:S01]  /*2bc0*/  @!P3 IMAD R17, R0, R17, R101 ;  /* 0x000000110011b224 */ /* 0x000fe200078e0265 */
[----:B------:R-:W-:-:S04]  /*2bd0*/  @!P3 SHF.L.U32 R0, R122, 0x1, RZ ;  /* 0x000000017a00b819 */ /* 0x000fc800000006ff */
[----:B------:R-:W-:Y:S02]  /*2be0*/  @!P3 IADD3 R17, PT, PT, R123, R17, RZ ;  /* 0x000000117b11b210 */ /* 0x000fe40007ffe0ff */
[----:B0-----:R-:W-:Y:S02]  /*2bf0*/  @!P3 IADD3 R112, P4, PT, R0, R18, RZ ;  /* 0x000000120070b210 */ /* 0x001fe40007f9e0ff */
[----:B------:R-:W-:Y:S02]  /*2c00*/  @!P3 SHF.L.U64.HI R122, R122, 0x1, R17 ;  /* 0x000000017a7ab819 */ /* 0x000fe40000010211 */
[----:B------:R-:W0:Y:S02]  /*2c10*/  @!P3 LDC.64 R16, c[0x0][0x398] ;  /* 0x0000e600ff10bb82 */ /* 0x000e240000000a00 */
[----:B------:R-:W-:Y:S02]  /*2c20*/  @!P3 IADD3.X R113, PT, PT, R122, R19, RZ, P4, !PT ;  /* 0x000000137a71b210 */ /* 0x000fe400027fe4ff */
[----:B0-----:R-:W-:-:S02]  /*2c30*/  @!P3 IADD3 R116, P4, PT, R0, R16, RZ ;  /* 0x000000100074b210 */ /* 0x001fc40007f9e0ff */
        /* <DEDUP_REMOVED lines=18> */
[----:B------:R-:W2:Y:S02]  /*2d60*/  @!P4 LDC.64 R16, c[0x0][0x398] ;  /* 0x0000e600ff10cb82 */ /* 0x000ea40000000a00 */
[----:B------:R-:W-:Y:S02]  /*2d70*/  @!P4 IADD3.X R121, PT, PT, R122, R19, RZ, P5, !PT ;  /* 0x000000137a79c210 */ /* 0x000fe40002ffe4ff */
[----:B--2---:R-:W-:-:S02]  /*2d80*/  @!P4 IADD3 R124, P5, PT, R0, R16, RZ ;  /* 0x00000010007cc210 */ /* 0x004fc40007fbe0ff */
        /* <DEDUP_REMOVED lines=19> */
[----:B------:R-:W-:-:S04]  /*2ec0*/  @!P5 IADD3.X R7, PT, PT, R122, R19, RZ, P6, !PT ;  /* 0x000000137a07d210 */ /* 0x000fc800037fe4ff */
[----:B------:R-:W-:Y:S02]  /*2ed0*/  MOV R39, R7 ;  /* 0x0000000700277202 */ /* 0x000fe40000000f00 */
        /* <DEDUP_REMOVED lines=8> */
[----:B------:R-:W-:-:S03]  /*2f60*/  MOV R38, R6 ;  /* 0x0000000600267202 */ /* 0x000fc60000000f00 */
        /* <DEDUP_REMOVED lines=9> */
[----:B------:R-:W-:Y:S02]  /*3000*/  @!P6 IADD3.X R7, PT, PT, R122, R19, RZ, P2, !PT ;  /* 0x000000137a07e210 */ /* 0x000fe400017fe4ff */
[----:B0-----:R-:W-:-:S04]  /*3010*/  @!P6 IADD3 R40, P2, PT, R0, R16, RZ ;  /* 0x000000100028e210 */ /* 0x001fc80007f5e0ff */
[----:B------:R-:W-:-:S05]  /*3020*/  @!P6 IADD3.X R41, PT, PT, R122, R17, RZ, P2, !PT ;  /* 0x000000117a29e210 */ /* 0x000fca00017fe4ff */
[----:B------:R0:W-:Y:S02]  /*3030*/  STL.64 [R1+0x1c0], R40 ;  /* 0x0001c02801007387 */ /* 0x0001e40000100a00 */
[----:B0-----:R-:W-:Y:S02]  /*3040*/  MOV R40, R120 ;  /* 0x0000007800287202 */ /* 0x001fe40000000f00 */
[----:B------:R-:W-:Y:S02]  /*3050*/  MOV R41, R121 ;  /* 0x0000007900297202 */ /* 0x000fe40000000f00 */
[----:B------:R-:W2:Y:S01]  /*3060*/  LDL.LU.64 R120, [R1+0x240] ;  /* 0x0002400001787983 */ /* 0x000ea20000300a00 */
[----:B------:R-:W-:Y:S01]  /*3070*/  MOV R17, RZ ;  /* 0x000000ff00117202 */ /* 0x000fe20000000f00 */
[----:B------:R-:W-:Y:S01]  /*3080*/  HFMA2 R19, -RZ, RZ, 0, 0 ;  /* 0x00000000ff137431 */ /* 0x000fe200000001ff */
[----:B------:R-:W-:Y:S01]  /*3090*/  MOV R123, R125 ;  /* 0x0000007d007b7202 */ /* 0x000fe20000000f00 */
[----:B------:R0:W-:Y:S01]  /*30a0*/  STL [R1+0x1b8], R122 ;  /* 0x0001b87a01007387 */ /* 0x0001e20000100800 */
[----:B------:R-:W-:-:S03]  /*30b0*/  PRMT R0, RZ, 0x7610, R0 ;  /* 0x00007610ff007816 */ /* 0x000fc60000000000 */
[----:B------:R1:W3:Y:S01]  /*30c0*/  @!P0 LDG.E R19, desc[UR10][R2.64] ;  /* 0x0000000a02138981 */ /* 0x0002e2000c1e1900 */
[----:B0-----:R-:W-:-:S03]  /*30d0*/  MOV R122, R124 ;  /* 0x0000007c007a7202 */ /* 0x001fc60000000f00 */
[----:B------:R-:W4:Y:S01]  /*30e0*/  LDL.LU.64 R124, [R1+0x238] ;  /* 0x00023800017c7983 */ /* 0x000f220000300a00 */
[C---:B------:R-:W-:Y:S02]  /*30f0*/  LOP3.LUT P3, RZ, R106.reuse, 0x400000, RZ, 0xc0, !PT ;  /* 0x004000006aff7812 */ /* 0x040fe4000786c0ff */
[----:B------:R-:W-:Y:S01]  /*3100*/  LOP3.LUT P2, RZ, R106, 0x200000, RZ, 0xc0, !PT ;  /* 0x002000006aff7812 */ /* 0x000fe2000784c0ff */
[----:B--2---:R0:W2:Y:S04]  /*3110*/  @!P0 LDG.E R17, desc[UR10][R120.64] ;  /* 0x0000000a78118981 */ /* 0x0040a8000c1e1900 */
[----:B------:R0:W-:Y:S01]  /*3120*/  STL.64 [R1+0x1c8], R120 ;  /* 0x0001c87801007387 */ /* 0x0001e20000100a00 */
[----:B-1----:R-:W-:Y:S02]  /*3130*/  PRMT R2, RZ, 0x7610, R2 ;  /* 0x00007610ff027816 */ /* 0x002fe40000000002 */
[----:B------:R-:W-:-:S02]  /*3140*/  PRMT R3, RZ, 0x7610, R3 ;  /* 0x00007610ff037816 */ /* 0x000fc40000000003 */
[----:B------:R-:W-:-:S04]  /*3150*/  LOP3.LUT R106, R106, 0xfbffffff, RZ, 0xc0, !PT ;  /* 0xfbffffff6a6a7812 */ /* 0x000fc800078ec0ff */
[----:B------:R-:W-:Y:S02]  /*3160*/  @P6 LOP3.LUT R106, R106, 0x4000000, RZ, 0xfc, !PT ;  /* 0x040000006a6a6812 */ /* 0x000fe400078efcff */
[----:B0-----:R-:W-:Y:S02]  /*3170*/  MOV R120, R116 ;  /* 0x0000007400787202 */ /* 0x001fe40000000f00 */
[----:B------:R-:W-:Y:S02]  /*3180*/  MOV R121, R117 ;  /* 0x0000007500797202 */ /* 0x000fe40000000f00 */
[----:B------:R-:W3:Y:S01]  /*3190*/  LDL.LU.64 R116, [R1+0x230] ;  /* 0x0002300001747983 */ /* 0x000ee20000300a00 */
[----:B--2---:R-:W-:-:S05]  /*31a0*/  @!P0 PRMT R0, R17, 0x7632, R0 ;  /* 0x0000763211008816 */ /* 0x004fca0000000000 */
[----:B------:R0:W-:Y:S02]  /*31b0*/  STL.S16 [R1+0x15c], R0 ;  /* 0x00015c0001007387 */ /* 0x0001e40000100600 */
[----:B0-----:R-:W-:-:S06]  /*31c0*/  HFMA2 R0, -RZ, RZ, 0, 0 ;  /* 0x00000000ff007431 */ /* 0x001fcc00000001ff */
[----:B---3--:R-:W2:Y:S01]  /*31d0*/  @!P1 LDG.E R0, desc[UR10][R116.64] ;  /* 0x0000000a74009981 */ /* 0x008ea2000c1e1900 */
[----:B----4-:R-:W-:Y:S02]  /*31e0*/  PRMT R124, RZ, 0x7610, R124 ;  /* 0x00007610ff7c7816 */ /* 0x010fe4000000007c */
[----:B------:R-:W-:Y:S02]  /*31f0*/  @!P0 PRMT R2, R17, 0x7610, R2 ;  /* 0x0000761011028816 */ /* 0x000fe40000000002 */
[----:B------:R-:W-:-:S03]  /*3200*/  @!P0 PRMT R124, R19, 0x7632, R124 ;  /* 0x00007632137c8816 */ /* 0x000fc6000000007c */
[----:B------:R0:W-:Y:S04]  /*3210*/  STL.S16 [R1+0x158], R2 ;  /* 0x0001580201007387 */ /* 0x0001e80000100600 */
[----:B------:R1:W-:Y:S01]  /*3220*/  STL.S16 [R1+0x154], R124 ;  /* 0x0001547c01007387 */ /* 0x0003e20000100600 */
[----:B0-----:R-:W-:-:S03]  /*3230*/  MOV R2, RZ ;  /* 0x000000ff00027202 */ /* 0x001fc60000000f00 */
[----:B-1----:R-:W3:Y:S04]  /*3240*/  LDL.LU R124, [R1+0x228] ;  /* 0x00022800017c7983 */ /* 0x002ee80000300800 */
[----:B------:R0:W4:Y:S02]  /*3250*/  @!P1 LDG.E R2, desc[UR10][R118.64] ;  /* 0x0000000a76029981 */ /* 0x000124000c1e1900 */
[----:B0-----:R-:W-:Y:S02]  /*3260*/  MOV R118, R114 ;  /* 0x0000007200767202 */ /* 0x001fe40000000f00 */
[----:B------:R-:W-:Y:S02]  /*3270*/  MOV R119, R115 ;  /* 0x0000007300777202 */ /* 0x000fe40000000f00 */
[----:B------:R-:W4:Y:S01]  /*3280*/  LDL.LU.64 R114, [R1+0x218] ;  /* 0x0002180001727983 */ /* 0x000f220000300a00 */
[----:B--2---:R-:W-:-:S05]  /*3290*/  @!P1 PRMT R5, R0, 0x7610, R5 ;  /* 0x0000761000059816 */ /* 0x004fca0000000005 */
[----:B------:R0:W-:Y:S04]  /*32a0*/  STL.S16 [R1+0x14c], R5 ;  /* 0x00014c0501007387 */ /* 0x0001e80000100600 */
[----:B0-----:R-:W2:Y:S01]  /*32b0*/  LDL.LU R5, [R1+0x210] ;  /* 0x0002100001057983 */ /* 0x001ea20000300800 */
[----:B---3--:R-:W-:Y:S02]  /*32c0*/  PRMT R124, RZ, 0x7610, R124 ;  /* 0x00007610ff7c7816 */ /* 0x008fe4000000007c */
[C---:B----4-:R-:W-:Y:S02]  /*32d0*/  @!P1 PRMT R3, R2.reuse, 0x7632, R3 ;  /* 0x0000763202039816 */ /* 0x050fe40000000003 */
[----:B------:R-:W-:-:S03]  /*32e0*/  @!P1 PRMT R124, R2, 0x7610, R124 ;  /* 0x00007610027c9816 */ /* 0x000fc6000000007c */
[----:B------:R0:W-:Y:S04]  /*32f0*/  STL.S16 [R1+0x16c], R3 ;  /* 0x00016c0301007387 */ /* 0x0001e80000100600 */
[----:B------:R1:W-:Y:S01]  /*3300*/  STL.S16 [R1+0x164], R124 ;  /* 0x0001647c01007387 */ /* 0x0003e20000100600 */
[----:B0-----:R-:W-:-:S03]  /*3310*/  HFMA2 R3, -RZ, RZ, 0, 0 ;  /* 0x00000000ff037431 */ /* 0x001fc600000001ff */
[----:B-1----:R-:W3:Y:S04]  /*3320*/  LDL.LU R124, [R1+0x208] ;  /* 0x00020800017c7983 */ /* 0x002ee80000300800 */
[----:B------:R0:W-:Y:S04]  /*3330*/  STL [R1+0x1dc], R114 ;  /* 0x0001dc7201007387 */ /* 0x0001e80000100800 */
[----:B--2---:R1:W2:Y:S02]  /*3340*/  @!P3 LDG.E R3, desc[UR10][R4.64] ;  /* 0x0000000a0403b981 */ /* 0x0042a4000c1e1900 */
[----:B-1----:R-:W-:-:S06]  /*3350*/  MOV R4, RZ ;  /* 0x000000ff00047202 */ /* 0x002fcc0000000f00 */
[----:B------:R0:W4:Y:S04]  /*3360*/  @!P3 LDG.E R4, desc[UR10][R114.64] ;  /* 0x0000000a7204b981 */ /* 0x000128000c1e1900 */
[----:B------:R1:W-:Y:S01]  /*3370*/  STL.64 [R1+0x1d0], R116 ;  /* 0x0001d07401007387 */ /* 0x0003e20000100a00 */
[----:B0-----:R-:W-:Y:S02]  /*3380*/  MOV R114, R6 ;  /* 0x0000000600727202 */ /* 0x001fe40000000f00 */
[----:B------:R-:W-:Y:S02]  /*3390*/  MOV R115, R7 ;  /* 0x0000000700737202 */ /* 0x000fe40000000f00 */
[----:B------:R-:W4:Y:S01]  /*33a0*/  LDL.LU.64 R6, [R1+0x200] ;  /* 0x0002000001067983 */ /* 0x000f220000300a00 */
[----:B-1----:R-:W-:-:S02]  /*33b0*/  MOV R116, R112 ;  /* 0x0000007000747202 */ /* 0x002fc40000000f00 */
[----:B------:R-:W-:Y:S02]  /*33c0*/  MOV R117, R113 ;  /* 0x0000007100757202 */ /* 0x000fe40000000f00 */
[----:B------:R-:W4:Y:S01]  /*33d0*/  LDL.LU.64 R112, [R1+0x220] ;  /* 0x0002200001707983 */ /* 0x000f220000300a00 */
[----:B------:R-:W-:Y:S02]  /*33e0*/  PRMT R125, RZ, 0x7610, R125 ;  /* 0x00007610ff7d7816 */ /* 0x000fe4000000007d */
[----:B---3--:R-:W-:Y:S02]  /*33f0*/  PRMT R124, RZ, 0x7610, R124 ;  /* 0x00007610ff7c7816 */ /* 0x008fe4000000007c */
[----:B------:R-:W-:-:S05]  /*3400*/  @!P0 PRMT R125, R19, 0x7610, R125 ;  /* 0x00007610137d8816 */ /* 0x000fca000000007d */
[----:B------:R0:W-:Y:S04]  /*3410*/  STL.S16 [R1+0x150], R125 ;  /* 0x0001507d01007387 */ /* 0x0001e80000100600 */
[----:B0-----:R-:W3:Y:S01]  /*3420*/  LDL.LU R125, [R1+0x22c] ;  /* 0x00022c00017d7983 */ /* 0x001ee20000300800 */
[----:B--2---:R-:W-:-:S05]  /*3430*/  @!P3 PRMT R124, R3, 0x7610, R124 ;  /* 0x00007610037cb816 */ /* 0x004fca000000007c */
[----:B------:R0:W-:Y:S04]  /*3440*/  STL.S16 [R1+0x160], R124 ;  /* 0x0001607c01007387 */ /* 0x0001e80000100600 */
[----:B0-----:R-:W2:Y:S01]  /*3450*/  LDL.LU R124, [R1+0x1fc] ;  /* 0x0001fc00017c7983 */ /* 0x001ea20000300800 */
[----:B------:R-:W-:-:S04]  /*3460*/  PRMT R5, RZ, 0x7610, R5 ;  /* 0x00007610ff057816 */ /* 0x000fc80000000005 */
[----:B----4-:R-:W-:-:S05]  /*3470*/  @!P3 PRMT R5, R4, 0x7632, R5 ;  /* 0x000076320405b816 */ /* 0x010fca0000000005 */
[----:B------:R0:W-:Y:S02]  /*3480*/  STL.S16 [R1+0x17c], R5 ;  /* 0x00017c0501007387 */ /* 0x0001e40000100600 */
[----:B0-----:R-:W-:-:S06]  /*3490*/  HFMA2 R5, -RZ, RZ, 0, 0 ;  /* 0x00000000ff057431 */ /* 0x001fcc00000001ff */
[----:B------:R0:W4:Y:S02]  /*34a0*/  @!P2 LDG.E R5, desc[UR10][R6.64] ;  /* 0x0000000a0605a981 */ /* 0x000124000c1e1900 */
[----:B0-----:R-:W-:-:S06]  /*34b0*/  MOV R6, RZ ;  /* 0x000000ff00067202 */ /* 0x001fcc0000000f00 */
[----:B------:R-:W4:Y:S01]  /*34c0*/  @!P2 LDG.E R6, desc[UR10][R112.64] ;  /* 0x0000000a7006a981 */ /* 0x000f22000c1e1900 */
[----:B---3--:R-:W-:-:S04]  /*34d0*/  PRMT R125, RZ, 0x7610, R125 ;  /* 0x00007610ff7d7816 */ /* 0x008fc8000000007d */
[----:B------:R-:W-:-:S05]  /*34e0*/  @!P1 PRMT R125, R0, 0x7632, R125 ;  /* 0x00007632007d9816 */ /* 0x000fca000000007d */
[----:B------:R0:W-:Y:S04]  /*34f0*/  STL.S16 [R1+0x168], R125 ;  /* 0x0001687d01007387 */ /* 0x0001e80000100600 */
[----:B0-----:R-:W3:Y:S01]  /*3500*/  LDL.LU R125, [R1+0x20c] ;  /* 0x00020c00017d7983 */ /* 0x001ee20000300800 */
[----:B--2---:R-:W-:-:S04]  /*3510*/  PRMT R124, RZ, 0x7610, R124 ;  /* 0x00007610ff7c7816 */ /* 0x004fc8000000007c */
[----:B------:R-:W-:-:S05]  /*3520*/  @!P3 PRMT R124, R4, 0x7610, R124 ;  /* 0x00007610047cb816 */ /* 0x000fca000000007c */
[----:B------:R0:W-:Y:S04]  /*3530*/  STL.S16 [R1+0x174], R124 ;  /* 0x0001747c01007387 */ /* 0x0001e80000100600 */
[----:B0-----:R-:W2:Y:S01]  /*3540*/  LDL.LU R124, [R1+0x1f4] ;  /* 0x0001f400017c7983 */ /* 0x001ea20000300800 */
[----:B------:R-:W-:Y:S02]  /*3550*/  PRMT R7, RZ, 0x7610, R7 ;  /* 0x00007610ff077816 */ /* 0x000fe40000000007 */
[----:B------:R-:W-:Y:S02]  /*3560*/  LOP3.LUT P0, RZ, R106, 0x100000, RZ, 0xc0, !PT ;  /* 0x001000006aff7812 */ /* 0x000fe4000780c0ff */
        /* <DEDUP_REMOVED lines=20> */
[----:B0-----:R-:W-:-:S06]  /*36b0*/  CS2R R10, SRZ ;  /* 0x00000000000a7805 */ /* 0x001fcc000001ff00 */
        /* <DEDUP_REMOVED lines=9> */
[C---:B------:R-:W-:Y:S02]  /*3750*/  LOP3.LUT P3, RZ, R106.reuse, 0x40000, RZ, 0xc0, !PT ;  /* 0x000400006aff7812 */ /* 0x040fe4000786c0ff */
[----:B------:R-:W-:-:S11]  /*3760*/  LOP3.LUT P5, RZ, R106, 0x20000, RZ, 0xc0, !PT ;  /* 0x000200006aff7812 */ /* 0x000fd600078ac0ff */
[----:B------:R0:W2:Y:S02]  /*3770*/  @!P3 LDG.E R11, desc[UR10][R12.64] ;  /* 0x0000000a0c0bb981 */ /* 0x0000a4000c1e1900 */
[----:B0-----:R-:W-:-:S06]  /*3780*/  CS2R R12, SRZ ;  /* 0x00000000000c7805 */ /* 0x001fcc000001ff00 */
[----:B------:R-:W2:Y:S04]  /*3790*/  @!P3 LDG.E R12, desc[UR10][R104.64] ;  /* 0x0000000a680cb981 */ /* 0x000ea8000c1e1900 */
[----:B------:R0:W2:Y:S01]  /*37a0*/  @!P5 LDG.E R13, desc[UR10][R14.64] ;  /* 0x0000000a0e0dd981 */ /* 0x0000a2000c1e1900 */
[----:B------:R-:W-:Y:S02]  /*37b0*/  PRMT R16, RZ, 0x7610, R16 ;  /* 0x00007610ff107816 */ /* 0x000fe40000000010 */
[----:B0-----:R-:W-:-:S06]  /*37c0*/  CS2R R14, SRZ ;  /* 0x00000000000e7805 */ /* 0x001fcc000001ff00 */
[----:B------:R-:W2:Y:S01]  /*37d0*/  @!P5 LDG.E R14, desc[UR10][R102.64] ;  /* 0x0000000a660ed981 */ /* 0x000ea2000c1e1900 */
[----:B------:R-:W-:Y:S02]  /*37e0*/  LOP3.LUT P6, RZ, R106, 0x10000, RZ, 0xc0, !PT ;  /* 0x000100006aff7812 */ /* 0x000fe400078cc0ff */
[----:B----4-:R-:W-:Y:S02]  /*37f0*/  @!P1 PRMT R16, R10, 0x7632, R16 ;  /* 0x000076320a109816 */ /* 0x010fe40000000010 */
[----:B------:R-:W-:-:S03]  /*3800*/  PRMT R111, RZ, 0x7610, R111 ;  /* 0x00007610ff6f7816 */ /* 0x000fc6000000006f */
[----:B------:R0:W-:Y:S01]  /*3810*/  STL.S16 [R1+0x19c], R16 ;  /* 0x00019c1001007387 */ /* 0x0001e20000100600 */
[----:B------:R-:W-:Y:S02]  /*3820*/  PRMT R100, RZ, 0x7610, R100 ;  /* 0x00007610ff647816 */ /* 0x000fe40000000064 */
[----:B------:R-:W-:-:S03]  /*3830*/  PRMT R18, RZ, 0x7610, R18 ;  /* 0x00007610ff127816 */ /* 0x000fc60000000012 */
[----:B------:R-:W4:Y:S01]  /*3840*/  @!P6 LDG.E R15, desc[UR10][R98.64] ;  /* 0x0000000a620fe981 */ /* 0x000f22000c1e1900 */
[----:B0-----:R-:W-:Y:S02]  /*3850*/  MOV R16, RZ ;  /* 0x000000ff00107202 */ /* 0x001fe40000000f00 */
[C---:B------:R-:W-:Y:S02]  /*3860*/  @!P0 PRMT R111, R7.reuse, 0x7610, R111 ;  /* 0x00007610076f8816 */ /* 0x040fe4000000006f */
[----:B------:R-:W-:Y:S02]  /*3870*/  @!P0 PRMT R100, R7, 0x7632, R100 ;  /* 0x0000763207648816 */ /* 0x000fe40000000064 */
[----:B------:R-:W-:Y:S01]  /*3880*/  @!P0 PRMT R18, R8, 0x7610, R18 ;  /* 0x0000761008128816 */ /* 0x000fe20000000012 */
[----:B------:R-:W4:Y:S01]  /*3890*/  @!P6 LDG.E R16, desc[UR10][R96.64] ;  /* 0x0000000a6010e981 */ /* 0x000f22000c1e1900 */
[----:B------:R-:W-:-:S03]  /*38a0*/  LOP3.LUT P0, RZ, R106, 0x8000, RZ, 0xc0, !PT ;  /* 0x000080006aff7812 */ /* 0x000fc6000780c0ff */
[----:B------:R0:W-:Y:S01]  /*38b0*/  STL.S16 [R1+0x194], R18 ;  /* 0x0001941201007387 */ /* 0x0001e20000100600 */
[----:B------:R-:W-:Y:S02]  /*38c0*/  PRMT R101, RZ, 0x7610, R101 ;  /* 0x00007610ff657816 */ /* 0x000fe40000000065 */
[----:B---3--:R-:W-:Y:S01]  /*38d0*/  PRMT R125, RZ, 0x7610, R125 ;  /* 0x00007610ff7d7816 */ /* 0x008fe2000000007d */
[----:B0-----:R-:W-:Y:S01]  /*38e0*/  HFMA2 R18, -RZ, RZ, 0, 0 ;  /* 0x00000000ff127431 */ /* 0x001fe200000001ff */
[----:B------:R-:W-:-:S05]  /*38f0*/  @!P1 PRMT R101, R9, 0x7610, R101 ;  /* 0x0000761009659816 */ /* 0x000fca0000000065 */
[----:B------:R0:W3:Y:S01]  /*3900*/  @!P0 LDG.E R18, desc[UR10][R20.64] ;  /* 0x0000000a14128981 */ /* 0x0000e2000c1e1900 */
[----:B------:R-:W-:Y:S02]  /*3910*/  @!P1 PRMT R125, R10, 0x7610, R125 ;  /* 0x000076100a7d9816 */ /* 0x000fe4000000007d */
[----:B0-----:R-:W-:-:S06]  /*3920*/  CS2R R20, SRZ ;  /* 0x0000000000147805 */ /* 0x001fcc000001ff00 */
[----:B------:R-:W3:Y:S01]  /*3930*/  @!P0 LDG.E R20, desc[UR10][R94.64] ;  /* 0x0000000a5e148981 */ /* 0x000ee2000c1e1900 */
[----:B------:R-:W-:Y:S02]  /*3940*/  LOP3.LUT P2, RZ, R106, 0x2000, RZ, 0xc0, !PT ;  /* 0x000020006aff7812 */ /* 0x000fe4000784c0ff */
[----:B--2---:R-:W-:-:S04]  /*3950*/  PRMT R124, RZ, 0x7610, R124 ;  /* 0x00007610ff7c7816 */ /* 0x004fc8000000007c */
[----:B------:R-:W-:Y:S02]  /*3960*/  @!P1 PRMT R124, R9, 0x7632, R124 ;  /* 0x00007632097c9816 */ /* 0x000fe4000000007c */
[----:B------:R-:W-:-:S13]  /*3970*/  LOP3.LUT P1, RZ, R106, 0x4000, RZ, 0xc0, !PT ;  /* 0x000040006aff7812 */ /* 0x000fda000782c0ff */
[----:B------:R0:W2:Y:S02]  /*3980*/  @!P1 LDG.E R21, desc[UR10][R22.64] ;  /* 0x0000000a16159981 */ /* 0x0000a4000c1e1900 */
[----:B0-----:R-:W-:-:S06]  /*3990*/  CS2R R22, SRZ ;  /* 0x0000000000167805 */ /* 0x001fcc000001ff00 */
[----:B------:R-:W2:Y:S04]  /*39a0*/  @!P1 LDG.E R22, desc[UR10][R92.64] ;  /* 0x0000000a5c169981 */ /* 0x000ea8000c1e1900 */
[----:B------:R0:W2:Y:S02]  /*39b0*/  @!P2 LDG.E R23, desc[UR10][R24.64] ;  /* 0x0000000a1817a981 */ /* 0x0000a4000c1e1900 */
[----:B0-----:R-:W-:-:S06]  /*39c0*/  CS2R R24, SRZ ;  /* 0x0000000000187805 */ /* 0x001fcc000001ff00 */
[----:B------:R-:W2:Y:S01]  /*39d0*/  @!P2 LDG.E R24, desc[UR10][R90.64] ;  /* 0x0000000a5a18a981 */ /* 0x000ea2000c1e1900 */
        /* <DEDUP_REMOVED lines=9> */
[----:B------:R-:W-:Y:S02]  /*3a70*/  LOP3.LUT P4, RZ, R106, 0x800, RZ, 0xc0, !PT ;  /* 0x000008006aff7812 */ /* 0x000fe4000788c0ff */
[----:B------:R-:W-:Y:S02]  /*3a80*/  PRMT R94, RZ, 0x7610, R94 ;  /* 0x00007610ff5e7816 */ /* 0x000fe4000000005e */
[----:B------:R-:W-:-:S02]  /*3a90*/  PRMT R95, RZ, 0x7610, R95 ;  /* 0x00007610ff5f7816 */ /* 0x000fc4000000005f */
[----:B------:R-:W-:Y:S02]  /*3aa0*/  PRMT R96, RZ, 0x7610, R96 ;  /* 0x00007610ff607816 */ /* 0x000fe40000000060 */
[----:B------:R-:W-:Y:S02]  /*3ab0*/  PRMT R97, RZ, 0x7610, R97 ;  /* 0x00007610ff617816 */ /* 0x000fe40000000061 */
[C---:B------:R-:W-:Y:S01]  /*3ac0*/  @!P5 PRMT R94, R13.reuse, 0x7610, R94 ;  /* 0x000076100d5ed816 */ /* 0x040fe2000000005e */
[----:B------:R0:W2:Y:S01]  /*3ad0*/  @!P3 LDG.E R25, desc[UR10][R26.64] ;  /* 0x0000000a1a19b981 */ /* 0x0000a2000c1e1900 */
[----:B------:R-:W-:Y:S02]  /*3ae0*/  @!P5 PRMT R95, R13, 0x7632, R95 ;  /* 0x000076320d5fd816 */ /* 0x000fe4000000005f */
[C---:B------:R-:W-:Y:S02]  /*3af0*/  @!P5 PRMT R96, R14.reuse, 0x7610, R96 ;  /* 0x000076100e60d816 */ /* 0x040fe40000000060 */
[----:B------:R-:W-:-:S02]  /*3b00*/  @!P5 PRMT R97, R14, 0x7632, R97 ;  /* 0x000076320e61d816 */ /* 0x000fc40000000061 */
[C---:B------:R-:W-:Y:S02]  /*3b10*/  LOP3.LUT P5, RZ, R106.reuse, 0x400, RZ, 0xc0, !PT ;  /* 0x000004006aff7812 */ /* 0x040fe400078ac0ff */
[----:B------:R-:W-:Y:S02]  /*3b20*/  LOP3.LUT R107, R107, 0xffffffef, RZ, 0xc0, !PT ;  /* 0xffffffef6b6b7812 */ /* 0x000fe400078ec0ff */
[----:B0-----:R-:W-:Y:S02]  /*3b30*/  CS2R R26, SRZ ;  /* 0x00000000001a7805 */ /* 0x001fe4000001ff00 */
[----:B------:R-:W-:Y:S02]  /*3b40*/  @P2 LOP3.LUT R107, R107, 0x10, RZ, 0xfc, !PT ;  /* 0x000000106b6b2812 */ /* 0x000fe400078efcff */
[C---:B------:R-:W-:Y:S02]  /*3b50*/  LOP3.LUT P2, RZ, R106.reuse, 0x10000, RZ, 0xc0, !PT ;  /* 0x000100006aff7812 */ /* 0x040fe4000784c0ff */
[----:B------:R0:W2:Y:S01]  /*3b60*/  @!P4 LDG.E R27, desc[UR10][R28.64] ;  /* 0x0000000a1c1bc981 */ /* 0x0000a2000c1e1900 */
[----:B------:R-:W-:-:S02]  /*3b70*/  LOP3.LUT P6, RZ, R106, 0x200, RZ, 0xc0, !PT ;  /* 0x000002006aff7812 */ /* 0x000fc400078cc0ff */
[----:B------:R-:W-:Y:S01]  /*3b80*/  PRMT R90, RZ, 0x7610, R90 ;  /* 0x00007610ff5a7816 */ /* 0x000fe2000000005a */
[----:B------:R-:W2:Y:S01]  /*3b90*/  @!P3 LDG.E R26, desc[UR10][R88.64] ;  /* 0x0000000a581ab981 */ /* 0x000ea2000c1e1900 */
[----:B0-----:R-:W-:Y:S02]  /*3ba0*/  CS2R R28, SRZ ;  /* 0x00000000001c7805 */ /* 0x001fe4000001ff00 */
[----:B------:R-:W-:Y:S02]  /*3bb0*/  PRMT R91, RZ, 0x7610, R91 ;  /* 0x00007610ff5b7816 */ /* 0x000fe4000000005b */
[----:B------:R-:W-:Y:S02]  /*3bc0*/  PRMT R92, RZ, 0x7610, R92 ;  /* 0x00007610ff5c7816 */ /* 0x000fe4000000005c */
[----:B------:R-:W-:Y:S01]  /*3bd0*/  PRMT R93, RZ, 0x7610, R93 ;  /* 0x00007610ff5d7816 */ /* 0x000fe2000000005d */
[----:B------:R-:W2:Y:S04]  /*3be0*/  @!P4 LDG.E R28, desc[UR10][R86.64] ;  /* 0x0000000a561cc981 */ /* 0x000ea8000c1e1900 */
[----:B------:R0:W2:Y:S01]  /*3bf0*/  @!P5 LDG.E R29, desc[UR10][R30.64] ;  /* 0x0000000a1e1dd981 */ /* 0x0000a2000c1e1900 */
[----:B----4-:R-:W-:-:S02]  /*3c00*/  @!P2 PRMT R90, R15, 0x7610, R90 ;  /* 0x000076100f5aa816 */ /* 0x010fc4000000005a */
[----:B------:R-:W-:Y:S02]  /*3c10*/  @!P2 PRMT R91, R15, 0x7632, R91 ;  /* 0x000076320f5ba816 */ /* 0x000fe4000000005b */
[C---:B------:R-:W-:Y:S02]  /*3c20*/  @!P2 PRMT R92, R16.reuse, 0x7610, R92 ;  /* 0x00007610105ca816 */ /* 0x040fe4000000005c */
[----:B0-----:R-:W-:Y:S02]  /*3c30*/  CS2R R30, SRZ ;  /* 0x00000000001e7805 */ /* 0x001fe4000001ff00 */
[----:B------:R-:W-:Y:S02]  /*3c40*/  @!P2 PRMT R93, R16, 0x7632, R93 ;  /* 0x00007632105da816 */ /* 0x000fe4000000005d */
[C---:B------:R-:W-:Y:S02]  /*3c50*/  LOP3.LUT P2, RZ, R106.reuse, 0x100, RZ, 0xc0, !PT ;  /* 0x000001006aff7812 */ /* 0x040fe4000784c0ff */
[----:B------:R-:W-:Y:S01]  /*3c60*/  LOP3.LUT R107, R107, 0xfffffff7, RZ, 0xc0, !PT ;  /* 0xfffffff76b6b7812 */ /* 0x000fe200078ec0ff */
[----:B------:R-:W4:Y:S03]  /*3c70*/  @!P5 LDG.E R30, desc[UR10][R84.64] ;  /* 0x0000000a541ed981 */ /* 0x000f26000c1e1900 */
[----:B------:R-:W-:Y:S01]  /*3c80*/  @P3 LOP3.LUT R107, R107, 0x8, RZ, 0xfc, !PT ;  /* 0x000000086b6b3812 */ /* 0x000fe200078efcff */
[----:B------:R0:W4:Y:S01]  /*3c90*/  @!P6 LDG.E R31, desc[UR10][R32.64] ;  /* 0x0000000a201fe981 */ /* 0x000122000c1e1900 */
[----:B------:R-:W-:-:S03]  /*3ca0*/  LOP3.LUT P3, RZ, R106, 0x80, RZ, 0xc0, !PT ;  /* 0x000000806aff7812 */ /* 0x000fc6000786c0ff */
[----:B------:R1:W-:Y:S01]  /*3cb0*/  STL [R1+0x10], R19 ;  /* 0x0000101301007387 */ /* 0x0003e20000100800 */
[----:B0-----:R-:W-:Y:S02]  /*3cc0*/  CS2R R32, SRZ ;  /* 0x0000000000207805 */ /* 0x001fe4000001ff00 */
[----:B------:R-:W-:Y:S02]  /*3cd0*/  PRMT R86, RZ, 0x7610, R86 ;  /* 0x00007610ff567816 */ /* 0x000fe40000000056 */
[----:B-1----:R-:W-:Y:S02]  /*3ce0*/  MOV R19, RZ ;  /* 0x000000ff00137202 */ /* 0x002fe40000000f00 */
[----:B------:R0:W4:Y:S01]  /*3cf0*/  @!P2 LDG.E R33, desc[UR10][R34.64] ;  /* 0x0000000a2221a981 */ /* 0x000122000c1e1900 */
[----:B------:R-:W-:Y:S02]  /*3d00*/  PRMT R87, RZ, 0x7610, R87 ;  /* 0x00007610ff577816 */ /* 0x000fe40000000057 */
[----:B------:R-:W-:Y:S01]  /*3d10*/  PRMT R88, RZ, 0x7610, R88 ;  /* 0x00007610ff587816 */ /* 0x000fe20000000058 */
[----:B------:R-:W4:Y:S01]  /*3d20*/  @!P6 LDG.E R32, desc[UR10][R82.64] ;  /* 0x0000000a5220e981 */ /* 0x000f22000c1e1900 */
[----:B------:R-:W-:-:S02]  /*3d30*/  PRMT R89, RZ, 0x7610, R89 ;  /* 0x00007610ff597816 */ /* 0x000fc40000000059 */
[C---:B---3--:R-:W-:Y:S01]  /*3d40*/  @!P0 PRMT R86, R18.reuse, 0x7610, R86 ;  /* 0x0000761012568816 */ /* 0x048fe20000000056 */
[----:B------:R1:W3:Y:S01]  /*3d50*/  @!P3 LDG.E R19, desc[UR10][R36.64] ;  /* 0x0000000a2413b981 */ /* 0x0002e2000c1e1900 */
[----:B0-----:R-:W-:Y:S02]  /*3d60*/  CS2R R34, SRZ ;  /* 0x0000000000227805 */ /* 0x001fe4000001ff00 */
[----:B------:R-:W-:Y:S02]  /*3d70*/  @!P0 PRMT R87, R18, 0x7632, R87 ;  /* 0x0000763212578816 */ /* 0x000fe40000000057 */
[C---:B------:R-:W-:Y:S02]  /*3d80*/  @!P0 PRMT R88, R20.reuse, 0x7610, R88 ;  /* 0x0000761014588816 */ /* 0x040fe40000000058 */
[----:B------:R-:W-:Y:S01]  /*3d90*/  @!P0 PRMT R89, R20, 0x7632, R89 ;  /* 0x0000763214598816 */ /* 0x000fe20000000059 */
[----:B------:R-:W3:Y:S01]  /*3da0*/  @!P3 LDG.E R35, desc[UR10][R78.64] ;  /* 0x0000000a4e23b981 */ /* 0x000ee2000c1e1900 */
[----:B------:R-:W-:-:S03]  /*3db0*/  LOP3.LUT P0, RZ, R106, 0x40, RZ, 0xc0, !PT ;  /* 0x000000406aff7812 */ /* 0x000fc6000780c0ff */
[----:B------:R0:W-:Y:S01]  /*3dc0*/  STL [R1+0x98], R4 ;  /* 0x0000980401007387 */ /* 0x0001e20000100800 */
[----:B-1----:R-:W-:-:S03]  /*3dd0*/  HFMA2 R36, -RZ, RZ, 0, 0 ;  /* 0x00000000ff247431 */ /* 0x002fc600000001ff */
[----:B------:R1:W-:Y:S04]  /*3de0*/  STL [R1+0x1c], R5 ;  /* 0x00001c0501007387 */ /* 0x0003e80000100800 */
[----:B------:R1:W-:Y:S01]  /*3df0*/  STL [R1+0x14], R0 ;  /* 0x0000140001007387 */ /* 0x0003e20000100800 */
[----:B0-----:R-:W-:-:S03]  /*3e00*/  MOV R4, R56 ;  /* 0x0000003800047202 */ /* 0x001fc60000000f00 */
[----:B------:R-:W3:Y:S01]  /*3e10*/  @!P0 LDG.E R36, desc[UR10][R42.64] ;  /* 0x0000000a2a248981 */ /* 0x000ee2000c1e1900 */
[----:B-1----:R-:W-:-:S03]  /*3e20*/  MOV R5, R57 ;  /* 0x0000003900057202 */ /* 0x002fc60000000f00 */
[----:B------:R-:W3:Y:S01]  /*3e30*/  LDL.LU.64 R56, [R1+0x1e0] ;  /* 0x0001e00001387983 */ /* 0x000ee20000300a00 */
[----:B------:R-:W-:Y:S02]  /*3e40*/  MOV R0, RZ ;  /* 0x000000ff00007202 */ /* 0x000fe40000000f00 */
[----:B------:R-:W-:Y:S01]  /*3e50*/  PRMT R82, RZ, 0x7610, R82 ;  /* 0x00007610ff527816 */ /* 0x000fe20000000052 */
[----:B------:R-:W3:Y:S01]  /*3e60*/  @!P2 LDG.E R34, desc[UR10][R80.64] ;  /* 0x0000000a5022a981 */ /* 0x000ee2000c1e1900 */
[----:B------:R-:W-:Y:S02]  /*3e70*/  PRMT R83, RZ, 0x7610, R83 ;  /* 0x00007610ff537816 */ /* 0x000fe40000000053 */
[----:B------:R-:W-:Y:S01]  /*3e80*/  PRMT R84, RZ, 0x7610, R84 ;  /* 0x00007610ff547816 */ /* 0x000fe20000000054 */
[----:B------:R0:W3:Y:S01]  /*3e90*/  @!P0 LDG.E R0, desc[UR10][R44.64] ;  /* 0x0000000a2c008981 */ /* 0x0000e2000c1e1900 */
[----:B------:R-:W-:Y:S02]  /*3ea0*/  PRMT R85, RZ, 0x7610, R85 ;  /* 0x00007610ff557816 */ /* 0x000fe40000000055 */
[----:B------:R-:W-:Y:S01]  /*3eb0*/  LOP3.LUT P2, RZ, R107, 0x10, RZ, 0xc0, !PT ;  /* 0x000000106bff7812 */ /* 0x000fe2000784c0ff */
[----:B------:R1:W-:Y:S01]  /*3ec0*/  STL [R1+0x18], R3 ;  /* 0x0000180301007387 */ /* 0x0003e20000100800 */
[----:B0-----:R-:W-:Y:S01]  /*3ed0*/  HFMA2 R44, -RZ, RZ, 0, 0 ;  /* 0x00000000ff2c7431 */ /* 0x001fe200000001ff */
[----:B-1----:R-:W-:-:S02]  /*3ee0*/  MOV R3, RZ ;  /* 0x000000ff00037202 */ /* 0x002fc40000000f00 */
[----:B------:R-:W-:Y:S02]  /*3ef0*/  PRMT R78, RZ, 0x7610, R78 ;  /* 0x00007610ff4e7816 */ /* 0x000fe4000000004e */
[----:B------:R-:W-:Y:S02]  /*3f00*/  PRMT R79, RZ, 0x7610, R79 ;  /* 0x00007610ff4f7816 */ /* 0x000fe4000000004f */
[----:B------:R-:W-:Y:S02]  /*3f10*/  PRMT R80, RZ, 0x7610, R80 ;  /* 0x00007610ff507816 */ /* 0x000fe40000000050 */
[----:B------:R-:W-:Y:S01]  /*3f20*/  PRMT R81, RZ, 0x7610, R81 ;  /* 0x00007610ff517816 */ /* 0x000fe20000000051 */
[----:B------:R-:W-:Y:S01]  /*3f30*/  HFMA2 R99, -RZ, RZ, 0, 0 ;  /* 0x00000000ff637431 */ /* 0x000fe200000001ff */
[----:B------:R0:W-:Y:S04]  /*3f40*/  STL [R1+0x9c], R6 ;  /* 0x00009c0601007387 */ /* 0x0001e80000100800 */
[----:B------:R1:W-:Y:S01]  /*3f50*/  STL [R1+0x20], R7 ;  /* 0x0000200701007387 */ /* 0x0003e20000100800 */
[----:B0-----:R-:W-:-:S02]  /*3f60*/  MOV R6, R4 ;  /* 0x0000000400067202 */ /* 0x001fc40000000f00 */
[----:B------:R-:W-:Y:S02]  /*3f70*/  MOV R4, R114 ;  /* 0x0000007200047202 */ /* 0x000fe40000000f00 */
[----:B-1----:R-:W-:Y:S02]  /*3f80*/  MOV R7, R5 ;  /* 0x0000000500077202 */ /* 0x002fe40000000f00 */
[----:B------:R-:W-:Y:S02]  /*3f90*/  MOV R5, R115 ;  /* 0x0000007300057202 */ /* 0x000fe40000000f00 */
[----:B------:R-:W3:Y:S01]  /*3fa0*/  LDL.LU.64 R114, [R1+0x110] ;  /* 0x0001100001727983 */ /* 0x000ee20000300a00 */
[C---:B--2---:R-:W-:Y:S02]  /*3fb0*/  @!P1 PRMT R82, R21.reuse, 0x7610, R82 ;  /* 0x0000761015529816 */ /* 0x044fe40000000052 */
[----:B------:R-:W-:Y:S02]  /*3fc0*/  @!P1 PRMT R83, R21, 0x7632, R83 ;  /* 0x0000763215539816 */ /* 0x000fe40000000053 */
[----:B------:R-:W-:-:S02]  /*3fd0*/  @!P1 PRMT R84, R22, 0x7610, R84 ;  /* 0x0000761016549816 */ /* 0x000fc40000000054 */
[----:B------:R-:W-:Y:S02]  /*3fe0*/  @!P1 PRMT R85, R22, 0x7632, R85 ;  /* 0x0000763216559816 */ /* 0x000fe40000000055 */
[----:B------:R-:W-:Y:S02]  /*3ff0*/  LOP3.LUT P1, RZ, R106, 0x20, RZ, 0xc0, !PT ;  /* 0x000000206aff7812 */ /* 0x000fe4000782c0ff */
[C---:B------:R-:W-:Y:S02]  /*4000*/  @!P2 PRMT R78, R23.reuse, 0x7610, R78 ;  /* 0x00007610174ea816 */ /* 0x040fe4000000004e */
[----:B------:R-:W-:-:S09]  /*4010*/  @!P2 PRMT R79, R23, 0x7632, R79 ;  /* 0x00007632174fa816 */ /* 0x000fd2000000004f */
[----:B------:R-:W2:Y:S04]  /*4020*/  @!P1 LDG.E R44, desc[UR10][R46.64] ;  /* 0x0000000a2e2c9981 */ /* 0x000ea8000c1e1900 */
[----:B------:R0:W2:Y:S01]  /*4030*/  @!P1 LDG.E R3, desc[UR10][R48.64] ;  /* 0x0000000a30039981 */ /* 0x0000a2000c1e1900 */
[C---:B------:R-:W-:Y:S02]  /*4040*/  @!P2 PRMT R80, R24.reuse, 0x7610, R80 ;  /* 0x000076101850a816 */ /* 0x040fe40000000050 */
[----:B------:R-:W-:Y:S02]  /*4050*/  @!P2 PRMT R81, R24, 0x7632, R81 ;  /* 0x000076321851a816 */ /* 0x000fe40000000051 */
[----:B------:R-:W-:Y:S01]  /*4060*/  LOP3.LUT P2, RZ, R106, 0x10, RZ, 0xc0, !PT ;  /* 0x000000106aff7812 */ /* 0x000fe2000784c0ff */
[----:B0-----:R-:W-:-:S12]  /*4070*/  HFMA2 R48, -RZ, RZ, 0, 0 ;  /* 0x00000000ff307431 */ /* 0x001fd800000001ff */
[----:B------:R0:W2:Y:S04]  /*4080*/  @!P2 LDG.E R48, desc[UR10][R50.64] ;  /* 0x0000000a3230a981 */ /* 0x0000a8000c1e1900 */
[----:B------:R1:W2:Y:S01]  /*4090*/  @!P2 LDG.E R99, desc[UR10][R52.64] ;  /* 0x0000000a3463a981 */ /* 0x0002a2000c1e1900 */
[----:B------:R-:W-:Y:S02]  /*40a0*/  LOP3.LUT P3, RZ, R107, 0x8, RZ, 0xc0, !PT ;  /* 0x000000086bff7812 */ /* 0x000fe4000786c0ff */
[----:B------:R-:W-:Y:S01]  /*40b0*/  PRMT R45, RZ, 0x7610, R45 ;  /* 0x00007610ff2d7816 */ /* 0x000fe2000000002d */
[----:B------:R0:W-:Y:S01]  /*40c0*/  STL [R1+0x94], R2 ;  /* 0x0000940201007387 */ /* 0x0001e20000100800 */
[----:B------:R-:W-:Y:S02]  /*40d0*/  PRMT R46, RZ, 0x7610, R46 ;  /* 0x00007610ff2e7816 */ /* 0x000fe4000000002e */
[----:B------:R-:W-:Y:S01]  /*40e0*/  PRMT R47, RZ, 0x7610, R47 ;  /* 0x00007610ff2f7816 */ /* 0x000fe2000000002f */
[----:B------:R1:W-:Y:S01]  /*40f0*/  STL [R1+0x90], R17 ;  /* 0x0000901101007387 */ /* 0x0003e20000100800 */
[----:B------:R-:W-:-:S02]  /*4100*/  PRMT R37, RZ, 0x7610, R37 ;  /* 0x00007610ff257816 */ /* 0x000fc40000000025 */
[----:B------:R-:W-:Y:S02]  /*4110*/  PRMT R42, RZ, 0x7610, R42 ;  /* 0x00007610ff2a7816 */ /* 0x000fe4000000002a */
[----:B0-----:R-:W-:Y:S02]  /*4120*/  PRMT R2, RZ, 0x7610, R2 ;  /* 0x00007610ff027816 */ /* 0x001fe40000000002 */
[----:B------:R-:W-:Y:S02]  /*4130*/  PRMT R43, RZ, 0x7610, R43 ;  /* 0x00007610ff2b7816 */ /* 0x000fe4000000002b */
[----:B-1----:R-:W-:Y:S02]  /*4140*/  PRMT R17, RZ, 0x7610, R17 ;  /* 0x00007610ff117816 */ /* 0x002fe40000000011 */
[----:B------:R-:W-:Y:S02]  /*4150*/  @!P3 PRMT R37, R25, 0x7632, R37 ;  /* 0x000076321925b816 */ /* 0x000fe40000000025 */
[----:B------:R-:W-:-:S02]  /*4160*/  @!P4 PRMT R2, R27, 0x7610, R2 ;  /* 0x000076101b02c816 */ /* 0x000fc40000000002 */
[----:B------:R-:W-:Y:S02]  /*4170*/  @!P4 PRMT R45, R27, 0x7632, R45 ;  /* 0x000076321b2dc816 */ /* 0x000fe4000000002d */
[----:B------:R-:W-:Y:S02]  /*4180*/  @!P3 PRMT R17, R25, 0x7610, R17 ;  /* 0x000076101911b816 */ /* 0x000fe40000000011 */
[C---:B------:R-:W-:Y:S02]  /*4190*/  @!P3 PRMT R42, R26.reuse, 0x7610, R42 ;  /* 0x000076101a2ab816 */ /* 0x040fe4000000002a */
[----:B------:R-:W-:Y:S02]  /*41a0*/  @!P3 PRMT R43, R26, 0x7632, R43 ;  /* 0x000076321a2bb816 */ /* 0x000fe4000000002b */
[----:B------:R-:W-:Y:S02]  /*41b0*/  LOP3.LUT P3, RZ, R106, 0x8, RZ, 0xc0, !PT ;  /* 0x000000086aff7812 */ /* 0x000fe4000786c0ff */
[----:B------:R-:W-:-:S02]  /*41c0*/  PRMT R49, RZ, 0x7610, R49 ;  /* 0x00007610ff317816 */ /* 0x000fc40000000031 */
[C---:B------:R-:W-:Y:S02]  /*41d0*/  @!P4 PRMT R46, R28.reuse, 0x7610, R46 ;  /* 0x000076101c2ec816 */ /* 0x040fe4000000002e */
[----:B------:R-:W-:Y:S02]  /*41e0*/  @!P4 PRMT R47, R28, 0x7632, R47 ;  /* 0x000076321c2fc816 */ /* 0x000fe4000000002f */
[----:B------:R-:W-:Y:S02]  /*41f0*/  LOP3.LUT P4, RZ, R106, 0x4, RZ, 0xc0, !PT ;  /* 0x000000046aff7812 */ /* 0x000fe4000788c0ff */
[----:B------:R-:W-:Y:S02]  /*4200*/  PRMT R50, RZ, 0x7610, R50 ;  /* 0x00007610ff327816 */ /* 0x000fe40000000032 */
[----:B------:R-:W-:Y:S02]  /*4210*/  PRMT R51, RZ, 0x7610, R51 ;  /* 0x00007610ff337816 */ /* 0x000fe40000000033 */
[----:B------:R-:W-:Y:S01]  /*4220*/  PRMT R98, RZ, 0x7610, R98 ;  /* 0x00007610ff627816 */ /* 0x000fe20000000062 */
[----:B------:R0:W-:Y:S01]  /*4230*/  STL [R1+0x24], R9 ;  /* 0x0000240901007387 */ /* 0x0001e20000100800 */
[----:B------:R-:W-:-:S02]  /*4240*/  @!P5 PRMT R49, R29, 0x7610, R49 ;  /* 0x000076101d31d816 */ /* 0x000fc40000000031 */
[----:B------:R-:W-:Y:S02]  /*4250*/  @!P5 PRMT R50, R29, 0x7632, R50 ;  /* 0x000076321d32d816 */ /* 0x000fe40000000032 */
[----:B------:R-:W-:Y:S02]  /*4260*/  LOP3.LUT R107, R107, 0xfffffffd, RZ, 0xc0, !PT ;  /* 0xfffffffd6b6b7812 */ /* 0x000fe400078ec0ff */
[C---:B----4-:R-:W-:Y:S01]  /*4270*/  @!P5 PRMT R51, R30.reuse, 0x7610, R51 ;  /* 0x000076101e33d816 */ /* 0x050fe20000000033 */
[----:B0-----:R-:W-:Y:S01]  /*4280*/  HFMA2 R9, -RZ, RZ, 0, 0 ;  /* 0x00000000ff097431 */ /* 0x001fe200000001ff */
[----:B------:R-:W-:Y:S02]  /*4290*/  @!P5 PRMT R98, R30, 0x7632, R98 ;  /* 0x000076321e62d816 */ /* 0x000fe40000000062 */
[----:B------:R-:W-:Y:S02]  /*42a0*/  LOP3.LUT P5, RZ, R106, 0x2, RZ, 0xc0, !PT ;  /* 0x000000026aff7812 */ /* 0x000fe400078ac0ff */
[----:B------:R-:W-:Y:S01]  /*42b0*/  MOV R52, RZ ;  /* 0x000000ff00347202 */ /* 0x000fe20000000f00 */
[----:B------:R0:W4:Y:S01]  /*42c0*/  @!P4 LDG.E R9, desc[UR10][R60.64] ;  /* 0x0000000a3c09c981 */ /* 0x000122000c1e1900 */
[----:B------:R-:W-:-:S02]  /*42d0*/  @P0 LOP3.LUT R107, R107, 0x2, RZ, 0xfc, !PT ;  /* 0x000000026b6b0812 */ /* 0x000fc400078efcff */
[----:B------:R-:W-:Y:S02]  /*42e0*/  LOP3.LUT P0, RZ, R106, 0x80, RZ, 0xc0, !PT ;  /* 0x000000806aff7812 */ /* 0x000fe4000780c0ff */
[----:B------:R1:W4:Y:S01]  /*42f0*/  @!P3 LDG.E R52, desc[UR10][R54.64] ;  /* 0x0000000a3634b981 */ /* 0x000322000c1e1900 */
[----:B------:R-:W-:Y:S02]  /*4300*/  PRMT R53, RZ, 0x7610, R53 ;  /* 0x00007610ff357816 */ /* 0x000fe40000000035 */
[----:B------:R-:W-:Y:S02]  /*4310*/  PRMT R108, RZ, 0x7610, R108 ;  /* 0x00007610ff6c7816 */ /* 0x000fe4000000006c */
[----:B0-----:R-:W-:Y:S02]  /*4320*/  MOV R60, RZ ;  /* 0x000000ff003c7202 */ /* 0x001fe40000000f00 */
[----:B------:R-:W-:Y:S02]  /*4330*/  LOP3.LUT R107, R107, 0xfffffffb, RZ, 0xc0, !PT ;  /* 0xfffffffb6b6b7812 */ /* 0x000fe400078ec0ff */
[----:B-1----:R-:W-:-:S02]  /*4340*/  PRMT R54, RZ, 0x7610, R54 ;  /* 0x00007610ff367816 */ /* 0x002fc40000000036 */
[----:B------:R0:W4:Y:S01]  /*4350*/  @!P5 LDG.E R60, desc[UR10][R62.64] ;  /* 0x0000000a3e3cd981 */ /* 0x000122000c1e1900 */
[----:B------:R-:W-:Y:S02]  /*4360*/  PRMT R55, RZ, 0x7610, R55 ;  /* 0x00007610ff377816 */ /* 0x000fe40000000037 */
[C---:B------:R-:W-:Y:S01]  /*4370*/  @!P6 PRMT R53, R31.reuse, 0x7610, R53 ;  /* 0x000076101f35e816 */ /* 0x040fe20000000035 */
[----:B------:R1:W-:Y:S01]  /*4380*/  STL [R1+0xa4], R10 ;  /* 0x0000a40a01007387 */ /* 0x0003e20000100800 */
[----:B------:R-:W-:Y:S02]  /*4390*/  @!P6 PRMT R54, R31, 0x7632, R54 ;  /* 0x000076321f36e816 */ /* 0x000fe40000000036 */
[C---:B------:R-:W-:Y:S01]  /*43a0*/  @!P6 PRMT R55, R32.reuse, 0x7610, R55 ;  /* 0x000076102037e816 */ /* 0x040fe20000000037 */
[----:B------:R0:W-:Y:S01]  /*43b0*/  STL [R1+0x28], R11 ;  /* 0x0000280b01007387 */ /* 0x0001e20000100800 */
[----:B------:R-:W-:Y:S02]  /*43c0*/  @!P6 PRMT R108, R32, 0x7632, R108 ;  /* 0x00007632206ce816 */ /* 0x000fe4000000006c */
[----:B------:R-:W-:-:S02]  /*43d0*/  LOP3.LUT P6, RZ, R106, 0x1, RZ, 0xc0, !PT ;  /* 0x000000016aff7812 */ /* 0x000fc400078cc0ff */
[----:B------:R-:W-:Y:S02]  /*43e0*/  PRMT R61, RZ, 0x7610, R61 ;  /* 0x00007610ff3d7816 */ /* 0x000fe4000000003d */
[----:B-1----:R-:W-:Y:S02]  /*43f0*/  PRMT R10, RZ, 0x7610, R10 ;  /* 0x00007610ff0a7816 */ /* 0x002fe4000000000a */
[----:B0-----:R-:W-:Y:S01]  /*4400*/  PRMT R62, RZ, 0x7610, R62 ;  /* 0x00007610ff3e7816 */ /* 0x001fe2000000003e */
[----:B------:R-:W-:Y:S01]  /*4410*/  HFMA2 R11, -RZ, RZ, 0, 0 ;  /* 0x00000000ff0b7431 */ /* 0x000fe200000001ff */
[----:B------:R-:W-:Y:S02]  /*4420*/  PRMT R63, RZ, 0x7610, R63 ;  /* 0x00007610ff3f7816 */ /* 0x000fe4000000003f */
[----:B------:R-:W-:Y:S01]  /*4430*/  @P1 LOP3.LUT R107, R107, 0x4, RZ, 0xfc, !PT ;  /* 0x000000046b6b1812 */ /* 0x000fe200078efcff */
[----:B------:R-:W-:Y:S01]  /*4440*/  HFMA2 R109, -RZ, RZ, 0, 0 ;  /* 0x00000000ff6d7431 */ /* 0x000fe200000001ff */
[C---:B---3--:R-:W-:Y:S01]  /*4450*/  @!P0 PRMT R10, R35.reuse, 0x7610, R10 ;  /* 0x00007610230a8816 */ /* 0x048fe2000000000a */
[----:B------:R0:W3:Y:S01]  /*4460*/  @!P5 LDG.E R11, desc[UR10][R64.64] ;  /* 0x0000000a400bd981 */ /* 0x0000e2000c1e1900 */
[----:B------:R-:W-:-:S02]  /*4470*/  @!P0 PRMT R61, R35, 0x7632, R61 ;  /* 0x00007632233d8816 */ /* 0x000fc4000000003d */
[C---:B------:R-:W-:Y:S02]  /*4480*/  @!P0 PRMT R62, R19.reuse, 0x7610, R62 ;  /* 0x00007610133e8816 */ /* 0x040fe4000000003e */
[----:B------:R-:W-:Y:S02]  /*4490*/  @!P0 PRMT R63, R19, 0x7632, R63 ;  /* 0x00007632133f8816 */ /* 0x000fe4000000003f */
[----:B------:R-:W-:Y:S02]  /*44a0*/  LOP3.LUT P0, RZ, R107, 0x2, RZ, 0xc0, !PT ;  /* 0x000000026bff7812 */ /* 0x000fe4000780c0ff */
[----:B------:R-:W-:Y:S01]  /*44b0*/  LOP3.LUT P1, RZ, R106, 0x100, RZ, 0xc0, !PT ;  /* 0x000001006aff7812 */ /* 0x000fe2000782c0ff */
[----:B------:R1:W3:Y:S01]  /*44c0*/  @!P3 LDG.E R109, desc[UR10][R56.64] ;  /* 0x0000000a386db981 */ /* 0x0002e2000c1e1900 */
[----:B0-----:R-:W-:Y:S02]  /*44d0*/  MOV R64, RZ ;  /* 0x000000ff00407202 */ /* 0x001fe40000000f00 */
[----:B------:R-:W-:Y:S01]  /*44e0*/  PRMT R65, RZ, 0x7610, R65 ;  /* 0x00007610ff417816 */ /* 0x000fe20000000041 */
[----:B------:R0:W-:Y:S04]  /*44f0*/  STL [R1+0xa8], R12 ;  /* 0x0000a80c01007387 */ /* 0x0001e80000100800 */
[----:B------:R0:W3:Y:S01]  /*4500*/  @!P6 LDG.E R64, desc[UR10][R66.64] ;  /* 0x0000000a4240e981 */ /* 0x0000e2000c1e1900 */
[----:B-1----:R-:W-:-:S02]  /*4510*/  MOV R56, RZ ;  /* 0x000000ff00387202 */ /* 0x002fc40000000f00 */
[----:B0-----:R-:W-:Y:S01]  /*4520*/  PRMT R12, RZ, 0x7610, R12 ;  /* 0x00007610ff0c7816 */ /* 0x001fe2000000000c */
[----:B------:R0:W-:Y:S01]  /*4530*/  STL [R1+0xa0], R8 ;  /* 0x0000a00801007387 */ /* 0x0001e20000100800 */
[----:B------:R-:W-:-:S03]  /*4540*/  PRMT R66, RZ, 0x7610, R66 ;  /* 0x00007610ff427816 */ /* 0x000fc60000000042 */
[----:B------:R1:W3:Y:S01]  /*4550*/  @!P4 LDG.E R56, desc[UR10][R58.64] ;  /* 0x0000000a3a38c981 */ /* 0x0002e2000c1e1900 */
[----:B------:R-:W-:Y:S02]  /*4560*/  PRMT R67, RZ, 0x7610, R67 ;  /* 0x00007610ff437816 */ /* 0x000fe40000000043 */
[C---:B------:R-:W-:Y:S01]  /*4570*/  @!P0 PRMT R12, R36.reuse, 0x7610, R12 ;  /* 0x00007610240c8816 */ /* 0x040fe2000000000c */
[----:B------:R1:W-:Y:S01]  /*4580*/  STL [R1+0x2c], R13 ;  /* 0x00002c0d01007387 */ /* 0x0003e20000100800 */
[----:B------:R-:W-:Y:S02]  /*4590*/  @!P0 PRMT R65, R36, 0x7632, R65 ;  /* 0x0000763224418816 */ /* 0x000fe40000000041 */
[C---:B------:R-:W-:Y:S02]  /*45a0*/  @!P0 PRMT R66, R0.reuse, 0x7610, R66 ;  /* 0x0000761000428816 */ /* 0x040fe40000000042 */
[----:B------:R-:W-:Y:S02]  /*45b0*/  @!P0 PRMT R67, R0, 0x7632, R67 ;  /* 0x0000763200438816 */ /* 0x000fe40000000043 */
[----:B0-----:R-:W-:-:S02]  /*45c0*/  PRMT R8, RZ, 0x7610, R8 ;  /* 0x00007610ff087816 */ /* 0x001fc40000000008 */
[----:B------:R-:W-:Y:S01]  /*45d0*/  PRMT R57, RZ, 0x7610, R57 ;  /* 0x00007610ff397816 */ /* 0x000fe20000000039 */
[----:B-1----:R-:W-:Y:S01]  /*45e0*/  HFMA2 R13, -RZ, RZ, 0, 0 ;  /* 0x00000000ff0d7431 */ /* 0x002fe200000001ff */
[----:B------:R-:W-:Y:S02]  /*45f0*/  PRMT R58, RZ, 0x7610, R58 ;  /* 0x00007610ff3a7816 */ /* 0x000fe4000000003a */
[----:B------:R-:W-:Y:S02]  /*4600*/  PRMT R59, RZ, 0x7610, R59 ;  /* 0x00007610ff3b7816 */ /* 0x000fe4000000003b */
[----:B------:R-:W-:Y:S01]  /*4610*/  LOP3.LUT P0, RZ, R107, 0x1, RZ, 0xc0, !PT ;  /* 0x000000016bff7812 */ /* 0x000fe2000780c0ff */
[----:B------:R0:W3:Y:S01]  /*4620*/  @!P6 LDG.E R13, desc[UR10][R68.64] ;  /* 0x0000000a440de981 */ /* 0x0000e2000c1e1900 */
[C---:B------:R-:W-:Y:S02]  /*4630*/  @!P1 PRMT R8, R33.reuse, 0x7610, R8 ;  /* 0x0000761021089816 */ /* 0x040fe40000000008 */
[----:B------:R-:W-:-:S02]  /*4640*/  @!P1 PRMT R57, R33, 0x7632, R57 ;  /* 0x0000763221399816 */ /* 0x000fc40000000039 */
[C---:B------:R-:W-:Y:S02]  /*4650*/  @!P1 PRMT R58, R34.reuse, 0x7610, R58 ;  /* 0x00007610223a9816 */ /* 0x040fe4000000003a */
[----:B------:R-:W-:Y:S02]  /*4660*/  @!P1 PRMT R59, R34, 0x7632, R59 ;  /* 0x00007632223b9816 */ /* 0x000fe4000000003b */
[----:B------:R-:W-:Y:S02]  /*4670*/  LOP3.LUT P1, RZ, R107, 0x4, RZ, 0xc0, !PT ;  /* 0x000000046bff7812 */ /* 0x000fe4000782c0ff */
[----:B0-----:R-:W-:Y:S01]  /*4680*/  MOV R68, RZ ;  /* 0x000000ff00447202 */ /* 0x001fe20000000f00 */
[----:B------:R0:W-:Y:S01]  /*4690*/  STL [R1+0xac], R14 ;  /* 0x0000ac0e01007387 */ /* 0x0001e20000100800 */
[----:B------:R-:W-:-:S04]  /*46a0*/  PRMT R69, RZ, 0x7610, R69 ;  /* 0x00007610ff457816 */ /* 0x000fc80000000045 */
[----:B------:R1:W3:Y:S01]  /*46b0*/  @!P0 LDG.E R68, desc[UR10][R70.64] ;  /* 0x0000000a46448981 */ /* 0x0002e2000c1e1900 */
[----:B0-----:R-:W-:-:S03]  /*46c0*/  PRMT R14, RZ, 0x7610, R14 ;  /* 0x00007610ff0e7816 */ /* 0x001fc6000000000e */
[----:B------:R0:W-:Y:S01]  /*46d0*/  STL [R1+0x30], R15 ;  /* 0x0000300f01007387 */ /* 0x0001e20000100800 */
[----:B-1----:R-:W-:Y:S02]  /*46e0*/  PRMT R70, RZ, 0x7610, R70 ;  /* 0x00007610ff467816 */ /* 0x002fe40000000046 */
[----:B------:R-:W-:Y:S01]  /*46f0*/  PRMT R71, RZ, 0x7610, R71 ;  /* 0x00007610ff477816 */ /* 0x000fe20000000047 */
[----:B0-----:R-:W-:-:S06]  /*4700*/  HFMA2 R15, -RZ, RZ, 0, 0 ;  /* 0x00000000ff0f7431 */ /* 0x001fcc00000001ff */
[----:B------:R0:W3:Y:S04]  /*4710*/  @!P0 LDG.E R15, desc[UR10][R72.64] ;  /* 0x0000000a480f8981 */ /* 0x0000e8000c1e1900 */
[----:B------:R1:W-:Y:S01]  /*4720*/  STL [R1+0xb0], R16 ;  /* 0x0000b01001007387 */ /* 0x0003e20000100800 */
[----:B0-----:R-:W-:Y:S02]  /*4730*/  MOV R72, RZ ;  /* 0x000000ff00487202 */ /* 0x001fe40000000f00 */
[----:B------:R-:W-:Y:S02]  /*4740*/  PRMT R73, RZ, 0x7610, R73 ;  /* 0x00007610ff497816 */ /* 0x000fe40000000049 */
[----:B-1----:R-:W-:Y:S01]  /*4750*/  PRMT R16, RZ, 0x7610, R16 ;  /* 0x00007610ff107816 */ /* 0x002fe20000000010 */
[----:B------:R0:W-:Y:S02]  /*4760*/  STL [R1+0x34], R18 ;  /* 0x0000341201007387 */ /* 0x0001e40000100800 */
[----:B0-----:R-:W-:Y:S01]  /*4770*/  HFMA2 R18, -RZ, RZ, 0, 0 ;  /* 0x00000000ff127431 */ /* 0x001fe200000001ff */
[----:B--2---:R-:W-:-:S02]  /*4780*/  @!P1 PRMT R14, R44, 0x7610, R14 ;  /* 0x000076102c0e9816 */ /* 0x004fc4000000000e */
[----:B------:R-:W-:Y:S02]  /*4790*/  @!P1 PRMT R69, R44, 0x7632, R69 ;  /* 0x000076322c459816 */ /* 0x000fe40000000045 */
[C---:B------:R-:W-:Y:S02]  /*47a0*/  @!P1 PRMT R70, R3.reuse, 0x7610, R70 ;  /* 0x0000761003469816 */ /* 0x040fe40000000046 */
[----:B------:R-:W-:Y:S02]  /*47b0*/  @!P1 PRMT R71, R3, 0x7632, R71 ;  /* 0x0000763203479816 */ /* 0x000fe40000000047 */
[----:B------:R-:W-:-:S13]  /*47c0*/  LOP3.LUT P1, RZ, R106, 0x80000000, RZ, 0xc0, !PT ;  /* 0x800000006aff7812 */ /* 0x000fda000782c0ff */
[----:B------:R0:W2:Y:S01]  /*47d0*/  @!P1 LDG.E R72, desc[UR10][R74.64] ;  /* 0x0000000a4a489981 */ /* 0x0000a2000c1e1900 */
[C---:B------:R-:W-:Y:S02]  /*47e0*/  @!P2 PRMT R16, R48.reuse, 0x7610, R16 ;  /* 0x000076103010a816 */ /* 0x040fe40000000010 */
[----:B------:R-:W-:Y:S01]  /*47f0*/  @!P2 PRMT R73, R48, 0x7632, R73 ;  /* 0x000076323049a816 */ /* 0x000fe20000000049 */
[----:B------:R1:W2:Y:S01]  /*4800*/  @!P1 LDG.E R18, desc[UR10][R76.64] ;  /* 0x0000000a4c129981 */ /* 0x0002a2000c1e1900 */
[----:B0-----:R-:W-:Y:S02]  /*4810*/  PRMT R74, RZ, 0x7610, R74 ;  /* 0x00007610ff4a7816 */ /* 0x001fe4000000004a */
[----:B------:R-:W-:Y:S02]  /*4820*/  PRMT R75, RZ, 0x7610, R75 ;  /* 0x00007610ff4b7816 */ /* 0x000fe4000000004b */
[C---:B------:R-:W-:Y:S02]  /*4830*/  @!P2 PRMT R74, R99.reuse, 0x7610, R74 ;  /* 0x00007610634aa816 */ /* 0x040fe4000000004a */
[----:B------:R-:W-:-:S02]  /*4840*/  @!P2 PRMT R75, R99, 0x7632, R75 ;  /* 0x00007632634ba816 */ /* 0x000fc4000000004b */
[----:B------:R-:W-:Y:S02]  /*4850*/  LOP3.LUT P2, RZ, R106, 0x40000000, RZ, 0xc0, !PT ;  /* 0x400000006aff7812 */ /* 0x000fe4000784c0ff */
[----:B-1----:R-:W-:-:S11]  /*4860*/  MOV R76, RZ ;  /* 0x000000ff004c7202 */ /* 0x002fd60000000f00 */
[----:B------:R-:W2:Y:S04]  /*4870*/  @!P2 LDG.E R76, desc[UR10][R114.64] ;  /* 0x0000000a724ca981 */ /* 0x000ea8000c1e1900 */
[----:B------:R-:W2:Y:S01]  /*4880*/  LDL.LU R114, [R1+0x1dc] ;  /* 0x0001dc0001727983 */ /* 0x000ea20000300800 */
[----:B------:R-:W-:Y:S02]  /*4890*/  PRMT R77, RZ, 0x7610, R77 ;  /* 0x00007610ff4d7816 */ /* 0x000fe4000000004d */
[----:B------:R-:W-:Y:S01]  /*48a0*/  PRMT R107, RZ, 0x7610, R107 ;  /* 0x00007610ff6b7816 */ /* 0x000fe2000000006b */
[----:B------:R0:W-:Y:S01]  /*48b0*/  STL [R1+0xb4], R20 ;  /* 0x0000b41401007387 */ /* 0x0001e20000100800 */
[----:B------:R-:W-:Y:S02]  /*48c0*/  PRMT R110, RZ, 0x7610, R110 ;  /* 0x00007610ff6e7816 */ /* 0x000fe4000000006e */
[----:B0-----:R-:W-:Y:S01]  /*48d0*/  PRMT R20, RZ, 0x7610, R20 ;  /* 0x00007610ff147816 */ /* 0x001fe20000000014 */
[----:B------:R0:W-:Y:S01]  /*48e0*/  STL [R1+0xb8], R22 ;  /* 0x0000b81601007387 */ /* 0x0001e20000100800 */
[----:B------:R-:W-:-:S02]  /*48f0*/  PRMT R112, RZ, 0x7610, R112 ;  /* 0x00007610ff707816 */ /* 0x000fc40000000070 */
[----:B------:R-:W-:Y:S01]  /*4900*/  PRMT R113, RZ, 0x7610, R113 ;  /* 0x00007610ff717816 */ /* 0x000fe20000000071 */
[----:B------:R-:W-:Y:S04]  /*4910*/  STL.S16 [R1+0x188], R111 ;  /* 0x0001886f01007387 */ /* 0x000fe80000100600 */
[----:B------:R1:W-:Y:S01]  /*4920*/  STL [R1+0x38], R21 ;  /* 0x0000381501007387 */ /* 0x0003e20000100800 */
[----:B0-----:R-:W-:Y:S02]  /*4930*/  PRMT R22, RZ, 0x7610, R22 ;  /* 0x00007610ff167816 */ /* 0x001fe40000000016 */
[C---:B----4-:R-:W-:Y:S02]  /*4940*/  @!P3 PRMT R20, R52.reuse, 0x7610, R20 ;  /* 0x000076103414b816 */ /* 0x050fe40000000014 */
[----:B------:R-:W-:Y:S01]  /*4950*/  @!P3 PRMT R77, R52, 0x7632, R77 ;  /* 0x00007632344db816 */ /* 0x000fe2000000004d */
[----:B-1----:R-:W-:Y:S01]  /*4960*/  HFMA2 R21, -RZ, RZ, 0, 0 ;  /* 0x00000000ff157431 */ /* 0x002fe200000001ff */
[----:B------:R-:W-:-:S02]  /*4970*/  MOV R111, RZ ;  /* 0x000000ff006f7202 */ /* 0x000fc40000000f00 */
[----:B------:R-:W-:-:S03]  /*4980*/  @!P4 PRMT R113, R9, 0x7610, R113 ;  /* 0x000076100971c816 */ /* 0x000fc60000000071 */
[----:B------:R0:W4:Y:S04]  /*4990*/  @!P2 LDG.E R21, desc[UR10][R118.64] ;  /* 0x0000000a7615a981 */ /* 0x000128000c1e1900 */
[----:B------:R1:W-:Y:S04]  /*49a0*/  STL [R1+0x3c], R23 ;  /* 0x00003c1701007387 */ /* 0x0003e80000100800 */
[----:B------:R-:W4:Y:S01]  /*49b0*/  LDL.LU R118, [R1+0x1d8] ;  /* 0x0001d80001767983 */ /* 0x000f220000300800 */
[----:B0-----:R-:W-:Y:S02]  /*49c0*/  HFMA2 R119, -RZ, RZ, 0, 0 ;  /* 0x00000000ff777431 */ /* 0x001fe400000001ff */
[----:B-1----:R-:W-:Y:S01]  /*49d0*/  HFMA2 R23, -RZ, RZ, 0, 0 ;  /* 0x00000000ff177431 */ /* 0x002fe200000001ff */
[----:B---3--:R-:W-:-:S02]  /*49e0*/  @!P3 PRMT R107, R109, 0x7610, R107 ;  /* 0x000076106d6bb816 */ /* 0x008fc4000000006b */
[----:B------:R-:W-:Y:S02]  /*49f0*/  @!P3 PRMT R110, R109, 0x7632, R110 ;  /* 0x000076326d6eb816 */ /* 0x000fe4000000006e */
[----:B------:R-:W-:-:S13]  /*4a00*/  LOP3.LUT P3, RZ, R106, 0x20000000, RZ, 0xc0, !PT ;  /* 0x200000006aff7812 */ /* 0x000fda000786c0ff */
[----:B------:R0:W3:Y:S01]  /*4a10*/  @!P3 LDG.E R111, desc[UR10][R116.64] ;  /* 0x0000000a746fb981 */ /* 0x0000e2000c1e1900 */
[C---:B------:R-:W-:Y:S02]  /*4a20*/  @!P4 PRMT R22, R56.reuse, 0x7610, R22 ;  /* 0x000076103816c816 */ /* 0x040fe40000000016 */
[----:B------:R-:W-:Y:S01]  /*4a30*/  @!P4 PRMT R112, R56, 0x7632, R112 ;  /* 0x000076323870c816 */ /* 0x000fe20000000070 */
[----:B------:R1:W3:Y:S04]  /*4a40*/  @!P3 LDG.E R23, desc[UR10][R120.64] ;  /* 0x0000000a7817b981 */ /* 0x0002e8000c1e1900 */
[----:B------:R-:W0:Y:S04]  /*4a50*/  LDL.LU.64 R116, [R1+0x1d0] ;  /* 0x0001d00001747983 */ /* 0x000e280000300a00 */
[----:B------:R-:W1:Y:S01]  /*4a60*/  LDL.LU.64 R120, [R1+0x1c8] ;  /* 0x0001c80001787983 */ /* 0x000e620000300a00 */
[----:B------:R-:W-:-:S02]  /*4a70*/  MOV R115, RZ ;  /* 0x000000ff00737202 */ /* 0x000fc40000000f00 */
[----:B--2---:R-:W-:-:S04]  /*4a80*/  PRMT R114, RZ, 0x7610, R114 ;  /* 0x00007610ff727816 */ /* 0x004fc80000000072 */
[----:B------:R-:W-:Y:S02]  /*4a90*/  @!P4 PRMT R114, R9, 0x7632, R114 ;  /* 0x000076320972c816 */ /* 0x000fe40000000072 */
[----:B------:R-:W-:-:S13]  /*4aa0*/  LOP3.LUT P4, RZ, R106, 0x10000000, RZ, 0xc0, !PT ;  /* 0x100000006aff7812 */ /* 0x000fda000788c0ff */
[----:B------:R-:W2:Y:S04]  /*4ab0*/  @!P4 LDG.E R119, desc[UR10][R122.64] ;  /* 0x0000000a7a77c981 */ /* 0x000ea8000c1e1900 */
[----:B------:R-:W2:Y:S04]  /*4ac0*/  @!P4 LDG.E R115, desc[UR10][R40.64] ;  /* 0x0000000a2873c981 */ /* 0x000ea8000c1e1900 */
[----:B------:R-:W3:Y:S04]  /*4ad0*/  LDL.LU R122, [R1+0x1b8] ;  /* 0x0001b800017a7983 */ /* 0x000ee80000300800 */
[----:B------:R-:W2:Y:S04]  /*4ae0*/  LDL.LU.64 R40, [R1+0x1c0] ;  /* 0x0001c00001287983 */ /* 0x000ea80000300a00 */
[----:B------:R4:W-:Y:S02]  /*4af0*/  STL [R1+0xbc], R24 ;  /* 0x0000bc1801007387 */ /* 0x0009e40000100800 */
[----:B----4-:R-:W-:-:S02]  /*4b00*/  PRMT R24, RZ, 0x7610, R24 ;  /* 0x00007610ff187816 */ /* 0x010fc40000000018 */
[----:B------:R-:W-:Y:S02]  /*4b10*/  PRMT R118, RZ, 0x7610, R118 ;  /* 0x00007610ff767816 */ /* 0x000fe40000000076 */
[----:B------:R-:W-:Y:S02]  /*4b20*/  @!P5 PRMT R24, R60, 0x7610, R24 ;  /* 0x000076103c18d816 */ /* 0x000fe40000000018 */
[----:B------:R-:W-:Y:S01]  /*4b30*/  @!P5 PRMT R118, R11, 0x7632, R118 ;  /* 0x000076320b76d816 */ /* 0x000fe20000000076 */
[----:B------:R4:W-:Y:S04]  /*4b40*/  STL [R1+0xc0], R26 ;  /* 0x0000c01a01007387 */ /* 0x0009e80000100800 */
[----:B------:R4:W-:Y:S02]  /*4b50*/  STL [R1+0x44], R27 ;  /* 0x0000441b01007387 */ /* 0x0009e40000100800 */
[----:B----4-:R-:W-:Y:S01]  /*4b60*/  PRMT R26, RZ, 0x7610, R26 ;  /* 0x00007610ff1a7816 */ /* 0x010fe2000000001a */
[----:B------:R-:W-:-:S03]  /*4b70*/  HFMA2 R27, -RZ, RZ, 0, 0 ;  /* 0x00000000ff1b7431 */ /* 0x000fc600000001ff */
[----:B------:R-:W-:Y:S01]  /*4b80*/  @!P6 PRMT R26, R64, 0x7610, R26 ;  /* 0x00007610401ae816 */ /* 0x000fe2000000001a */
[----:B------:R-:W-:Y:S01]  /*4b90*/  UIMAD.WIDE UR6, UR8, 0x8, UR6 ;  /* 0x00000008080678a5 */ /* 0x000fe2000f8e0206 */
[----:B0-----:R-:W-:Y:S02]  /*4ba0*/  PRMT R116, RZ, 0x7610, R116 ;  /* 0x00007610ff747816 */ /* 0x001fe40000000074 */
[----:B------:R-:W-:Y:S02]  /*4bb0*/  PRMT R117, RZ, 0x7610, R117 ;  /* 0x00007610ff757816 */ /* 0x000fe40000000075 */
[----:B------:R-:W-:Y:S02]  /*4bc0*/  @!P5 PRMT R116, R60, 0x7632, R116 ;  /* 0x000076323c74d816 */ /* 0x000fe40000000074 */
[----:B------:R-:W-:Y:S02]  /*4bd0*/  @!P5 PRMT R117, R11, 0x7610, R117 ;  /* 0x000076100b75d816 */ /* 0x000fe40000000075 */
[----:B------:R-:W-:-:S02]  /*4be0*/  LOP3.LUT P5, RZ, R106, 0x8000000, RZ, 0xc0, !PT ;  /* 0x080000006aff7812 */ /* 0x000fc400078ac0ff */
[----:B-1----:R-:W-:Y:S02]  /*4bf0*/  PRMT R120, RZ, 0x7610, R120 ;  /* 0x00007610ff787816 */ /* 0x002fe40000000078 */
[----:B------:R-:W-:Y:S02]  /*4c00*/  PRMT R121, RZ, 0x7610, R121 ;  /* 0x00007610ff797816 */ /* 0x000fe40000000079 */
[----:B------:R-:W-:Y:S02]  /*4c10*/  @!P6 PRMT R120, R64, 0x7632, R120 ;  /* 0x000076324078e816 */ /* 0x000fe40000000078 */
[----:B------:R-:W-:-:S05]  /*4c20*/  @!P6 PRMT R121, R13, 0x7610, R121 ;  /* 0x000076100d79e816 */ /* 0x000fca0000000079 */
[----:B------:R0:W4:Y:S02]  /*4c30*/  @!P5 LDG.E R27, desc[UR10][R6.64] ;  /* 0x0000000a061bd981 */ /* 0x000124000c1e1900 */
        /* <DEDUP_REMOVED lines=8> */
[----:B-1----:R-:W-:Y:S02]  /*4cc0*/  PRMT R31, RZ, 0x7610, R31 ;  /* 0x00007610ff1f7816 */ /* 0x002fe4000000001f */
[C---:B------:R-:W-:Y:S02]  /*4cd0*/  @!P0 PRMT R28, R68.reuse, 0x7610, R28 ;  /* 0x00007610441c8816 */ /* 0x040fe4000000001c */
[----:B------:R-:W-:Y:S02]  /*4ce0*/  @!P0 PRMT R29, R68, 0x7632, R29 ;  /* 0x00007632441d8816 */ /* 0x000fe4000000001d */
[----:B------:R-:W-:-:S02]  /*4cf0*/  @!P0 PRMT R30, R15, 0x7610, R30 ;  /* 0x000076100f1e8816 */ /* 0x000fc4000000001e */
[----:B------:R-:W-:Y:S02]  /*4d00*/  @!P0 PRMT R31, R15, 0x7632, R31 ;  /* 0x000076320f1f8816 */ /* 0x000fe4000000001f */
[----:B0-----:R-:W-:Y:S01]  /*4d10*/  LOP3.LUT R6, R7, 0xffff, RZ, 0xc0, !PT ;  /* 0x0000ffff07067812 */ /* 0x001fe200078ec0ff */
[----:B------:R-:W-:-:S04]  /*4d20*/  HFMA2 R123, -RZ, RZ, 0, 0 ;  /* 0x00000000ff7b7431 */ /* 0x000fc800000001ff */
[----:B------:R-:W-:-:S05]  /*4d30*/  IMAD R6, R6, 0x889, RZ ;  /* 0x0000088906067824 */ /* 0x000fca00078e02ff */
[----:B------:R-:W-:-:S04]  /*4d40*/  SHF.R.U32.HI R6, RZ, 0x10, R6 ;  /* 0x00000010ff067819 */ /* 0x000fc80000011606 */
[----:B------:R-:W-:-:S05]  /*4d50*/  PRMT R6, R6, 0x9910, RZ ;  /* 0x0000991006067816 */ /* 0x000fca00000000ff */
[----:B------:R-:W-:-:S05]  /*4d60*/  IMAD R6, R6, 0x1e, RZ ;  /* 0x0000001e06067824 */ /* 0x000fca00078e02ff */
[----:B------:R-:W-:-:S04]  /*4d70*/  IADD3 R6, PT, PT, RZ, -R6, RZ ;  /* 0x80000006ff067210 */ /* 0x000fc80007ffe0ff */
[----:B------:R-:W-:Y:S01]  /*4d80*/  PRMT R6, R6, 0x7710, RZ ;  /* 0x0000771006067816 */ /* 0x000fe200000000ff */
[----:B------:R-:W-:Y:S03]  /*4d90*/  STL [R1+0x50], R33 ;  /* 0x0000502101007387 */ /* 0x000fe60000100800 */
[----:B------:R-:W-:Y:S01]  /*4da0*/  IADD3 R6, PT, PT, R6, R7, RZ ;  /* 0x0000000706067210 */ /* 0x000fe20007ffe0ff */
[----:B------:R0:W-:Y:S03]  /*4db0*/  STL.S16 [R1+0x190], R100 ;  /* 0x0001906401007387 */ /* 0x0001e60000100600 */
[----:B------:R-:W-:Y:S01]  /*4dc0*/  SHF.L.U32 R6, R6, 0x1, RZ ;  /* 0x0000000106067819 */ /* 0x000fe200000006ff */
[----:B------:R1:W-:Y:S03]  /*4dd0*/  STL [R1+0xcc], R32 ;  /* 0x0000cc2001007387 */ /* 0x0003e60000100800 */
[----:B0-----:R-:W-:-:S05]  /*4de0*/  LOP3.LUT R100, R6, 0xffff, RZ, 0xc0, !PT ;  /* 0x0000ffff06647812 */ /* 0x001fca00078ec0ff */
[----:B------:R0:W-:Y:S01]  /*4df0*/  STL [R1+0x130], R100 ;  /* 0x0001306401007387 */ /* 0x0001e20000100800 */
[----:B---3--:R-:W-:-:S04]  /*4e00*/  PRMT R122, RZ, 0x7610, R122 ;  /* 0x00007610ff7a7816 */ /* 0x008fc8000000007a */
[----:B------:R-:W-:Y:S02]  /*4e10*/  @!P6 PRMT R122, R13, 0x7632, R122 ;  /* 0x000076320d7ae816 */ /* 0x000fe4000000007a */
[----:B------:R-:W-:Y:S02]  /*4e20*/  LOP3.LUT P6, RZ, R106, 0x4000000, RZ, 0xc0, !PT ;  /* 0x040000006aff7812 */ /* 0x000fe400078cc0ff */
[----:B------:R-:W-:-:S11]  /*4e30*/  MOV R106, RZ ;  /* 0x000000ff006a7202 */ /* 0x000fd60000000f00 */
[----:B------:R3:W4:Y:S04]  /*4e40*/  @!P6 LDG.E R106, desc[UR10][R4.64] ;  /* 0x0000000a046ae981 */ /* 0x000728000c1e1900 */
[----:B--2---:R2:W4:Y:S01]  /*4e50*/  @!P6 LDG.E R123, desc[UR10][R40.64] ;  /* 0x0000000a287be981 */ /* 0x004522000c1e1900 */
[----:B---3--:R-:W-:Y:S01]  /*4e60*/  MOV R4, UR6 ;  /* 0x0000000600047c02 */ /* 0x008fe20008000f00 */
[----:B------:R-:W3:Y:S02]  /*4e70*/  LDCU.U8 UR6, c[0x0][0x414] ;  /* 0x00008280ff0677ac */ /* 0x000ee40008000000 */
[----:B---3--:R-:W-:-:S13]  /*4e80*/  ISETP.NE.AND P0, PT, RZ, UR6, PT ;  /* 0x00000006ff007c0c */ /* 0x008fda000bf05270 */
[----:B--2---:R-:W2:Y:S02]  /*4e90*/  @P0 LDC.64 R40, c[0x0][0x3b0] ;  /* 0x0000ec00ff280b82 */ /* 0x004ea40000000a00 */
[----:B--2---:R-:W-:Y:S02]  /*4ea0*/  MOV R33, R41 ;  /* 0x0000002900217202 */ /* 0x004fe40000000f00 */
[----:B-1----:R-:W-:Y:S02]  /*4eb0*/  MOV R32, R40 ;  /* 0x0000002800207202 */ /* 0x002fe40000000f00 */
[----:B------:R-:W-:Y:S01]  /*4ec0*/  MOV R7, R33 ;  /* 0x0000002100077202 */ /* 0x000fe20000000f00 */
[----:B------:R1:W-:Y:S01]  /*4ed0*/  STL [R1+0x40], R25 ;  /* 0x0000401901007387 */ /* 0x0003e20000100800 */
[----:B------:R-:W-:Y:S02]  /*4ee0*/  MOV R33, UR13 ;  /* 0x0000000d00217c02 */ /* 0x000fe40008000f00 */
[----:B------:R-:W-:Y:S01]  /*4ef0*/  MOV R6, R32 ;  /* 0x0000002000067202 */ /* 0x000fe20000000f00 */
[----:B------:R-:W-:Y:S02]  /*4f00*/  STL [R1+0xe0], R99 ;  /* 0x0000e06301007387 */ /* 0x000fe40000100800 */
[----:B------:R-:W-:Y:S01]  /*4f10*/  IMAD R33, R33, 0x3c, R100 ;  /* 0x0000003c21217824 */ /* 0x000fe200078e0264 */
[----:B------:R-:W-:Y:S01]  /*4f20*/  MOV R5, UR7 ;  /* 0x0000000700057c02 */ /* 0x000fe20008000f00 */
[----:B------:R-:W5:Y:S02]  /*4f30*/  LDL.LU.64 R40, [R1+0x1a8] ;  /* 0x0001a80001287983 */ /* 0x000f640000300a00 */
[----:B------:R-:W-:-:S03]  /*4f40*/  @P0 IMAD.WIDE R6, R33, 0x2, R6 ;  /* 0x0000000221060825 */ /* 0x000fc600078e0206 */
[----:B------:R-:W2:Y:S04]  /*4f50*/  LDG.E.64 R4, desc[UR10][R4.64] ;  /* 0x0000000a04047981 */ /* 0x000ea8000c1e1b00 */
[----:B0-----:R-:W3:Y:S04]  /*4f60*/  @P0 LDG.E.U16 R100, desc[UR10][R6.64] ;  /* 0x0000000a06640981 */ /* 0x001ee8000c1e1500 */
[----:B------:R0:W4:Y:S02]  /*4f70*/  @P0 LDG.E.U16 R32, desc[UR10][R6.64+0x2] ;  /* 0x0000020a06200981 */ /* 0x000124000c1e1500 */
[----:B0-----:R-:W0:Y:S01]  /*4f80*/  LDC.64 R6, c[0x0][0x3a8] ;  /* 0x0000ea00ff067b82 */ /* 0x001e220000000a00 */
[----:B-1----:R-:W-:-:S06]  /*4f90*/  MOV R25, RZ ;  /* 0x000000ff00197202 */ /* 0x002fcc0000000f00 */
[----:B------:R-:W4:Y:S04]  /*4fa0*/  @!P5 LDG.E R25, desc[UR10][R38.64] ;  /* 0x0000000a2619d981 */ /* 0x000f28000c1e1900 */
[----:B------:R-:W5:Y:S01]  /*4fb0*/  LDL.LU.64 R38, [R1+0x1b0] ;  /* 0x0001b00001267983 */ /* 0x000f620000300a00 */
[----:B0-----:R-:W-:-:S05]  /*4fc0*/  IMAD.WIDE R6, R33, 0x2, R6 ;  /* 0x0000000221067825 */ /* 0x001fca00078e0206 */
[----:B------:R-:W4:Y:S04]  /*4fd0*/  LDG.E.U16 R33, desc[UR10][R6.64] ;  /* 0x0000000a06217981 */ /* 0x000f28000c1e1500 */
[----:B------:R0:W4:Y:S04]  /*4fe0*/  LDG.E.U16 R6, desc[UR10][R6.64+0x2] ;  /* 0x0000020a06067981 */ /* 0x000128000c1e1500 */
[----:B------:R-:W-:Y:S04]  /*4ff0*/  STL [R1+0x64], R52 ;  /* 0x0000643401007387 */ /* 0x000fe80000100800 */
[----:B------:R1:W-:Y:S01]  /*5000*/  STL [R1+0xd8], R0 ;  /* 0x0000d80001007387 */ /* 0x0003e20000100800 */
[----:B0-----:R-:W-:-:S03]  /*5010*/  PRMT R7, RZ, 0x7610, R7 ;  /* 0x00007610ff077816 */ /* 0x001fc60000000007 */
[----:B------:R0:W-:Y:S01]  /*5020*/  STL [R1+0xdc], R3 ;  /* 0x0000dc0301007387 */ /* 0x0001e20000100800 */
[----:B------:R-:W-:Y:S02]  /*5030*/  @!P1 PRMT R7, R18, 0x7632, R7 ;  /* 0x0000763212079816 */ /* 0x000fe40000000007 */
[----:B-1----:R-:W-:Y:S02]  /*5040*/  PRMT R0, RZ, 0x7610, R0 ;  /* 0x00007610ff007816 */ /* 0x002fe40000000000 */
[----:B0-----:R-:W-:Y:S02]  /*5050*/  PRMT R3, RZ, 0x7610, R3 ;  /* 0x00007610ff037816 */ /* 0x001fe40000000003 */
[----:B---3--:R-:W-:Y:S02]  /*5060*/  MOV R99, R100 ;  /* 0x0000006400637202 */ /* 0x008fe40000000f00 */
[----:B------:R0:W5:Y:S01]  /*5070*/  LDL.LU R100, [R1+0x1a0] ;  /* 0x0001a00001647983 */ /* 0x0001620000300800 */
[----:B--2---:R-:W-:-:S02]  /*5080*/  R2UR UR28, R4 ;  /* 0x00000000041c72ca */ /* 0x004fc400000e0000 */
[----:B------:R-:W-:Y:S02]  /*5090*/  PRMT R4, RZ, 0x7610, R4 ;  /* 0x00007610ff047816 */ /* 0x000fe40000000004 */
[----:B------:R-:W-:-:S09]  /*50a0*/  @!P1 PRMT R0, R72, 0x7610, R0 ;  /* 0x0000761048009816 */ /* 0x000fd20000000000 */
[----:B------:R-:W-:-:S05]  /*50b0*/  MOV R52, UR28 ;  /* 0x0000001c00347c02 */ /* 0x000fca0008000f00 */
[----:B------:R-:W-:Y:S01]  /*50c0*/  FFMA.FTZ R52, -R52, UR28, R5 ;  /* 0x0000001c34347c23 */ /* 0x000fe20008010105 */
[----:B------:R-:W-:Y:S02]  /*50d0*/  @!P1 PRMT R3, R72, 0x7632, R3 ;  /* 0x0000763248039816 */ /* 0x000fe40000000003 */
[----:B------:R-:W-:Y:S02]  /*50e0*/  @!P1 PRMT R4, R18, 0x7610, R4 ;  /* 0x0000761012049816 */ /* 0x000fe40000000004 */
[----:B------:R-:W-:-:S13]  /*50f0*/  FSETP.GTU.FTZ.AND P1, PT, R52, RZ, PT ;  /* 0x000000ff3400720b */ /* 0x000fda0003f3c000 */
[----:B------:R-:W-:-:S05]  /*5100*/  VOTEU.ANY UP0, P1 ;  /* 0x0000000000ff7886 */ /* 0x000fca0000800100 */
[----:B------:R-:W1:Y:S01]  /*5110*/  @UP0 LDCU UR5, c[0x0][0x3c0] ;  /* 0x00007800ff0507ac */ /* 0x000e620008000800 */
[----:B------:R-:W-:Y:S01]  /*5120*/  PLOP3.LUT P1, PT, PT, PT, UP0, 0x80, 0x8 ;  /* 0x000000000008781c */ /* 0x000fe20003f2f008 */
[----:B------:R1:W-:Y:S04]  /*5130*/  STL [R1+0x70], R64 ;  /* 0x0000704001007387 */ /* 0x0003e80000100800 */
[----:B------:R2:W-:Y:S08]  /*5140*/  STL [R1+0xe4], R109 ;  /* 0x0000e46d01007387 */ /* 0x0005f00000100800 */
[----:B-1----:R-:W-:Y:S01]  /*5150*/  @P1 FADD.FTZ R64, R52, UR5 ;  /* 0x0000000534401e21 */ /* 0x002fe20008010000 */
[----:B--2---:R-:W-:-:S05]  /*5160*/  PRMT R109, RZ, 0x7610, R109 ;  /* 0x00007610ff6d7816 */ /* 0x004fca000000006d */
[----:B------:R-:W1:Y:S01]  /*5170*/  @P1 MUFU.RSQ R64, R64 ;  /* 0x0000004000401308 */ /* 0x000e620000001400 */
[----:B----4-:R-:W-:Y:S01]  /*5180*/  @!P6 PRMT R109, R123, 0x7632, R109 ;  /* 0x000076327b6de816 */ /* 0x010fe2000000006d */
[----:B------:R-:W-:Y:S04]  /*5190*/  STL [R1+0x78], R72 ;  /* 0x0000784801007387 */ /* 0x000fe80000100800 */
[----:B------:R-:W-:Y:S04]  /*51a0*/  STL [R1+0x7c], R76 ;  /* 0x00007c4c01007387 */ /* 0x000fe80000100800 */
[----:B------:R-:W-:Y:S04]  /*51b0*/  STL [R1+0x80], R111 ;  /* 0x0000806f01007387 */ /* 0x000fe80000100800 */
[----:B------:R-:W-:Y:S04]  /*51c0*/  STL [R1+0x84], R115 ;  /* 0x0000847301007387 */ /* 0x000fe80000100800 */
[----:B------:R-:W-:Y:S04]  /*51d0*/  STL [R1+0x104], R119 ;  /* 0x0001047701007387 */ /* 0x000fe80000100800 */
[----:B------:R-:W-:Y:S04]  /*51e0*/  STL [R1+0x8c], R106 ;  /* 0x00008c6a01007387 */ /* 0x000fe80000100800 */
[----:B------:R-:W-:Y:S04]  /*51f0*/  STL [R1+0x10c], R123 ;  /* 0x00010c7b01007387 */ /* 0x000fe80000100800 */
[----:B------:R-:W-:Y:S04]  /*5200*/  STL.S16 [R1+0x118], R109 ;  /* 0x0001186d01007387 */ /* 0x000fe80000100600 */
[----:B------:R2:W-:Y:S04]  /*5210*/  STL [R1+0x5c], R44 ;  /* 0x00005c2c01007387 */ /* 0x0005e80000100800 */
[----:B------:R3:W-:Y:S01]  /*5220*/  STL [R1+0x60], R48 ;  /* 0x0000603001007387 */ /* 0x0007e20000100800 */
[----:B------:R-:W-:Y:S01]  /*5230*/  UISETP.NE.AND UP1, UPT, UR6, URZ, UPT ;  /* 0x000000ff0600728c */ /* 0x000fe2000bf25270 */
[----:B-1----:R-:W-:-:S02]  /*5240*/  @P1 R2UR UR5, R64 ;  /* 0x00000000400512ca */ /* 0x002fc400000e0000 */
[----:B--2---:R-:W-:Y:S02]  /*5250*/  PRMT R44, RZ, 0x7610, R44 ;  /* 0x00007610ff2c7816 */ /* 0x004fe4000000002c */
[----:B---3--:R-:W-:Y:S01]  /*5260*/  PRMT R48, RZ, 0x7610, R48 ;  /* 0x00007610ff307816 */ /* 0x008fe20000000030 */
[----:B------:R1:W-:Y:S01]  /*5270*/  STL [R1+0xe8], R9 ;  /* 0x0000e80901007387 */ /* 0x0003e20000100800 */
[C---:B------:R-:W-:Y:S02]  /*5280*/  @!P5 PRMT R44, R25.reuse, 0x7632, R44 ;  /* 0x00007632192cd816 */ /* 0x040fe4000000002c */
[----:B------:R-:W-:Y:S01]  /*5290*/  @!P5 PRMT R48, R25, 0x7610, R48 ;  /* 0x000076101930d816 */ /* 0x000fe20000000030 */
[----:B------:R2:W-:Y:S01]  /*52a0*/  STL [R1+0xf4], R15 ;  /* 0x0000f40f01007387 */ /* 0x0005e20000100800 */
[----:B------:R-:W-:Y:S02]  /*52b0*/  PRMT R5, RZ, 0x7610, R5 ;  /* 0x00007610ff057816 */ /* 0x000fe40000000005 */
[----:B------:R-:W-:Y:S01]  /*52c0*/  PRMT R52, RZ, 0x7610, R52 ;  /* 0x00007610ff347816 */ /* 0x000fe20000000034 */
[----:B------:R3:W-:Y:S01]  /*52d0*/  STL [R1+0xf8], R18 ;  /* 0x0000f81201007387 */ /* 0x0007e20000100800 */
[----:B-1----:R-:W-:-:S03]  /*52e0*/  PRMT R9, RZ, 0x7610, R9 ;  /* 0x00007610ff097816 */ /* 0x002fc60000000009 */
[----:B------:R1:W-:Y:S01]  /*52f0*/  STL [R1+0x88], R25 ;  /* 0x0000881901007387 */ /* 0x0003e20000100800 */
[----:B--2---:R-:W-:Y:S02]  /*5300*/  PRMT R15, RZ, 0x7610, R15 ;  /* 0x00007610ff0f7816 */ /* 0x004fe4000000000f */
[----:B---3--:R-:W-:Y:S02]  /*5310*/  PRMT R18, RZ, 0x7610, R18 ;  /* 0x00007610ff127816 */ /* 0x008fe40000000012 */
[----:B-1----:R-:W-:Y:S01]  /*5320*/  PRMT R25, RZ, 0x7610, R25 ;  /* 0x00007610ff197816 */ /* 0x002fe20000000019 */
[----:B------:R1:W-:Y:S01]  /*5330*/  STL [R1+0xd0], R34 ;  /* 0x0000d02201007387 */ /* 0x0003e20000100800 */
[C---:B------:R-:W-:Y:S02]  /*5340*/  @!P2 PRMT R9, R21.reuse, 0x7610, R9 ;  /* 0x000076101509a816 */ /* 0x040fe40000000009 */
[----:B------:R-:W-:Y:S01]  /*5350*/  @!P2 PRMT R5, R21, 0x7632, R5 ;  /* 0x000076321505a816 */ /* 0x000fe20000000005 */
[----:B------:R2:W-:Y:S01]  /*5360*/  STL [R1+0x54], R35 ;  /* 0x0000542301007387 */ /* 0x0005e20000100800 */
[----:B------:R-:W-:-:S02]  /*5370*/  @!P3 PRMT R18, R23, 0x7610, R18 ;  /* 0x000076101712b816 */ /* 0x000fc40000000012 */
[----:B------:R-:W-:Y:S01]  /*5380*/  @!P3 PRMT R15, R23, 0x7632, R15 ;  /* 0x00007632170fb816 */ /* 0x000fe2000000000f */
[----:B------:R3:W-:Y:S01]  /*5390*/  STL [R1+0xd4], R19 ;  /* 0x0000d41301007387 */ /* 0x0007e20000100800 */
[C---:B------:R-:W-:Y:S02]  /*53a0*/  @!P5 PRMT R52, R27.reuse, 0x7610, R52 ;  /* 0x000076101b34d816 */ /* 0x040fe40000000034 */
[----:B------:R-:W-:Y:S01]  /*53b0*/  @!P5 PRMT R25, R27, 0x7632, R25 ;  /* 0x000076321b19d816 */ /* 0x000fe20000000019 */
[----:B------:R4:W-:Y:S01]  /*53c0*/  STL [R1+0x58], R36 ;  /* 0x0000582401007387 */ /* 0x0009e20000100800 */
[----:B-1----:R-:W-:Y:S02]  /*53d0*/  PRMT R34, RZ, 0x7610, R34 ;  /* 0x00007610ff227816 */ /* 0x002fe40000000022 */
[----:B--2---:R-:W-:Y:S01]  /*53e0*/  PRMT R35, RZ, 0x7610, R35 ;  /* 0x00007610ff237816 */ /* 0x004fe20000000023 */
[----:B------:R1:W-:Y:S01]  /*53f0*/  STL [R1+0x68], R56 ;  /* 0x0000683801007387 */ /* 0x0003e20000100800 */
[----:B---3--:R-:W-:-:S03]  /*5400*/  PRMT R19, RZ, 0x7610, R19 ;  /* 0x00007610ff137816 */ /* 0x008fc60000000013 */
[----:B------:R2:W-:Y:S01]  /*5410*/  STL [R1+0x6c], R60 ;  /* 0x00006c3c01007387 */ /* 0x0005e20000100800 */
[----:B----4-:R-:W-:-:S03]  /*5420*/  PRMT R36, RZ, 0x7610, R36 ;  /* 0x00007610ff247816 */ /* 0x010fc60000000024 */
[----:B------:R3:W-:Y:S01]  /*5430*/  STL [R1+0xec], R11 ;  /* 0x0000ec0b01007387 */ /* 0x0007e20000100800 */
[----:B-1----:R-:W-:-:S03]  /*5440*/  PRMT R56, RZ, 0x7610, R56 ;  /* 0x00007610ff387816 */ /* 0x002fc60000000038 */
[----:B------:R1:W-:Y:S01]  /*5450*/  STL [R1+0xf0], R13 ;  /* 0x0000f00d01007387 */ /* 0x0003e20000100800 */
[----:B--2---:R-:W-:-:S03]  /*5460*/  PRMT R60, RZ, 0x7610, R60 ;  /* 0x00007610ff3c7816 */ /* 0x004fc6000000003c */
[----:B------:R2:W-:Y:S01]  /*5470*/  STL [R1+0xfc], R21 ;  /* 0x0000fc1501007387 */ /* 0x0005e20000100800 */
[----:B---3--:R-:W-:-:S03]  /*5480*/  PRMT R11, RZ, 0x7610, R11 ;  /* 0x00007610ff0b7816 */ /* 0x008fc6000000000b */
[----:B------:R3:W-:Y:S01]  /*5490*/  STL [R1+0x100], R23 ;  /* 0x0001001701007387 */ /* 0x0007e20000100800 */
[----:B-1----:R-:W-:-:S03]  /*54a0*/  PRMT R13, RZ, 0x7610, R13 ;  /* 0x00007610ff0d7816 */ /* 0x002fc6000000000d */
[----:B------:R1:W-:Y:S01]  /*54b0*/  STL [R1+0x108], R27 ;  /* 0x0001081b01007387 */ /* 0x0003e20000100800 */
[----:B--2---:R-:W-:Y:S01]  /*54c0*/  PRMT R21, RZ, 0x7610, R21 ;  /* 0x00007610ff157816 */ /* 0x004fe20000000015 */
[----:B------:R-:W-:Y:S02]  /*54d0*/  HFMA2 R64, -RZ, RZ, 0, 0 ;  /* 0x00000000ff407431 */ /* 0x000fe400000001ff */
[----:B------:R2:W-:Y:S01]  /*54e0*/  STL [R1+0x74], R68 ;  /* 0x0000744401007387 */ /* 0x0005e20000100800 */
[----:B---3--:R-:W-:Y:S02]  /*54f0*/  PRMT R23, RZ, 0x7610, R23 ;  /* 0x00007610ff177816 */ /* 0x008fe40000000017 */
[----:B-1----:R-:W-:Y:S02]  /*5500*/  PRMT R27, RZ, 0x7610, R27 ;  /* 0x00007610ff1b7816 */ /* 0x002fe4000000001b */
[----:B------:R-:W-:Y:S02]  /*5510*/  @P0 SHF.L.U32 R64, R99, 0x10, RZ ;  /* 0x0000001063400819 */ /* 0x000fe400000006ff */
[----:B--2---:R-:W-:-:S02]  /*5520*/  MOV R68, RZ ;  /* 0x000000ff00447202 */ /* 0x004fc40000000f00 */
[C---:B------:R-:W-:Y:S02]  /*5530*/  @!P2 PRMT R13, R76.reuse, 0x7610, R13 ;  /* 0x000076104c0da816 */ /* 0x040fe4000000000d */
        /* <DEDUP_REMOVED lines=9> */
[----:B------:R-:W-:Y:S02]  /*55d0*/  @!P6 PRMT R60, R123, 0x7610, R60 ;  /* 0x000076107b3ce816 */ /* 0x000fe4000000003c */
[----:B------:R-:W-:-:S02]  /*55e0*/  @P0 SHF.L.U32 R68, R32, 0x10, RZ ;  /* 0x0000001020440819 */ /* 0x000fc400000006ff */
[----:B------:R-:W-:Y:S02]  /*55f0*/  SHF.L.U32 R33, R33, 0x10, RZ ;  /* 0x0000001021217819 */ /* 0x000fe400000006ff */
[----:B------:R-:W-:Y:S01]  /*5600*/  SHF.L.U32 R99, R6, 0x10, RZ ;  /* 0x0000001006637819 */ /* 0x000fe200000006ff */
        /* <DEDUP_REMOVED lines=15> */
[----:B------:R-:W-:Y:S01]  /*5700*/  FMUL.FTZ R76, R33, R6 ;  /* 0x00000006214c7220 */ /* 0x000fe20000410000 */
[----:B------:R-:W-:Y:S01]  /*5710*/  SHF.L.U32 R72, R72, 0x10, RZ ;  /* 0x0000001048487819 */ /* 0x000fe200000006ff */
[----:B------:R-:W-:Y:S02]  /*5720*/  FADD.FTZ R106, R106, -UR28 ;  /* 0x8000001c6a6a7e21 */ /* 0x000fe40008010000 */
[----:B------:R-:W-:Y:S01]  /*5730*/  FFMA.FTZ R115, R32, R76, RZ ;  /* 0x0000004c20737223 */ /* 0x000fe200000100ff */
[----:B------:R-:W-:Y:S01]  /*5740*/  SHF.L.U32 R111, R109, 0x10, RZ ;  /* 0x000000106d6f7819 */ /* 0x000fe200000006ff */
[----:B------:R-:W-:Y:S01]  /*5750*/  FADD.FTZ R109, RZ, R76 ;  /* 0x0000004cff6d7221 */ /* 0x000fe20000010000 */
[----:B------:R-:W-:Y:S01]  /*5760*/  FMUL.FTZ R76, R99, R72 ;  /* 0x00000048634c7220 */ /* 0x000fe20000410000 */
[----:B------:R-:W-:-:S03]  /*5770*/  FMUL.FTZ R106, R106, UR16 ;  /* 0x000000106a6a7c20 */ /* 0x000fc60008410000 */
[----:B------:R-:W-:Y:S01]  /*5780*/  FADD.FTZ R109, R76, R109 ;  /* 0x0000006d4c6d7221 */ /* 0x000fe20000010000 */
[----:B------:R-:W-:Y:S02]  /*5790*/  FFMA.FTZ R115, R106, R76, R115 ;  /* 0x0000004c6a737223 */ /* 0x000fe40000010073 */
[----:B------:R-:W2:Y:S01]  /*57a0*/  LDL.LU R76, [R1+0x164] ;  /* 0x00016400014c7983 */ /* 0x000ea20000300800 */
[----:B------:R-:W-:Y:S01]  /*57b0*/  FADD.FTZ R111, R111, -UR28 ;  /* 0x8000001c6f6f7e21 */ /* 0x000fe20008010000 */
[----:B------:R-:W-:Y:S01]  /*57c0*/  FFMA.FTZ R32, R6, R32, RZ ;  /* 0x0000002006207223 */ /* 0x000fe200000100ff */
[----:B------:R-:W-:Y:S02]  /*57d0*/  FADD.FTZ R6, RZ, R6 ;  /* 0x00000006ff067221 */ /* 0x000fe40000010000 */
[----:B------:R-:W-:Y:S01]  /*57e0*/  FMUL.FTZ R111, R111, UR16 ;  /* 0x000000106f6f7c20 */ /* 0x000fe20008410000 */
[----:B--2---:R-:W-:-:S05]  /*57f0*/  SHF.L.U32 R76, R76, 0x10, RZ ;  /* 0x000000104c4c7819 */ /* 0x004fca00000006ff */
[C---:B------:R-:W-:Y:S01]  /*5800*/  FADD.FTZ R6, R76.reuse, R6 ;  /* 0x000000064c067221 */ /* 0x040fe20000010000 */
[----:B------:R-:W-:Y:S01]  /*5810*/  FFMA.FTZ R32, R76, R111, R32 ;  /* 0x0000006f4c207223 */ /* 0x000fe20000010020 */
[----:B------:R-:W-:-:S04]  /*5820*/  FMUL.FTZ R76, R33, R76 ;  /* 0x0000004c214c7220 */ /* 0x000fc80000410000 */
[----:B------:R-:W-:Y:S02]  /*5830*/  FFMA.FTZ R115, R111, R76, R115 ;  /* 0x0000004c6f737223 */ /* 0x000fe40000010073 */
[----:B------:R-:W2:Y:S01]  /*5840*/  LDL.LU R111, [R1+0x16c] ;  /* 0x00016c00016f7983 */ /* 0x000ea20000300800 */
[----:B------:R-:W-:Y:S01]  /*5850*/  SHF.L.U32 R119, R119, 0x10, RZ ;  /* 0x0000001077777819 */ /* 0x000fe200000006ff */
[----:B------:R-:W-:Y:S01]  /*5860*/  FADD.FTZ R109, R109, R76 ;  /* 0x0000004c6d6d7221 */ /* 0x000fe20000010000 */
[----:B------:R-:W-:Y:S01]  /*5870*/  FFMA.FTZ R106, R72, R106, RZ ;  /* 0x0000006a486a7223 */ /* 0x000fe200000100ff */
[----:B------:R-:W3:Y:S02]  /*5880*/  LDL.LU R76, [R1+0x160] ;  /* 0x00016000014c7983 */ /* 0x000ee40000300800 */
[----:B------:R-:W-:Y:S01]  /*5890*/  FADD.FTZ R119, R119, -UR28 ;  /* 0x8000001c77777e21 */ /* 0x000fe20008010000 */
[----:B------:R-:W-:-:S03]  /*58a0*/  FADD.FTZ R72, RZ, R72 ;  /* 0x00000048ff487221 */ /* 0x000fc60000010000 */
[----:B------:R-:W-:Y:S01]  /*58b0*/  FMUL.FTZ R119, R119, UR16 ;  /* 0x0000001077777c20 */ /* 0x000fe20008410000 */
[----:B--2---:R-:W-:-:S05]  /*58c0*/  SHF.L.U32 R111, R111, 0x10, RZ ;  /* 0x000000106f6f7819 */ /* 0x004fca00000006ff */
[C---:B------:R-:W-:Y:S01]  /*58d0*/  FADD.FTZ R72, R111.reuse, R72 ;  /* 0x000000486f487221 */ /* 0x040fe20000010000 */
[----:B------:R-:W-:Y:S01]  /*58e0*/  FFMA.FTZ R106, R111, R119, R106 ;  /* 0x000000776f6a7223 */ /* 0x000fe2000001006a */
[----:B------:R-:W-:-:S04]  /*58f0*/  FMUL.FTZ R111, R99, R111 ;  /* 0x0000006f636f7220 */ /* 0x000fc80000410000 */
[----:B------:R-:W-:Y:S02]  /*5900*/  FFMA.FTZ R115, R119, R111, R115 ;  /* 0x0000006f77737223 */ /* 0x000fe40000010073 */
[----:B------:R-:W2:Y:S01]  /*5910*/  LDL.LU R119, [R1+0x170] ;  /* 0x0001700001777983 */ /* 0x000ea20000300800 */
[----:B---3--:R-:W-:Y:S01]  /*5920*/  SHF.L.U32 R76, R76, 0x10, RZ ;  /* 0x000000104c4c7819 */ /* 0x008fe200000006ff */
[----:B------:R-:W-:Y:S01]  /*5930*/  FADD.FTZ R109, R111, R109 ;  /* 0x0000006d6f6d7221 */ /* 0x000fe20000010000 */
[----:B------:R-:W-:-:S03]  /*5940*/  SHF.L.U32 R111, R123, 0x10, RZ ;  /* 0x000000107b6f7819 */ /* 0x000fc600000006ff */
[----:B------:R-:W-:-:S04]  /*5950*/  FADD.FTZ R123, R76, -UR28 ;  /* 0x8000001c4c7b7e21 */ /* 0x000fc80008010000 */
[----:B------:R-:W-:Y:S01]  /*5960*/  FMUL.FTZ R123, R123, UR16 ;  /* 0x000000107b7b7c20 */ /* 0x000fe20008410000 */
[----:B------:R-:W-:-:S03]  /*5970*/  FADD.FTZ R6, R6, R111 ;  /* 0x0000006f06067221 */ /* 0x000fc60000010000 */
[----:B------:R-:W-:Y:S01]  /*5980*/  FFMA.FTZ R32, R111, R123, R32 ;  /* 0x0000007b6f207223 */ /* 0x000fe20000010020 */
[----:B--2---:R-:W-:Y:S01]  /*5990*/  SHF.L.U32 R76, R119, 0x10, RZ ;  /* 0x00000010774c7819 */ /* 0x004fe200000006ff */
[----:B------:R-:W-:Y:S02]  /*59a0*/  FMUL.FTZ R119, R33, R111 ;  /* 0x0000006f21777220 */ /* 0x000fe40000410000 */
[----:B------:R-:W2:Y:S02]  /*59b0*/  LDL.LU R111, [R1+0x17c] ;  /* 0x00017c00016f7983 */ /* 0x000ea40000300800 */
[----:B------:R-:W-:Y:S01]  /*59c0*/  FADD.FTZ R76, R76, -UR28 ;  /* 0x8000001c4c4c7e21 */ /* 0x000fe20008010000 */
[----:B------:R-:W-:Y:S02]  /*59d0*/  FFMA.FTZ R115, R123, R119, R115 ;  /* 0x000000777b737223 */ /* 0x000fe40000010073 */
[----:B------:R-:W3:Y:S01]  /*59e0*/  LDL.LU R123, [R1+0x178] ;  /* 0x00017800017b7983 */ /* 0x000ee20000300800 */
[----:B------:R-:W-:Y:S01]  /*59f0*/  FMUL.FTZ R76, R76, UR16 ;  /* 0x000000104c4c7c20 */ /* 0x000fe20008410000 */
[----:B------:R-:W-:-:S02]  /*5a00*/  FADD.FTZ R109, R109, R119 ;  /* 0x000000776d6d7221 */ /* 0x000fc40000010000 */
[----:B------:R-:W4:Y:S01]  /*5a10*/  LDL.LU R119, [R1+0x180] ;  /* 0x0001800001777983 */ /* 0x000f220000300800 */
[----:B--2---:R-:W-:-:S05]  /*5a20*/  SHF.L.U32 R111, R111, 0x10, RZ ;  /* 0x000000106f6f7819 */ /* 0x004fca00000006ff */
[----:B------:R-:W-:Y:S01]  /*5a30*/  FADD.FTZ R72, R72, R111 ;  /* 0x0000006f48487221 */ /* 0x000fe20000010000 */
[----:B------:R-:W-:Y:S01]  /*5a40*/  FFMA.FTZ R106, R111, R76, R106 ;  /* 0x0000004c6f6a7223 */ /* 0x000fe2000001006a */
[----:B------:R-:W-:-:S04]  /*5a50*/  FMUL.FTZ R111, R99, R111 ;  /* 0x0000006f636f7220 */ /* 0x000fc80000410000 */
[----:B------:R-:W-:Y:S02]  /*5a60*/  FFMA.FTZ R115, R76, R111, R115 ;  /* 0x0000006f4c737223 */ /* 0x000fe40000010073 */
[----:B------:R-:W2:Y:S01]  /*5a70*/  LDL.LU R76, [R1+0x184] ;  /* 0x00018400014c7983 */ /* 0x000ea20000300800 */
[----:B------:R-:W-:-:S03]  /*5a80*/  FADD.FTZ R109, R111, R109 ;  /* 0x0000006d6f6d7221 */ /* 0x000fc60000010000 */
[----:B------:R-:W2:Y:S01]  /*5a90*/  LDL.LU R111, [R1+0x18c] ;  /* 0x00018c00016f7983 */ /* 0x000ea20000300800 */
[----:B---3--:R-:W-:Y:S02]  /*5aa0*/  SHF.L.U32 R123, R123, 0x10, RZ ;  /* 0x000000107b7b7819 */ /* 0x008fe400000006ff */
[----:B----4-:R-:W-:-:S03]  /*5ab0*/  SHF.L.U32 R119, R119, 0x10, RZ ;  /* 0x0000001077777819 */ /* 0x010fc600000006ff */
[----:B------:R-:W-:-:S04]  /*5ac0*/  FADD.FTZ R123, R123, -UR28 ;  /* 0x8000001c7b7b7e21 */ /* 0x000fc80008010000 */
[----:B------:R-:W-:Y:S01]  /*5ad0*/  FMUL.FTZ R123, R123, UR16 ;  /* 0x000000107b7b7c20 */ /* 0x000fe20008410000 */
[----:B------:R-:W-:-:S04]  /*5ae0*/  FADD.FTZ R119, R119, -UR28 ;  /* 0x8000001c77777e21 */ /* 0x000fc80008010000 */
[----:B------:R-:W-:Y:S01]  /*5af0*/  FMUL.FTZ R119, R119, UR16 ;  /* 0x0000001077777c20 */ /* 0x000fe20008410000 */
[----:B--2---:R-:W-:-:S05]  /*5b00*/  SHF.L.U32 R76, R76, 0x10, RZ ;  /* 0x000000104c4c7819 */ /* 0x004fca00000006ff */
[----:B------:R-:W-:Y:S01]  /*5b10*/  FADD.FTZ R6, R6, R76 ;  /* 0x0000004c06067221 */ /* 0x000fe20000010000 */
[----:B------:R-:W-:Y:S01]  /*5b20*/  FFMA.FTZ R32, R76, R123, R32 ;  /* 0x0000007b4c207223 */ /* 0x000fe20000010020 */
[----:B------:R-:W-:Y:S01]  /*5b30*/  FMUL.FTZ R76, R33, R76 ;  /* 0x0000004c214c7220 */ /* 0x000fe20000410000 */
[----:B------:R-:W-:-:S03]  /*5b40*/  SHF.L.U32 R111, R111, 0x10, RZ ;  /* 0x000000106f6f7819 */ /* 0x000fc600000006ff */
[----:B------:R-:W-:Y:S01]  /*5b50*/  FFMA.FTZ R115, R123, R76, R115 ;  /* 0x0000004c7b737223 */ /* 0x000fe20000010073 */
[----:B------:R-:W-:Y:S01]  /*5b60*/  FADD.FTZ R109, R109, R76 ;  /* 0x0000004c6d6d7221 */ /* 0x000fe20000010000 */
[----:B------:R-:W-:Y:S01]  /*5b70*/  FADD.FTZ R72, R72, R111 ;  /* 0x0000006f48487221 */ /* 0x000fe20000010000 */
[----:B------:R-:W2:Y:S01]  /*5b80*/  LDL.LU R76, [R1+0x188] ;  /* 0x00018800014c7983 */ /* 0x000ea20000300800 */
[----:B------:R-:W-:Y:S01]  /*5b90*/  FFMA.FTZ R106, R111, R119, R106 ;  /* 0x000000776f6a7223 */ /* 0x000fe2000001006a */
[----:B------:R-:W-:Y:S02]  /*5ba0*/  FMUL.FTZ R111, R99, R111 ;  /* 0x0000006f636f7220 */ /* 0x000fe40000410000 */
[----:B------:R-:W3:Y:S02]  /*5bb0*/  LDL.LU R123, [R1+0x198] ;  /* 0x00019800017b7983 */ /* 0x000ee40000300800 */
[----:B------:R-:W-:Y:S01]  /*5bc0*/  FFMA.FTZ R115, R119, R111, R115 ;  /* 0x0000006f77737223 */ /* 0x000fe20000010073 */
[----:B------:R-:W-:Y:S01]  /*5bd0*/  FADD.FTZ R109, R111, R109 ;  /* 0x0000006d6f6d7221 */ /* 0x000fe20000010000 */
[----:B------:R-:W4:Y:S04]  /*5be0*/  LDL.LU R119, [R1+0x190] ;  /* 0x0001900001777983 */ /* 0x000f280000300800 */
[----:B------:R-:W3:Y:S01]  /*5bf0*/  LDL.LU R111, [R1+0x194] ;  /* 0x00019400016f7983 */ /* 0x000ee20000300800 */
[----:B--2---:R-:W-:-:S05]  /*5c00*/  SHF.L.U32 R76, R76, 0x10, RZ ;  /* 0x000000104c4c7819 */ /* 0x004fca00000006ff */
[----:B------:R-:W-:-:S04]  /*5c10*/  FADD.FTZ R76, R76, -UR28 ;  /* 0x8000001c4c4c7e21 */ /* 0x000fc80008010000 */
[----:B------:R-:W-:Y:S01]  /*5c20*/  FMUL.FTZ R76, R76, UR16 ;  /* 0x000000104c4c7c20 */ /* 0x000fe20008410000 */
[----:B---3--:R-:W-:-:S05]  /*5c30*/  SHF.L.U32 R111, R111, 0x10, RZ ;  /* 0x000000106f6f7819 */ /* 0x008fca00000006ff */
[----:B------:R-:W-:Y:S01]  /*5c40*/  FADD.FTZ R6, R6, R111 ;  /* 0x0000006f06067221 */ /* 0x000fe20000010000 */
[----:B------:R-:W-:Y:S01]  /*5c50*/  FFMA.FTZ R32, R111, R76, R32 ;  /* 0x0000004c6f207223 */ /* 0x000fe20000010020 */
[----:B------:R-:W-:-:S04]  /*5c60*/  FMUL.FTZ R111, R33, R111 ;  /* 0x0000006f216f7220 */ /* 0x000fc80000410000 */
[----:B------:R-:W-:Y:S01]  /*5c70*/  FADD.FTZ R109, R109, R111 ;  /* 0x0000006f6d6d7221 */ /* 0x000fe20000010000 */
[----:B------:R-:W-:Y:S02]  /*5c80*/  FFMA.FTZ R115, R76, R111, R115 ;  /* 0x0000006f4c737223 */ /* 0x000fe40000010073 */
[----:B------:R-:W2:Y:S01]  /*5c90*/  LDL.LU R111, [R1+0x19c] ;  /* 0x00019c00016f7983 */ /* 0x000ea20000300800 */
[----:B----4-:R-:W-:Y:S02]  /*5ca0*/  SHF.L.U32 R119, R119, 0x10, RZ ;  /* 0x0000001077777819 */ /* 0x010fe400000006ff */
[----:B------:R-:W-:-:S03]  /*5cb0*/  SHF.L.U32 R123, R123, 0x10, RZ ;  /* 0x000000107b7b7819 */ /* 0x000fc600000006ff */
[----:B------:R-:W-:-:S04]  /*5cc0*/  FADD.FTZ R119, R119, -UR28 ;  /* 0x8000001c77777e21 */ /* 0x000fc80008010000 */
[----:B------:R-:W-:Y:S01]  /*5cd0*/  FMUL.FTZ R119, R119, UR16 ;  /* 0x0000001077777c20 */ /* 0x000fe20008410000 */
[----:B------:R-:W-:-:S03]  /*5ce0*/  FADD.FTZ R72, R72, R123 ;  /* 0x0000007b48487221 */ /* 0x000fc60000010000 */
[----:B------:R-:W-:Y:S01]  /*5cf0*/  FFMA.FTZ R106, R123, R119, R106 ;  /* 0x000000777b6a7223 */ /* 0x000fe2000001006a */
[----:B------:R-:W-:-:S04]  /*5d00*/  FMUL.FTZ R123, R99, R123 ;  /* 0x0000007b637b7220 */ /* 0x000fc80000410000 */
[----:B------:R-:W-:Y:S01]  /*5d10*/  FADD.FTZ R109, R123, R109 ;  /* 0x0000006d7b6d7221 */ /* 0x000fe20000010000 */
[----:B------:R-:W-:Y:S02]  /*5d20*/  FFMA.FTZ R115, R119, R123, R115 ;  /* 0x0000007b77737223 */ /* 0x000fe40000010073 */
[----:B------:R-:W3:Y:S01]  /*5d30*/  LDL.LU R123, [R1+0x118] ;  /* 0x00011800017b7983 */ /* 0x000ee20000300800 */
[----:B------:R-:W-:Y:S02]  /*5d40*/  SHF.L.U32 R101, R101, 0x10, RZ ;  /* 0x0000001065657819 */ /* 0x000fe400000006ff */
[----:B------:R-:W-:-:S03]  /*5d50*/  SHF.L.U32 R125, R125, 0x10, RZ ;  /* 0x000000107d7d7819 */ /* 0x000fc600000006ff */
[----:B------:R-:W-:Y:S01]  /*5d60*/  FADD.FTZ R101, R101, -UR28 ;  /* 0x8000001c65657e21 */ /* 0x000fe20008010000 */
[----:B------:R-:W-:-:S03]  /*5d70*/  SHF.L.U32 R124, R124, 0x10, RZ ;  /* 0x000000107c7c7819 */ /* 0x000fc600000006ff */
[----:B------:R-:W-:Y:S01]  /*5d80*/  FMUL.FTZ R76, R101, UR16 ;  /* 0x00000010654c7c20 */ /* 0x000fe20008410000 */
[----:B------:R-:W-:Y:S01]  /*5d90*/  FMUL.FTZ R101, R33, R125 ;  /* 0x0000007d21657220 */ /* 0x000fe20000410000 */
[----:B------:R-:W-:Y:S02]  /*5da0*/  SHF.L.U32 R102, R102, 0x10, RZ ;  /* 0x0000001066667819 */ /* 0x000fe400000006ff */
[----:B------:R-:W-:Y:S01]  /*5db0*/  FFMA.FTZ R32, R125, R76, R32 ;  /* 0x0000004c7d207223 */ /* 0x000fe20000010020 */
[----:B------:R-:W-:Y:S01]  /*5dc0*/  FADD.FTZ R109, R109, R101 ;  /* 0x000000656d6d7221 */ /* 0x000fe20000010000 */
[----:B------:R-:W-:Y:S01]  /*5dd0*/  FFMA.FTZ R115, R76, R101, R115 ;  /* 0x000000654c737223 */ /* 0x000fe20000010073 */
[----:B------:R-:W-:Y:S01]  /*5de0*/  FADD.FTZ R76, R124, -UR28 ;  /* 0x8000001c7c4c7e21 */ /* 0x000fe20008010000 */
[----:B------:R-:W-:Y:S01]  /*5df0*/  FADD.FTZ R102, R102, -UR28 ;  /* 0x8000001c66667e21 */ /* 0x000fe20008010000 */
[----:B------:R-:W-:Y:S02]  /*5e00*/  SHF.L.U32 R119, R104, 0x10, RZ ;  /* 0x0000001068777819 */ /* 0x000fe400000006ff */
[----:B------:R-:W-:Y:S01]  /*5e10*/  SHF.L.U32 R103, R103, 0x10, RZ ;  /* 0x0000001067677819 */ /* 0x000fe200000006ff */
[----:B------:R-:W-:Y:S01]  /*5e20*/  FMUL.FTZ R76, R76, UR16 ;  /* 0x000000104c4c7c20 */ /* 0x000fe20008410000 */
[----:B------:R-:W-:-:S03]  /*5e30*/  SHF.L.U32 R105, R105, 0x10, RZ ;  /* 0x0000001069697819 */ /* 0x000fc600000006ff */
[----:B------:R-:W-:Y:S01]  /*5e40*/  FADD.FTZ R103, R103, -UR28 ;  /* 0x8000001c67677e21 */ /* 0x000fe20008010000 */
[----:B------:R-:W-:Y:S01]  /*5e50*/  SHF.L.U32 R95, R95, 0x10, RZ ;  /* 0x000000105f5f7819 */ /* 0x000fe200000006ff */
[----:B------:R-:W-:Y:S02]  /*5e60*/  FADD.FTZ R6, R6, R125 ;  /* 0x0000007d06067221 */ /* 0x000fe40000010000 */
[----:B------:R-:W-:Y:S02]  /*5e70*/  FMUL.FTZ R103, R103, UR16 ;  /* 0x0000001067677c20 */ /* 0x000fe40008410000 */
[----:B------:R-:W-:Y:S01]  /*5e80*/  FADD.FTZ R6, R6, R119 ;  /* 0x0000007706067221 */ /* 0x000fe20000010000 */
[----:B------:R-:W-:Y:S01]  /*5e90*/  FADD.FTZ R95, R95, -UR28 ;  /* 0x8000001c5f5f7e21 */ /* 0x000fe20008010000 */
[----:B------:R-:W-:-:S03]  /*5ea0*/  SHF.L.U32 R97, R97, 0x10, RZ ;  /* 0x0000001061617819 */ /* 0x000fc600000006ff */
[----:B------:R-:W-:Y:S01]  /*5eb0*/  FMUL.FTZ R95, R95, UR16 ;  /* 0x000000105f5f7c20 */ /* 0x000fe20008410000 */
[----:B------:R-:W-:Y:S02]  /*5ec0*/  SHF.L.U32 R91, R91, 0x10, RZ ;  /* 0x000000105b5b7819 */ /* 0x000fe400000006ff */
[----:B------:R-:W-:-:S03]  /*5ed0*/  SHF.L.U32 R86, R86, 0x10, RZ ;  /* 0x0000001056567819 */ /* 0x000fc600000006ff */
[----:B------:R-:W-:Y:S01]  /*5ee0*/  FADD.FTZ R91, R91, -UR28 ;  /* 0x8000001c5b5b7e21 */ /* 0x000fe20008010000 */
[----:B------:R-:W-:Y:S01]  /*5ef0*/  SHF.L.U32 R93, R93, 0x10, RZ ;  /* 0x000000105d5d7819 */ /* 0x000fe200000006ff */
[----:B------:R-:W-:Y:S02]  /*5f00*/  FADD.FTZ R86, R86, -UR28 ;  /* 0x8000001c56567e21 */ /* 0x000fe40008010000 */
[----:B------:R-:W-:Y:S01]  /*5f10*/  FMUL.FTZ R91, R91, UR16 ;  /* 0x000000105b5b7c20 */ /* 0x000fe20008410000 */
[----:B------:R-:W-:Y:S02]  /*5f20*/  SHF.L.U32 R87, R87, 0x10, RZ ;  /* 0x0000001057577819 */ /* 0x000fe400000006ff */
[----:B------:R-:W-:-:S03]  /*5f30*/  SHF.L.U32 R89, R89, 0x10, RZ ;  /* 0x0000001059597819 */ /* 0x000fc600000006ff */
[----:B------:R-:W-:Y:S01]  /*5f40*/  FADD.FTZ R87, R87, -UR28 ;  /* 0x8000001c57577e21 */ /* 0x000fe20008010000 */
[----:B------:R-:W-:Y:S02]  /*5f50*/  SHF.L.U32 R82, R82, 0x10, RZ ;  /* 0x0000001052527819 */ /* 0x000fe400000006ff */
[----:B------:R-:W-:Y:S01]  /*5f60*/  SHF.L.U32 R83, R83, 0x10, RZ ;  /* 0x0000001053537819 */ /* 0x000fe200000006ff */
[----:B------:R-:W-:Y:S02]  /*5f70*/  FMUL.FTZ R87, R87, UR16 ;  /* 0x0000001057577c20 */ /* 0x000fe40008410000 */
[----:B------:R-:W-:Y:S02]  /*5f80*/  FADD.FTZ R82, R82, -UR28 ;  /* 0x8000001c52527e21 */ /* 0x000fe40008010000 */
[----:B------:R-:W-:Y:S01]  /*5f90*/  FADD.FTZ R83, R83, -UR28 ;  /* 0x8000001c53537e21 */ /* 0x000fe20008010000 */
[----:B------:R-:W-:-:S03]  /*5fa0*/  SHF.L.U32 R85, R85, 0x10, RZ ;  /* 0x0000001055557819 */ /* 0x000fc600000006ff */
        /* <DEDUP_REMOVED lines=8> */
[----:B------:R-:W-:-:S04]  /*6030*/  FADD.FTZ R37, R37, -UR28 ;  /* 0x8000001c25257e21 */ /* 0x000fc80008010000 */
[----:B------:R-:W-:Y:S01]  /*6040*/  FMUL.FTZ R37, R37, UR16 ;  /* 0x0000001025257c20 */ /* 0x000fe20008410000 */
[----:B------:R-:W-:Y:S02]  /*6050*/  SHF.L.U32 R45, R45, 0x10, RZ ;  /* 0x000000102d2d7819 */ /* 0x000fe400000006ff */
[----:B------:R-:W-:Y:S02]  /*6060*/  SHF.L.U32 R49, R49, 0x10, RZ ;  /* 0x0000001031317819 */ /* 0x000fe400000006ff */
[----:B------:R-:W-:Y:S01]  /*6070*/  SHF.L.U32 R50, R50, 0x10, RZ ;  /* 0x0000001032327819 */ /* 0x000fe200000006ff */
[----:B------:R-:W-:Y:S01]  /*6080*/  FADD.FTZ R45, R45, -UR28 ;  /* 0x8000001c2d2d7e21 */ /* 0x000fe20008010000 */
[----:B------:R-:W-:Y:S01]  /*6090*/  SHF.L.U32 R47, R47, 0x10, RZ ;  /* 0x000000102f2f7819 */ /* 0x000fe200000006ff */
[----:B------:R-:W-:Y:S01]  /*60a0*/  FADD.FTZ R49, R49, -UR28 ;  /* 0x8000001c31317e21 */ /* 0x000fe20008010000 */
[----:B------:R-:W-:Y:S01]  /*60b0*/  SHF.L.U32 R51, R51, 0x10, RZ ;  /* 0x0000001033337819 */ /* 0x000fe200000006ff */
[----:B------:R-:W-:Y:S01]  /*60c0*/  FMUL.FTZ R45, R45, UR16 ;  /* 0x000000102d2d7c20 */ /* 0x000fe20008410000 */
[----:B------:R-:W-:Y:S01]  /*60d0*/  FADD.FTZ R50, R50, -UR28 ;  /* 0x8000001c32327e21 */ /* 0x000fe20008010000 */
[----:B------:R-:W-:Y:S01]  /*60e0*/  FMUL.FTZ R49, R49, UR16 ;  /* 0x0000001031317c20 */ /* 0x000fe20008410000 */
[----:B------:R-:W-:-:S02]  /*60f0*/  SHF.L.U32 R53, R53, 0x10, RZ ;  /* 0x0000001035357819 */ /* 0x000fc400000006ff */
[----:B------:R-:W-:Y:S01]  /*6100*/  FMUL.FTZ R50, R50, UR16 ;  /* 0x0000001032327c20 */ /* 0x000fe20008410000 */
[----:B------:R-:W-:Y:S02]  /*6110*/  SHF.L.U32 R54, R54, 0x10, RZ ;  /* 0x0000001036367819 */ /* 0x000fe400000006ff */
[----:B------:R-:W-:Y:S01]  /*6120*/  FADD.FTZ R53, R53, -UR28 ;  /* 0x8000001c35357e21 */ /* 0x000fe20008010000 */
[----:B------:R-:W-:Y:S02]  /*6130*/  SHF.L.U32 R55, R55, 0x10, RZ ;  /* 0x0000001037377819 */ /* 0x000fe400000006ff */
[----:B------:R-:W-:Y:S01]  /*6140*/  FADD.FTZ R54, R54, -UR28 ;  /* 0x8000001c36367e21 */ /* 0x000fe20008010000 */
[----:B------:R-:W-:-:S03]  /*6150*/  SHF.L.U32 R8, R8, 0x10, RZ ;  /* 0x0000001008087819 */ /* 0x000fc600000006ff */
        /* <DEDUP_REMOVED lines=10> */
[----:B------:R-:W-:Y:S01]  /*6200*/  SHF.L.U32 R12, R12, 0x10, RZ ;  /* 0x000000100c0c7819 */ /* 0x000fe200000006ff */
[----:B------:R-:W-:Y:S01]  /*6210*/  FADD.FTZ R61, R61, -UR28 ;  /* 0x8000001c3d3d7e21 */ /* 0x000fe20008010000 */
[----:B------:R-:W-:-:S02]  /*6220*/  SHF.L.U32 R63, R63, 0x10, RZ ;  /* 0x000000103f3f7819 */ /* 0x000fc400000006ff */
[----:B------:R-:W-:Y:S01]  /*6230*/  SHF.L.U32 R65, R65, 0x10, RZ ;  /* 0x0000001041417819 */ /* 0x000fe200000006ff */
[----:B------:R-:W-:Y:S01]  /*6240*/  FADD.FTZ R12, R12, -UR28 ;  /* 0x8000001c0c0c7e21 */ /* 0x000fe20008010000 */
[----:B------:R-:W-:Y:S01]  /*6250*/  FMUL.FTZ R61, R61, UR16 ;  /* 0x000000103d3d7c20 */ /* 0x000fe20008410000 */
[----:B------:R-:W-:Y:S02]  /*6260*/  SHF.L.U32 R14, R14, 0x10, RZ ;  /* 0x000000100e0e7819 */ /* 0x000fe400000006ff */
[----:B------:R-:W-:Y:S01]  /*6270*/  SHF.L.U32 R67, R67, 0x10, RZ ;  /* 0x0000001043437819 */ /* 0x000fe200000006ff */
[----:B------:R-:W-:Y:S01]  /*6280*/  FADD.FTZ R65, R65, -UR28 ;  /* 0x8000001c41417e21 */ /* 0x000fe20008010000 */
[----:B--2---:R-:W-:Y:S01]  /*6290*/  SHF.L.U32 R101, R111, 0x10, RZ ;  /* 0x000000106f657819 */ /* 0x004fe200000006ff */
[----:B------:R-:W-:-:S04]  /*62a0*/  FMUL.FTZ R111, R102, UR16 ;  /* 0x00000010666f7c20 */ /* 0x000fc80008410000 */
[----:B------:R-:W-:Y:S01]  /*62b0*/  FMUL.FTZ R104, R99, R101 ;  /* 0x0000006563687220 */ /* 0x000fe20000410000 */
        /* <DEDUP_REMOVED lines=8> */
[----:B------:R-:W-:Y:S02]  /*6340*/  FFMA.FTZ R104, R111, R102, R104 ;  /* 0x000000666f687223 */ /* 0x000fe40000010068 */
[----:B------:R-:W-:Y:S01]  /*6350*/  FADD.FTZ R102, R101, -UR28 ;  /* 0x8000001c65667e21 */ /* 0x000fe20008010000 */
[----:B------:R-:W-:Y:S01]  /*6360*/  FADD.FTZ R76, R94, R76 ;  /* 0x0000004c5e4c7221 */ /* 0x000fe20000010000 */
[----:B------:R-:W-:Y:S01]  /*6370*/  FFMA.FTZ R106, R105, R103, R106 ;  /* 0x00000067696a7223 */ /* 0x000fe2000001006a */
[----:B------:R-:W-:Y:S01]  /*6380*/  FFMA.FTZ R94, R103, R94, R104 ;  /* 0x0000005e675e7223 */ /* 0x000fe20000010068 */
[----:B------:R-:W-:Y:S01]  /*6390*/  SHF.L.U32 R101, R96, 0x10, RZ ;  /* 0x0000001060657819 */ /* 0x000fe200000006ff */
[----:B------:R-:W-:Y:S01]  /*63a0*/  FFMA.FTZ R32, R119, R111, R32 ;  /* 0x0000006f77207223 */ /* 0x000fe20000010020 */
[----:B------:R-:W-:Y:S01]  /*63b0*/  FMUL.FTZ R103, R102, UR16 ;  /* 0x0000001066677c20 */ /* 0x000fe20008410000 */
[----:B------:R-:W-:-:S02]  /*63c0*/  FADD.FTZ R72, R72, R105 ;  /* 0x0000006948487221 */ /* 0x000fc40000010000 */
[----:B------:R-:W-:Y:S01]  /*63d0*/  FADD.FTZ R6, R6, R101 ;  /* 0x0000006506067221 */ /* 0x000fe20000010000 */
[----:B------:R-:W-:Y:S01]  /*63e0*/  FFMA.FTZ R32, R101, R103, R32 ;  /* 0x0000006765207223 */ /* 0x000fe20000010020 */
[----:B------:R-:W-:Y:S01]  /*63f0*/  FMUL.FTZ R101, R33, R101 ;  /* 0x0000006521657220 */ /* 0x000fe20000410000 */
[----:B------:R-:W-:Y:S01]  /*6400*/  SHF.L.U32 R96, R90, 0x10, RZ ;  /* 0x000000105a607819 */ /* 0x000fe200000006ff */
        /* <DEDUP_REMOVED lines=11> */
[----:B------:R-:W-:Y:S02]  /*64c0*/  FADD.FTZ R6, R6, R101 ;  /* 0x0000006506067221 */ /* 0x000fe40000010000 */
[----:B------:R-:W-:Y:S01]  /*64d0*/  FFMA.FTZ R32, R101, R95, R32 ;  /* 0x0000005f65207223 */ /* 0x000fe20000010020 */
[----:B------:R-:W-:Y:S01]  /*64e0*/  FFMA.FTZ R94, R95, R97, R94 ;  /* 0x000000615f5e7223 */ /* 0x000fe2000001005e */
[----:B------:R-:W-:Y:S01]  /*64f0*/  FADD.FTZ R76, R76, R97 ;  /* 0x000000614c4c7221 */ /* 0x000fe20000010000 */
[----:B------:R-:W-:Y:S01]  /*6500*/  SHF.L.U32 R95, R88, 0x10, RZ ;  /* 0x00000010585f7819 */ /* 0x000fe200000006ff */
        /* <DEDUP_REMOVED lines=11> */
[----:B------:R-:W-:Y:S01]  /*65c0*/  FMUL.FTZ R76, R99, R89 ;  /* 0x00000059634c7220 */ /* 0x000fe20000410000 */
[----:B------:R-:W-:Y:S01]  /*65d0*/  FFMA.FTZ R106, R89, R87, R106 ;  /* 0x00000057596a7223 */ /* 0x000fe2000001006a */
[----:B------:R-:W-:Y:S02]  /*65e0*/  FADD.FTZ R72, R72, R89 ;  /* 0x0000005948487221 */ /* 0x000fe40000010000 */
[----:B------:R-:W-:Y:S01]  /*65f0*/  FFMA.FTZ R94, R87, R76, R94 ;  /* 0x0000004c575e7223 */ /* 0x000fe2000001005e */
[----:B------:R-:W-:Y:S01]  /*6600*/  SHF.L.U32 R87, R84, 0x10, RZ ;  /* 0x0000001054577819 */ /* 0x000fe200000006ff */
[----:B------:R-:W-:Y:S01]  /*6610*/  FMUL.FTZ R89, R82, UR16 ;  /* 0x0000001052597c20 */ /* 0x000fe20008410000 */
[----:B------:R-:W-:Y:S01]  /*6620*/  FADD.FTZ R91, R76, R91 ;  /* 0x0000005b4c5b7221 */ /* 0x000fe20000010000 */
[----:B------:R-:W-:-:S02]  /*6630*/  SHF.L.U32 R84, R78, 0x10, RZ ;  /* 0x000000104e547819 */ /* 0x000fc400000006ff */
[----:B------:R-:W-:Y:S01]  /*6640*/  FMUL.FTZ R82, R33, R87 ;  /* 0x0000005721527220 */ /* 0x000fe20000410000 */
[----:B------:R-:W-:Y:S01]  /*6650*/  FFMA.FTZ R78, R87, R89, R32 ;  /* 0x00000059574e7223 */ /* 0x000fe20000010020 */
[----:B------:R-:W-:Y:S01]  /*6660*/  FADD.FTZ R76, R6, R87 ;  /* 0x00000057064c7221 */ /* 0x000fe20000010000 */
        /* <DEDUP_REMOVED lines=16> */
[----:B------:R-:W-:Y:S01]  /*6770*/  FFMA.FTZ R78, R85, R83, R78 ;  /* 0x00000053554e7223 */ /* 0x000fe2000001004e */
[----:B------:R-:W-:Y:S01]  /*6780*/  FADD.FTZ R76, R76, R85 ;  /* 0x000000554c4c7221 */ /* 0x000fe20000010000 */
[----:B------:R-:W-:Y:S01]  /*6790*/  FMUL.FTZ R83, R72, UR16 ;  /* 0x0000001048537c20 */ /* 0x000fe20008410000 */
[----:B------:R-:W-:Y:S01]  /*67a0*/  FMUL.FTZ R72, R33, R17 ;  /* 0x0000001121487220 */ /* 0x000fe20000410000 */
[----:B------:R-:W-:Y:S01]  /*67b0*/  FADD.FTZ R91, R42, R91 ;  /* 0x0000005b2a5b7221 */ /* 0x000fe20000010000 */
[----:B------:R-:W-:Y:S01]  /*67c0*/  FFMA.FTZ R94, R79, R42, R94 ;  /* 0x0000002a4f5e7223 */ /* 0x000fe2000001005e */
[----:B------:R-:W-:Y:S01]  /*67d0*/  FADD.FTZ R76, R76, R17 ;  /* 0x000000114c4c7221 */ /* 0x000fe20000010000 */
[----:B------:R-:W-:Y:S01]  /*67e0*/  FFMA.FTZ R78, R17, R83, R78 ;  /* 0x00000053114e7223 */ /* 0x000fe2000001004e */
[----:B------:R-:W-:Y:S01]  /*67f0*/  SHF.L.U32 R17, R2, 0x10, RZ ;  /* 0x0000001002117819 */ /* 0x000fe200000006ff */
[----:B------:R-:W-:Y:S01]  /*6800*/  FADD.FTZ R91, R91, R72 ;  /* 0x000000485b5b7221 */ /* 0x000fe20000010000 */
[----:B------:R-:W-:Y:S01]  /*6810*/  FFMA.FTZ R94, R83, R72, R94 ;  /* 0x00000048535e7223 */ /* 0x000fe2000001005e */
[----:B------:R-:W-:Y:S01]  /*6820*/  FMUL.FTZ R2, R99, R43 ;  /* 0x0000002b63027220 */ /* 0x000fe20000410000 */
[----:B------:R-:W-:-:S03]  /*6830*/  FFMA.FTZ R6, R81, R79, R6 ;  /* 0x0000004f51067223 */ /* 0x000fc60000010006 */
[----:B------:R-:W-:Y:S01]  /*6840*/  FADD.FTZ R91, R2, R91 ;  /* 0x0000005b025b7221 */ /* 0x000fe20000010000 */
[----:B------:R-:W-:Y:S01]  /*6850*/  FFMA.FTZ R94, R37, R2, R94 ;  /* 0x00000002255e7223 */ /* 0x000fe2000001005e */
[----:B------:R-:W-:Y:S01]  /*6860*/  FADD.FTZ R2, R17, -UR28 ;  /* 0x8000001c11027e21 */ /* 0x000fe20008010000 */
[----:B------:R-:W-:Y:S01]  /*6870*/  SHF.L.U32 R17, R46, 0x10, RZ ;  /* 0x000000102e117819 */ /* 0x000fe200000006ff */
[----:B------:R-:W-:Y:S01]  /*6880*/  FFMA.FTZ R6, R43, R37, R6 ;  /* 0x000000252b067223 */ /* 0x000fe20000010006 */
[----:B------:R-:W-:Y:S01]  /*6890*/  FADD.FTZ R32, R32, R81 ;  /* 0x0000005120207221 */ /* 0x000fe20000010000 */
[----:B------:R-:W-:Y:S02]  /*68a0*/  FMUL.FTZ R37, R2, UR16 ;  /* 0x0000001002257c20 */ /* 0x000fe40008410000 */
[----:B------:R-:W-:Y:S01]  /*68b0*/  FMUL.FTZ R2, R33, R17 ;  /* 0x0000001121027220 */ /* 0x000fe20000410000 */
[----:B------:R-:W-:Y:S01]  /*68c0*/  FADD.FTZ R32, R32, R43 ;  /* 0x0000002b20207221 */ /* 0x000fe20000010000 */
[----:B------:R-:W-:Y:S01]  /*68d0*/  FMUL.FTZ R42, R99, R47 ;  /* 0x0000002f632a7220 */ /* 0x000fe20000410000 */
[----:B------:R-:W-:Y:S01]  /*68e0*/  FADD.FTZ R76, R76, R17 ;  /* 0x000000114c4c7221 */ /* 0x000fe20000010000 */
[----:B------:R-:W-:Y:S01]  /*68f0*/  FADD.FTZ R91, R91, R2 ;  /* 0x000000025b5b7221 */ /* 0x000fe20000010000 */
[----:B------:R-:W-:Y:S01]  /*6900*/  FFMA.FTZ R94, R37, R2, R94 ;  /* 0x00000002255e7223 */ /* 0x000fe2000001005e */
[----:B------:R-:W-:Y:S01]  /*6910*/  FFMA.FTZ R78, R17, R37, R78 ;  /* 0x00000025114e7223 */ /* 0x000fe2000001004e */
[----:B------:R-:W-:Y:S01]  /*6920*/  SHF.L.U32 R17, R98, 0x10, RZ ;  /* 0x0000001062117819 */ /* 0x000fe200000006ff */
[----:B------:R-:W-:Y:S01]  /*6930*/  FADD.FTZ R32, R32, R47 ;  /* 0x0000002f20207221 */ /* 0x000fe20000010000 */
[----:B------:R-:W-:Y:S01]  /*6940*/  FFMA.FTZ R6, R47, R45, R6 ;  /* 0x0000002d2f067223 */ /* 0x000fe20000010006 */
        /* <DEDUP_REMOVED lines=10> */
[----:B------:R-:W-:-:S02]  /*69f0*/  FMUL.FTZ R2, R53, UR16 ;  /* 0x0000001035027c20 */ /* 0x000fc40008410000 */
[----:B------:R-:W-:Y:S01]  /*6a00*/  FADD.FTZ R42, R17, R42 ;  /* 0x0000002a112a7221 */ /* 0x000fe20000010000 */
[----:B------:R-:W-:Y:S01]  /*6a10*/  FFMA.FTZ R49, R50, R17, R49 ;  /* 0x0000001132317223 */ /* 0x000fe20000010031 */
[----:B------:R-:W-:Y:S01]  /*6a20*/  SHF.L.U32 R17, R108, 0x10, RZ ;  /* 0x000000106c117819 */ /* 0x000fe200000006ff */
[----:B------:R-:W-:Y:S01]  /*6a30*/  FADD.FTZ R76, R76, R55 ;  /* 0x000000374c4c7221 */ /* 0x000fe20000010000 */
[----:B------:R-:W-:Y:S01]  /*6a40*/  FFMA.FTZ R78, R55, R2, R78 ;  /* 0x00000002374e7223 */ /* 0x000fe2000001004e */
[----:B------:R-:W-:Y:S02]  /*6a50*/  FMUL.FTZ R55, R33, R55 ;  /* 0x0000003721377220 */ /* 0x000fe40000410000 */
[----:B------:R-:W-:Y:S01]  /*6a60*/  FMUL.FTZ R37, R99, R17 ;  /* 0x0000001163257220 */ /* 0x000fe20000410000 */
[----:B------:R-:W-:Y:S01]  /*6a70*/  FADD.FTZ R32, R32, R17 ;  /* 0x0000001120207221 */ /* 0x000fe20000010000 */
[----:B------:R-:W-:Y:S01]  /*6a80*/  FFMA.FTZ R6, R17, R54, R6 ;  /* 0x0000003611067223 */ /* 0x000fe20000010006 */
[----:B------:R-:W-:Y:S01]  /*6a90*/  SHF.L.U32 R17, R58, 0x10, RZ ;  /* 0x000000103a117819 */ /* 0x000fe200000006ff */
[----:B------:R-:W-:Y:S01]  /*6aa0*/  FADD.FTZ R42, R42, R55 ;  /* 0x000000372a2a7221 */ /* 0x000fe20000010000 */
[----:B------:R-:W-:-:S03]  /*6ab0*/  FFMA.FTZ R49, R2, R55, R49 ;  /* 0x0000003702317223 */ /* 0x000fc60000010031 */
[----:B------:R-:W-:Y:S01]  /*6ac0*/  FADD.FTZ R76, R76, R17 ;  /* 0x000000114c4c7221 */ /* 0x000fe20000010000 */
[----:B------:R-:W-:Y:S01]  /*6ad0*/  FFMA.FTZ R78, R17, R8, R78 ;  /* 0x00000008114e7223 */ /* 0x000fe2000001004e */
[----:B------:R-:W-:Y:S01]  /*6ae0*/  FADD.FTZ R42, R37, R42 ;  /* 0x0000002a252a7221 */ /* 0x000fe20000010000 */
[----:B------:R-:W-:Y:S01]  /*6af0*/  FFMA.FTZ R49, R54, R37, R49 ;  /* 0x0000002536317223 */ /* 0x000fe20000010031 */
[----:B------:R-:W-:Y:S01]  /*6b00*/  FMUL.FTZ R17, R33, R17 ;  /* 0x0000001121117220 */ /* 0x000fe20000410000 */
[----:B------:R-:W-:-:S03]  /*6b10*/  FMUL.FTZ R2, R99, R59 ;  /* 0x0000003b63027220 */ /* 0x000fc60000410000 */
[----:B------:R-:W-:Y:S01]  /*6b20*/  FADD.FTZ R37, R42, R17 ;  /* 0x000000112a257221 */ /* 0x000fe20000010000 */
[----:B------:R-:W-:Y:S01]  /*6b30*/  FFMA.FTZ R8, R8, R17, R49 ;  /* 0x0000001108087223 */ /* 0x000fe20000010031 */
[----:B------:R-:W-:Y:S01]  /*6b40*/  SHF.L.U32 R17, R62, 0x10, RZ ;  /* 0x000000103e117819 */ /* 0x000fe200000006ff */
[----:B------:R-:W-:Y:S01]  /*6b50*/  FMUL.FTZ R43, R10, UR16 ;  /* 0x000000100a2b7c20 */ /* 0x000fe20008410000 */
[----:B------:R-:W-:Y:S01]  /*6b60*/  FADD.FTZ R37, R2, R37 ;  /* 0x0000002502257221 */ /* 0x000fe20000010000 */
[----:B------:R-:W-:Y:S02]  /*6b70*/  FFMA.FTZ R8, R57, R2, R8 ;  /* 0x0000000239087223 */ /* 0x000fe40000010008 */
[----:B------:R-:W-:Y:S01]  /*6b80*/  FMUL.FTZ R2, R33, R17 ;  /* 0x0000001121027220 */ /* 0x000fe20000410000 */
[----:B------:R-:W-:Y:S01]  /*6b90*/  FADD.FTZ R76, R76, R17 ;  /* 0x000000114c4c7221 */ /* 0x000fe20000010000 */
[----:B------:R-:W-:Y:S01]  /*6ba0*/  FFMA.FTZ R78, R17, R43, R78 ;  /* 0x0000002b114e7223 */ /* 0x000fe2000001004e */
[----:B------:R-:W-:Y:S01]  /*6bb0*/  SHF.L.U32 R17, R66, 0x10, RZ ;  /* 0x0000001042117819 */ /* 0x000fe200000006ff */
[----:B------:R-:W-:Y:S01]  /*6bc0*/  FADD.FTZ R37, R37, R2 ;  /* 0x0000000225257221 */ /* 0x000fe20000010000 */
[----:B------:R-:W-:Y:S01]  /*6bd0*/  FFMA.FTZ R8, R43, R2, R8 ;  /* 0x000000022b087223 */ /* 0x000fe20000010008 */
[----:B------:R-:W-:Y:S01]  /*6be0*/  FMUL.FTZ R2, R99, R63 ;  /* 0x0000003f63027220 */ /* 0x000fe20000410000 */
[----:B------:R-:W-:Y:S01]  /*6bf0*/  FMUL.FTZ R43, R12, UR16 ;  /* 0x000000100c2b7c20 */ /* 0x000fe20008410000 */
[----:B------:R-:W-:-:S02]  /*6c00*/  FMUL.FTZ R10, R33, R17 ;  /* 0x00000011210a7220 */ /* 0x000fc40000410000 */
[----:B------:R-:W-:Y:S01]  /*6c10*/  FADD.FTZ R37, R2, R37 ;  /* 0x0000002502257221 */ /* 0x000fe20000010000 */
[----:B------:R-:W-:Y:S01]  /*6c20*/  FFMA.FTZ R8, R61, R2, R8 ;  /* 0x000000023d087223 */ /* 0x000fe20000010008 */
[----:B------:R-:W-:Y:S01]  /*6c30*/  FADD.FTZ R76, R76, R17 ;  /* 0x000000114c4c7221 */ /* 0x000fe20000010000 */
[----:B------:R-:W-:Y:S01]  /*6c40*/  FFMA.FTZ R78, R17, R43, R78 ;  /* 0x0000002b114e7223 */ /* 0x000fe2000001004e */
[----:B------:R-:W-:Y:S01]  /*6c50*/  FADD.FTZ R14, R14, -UR28 ;  /* 0x8000001c0e0e7e21 */ /* 0x000fe20008010000 */
[----:B------:R-:W-:Y:S01]  /*6c60*/  FADD.FTZ R37, R37, R10 ;  /* 0x0000000a25257221 */ /* 0x000fe20000010000 */
[----:B------:R-:W-:Y:S01]  /*6c70*/  FFMA.FTZ R8, R43, R10, R8 ;  /* 0x0000000a2b087223 */ /* 0x000fe20000010008 */
[----:B------:R-:W-:Y:S01]  /*6c80*/  FMUL.FTZ R65, R65, UR16 ;  /* 0x0000001041417c20 */ /* 0x000fe20008410000 */
[----:B------:R-:W-:Y:S01]  /*6c90*/  FMUL.FTZ R2, R99, R67 ;  /* 0x0000004363027220 */ /* 0x000fe20000410000 */
[----:B------:R-:W-:Y:S02]  /*6ca0*/  SHF.L.U32 R69, R69, 0x10, RZ ;  /* 0x0000001045457819 */ /* 0x000fe400000006ff */
[----:B------:R-:W-:Y:S01]  /*6cb0*/  SHF.L.U32 R17, R70, 0x10, RZ ;  /* 0x0000001046117819 */ /* 0x000fe200000006ff */
[----:B------:R-:W-:Y:S01]  /*6cc0*/  FMUL.FTZ R43, R14, UR16 ;  /* 0x000000100e2b7c20 */ /* 0x000fe20008410000 */
[----:B------:R-:W-:Y:S01]  /*6cd0*/  FADD.FTZ R37, R2, R37 ;  /* 0x0000002502257221 */ /* 0x000fe20000010000 */
[----:B------:R-:W-:Y:S01]  /*6ce0*/  FFMA.FTZ R8, R65, R2, R8 ;  /* 0x0000000241087223 */ /* 0x000fe20000010008 */
[----:B------:R-:W-:Y:S01]  /*6cf0*/  SHF.L.U32 R71, R71, 0x10, RZ ;  /* 0x0000001047477819 */ /* 0x000fe200000006ff */
[----:B------:R-:W-:Y:S01]  /*6d00*/  FADD.FTZ R69, R69, -UR28 ;  /* 0x8000001c45457e21 */ /* 0x000fe20008010000 */
[----:B------:R-:W-:Y:S01]  /*6d10*/  SHF.L.U32 R16, R16, 0x10, RZ ;  /* 0x0000001010107819 */ /* 0x000fe200000006ff */
[----:B------:R-:W-:Y:S01]  /*6d20*/  FMUL.FTZ R2, R33, R17 ;  /* 0x0000001121027220 */ /* 0x000fe20000410000 */
[----:B------:R-:W-:Y:S01]  /*6d30*/  FADD.FTZ R76, R76, R17 ;  /* 0x000000114c4c7221 */ /* 0x000fe20000010000 */
[----:B------:R-:W-:Y:S01]  /*6d40*/  FFMA.FTZ R78, R17, R43, R78 ;  /* 0x0000002b114e7223 */ /* 0x000fe2000001004e */
[----:B------:R-:W-:Y:S01]  /*6d50*/  FADD.FTZ R32, R32, R59 ;  /* 0x0000003b20207221 */ /* 0x000fe20000010000 */
[----:B------:R-:W-:Y:S01]  /*6d60*/  FFMA.FTZ R6, R59, R57, R6 ;  /* 0x000000393b067223 */ /* 0x000fe20000010006 */
[----:B------:R-:W-:Y:S01]  /*6d70*/  SHF.L.U32 R17, R74, 0x10, RZ ;  /* 0x000000104a117819 */ /* 0x000fe200000006ff */
[----:B------:R-:W-:Y:S01]  /*6d80*/  FMUL.FTZ R69, R69, UR16 ;  /* 0x0000001045457c20 */ /* 0x000fe20008410000 */
[----:B------:R-:W-:Y:S01]  /*6d90*/  FMUL.FTZ R10, R99, R71 ;  /* 0x00000047630a7220 */ /* 0x000fe20000410000 */
[----:B------:R-:W-:Y:S01]  /*6da0*/  FADD.FTZ R37, R37, R2 ;  /* 0x0000000225257221 */ /* 0x000fe20000010000 */
[----:B------:R-:W-:Y:S01]  /*6db0*/  FFMA.FTZ R8, R43, R2, R8 ;  /* 0x000000022b087223 */ /* 0x000fe20000010008 */
[----:B------:R-:W-:Y:S01]  /*6dc0*/  FADD.FTZ R16, R16, -UR28 ;  /* 0x8000001c10107e21 */ /* 0x000fe20008010000 */
[----:B------:R-:W-:Y:S01]  /*6dd0*/  SHF.L.U32 R73, R73, 0x10, RZ ;  /* 0x0000001049497819 */ /* 0x000fe200000006ff */
[----:B------:R-:W-:Y:S01]  /*6de0*/  FADD.FTZ R32, R32, R63 ;  /* 0x0000003f20207221 */ /* 0x000fe20000010000 */
[----:B------:R-:W-:Y:S01]  /*6df0*/  FFMA.FTZ R6, R63, R61, R6 ;  /* 0x0000003d3f067223 */ /* 0x000fe20000010006 */
[----:B------:R-:W-:Y:S01]  /*6e00*/  FADD.FTZ R37, R10, R37 ;  /* 0x000000250a257221 */ /* 0x000fe20000010000 */
[----:B------:R-:W-:Y:S01]  /*6e10*/  FFMA.FTZ R8, R69, R10, R8 ;  /* 0x0000000a45087223 */ /* 0x000fe20000010008 */
[----:B------:R-:W-:Y:S01]  /*6e20*/  FMUL.FTZ R43, R16, UR16 ;  /* 0x00000010102b7c20 */ /* 0x000fe20008410000 */
[----:B------:R-:W-:Y:S01]  /*6e30*/  FMUL.FTZ R2, R33, R17 ;  /* 0x0000001121027220 */ /* 0x000fe20000410000 */
[----:B------:R-:W-:Y:S01]  /*6e40*/  SHF.L.U32 R20, R20, 0x10, RZ ;  /* 0x0000001014147819 */ /* 0x000fe200000006ff */
[----:B------:R-:W-:Y:S01]  /*6e50*/  FADD.FTZ R73, R73, -UR28 ;  /* 0x8000001c49497e21 */ /* 0x000fe20008010000 */
[----:B------:R-:W-:Y:S01]  /*6e60*/  SHF.L.U32 R75, R75, 0x10, RZ ;  /* 0x000000104b4b7819 */ /* 0x000fe200000006ff */
[----:B------:R-:W-:Y:S01]  /*6e70*/  FADD.FTZ R32, R32, R67 ;  /* 0x0000004320207221 */ /* 0x000fe20000010000 */
[----:B------:R-:W-:Y:S01]  /*6e80*/  SHF.L.U32 R77, R77, 0x10, RZ ;  /* 0x000000104d4d7819 */ /* 0x000fe200000006ff */
[----:B------:R-:W-:Y:S01]  /*6e90*/  FFMA.FTZ R6, R67, R65, R6 ;  /* 0x0000004143067223 */ /* 0x000fe20000010006 */
[----:B------:R-:W-:Y:S01]  /*6ea0*/  FADD.FTZ R37, R37, R2 ;  /* 0x0000000225257221 */ /* 0x000fe20000010000 */
[----:B------:R-:W-:Y:S01]  /*6eb0*/  FFMA.FTZ R8, R43, R2, R8 ;  /* 0x000000022b087223 */ /* 0x000fe20000010008 */
[----:B------:R-:W-:Y:S01]  /*6ec0*/  SHF.L.U32 R107, R107, 0x10, RZ ;  /* 0x000000106b6b7819 */ /* 0x000fe200000006ff */
[----:B------:R-:W-:Y:S01]  /*6ed0*/  FADD.FTZ R20, R20, -UR28 ;  /* 0x8000001c14147e21 */ /* 0x000fe20008010000 */
[----:B------:R-:W-:Y:S01]  /*6ee0*/  FMUL.FTZ R73, R73, UR16 ;  /* 0x0000001049497c20 */ /* 0x000fe20008410000 */
[----:B------:R-:W-:Y:S01]  /*6ef0*/  FMUL.FTZ R2, R99, R75 ;  /* 0x0000004b63027220 */ /* 0x000fe20000410000 */
[----:B------:R-:W-:Y:S01]  /*6f00*/  FADD.FTZ R32, R32, R71 ;  /* 0x0000004720207221 */ /* 0x000fe20000010000 */
[----:B------:R-:W-:Y:S01]  /*6f10*/  FFMA.FTZ R6, R71, R69, R6 ;  /* 0x0000004547067223 */ /* 0x000fe20000010006 */
[----:B------:R-:W-:Y:S01]  /*6f20*/  FADD.FTZ R76, R76, R17 ;  /* 0x000000114c4c7221 */ /* 0x000fe20000010000 */
[----:B------:R-:W-:Y:S01]  /*6f30*/  FFMA.FTZ R78, R17, R43, R78 ;  /* 0x0000002b114e7223 */ /* 0x000fe2000001004e */
[----:B------:R-:W-:Y:S01]  /*6f40*/  FADD.FTZ R77, R77, -UR28 ;  /* 0x8000001c4d4d7e21 */ /* 0x000fe20008010000 */
[----:B------:R-:W-:Y:S01]  /*6f50*/  SHF.L.U32 R17, R110, 0x10, RZ ;  /* 0x000000106e117819 */ /* 0x000fe200000006ff */
[----:B------:R-:W-:Y:S01]  /*6f60*/  FMUL.FTZ R43, R20, UR16 ;  /* 0x00000010142b7c20 */ /* 0x000fe20008410000 */
[----:B------:R-:W-:Y:S01]  /*6f70*/  SHF.L.U32 R22, R22, 0x10, RZ ;  /* 0x0000001016167819 */ /* 0x000fe200000006ff */
[----:B------:R-:W-:Y:S01]  /*6f80*/  FMUL.FTZ R10, R33, R107 ;  /* 0x0000006b210a7220 */ /* 0x000fe20000410000 */
[----:B------:R-:W-:Y:S01]  /*6f90*/  SHF.L.U32 R112, R112, 0x10, RZ ;  /* 0x0000001070707819 */ /* 0x000fe200000006ff */
[----:B------:R-:W-:Y:S01]  /*6fa0*/  FADD.FTZ R37, R2, R37 ;  /* 0x0000002502257221 */ /* 0x000fe20000010000 */
[----:B------:R-:W-:Y:S01]  /*6fb0*/  FFMA.FTZ R8, R73, R2, R8 ;  /* 0x0000000249087223 */ /* 0x000fe20000010008 */
        /* <DEDUP_REMOVED lines=39> */
[----:B------:R-:W-:Y:S01]  /*7230*/  SHF.L.U32 R120, R120, 0x10, RZ ;  /* 0x0000001078787819 */ /* 0x000fe200000006ff */
[----:B------:R-:W-:Y:S01]  /*7240*/  FADD.FTZ R26, R26, -UR28 ;  /* 0x8000001c1a1a7e21 */ /* 0x000fe20008010000 */
[----:B------:R-:W-:Y:S01]  /*7250*/  FADD.FTZ R32, R32, R17 ;  /* 0x0000001120207221 */ /* 0x000fe20000010000 */
[----:B------:R-:W-:Y:S01]  /*7260*/  FFMA.FTZ R6, R17, R116, R6 ;  /* 0x0000007411067223 */ /* 0x000fe20000010006 */
[----:B------:R-:W-:Y:S01]  /*7270*/  FADD.FTZ R76, R76, R113 ;  /* 0x000000714c4c7221 */ /* 0x000fe20000010000 */
[----:B------:R-:W-:Y:S01]  /*7280*/  FMUL.FTZ R17, R99, R17 ;  /* 0x0000001163117220 */ /* 0x000fe20000410000 */
        /* <DEDUP_REMOVED lines=8> */
[----:B------:R-:W-:Y:S01]  /*7310*/  SHF.L.U32 R17, R122, 0x10, RZ ;  /* 0x000000107a117819 */ /* 0x000fe200000006ff */
[----:B------:R-:W-:Y:S01]  /*7320*/  FMUL.FTZ R120, R120, UR16 ;  /* 0x0000001078787c20 */ /* 0x000fe20008410000 */
[----:B------:R-:W-:Y:S01]  /*7330*/  SHF.L.U32 R29, R29, 0x10, RZ ;  /* 0x000000101d1d7819 */ /* 0x000fe200000006ff */
[----:B------:R-:W-:Y:S01]  /*7340*/  FADD.FTZ R76, R76, R121 ;  /* 0x000000794c4c7221 */ /* 0x000fe20000010000 */
[----:B------:R-:W-:Y:S01]  /*7350*/  FFMA.FTZ R78, R121, R26, R78 ;  /* 0x0000001a794e7223 */ /* 0x000fe2000001004e */
[----:B------:R-:W-:Y:S01]  /*7360*/  FADD.FTZ R28, R28, -UR28 ;  /* 0x8000001c1c1c7e21 */ /* 0x000fe20008010000 */
[----:B------:R-:W-:Y:S01]  /*7370*/  FMUL.FTZ R121, R33, R121 ;  /* 0x0000007921797220 */ /* 0x000fe20000410000 */
[----:B------:R-:W-:Y:S01]  /*7380*/  FMUL.FTZ R37, R99, R17 ;  /* 0x0000001163257220 */ /* 0x000fe20000410000 */
[----:B------:R-:W-:Y:S01]  /*7390*/  FADD.FTZ R32, R32, R17 ;  /* 0x0000001120207221 */ /* 0x000fe20000010000 */
[----:B------:R-:W-:Y:S01]  /*73a0*/  FFMA.FTZ R6, R17, R120, R6 ;  /* 0x0000007811067223 */ /* 0x000fe20000010006 */
[----:B------:R-:W-:Y:S01]  /*73b0*/  SHF.L.U32 R17, R30, 0x10, RZ ;  /* 0x000000101e117819 */ /* 0x000fe200000006ff */
[----:B------:R-:W-:Y:S01]  /*73c0*/  FADD.FTZ R29, R29, -UR28 ;  /* 0x8000001c1d1d7e21 */ /* 0x000fe20008010000 */
[----:B------:R-:W-:Y:S01]  /*73d0*/  FMUL.FTZ R28, R28, UR16 ;  /* 0x000000101c1c7c20 */ /* 0x000fe20008410000 */
[----:B------:R-:W-:Y:S01]  /*73e0*/  FADD.FTZ R10, R10, R121 ;  /* 0x000000790a0a7221 */ /* 0x000fe20000010000 */
[----:B------:R-:W-:Y:S01]  /*73f0*/  FFMA.FTZ R43, R26, R121, R43 ;  /* 0x000000791a2b7223 */ /* 0x000fe2000001002b */
[----:B------:R-:W-:Y:S01]  /*7400*/  SHF.L.U32 R31, R31, 0x10, RZ ;  /* 0x000000101f1f7819 */ /* 0x000fe200000006ff */
[----:B------:R-:W-:Y:S01]  /*7410*/  FMUL.FTZ R29, R29, UR16 ;  /* 0x000000101d1d7c20 */ /* 0x000fe20008410000 */
[----:B------:R-:W-:Y:S01]  /*7420*/  FADD.FTZ R76, R76, R17 ;  /* 0x000000114c4c7221 */ /* 0x000fe20000010000 */
[----:B------:R-:W-:Y:S01]  /*7430*/  FFMA.FTZ R78, R17, R28, R78 ;  /* 0x0000001c114e7223 */ /* 0x000fe2000001004e */
        /* <DEDUP_REMOVED lines=20> */
[----:B------:R-:W-:Y:S01]  /*7580*/  FFMA.FTZ R28, R29, R0, R28 ;  /* 0x000000001d1c7223 */ /* 0x000fe2000001001c */
[----:B------:R-:W-:Y:S01]  /*7590*/  SHF.L.U32 R11, R11, 0x10, RZ ;  /* 0x000000100b0b7819 */ /* 0x000fe200000006ff */
[----:B------:R-:W-:Y:S01]  /*75a0*/  FADD.FTZ R13, R13, -UR28 ;  /* 0x8000001c0d0d7e21 */ /* 0x000fe20008010000 */
[----:B------:R-:W-:Y:S01]  /*75b0*/  SHF.L.U32 R9, R9, 0x10, RZ ;  /* 0x0000001009097819 */ /* 0x000fe200000006ff */
[----:B------:R-:W-:Y:S01]  /*75c0*/  FMUL.FTZ R3, R3, UR16 ;  /* 0x0000001003037c20 */ /* 0x000fe20008410000 */
[----:B------:R-:W-:Y:S01]  /*75d0*/  FMUL.FTZ R0, R99, R7 ;  /* 0x0000000763007220 */ /* 0x000fe20000410000 */
[----:B------:R-:W-:Y:S01]  /*75e0*/  SHF.L.U32 R21, R21, 0x10, RZ ;  /* 0x0000001015157819 */ /* 0x000fe200000006ff */
[----:B------:R-:W-:Y:S01]  /*75f0*/  FMUL.FTZ R13, R13, UR16 ;  /* 0x000000100d0d7c20 */ /* 0x000fe20008410000 */
[----:B------:R-:W-:Y:S01]  /*7600*/  SHF.L.U32 R5, R5, 0x10, RZ ;  /* 0x0000001005057819 */ /* 0x000fe200000006ff */
[----:B------:R-:W-:Y:S01]  /*7610*/  FMUL.FTZ R2, R33, R9 ;  /* 0x0000000921027220 */ /* 0x000fe20000410000 */
[----:B------:R-:W-:Y:S01]  /*7620*/  FADD.FTZ R31, R0, R31 ;  /* 0x0000001f001f7221 */ /* 0x000fe20000010000 */
[----:B------:R-:W-:Y:S01]  /*7630*/  FFMA.FTZ R28, R3, R0, R28 ;  /* 0x00000000031c7223 */ /* 0x000fe2000001001c */
[----:B------:R-:W-:Y:S01]  /*7640*/  FADD.FTZ R11, R11, -UR28 ;  /* 0x8000001c0b0b7e21 */ /* 0x000fe20008010000 */
[----:B------:R-:W-:Y:S01]  /*7650*/  FADD.FTZ R76, R76, R17 ;  /* 0x000000114c4c7221 */ /* 0x000fe20000010000 */
[----:B------:R-:W-:Y:S01]  /*7660*/  FFMA.FTZ R78, R17, R29, R78 ;  /* 0x0000001d114e7223 */ /* 0x000fe2000001004e */
[----:B------:R-:W-:Y:S01]  /*7670*/  FFMA.FTZ R6, R7, R3, R6 ;  /* 0x0000000307067223 */ /* 0x000fe20000010006 */
[----:B------:R-:W-:Y:S01]  /*7680*/  FADD.FTZ R21, R21, -UR28 ;  /* 0x8000001c15157e21 */ /* 0x000fe20008010000 */
[----:B------:R-:W-:Y:S01]  /*7690*/  FADD.FTZ R31, R31, R2 ;  /* 0x000000021f1f7221 */ /* 0x000fe20000010000 */
[----:B------:R-:W-:Y:S01]  /*76a0*/  FFMA.FTZ R28, R13, R2, R28 ;  /* 0x000000020d1c7223 */ /* 0x000fe2000001001c */
[----:B------:R-:W-:Y:S01]  /*76b0*/  FMUL.FTZ R11, R11, UR16 ;  /* 0x000000100b0b7c20 */ /* 0x000fe20008410000 */
[----:B------:R-:W-:Y:S01]  /*76c0*/  FMUL.FTZ R0, R99, R5 ;  /* 0x0000000563007220 */ /* 0x000fe20000410000 */
[----:B------:R-:W-:-:S02]  /*76d0*/  SHF.L.U32 R19, R19, 0x10, RZ ;  /* 0x0000001013137819 */ /* 0x000fc400000006ff */
[----:B------:R-:W-:Y:S01]  /*76e0*/  SHF.L.U32 R3, R18, 0x10, RZ ;  /* 0x0000001012037819 */ /* 0x000fe200000006ff */
[----:B------:R-:W-:Y:S01]  /*76f0*/  FADD.FTZ R76, R76, R9 ;  /* 0x000000094c4c7221 */ /* 0x000fe20000010000 */
[----:B------:R-:W-:Y:S01]  /*7700*/  FFMA.FTZ R78, R9, R13, R78 ;  /* 0x0000000d094e7223 */ /* 0x000fe2000001004e */
        /* <DEDUP_REMOVED lines=44> */
[----:B------:R-:W-:Y:S01]  /*79d0*/  FMUL.FTZ R7, R99, R25 ;  /* 0x0000001963077220 */ /* 0x000fe20000410000 */
[----:B------:R-:W-:Y:S01]  /*79e0*/  FMUL.FTZ R44, R44, UR16 ;  /* 0x000000102c2c7c20 */ /* 0x000fe20008410000 */
[----:B------:R-:W-:Y:S01]  /*79f0*/  SHF.L.U32 R11, R60, 0x10, RZ ;  /* 0x000000103c0b7819 */ /* 0x000fe200000006ff */
[----:B------:R-:W-:Y:S01]  /*7a00*/  FADD.FTZ R32, R32, R15 ;  /* 0x0000000f20207221 */ /* 0x000fe20000010000 */
[----:B------:R-:W-:Y:S01]  /*7a10*/  SHF.L.U32 R27, R27, 0x10, RZ ;  /* 0x000000101b1b7819 */ /* 0x000fe200000006ff */
[----:B------:R-:W-:Y:S01]  /*7a20*/  FFMA.FTZ R6, R15, R19, R6 ;  /* 0x000000130f067223 */ /* 0x000fe20000010006 */
[----:B------:R-:W-:Y:S01]  /*7a30*/  FADD.FTZ R56, R56, -UR28 ;  /* 0x8000001c38387e21 */ /* 0x000fe20008010000 */
[----:B------:R-:W-:Y:S01]  /*7a40*/  FADD.FTZ R2, R7, R2 ;  /* 0x0000000207027221 */ /* 0x000fe20000010000 */
[----:B------:R-:W-:Y:S01]  /*7a50*/  FFMA.FTZ R9, R44, R7, R9 ;  /* 0x000000072c097223 */ /* 0x000fe20000010009 */
[----:B---3--:R-:W-:Y:S01]  /*7a60*/  SHF.L.U32 R57, R123, 0x10, RZ ;  /* 0x000000107b397819 */ /* 0x008fe200000006ff */
[----:B------:R-:W-:Y:S01]  /*7a70*/  FADD.FTZ R32, R32, R23 ;  /* 0x0000001720207221 */ /* 0x000fe20000010000 */
[----:B------:R-:W-:Y:S01]  /*7a80*/  FMUL.FTZ R7, R33, R11 ;  /* 0x0000000b21077220 */ /* 0x000fe20000410000 */
[----:B------:R-:W-:Y:S01]  /*7a90*/  FFMA.FTZ R6, R23, R35, R6 ;  /* 0x0000002317067223 */ /* 0x000fe20000010006 */
[----:B------:R-:W-:Y:S01]  /*7aa0*/  FMUL.FTZ R56, R56, UR16 ;  /* 0x0000001038387c20 */ /* 0x000fe20008410000 */
[----:B------:R-:W-:Y:S01]  /*7ab0*/  FADD.FTZ R27, R27, -UR28 ;  /* 0x8000001c1b1b7e21 */ /* 0x000fe20008010000 */
[----:B------:R-:W-:Y:S01]  /*7ac0*/  FADD.FTZ R76, R76, R3 ;  /* 0x000000034c4c7221 */ /* 0x000fe20000010000 */
[----:B------:R-:W-:Y:S01]  /*7ad0*/  FFMA.FTZ R78, R3, R5, R78 ;  /* 0x00000005034e7223 */ /* 0x000fe2000001004e */
[----:B------:R-:W-:Y:S01]  /*7ae0*/  FADD.FTZ R3, R2, R7 ;  /* 0x0000000702037221 */ /* 0x000fe20000010000 */
[----:B------:R-:W-:Y:S01]  /*7af0*/  FMUL.FTZ R0, R99, R57 ;  /* 0x0000003963007220 */ /* 0x000fe20000410000 */
        /* <DEDUP_REMOVED lines=11> */
.L_x_380:
[----:B------:R-:W2:Y:S04]  /*7bb0*/  LDL.LU R6, [R1+0x150] ;  /* 0x0001500001067983 */ /* 0x000ea80000300800 */
[----:B------:R-:W3:Y:S04]  /*7bc0*/  LDL.LU R76, [R1+0x158] ;  /* 0x00015800014c7983 */ /* 0x000ee80000300800 */
[----:B------:R-:W4:Y:S04]  /*7bd0*/  LDL.LU R106, [R1+0x154] ;  /* 0x00015400016a7983 */ /* 0x000f280000300800 */
[----:B------:R-:W4:Y:S04]  /*7be0*/  LDL.LU R109, [R1+0x15c] ;  /* 0x00015c00016d7983 */ /* 0x000f280000300800 */
[----:B------:R-:W4:Y:S04]  /*7bf0*/  LDL.LU R111, [R1+0x14c] ;  /* 0x00014c00016f7983 */ /* 0x000f280000300800 */
[----:B------:R-:W4:Y:S04]  /*7c00*/  LDL.LU R123, [R1+0x164] ;  /* 0x00016400017b7983 */ /* 0x000f280000300800 */
[----:B-----5:R0:W-:Y:S04]  /*7c10*/  STL [R1+0x1b0], R41 ;  /* 0x0001b02901007387 */ /* 0x0201e80000100800 */
[----:B------:R1:W-:Y:S04]  /*7c20*/  STL [R1+0x1b4], R100 ;  /* 0x0001b46401007387 */ /* 0x0003e80000100800 */
[----:B------:R1:W-:Y:S04]  /*7c30*/  STL [R1+0x1a0], R38 ;  /* 0x0001a02601007387 */ /* 0x0003e80000100800 */
[----:B0-----:R-:W4:Y:S04]  /*7c40*/  LDL.LU R41, [R1+0x168] ;  /* 0x0001680001297983 */ /* 0x001f280000300800 */
[----:B-1----:R-:W4:Y:S04]  /*7c50*/  LDL.LU R100, [R1+0x16c] ;  /* 0x00016c0001647983 */ /* 0x002f280000300800 */
[----:B------:R-:W4:Y:S04]  /*7c60*/  LDL.LU R38, [R1+0x160] ;  /* 0x0001600001267983 */ /* 0x000f280000300800 */
[----:B------:R0:W-:Y:S04]  /*7c70*/  STL [R1+0x1a8], R39 ;  /* 0x0001a82701007387 */ /* 0x0001e80000100800 */
[----:B------:R1:W-:Y:S04]  /*7c80*/  STL [R1+0x1ac], R40 ;  /* 0x0001ac2801007387 */ /* 0x0003e80000100800 */
[----:B0-----:R-:W4:Y:S01]  /*7c90*/  LDL.LU R39, [R1+0x174] ;  /* 0x0001740001277983 */ /* 0x001f220000300800 */
        /* <DEDUP_REMOVED lines=40> */
[----:B------:R-:W-:-:S05]  /*7f20*/  SHF.L.U32 R123, R123, 0x10, RZ ;  /* 0x000000107b7b7819 */ /* 0x000fca00000006ff */
[----:B0-----:R-:W-:Y:S01]  /*7f30*/  FMUL.FTZ R123, R123, R115 ;  /* 0x000000737b7b7220 */ /* 0x001fe20000410000 */
[----:B------:R-:W-:-:S04]  /*7f40*/  FADD.FTZ R115, -R115, 1 ;  /* 0x3f80000073737421 */ /* 0x000fc80000010100 */
[----:B------:R-:W-:Y:S01]  /*7f50*/  FFMA.FTZ R115, R119, R115, 1 ;  /* 0x3f80000077737423 */ /* 0x000fe20000010073 */
[----:B------:R-:W-:Y:S02]  /*7f60*/  SHF.L.U32 R119, R41, 0x10, RZ ;  /* 0x0000001029777819 */ /* 0x000fe400000006ff */
[----:B------:R-:W2:Y:S01]  /*7f70*/  LDL.LU R41, [R1+0x170] ;  /* 0x0001700001297983 */ /* 0x000ea20000300800 */
[----:B------:R-:W-:Y:S01]  /*7f80*/  FMUL.FTZ R115, R123, R115 ;  /* 0x000000737b737220 */ /* 0x000fe20000410000 */
[----:B------:R-:W-:Y:S01]  /*7f90*/  FFMA.FTZ R6, R6, R72, RZ ;  /* 0x0000004806067223 */ /* 0x000fe200000100ff */
[----:B------:R-:W-:-:S03]  /*7fa0*/  FADD.FTZ R119, R119, -UR28 ;  /* 0x8000001c77777e21 */ /* 0x000fc60008010000 */
[----:B------:R-:W-:Y:S01]  /*7fb0*/  FFMA.FTZ R6, R111, R115, R6 ;  /* 0x000000736f067223 */ /* 0x000fe20000010006 */
[----:B------:R-:W-:Y:S01]  /*7fc0*/  FMUL.FTZ R119, R119, UR16 ;  /* 0x0000001077777c20 */ /* 0x000fe20008410000 */
[----:B------:R-:W-:-:S03]  /*7fd0*/  FADD.FTZ R72, RZ, R72 ;  /* 0x00000048ff487221 */ /* 0x000fc60000010000 */
[----:B------:R0:W-:Y:S01]  /*7fe0*/  STL [R1+0x144], R6 ;  /* 0x0001440601007387 */ /* 0x0001e20000100800 */
[----:B-1----:R-:W-:Y:S01]  /*7ff0*/  FADD.FTZ R40, R72, R115 ;  /* 0x0000007348287221 */ /* 0x002fe20000010000 */
[----:B------:R-:W-:Y:S01]  /*8000*/  FMUL.FTZ R115, R33, R115 ;  /* 0x0000007321737220 */ /* 0x000fe20000410000 */
[----:B0-----:R-:W-:-:S04]  /*8010*/  FFMA.FTZ R6, R99, R119, R68 ;  /* 0x0000007763067223 */ /* 0x001fc80000010044 */
[----:B------:R-:W-:Y:S01]  /*8020*/  FMUL.FTZ R72, R6, -1.4426950216293334961 ;  /* 0xbfb8aa3b06487820 */ /* 0x000fe20000410000 */
[----:B------:R0:W-:Y:S01]  /*8030*/  STL [R1+0x148], R40 ;  /* 0x0001482801007387 */ /* 0x0001e20000100800 */
[----:B------:R-:W-:Y:S01]  /*8040*/  FFMA.FTZ R106, R111, R115, R106 ;  /* 0x000000736f6a7223 */ /* 0x000fe2000001006a */
[----:B------:R-:W-:Y:S02]  /*8050*/  SHF.L.U32 R111, R100, 0x10, RZ ;  /* 0x00000010646f7819 */ /* 0x000fe400000006ff */
[----:B------:R-:W3:Y:S01]  /*8060*/  LDL.LU R100, [R1+0x178] ;  /* 0x0001780001647983 */ /* 0x000ee20000300800 */
[----:B------:R-:W1:Y:S03]  /*8070*/  MUFU.EX2 R72, R72 ;  /* 0x0000004800487308 */ /* 0x000e660000000800 */
[----:B0-----:R-:W4:Y:S01]  /*8080*/  LDL.LU R40, [R1+0x17c] ;  /* 0x00017c0001287983 */ /* 0x001f220000300800 */
[----:B-1----:R-:W-:-:S06]  /*8090*/  FADD.FTZ R72, R72, 1 ;  /* 0x3f80000048487421 */ /* 0x002fcc0000010000 */
[----:B------:R-:W0:Y:S01]  /*80a0*/  MUFU.RCP R72, R72 ;  /* 0x0000004800487308 */ /* 0x000e220000001000 */
[----:B------:R-:W-:Y:S01]  /*80b0*/  FFMA.FTZ R32, R32, R76, RZ ;  /* 0x0000004c20207223 */ /* 0x000fe200000100ff */
[----:B------:R-:W-:Y:S01]  /*80c0*/  FADD.FTZ R76, RZ, R76 ;  /* 0x0000004cff4c7221 */ /* 0x000fe20000010000 */
[----:B0-----:R-:W-:Y:S01]  /*80d0*/  FMUL.FTZ R111, R111, R72 ;  /* 0x000000486f6f7220 */ /* 0x001fe20000410000 */
[----:B------:R-:W-:-:S04]  /*80e0*/  FADD.FTZ R72, -R72, 1 ;  /* 0x3f80000048487421 */ /* 0x000fc80000010100 */
[----:B------:R-:W-:-:S04]  /*80f0*/  FFMA.FTZ R72, R6, R72, 1 ;  /* 0x3f80000006487423 */ /* 0x000fc80000010048 */
[----:B------:R-:W-:Y:S02]  /*8100*/  FMUL.FTZ R72, R111, R72 ;  /* 0x000000486f487220 */ /* 0x000fe40000410000 */
[----:B------:R-:W3:Y:S02]  /*8110*/  LDL.LU R111, [R1+0x184] ;  /* 0x00018400016f7983 */ /* 0x000ee40000300800 */
[----:B------:R-:W-:-:S05]  /*8120*/  FADD.FTZ R76, R76, R72 ;  /* 0x000000484c4c7221 */ /* 0x000fca0000010000 */
[----:B------:R-:W-:Y:S01]  /*8130*/  STL [R1+0x13c], R76 ;  /* 0x00013c4c01007387 */ /* 0x000fe20000100800 */
[----:B------:R-:W-:Y:S01]  /*8140*/  FADD.FTZ R6, R109, R115 ;  /* 0x000000736d067221 */ /* 0x000fe20000010000 */
[----:B------:R-:W-:-:S04]  /*8150*/  FFMA.FTZ R32, R119, R72, R32 ;  /* 0x0000004877207223 */ /* 0x000fc80000010020 */
[----:B------:R0:W-:Y:S02]  /*8160*/  STL [R1+0x140], R6 ;  /* 0x0001400601007387 */ /* 0x0001e40000100800 */
[----:B0-----:R-:W-:Y:S01]  /*8170*/  SHF.L.U32 R6, R38, 0x10, RZ ;  /* 0x0000001026067819 */ /* 0x001fe200000006ff */
[----:B------:R-:W-:Y:S01]  /*8180*/  FMUL.FTZ R38, R99, R72 ;  /* 0x0000004863267220 */ /* 0x000fe20000410000 */
[----:B------:R-:W-:Y:S02]  /*8190*/  SHF.L.U32 R72, R39, 0x10, RZ ;  /* 0x0000001027487819 */ /* 0x000fe400000006ff */
[----:B------:R-:W3:Y:S01]  /*81a0*/  LDL.LU R39, [R1+0x188] ;  /* 0x0001880001277983 */ /* 0x000ee20000300800 */
[----:B------:R-:W-:-:S04]  /*81b0*/  FADD.FTZ R6, R6, -UR28 ;  /* 0x8000001c06067e21 */ /* 0x000fc80008010000 */
[----:B------:R-:W-:Y:S01]  /*81c0*/  FMUL.FTZ R123, R6, UR16 ;  /* 0x00000010067b7c20 */ /* 0x000fe20008410000 */
[----:B------:R0:W-:Y:S03]  /*81d0*/  STL [R1+0x138], R32 ;  /* 0x0001382001007387 */ /* 0x0001e60000100800 */
[----:B0-----:R-:W-:-:S04]  /*81e0*/  FFMA.FTZ R32, R33, R123, R64 ;  /* 0x0000007b21207223 */ /* 0x001fc80000010040 */
[----:B------:R-:W-:-:S06]  /*81f0*/  FMUL.FTZ R6, R32, -1.4426950216293334961 ;  /* 0xbfb8aa3b20067820 */ /* 0x000fcc0000410000 */
[----:B------:R-:W0:Y:S01]  /*8200*/  MUFU.EX2 R6, R6 ;  /* 0x0000000600067308 */ /* 0x000e220000000800 */
[----:B--2---:R-:W-:Y:S02]  /*8210*/  SHF.L.U32 R76, R41, 0x10, RZ ;  /* 0x00000010294c7819 */ /* 0x004fe400000006ff */
[----:B------:R-:W2:Y:S01]  /*8220*/  LDL.LU R41, [R1+0x180] ;  /* 0x0001800001297983 */ /* 0x000ea20000300800 */
[----:B0-----:R-:W-:-:S06]  /*8230*/  FADD.FTZ R6, R6, 1 ;  /* 0x3f80000006067421 */ /* 0x001fcc0000010000 */
[----:B------:R-:W0:Y:S01]  /*8240*/  MUFU.RCP R6, R6 ;  /* 0x0000000600067308 */ /* 0x000e220000001000 */
[----:B------:R1:W-:Y:S01]  /*8250*/  STL [R1+0x12c], R38 ;  /* 0x00012c2601007387 */ /* 0x0003e20000100800 */
[----:B------:R-:W-:Y:S01]  /*8260*/  FADD.FTZ R76, R76, -UR28 ;  /* 0x8000001c4c4c7e21 */ /* 0x000fe20008010000 */
[----:B-1----:R-:W-:Y:S01]  /*8270*/  FFMA.FTZ R38, R119, R38, R106 ;  /* 0x0000002677267223 */ /* 0x002fe2000001006a */
[----:B0-----:R-:W-:Y:S01]  /*8280*/  FMUL.FTZ R72, R72, R6 ;  /* 0x0000000648487220 */ /* 0x001fe20000410000 */
[----:B------:R-:W-:-:S03]  /*8290*/  FADD.FTZ R6, -R6, 1 ;  /* 0x3f80000006067421 */ /* 0x000fc60000010100 */
[----:B------:R0:W-:Y:S01]  /*82a0*/  STL [R1+0x134], R38 ;  /* 0x0001342601007387 */ /* 0x0001e20000100800 */
[----:B------:R-:W-:Y:S01]  /*82b0*/  FFMA.FTZ R6, R32, R6, 1 ;  /* 0x3f80000020067423 */ /* 0x000fe20000010006 */
[----:B0-----:R-:W-:-:S03]  /*82c0*/  FMUL.FTZ R38, R76, UR16 ;  /* 0x000000104c267c20 */ /* 0x001fc60008410000 */
[----:B------:R-:W-:Y:S01]  /*82d0*/  FMUL.FTZ R6, R72, R6 ;  /* 0x0000000648067220 */ /* 0x000fe20000410000 */
[----:B------:R-:W-:Y:S01]  /*82e0*/  FFMA.FTZ R72, R99, R38, R68 ;  /* 0x0000002663487223 */ /* 0x000fe20000010044 */
[----:B------:R0:W-:Y:S03]  /*82f0*/  STL [R1+0x128], R38 ;  /* 0x0001282601007387 */ /* 0x0001e60000100800 */
[----:B------:R-:W-:Y:S01]  /*8300*/  FMUL.FTZ R32, R72, -1.4426950216293334961 ;  /* 0xbfb8aa3b48207820 */ /* 0x000fe20000410000 */
[----:B0-----:R-:W2:Y:S05]  /*8310*/  LDL.LU R38, [R1+0x18c] ;  /* 0x00018c0001267983 */ /* 0x001eaa0000300800 */
[----:B------:R-:W0:Y:S02]  /*8320*/  MUFU.EX2 R32, R32 ;  /* 0x0000002000207308 */ /* 0x000e240000000800 */
[----:B0-----:R-:W-:-:S06]  /*8330*/  FADD.FTZ R32, R32, 1 ;  /* 0x3f80000020207421 */ /* 0x001fcc0000010000 */
[----:B------:R-:W0:Y:S01]  /*8340*/  MUFU.RCP R32, R32 ;  /* 0x0000002000207308 */ /* 0x000e220000001000 */
[----:B----4-:R-:W-:Y:S02]  /*8350*/  SHF.L.U32 R76, R40, 0x10, RZ ;  /* 0x00000010284c7819 */ /* 0x010fe400000006ff */
[----:B---3--:R-:W-:Y:S02]  /*8360*/  SHF.L.U32 R106, R100, 0x10, RZ ;  /* 0x00000010646a7819 */ /* 0x008fe400000006ff */
[----:B------:R-:W3:Y:S03]  /*8370*/  LDL.LU R100, [R1+0x190] ;  /* 0x0001900001647983 */ /* 0x000ee60000300800 */
[----:B------:R-:W-:-:S04]  /*8380*/  FADD.FTZ R106, R106, -UR28 ;  /* 0x8000001c6a6a7e21 */ /* 0x000fc80008010000 */
[----:B------:R-:W-:Y:S01]  /*8390*/  FMUL.FTZ R40, R106, UR16 ;  /* 0x000000106a287c20 */ /* 0x000fe20008410000 */
[----:B0-----:R-:W-:Y:S01]  /*83a0*/  FMUL.FTZ R76, R76, R32 ;  /* 0x000000204c4c7220 */ /* 0x001fe20000410000 */
[----:B------:R-:W-:-:S04]  /*83b0*/  FADD.FTZ R32, -R32, 1 ;  /* 0x3f80000020207421 */ /* 0x000fc80000010100 */
[----:B------:R-:W-:Y:S01]  /*83c0*/  FFMA.FTZ R72, R72, R32, 1 ;  /* 0x3f80000048487423 */ /* 0x000fe20000010020 */
[----:B------:R0:W-:Y:S03]  /*83d0*/  STL [R1+0x124], R40 ;  /* 0x0001242801007387 */ /* 0x0001e60000100800 */
[----:B------:R-:W-:Y:S01]  /*83e0*/  FMUL.FTZ R72, R76, R72 ;  /* 0x000000484c487220 */ /* 0x000fe20000410000 */
[----:B------:R-:W-:Y:S02]  /*83f0*/  FFMA.FTZ R76, R33, R40, R64 ;  /* 0x00000028214c7223 */ /* 0x000fe40000010040 */
[----:B0-----:R-:W4:Y:S02]  /*8400*/  LDL.LU R40, [R1+0x194] ;  /* 0x0001940001287983 */ /* 0x001f240000300800 */
        /* <DEDUP_REMOVED lines=9> */
[----:B------:R-:W3:Y:S01]  /*84a0*/  LDL.LU R39, [R1+0x19c] ;  /* 0x00019c0001277983 */ /* 0x000ee20000300800 */
[----:B--2---:R-:W-:-:S05]  /*84b0*/  SHF.L.U32 R109, R41, 0x10, RZ ;  /* 0x00000010296d7819 */ /* 0x004fca00000006ff */
[----:B------:R-:W-:-:S04]  /*84c0*/  FADD.FTZ R109, R109, -UR28 ;  /* 0x8000001c6d6d7e21 */ /* 0x000fc80008010000 */
[----:B------:R-:W-:-:S04]  /*84d0*/  FMUL.FTZ R41, R109, UR16 ;  /* 0x000000106d297c20 */ /* 0x000fc80008410000 */
[----:B------:R-:W-:Y:S01]  /*84e0*/  FFMA.FTZ R76, R99, R41, R68 ;  /* 0x00000029634c7223 */ /* 0x000fe20000010044 */
[----:B------:R0:W-:Y:S04]  /*84f0*/  STL [R1+0x120], R41 ;  /* 0x0001202901007387 */ /* 0x0001e80000100800 */
[----:B0-----:R-:W2:Y:S01]  /*8500*/  LDL.LU R41, [R1+0x198] ;  /* 0x0001980001297983 */ /* 0x001ea20000300800 */
[----:B------:R-:W-:Y:S01]  /*8510*/  FMUL.FTZ R106, R106, R32 ;  /* 0x000000206a6a7220 */ /* 0x000fe20000410000 */
        /* <DEDUP_REMOVED lines=17> */
[----:B---3--:R-:W-:-:S05]  /*8630*/  SHF.L.U32 R115, R100, 0x10, RZ ;  /* 0x0000001064737819 */ /* 0x008fca00000006ff */
        /* <DEDUP_REMOVED lines=15> */
[----:B------:R-:W-:-:S04]  /*8730*/  FADD.FTZ R124, R124, -UR28 ;  /* 0x8000001c7c7c7e21 */ /* 0x000fc80008010000 */
[----:B------:R-:W-:Y:S01]  /*8740*/  FMUL.FTZ R40, R124, UR16 ;  /* 0x000000107c287c20 */ /* 0x000fe20008410000 */
[----:B------:R-:W-:Y:S02]  /*8750*/  SHF.L.U32 R102, R102, 0x10, RZ ;  /* 0x0000001066667819 */ /* 0x000fe400000006ff */
[----:B------:R-:W-:Y:S02]  /*8760*/  SHF.L.U32 R119, R39, 0x10, RZ ;  /* 0x0000001027777819 */ /* 0x000fe400000006ff */
[----:B--2---:R-:W-:Y:S01]  /*8770*/  SHF.L.U32 R115, R41, 0x10, RZ ;  /* 0x0000001029737819 */ /* 0x004fe200000006ff */
[----:B------:R-:W-:Y:S01]  /*8780*/  FMUL.FTZ R41, R101, UR16 ;  /* 0x0000001065297c20 */ /* 0x000fe20008410000 */
[----:B------:R-:W-:Y:S02]  /*8790*/  SHF.L.U32 R104, R104, 0x10, RZ ;  /* 0x0000001068687819 */ /* 0x000fe400000006ff */
[----:B------:R-:W-:Y:S01]  /*87a0*/  SHF.L.U32 R103, R103, 0x10, RZ ;  /* 0x0000001067677819 */ /* 0x000fe200000006ff */
[----:B0-----:R-:W-:Y:S01]  /*87b0*/  FMUL.FTZ R115, R115, R109 ;  /* 0x0000006d73737220 */ /* 0x001fe20000410000 */
[----:B------:R-:W-:Y:S01]  /*87c0*/  FADD.FTZ R109, -R109, 1 ;  /* 0x3f8000006d6d7421 */ /* 0x000fe20000010100 */
[----:B------:R0:W-:Y:S03]  /*87d0*/  STL [R1+0x11c], R38 ;  /* 0x00011c2601007387 */ /* 0x0001e60000100800 */
[----:B------:R-:W-:Y:S01]  /*87e0*/  FFMA.FTZ R109, R111, R109, 1 ;  /* 0x3f8000006f6d7423 */ /* 0x000fe2000001006d */
[----:B------:R-:W-:Y:S01]  /*87f0*/  FFMA.FTZ R111, R33, R41, R64 ;  /* 0x00000029216f7223 */ /* 0x000fe20000010040 */
[----:B------:R-:W-:-:S02]  /*8800*/  SHF.L.U32 R105, R105, 0x10, RZ ;  /* 0x0000001069697819 */ /* 0x000fc400000006ff */
[----:B------:R-:W-:Y:S01]  /*8810*/  SHF.L.U32 R94, R94, 0x10, RZ ;  /* 0x000000105e5e7819 */ /* 0x000fe200000006ff */
[----:B------:R-:W-:Y:S01]  /*8820*/  FMUL.FTZ R101, R115, R109 ;  /* 0x0000006d73657220 */ /* 0x000fe20000410000 */
[----:B------:R-:W-:Y:S01]  /*8830*/  FMUL.FTZ R109, R111, -1.4426950216293334961 ;  /* 0xbfb8aa3b6f6d7820 */ /* 0x000fe20000410000 */
[----:B------:R-:W-:Y:S02]  /*8840*/  SHF.L.U32 R95, R95, 0x10, RZ ;  /* 0x000000105f5f7819 */ /* 0x000fe400000006ff */
[----:B------:R-:W-:Y:S02]  /*8850*/  SHF.L.U32 R96, R96, 0x10, RZ ;  /* 0x0000001060607819 */ /* 0x000fe400000006ff */
[----:B------:R-:W-:Y:S01]  /*8860*/  SHF.L.U32 R90, R90, 0x10, RZ ;  /* 0x000000105a5a7819 */ /* 0x000fe200000006ff */
[----:B------:R-:W1:Y:S01]  /*8870*/  MUFU.EX2 R109, R109 ;  /* 0x0000006d006d7308 */ /* 0x000e620000000800 */
[----:B------:R-:W-:Y:S02]  /*8880*/  SHF.L.U32 R97, R97, 0x10, RZ ;  /* 0x0000001061617819 */ /* 0x000fe400000006ff */
[----:B------:R-:W-:-:S02]  /*8890*/  SHF.L.U32 R91, R91, 0x10, RZ ;  /* 0x000000105b5b7819 */ /* 0x000fc400000006ff */
[----:B------:R-:W-:Y:S02]  /*88a0*/  SHF.L.U32 R92, R92, 0x10, RZ ;  /* 0x000000105c5c7819 */ /* 0x000fe400000006ff */
[----:B------:R-:W-:Y:S02]  /*88b0*/  SHF.L.U32 R86, R86, 0x10, RZ ;  /* 0x0000001056567819 */ /* 0x000fe400000006ff */
[----:B------:R-:W-:Y:S02]  /*88c0*/  SHF.L.U32 R93, R93, 0x10, RZ ;  /* 0x000000105d5d7819 */ /* 0x000fe400000006ff */
[----:B------:R-:W-:Y:S02]  /*88d0*/  SHF.L.U32 R87, R87, 0x10, RZ ;  /* 0x0000001057577819 */ /* 0x000fe400000006ff */
[----:B------:R-:W-:Y:S01]  /*88e0*/  SHF.L.U32 R88, R88, 0x10, RZ ;  /* 0x0000001058587819 */ /* 0x000fe200000006ff */
[----:B-1----:R-:W-:Y:S01]  /*88f0*/  FADD.FTZ R109, R109, 1 ;  /* 0x3f8000006d6d7421 */ /* 0x002fe20000010000 */
[----:B------:R-:W-:-:S02]  /*8900*/  SHF.L.U32 R82, R82, 0x10, RZ ;  /* 0x0000001052527819 */ /* 0x000fc400000006ff */
[----:B------:R-:W-:Y:S02]  /*8910*/  SHF.L.U32 R89, R89, 0x10, RZ ;  /* 0x0000001059597819 */ /* 0x000fe400000006ff */
[----:B------:R-:W-:Y:S01]  /*8920*/  SHF.L.U32 R83, R83, 0x10, RZ ;  /* 0x0000001053537819 */ /* 0x000fe200000006ff */
[----:B------:R-:W1:Y:S01]  /*8930*/  MUFU.RCP R109, R109 ;  /* 0x0000006d006d7308 */ /* 0x000e620000001000 */
[----:B------:R-:W-:Y:S01]  /*8940*/  FFMA.FTZ R115, R99, R40, R68 ;  /* 0x0000002863737223 */ /* 0x000fe20000010044 */
        /* <DEDUP_REMOVED lines=9> */
[----:B-1----:R-:W-:Y:S01]  /*89e0*/  FMUL.FTZ R125, R125, R109 ;  /* 0x0000006d7d7d7220 */ /* 0x002fe20000410000 */
[----:B------:R-:W-:Y:S01]  /*89f0*/  FADD.FTZ R109, -R109, 1 ;  /* 0x3f8000006d6d7421 */ /* 0x000fe20000010100 */
[----:B------:R-:W-:-:S02]  /*8a00*/  SHF.L.U32 R2, R2, 0x10, RZ ;  /* 0x0000001002027819 */ /* 0x000fc400000006ff */
[----:B------:R-:W-:Y:S01]  /*8a10*/  SHF.L.U32 R43, R43, 0x10, RZ ;  /* 0x000000102b2b7819 */ /* 0x000fe200000006ff */
[----:B------:R-:W-:Y:S01]  /*8a20*/  FFMA.FTZ R109, R111, R109, 1 ;  /* 0x3f8000006f6d7423 */ /* 0x000fe2000001006d */
        /* <DEDUP_REMOVED lines=17> */
[----:B------:R-:W-:Y:S01]  /*8b40*/  FADD.FTZ R102, R102, -UR28 ;  /* 0x8000001c66667e21 */ /* 0x000fe20008010000 */
[----:B------:R-:W-:Y:S02]  /*8b50*/  SHF.L.U32 R58, R58, 0x10, RZ ;  /* 0x000000103a3a7819 */ /* 0x000fe400000006ff */
[----:B------:R-:W-:Y:S01]  /*8b60*/  SHF.L.U32 R10, R10, 0x10, RZ ;  /* 0x000000100a0a7819 */ /* 0x000fe200000006ff */
[----:B------:R-:W-:Y:S01]  /*8b70*/  FMUL.FTZ R39, R102, UR16 ;  /* 0x0000001066277c20 */ /* 0x000fe20008410000 */
        /* <DEDUP_REMOVED lines=12> */
[----:B------:R-:W-:Y:S01]  /*8c40*/  FFMA.FTZ R115, R33, R39, R64 ;  /* 0x0000002721737223 */ /* 0x000fe20000010040 */
[----:B------:R-:W-:Y:S02]  /*8c50*/  SHF.L.U32 R69, R69, 0x10, RZ ;  /* 0x0000001045457819 */ /* 0x000fe400000006ff */
[----:B------:R-:W-:Y:S01]  /*8c60*/  SHF.L.U32 R70, R70, 0x10, RZ ;  /* 0x0000001046467819 */ /* 0x000fe200000006ff */
[----:B------:R-:W-:Y:S01]  /*8c70*/  FMUL.FTZ R102, R119, R111 ;  /* 0x0000006f77667220 */ /* 0x000fe20000410000 */
[----:B------:R-:W-:Y:S01]  /*8c80*/  FMUL.FTZ R111, R115, -1.4426950216293334961 ;  /* 0xbfb8aa3b736f7820 */ /* 0x000fe20000410000 */
[----:B------:R-:W-:Y:S02]  /*8c90*/  SHF.L.U32 R16, R16, 0x10, RZ ;  /* 0x0000001010107819 */ /* 0x000fe400000006ff */
[----:B------:R-:W-:-:S02]  /*8ca0*/  SHF.L.U32 R71, R71, 0x10, RZ ;  /* 0x0000001047477819 */ /* 0x000fc400000006ff */
[----:B------:R-:W-:Y:S01]  /*8cb0*/  SHF.L.U32 R73, R73, 0x10, RZ ;  /* 0x0000001049497819 */ /* 0x000fe200000006ff */
[----:B------:R-:W1:Y:S01]  /*8cc0*/  MUFU.EX2 R111, R111 ;  /* 0x0000006f006f7308 */ /* 0x000e620000000800 */
[----:B------:R-:W-:Y:S02]  /*8cd0*/  SHF.L.U32 R74, R74, 0x10, RZ ;  /* 0x000000104a4a7819 */ /* 0x000fe400000006ff */
[----:B------:R-:W-:Y:S02]  /*8ce0*/  SHF.L.U32 R20, R20, 0x10, RZ ;  /* 0x0000001014147819 */ /* 0x000fe400000006ff */
[----:B------:R-:W-:Y:S02]  /*8cf0*/  SHF.L.U32 R75, R75, 0x10, RZ ;  /* 0x000000104b4b7819 */ /* 0x000fe400000006ff */
[----:B------:R-:W-:Y:S02]  /*8d00*/  SHF.L.U32 R77, R77, 0x10, RZ ;  /* 0x000000104d4d7819 */ /* 0x000fe400000006ff */
[----:B------:R-:W-:-:S02]  /*8d10*/  SHF.L.U32 R107, R107, 0x10, RZ ;  /* 0x000000106b6b7819 */ /* 0x000fc400000006ff */
[----:B------:R-:W-:Y:S02]  /*8d20*/  SHF.L.U32 R110, R110, 0x10, RZ ;  /* 0x000000106e6e7819 */ /* 0x000fe400000006ff */
[----:B------:R-:W-:Y:S01]  /*8d30*/  SHF.L.U32 R22, R22, 0x10, RZ ;  /* 0x0000001016167819 */ /* 0x000fe200000006ff */
[----:B-1----:R-:W-:Y:S01]  /*8d40*/  FADD.FTZ R111, R111, 1 ;  /* 0x3f8000006f6f7421 */ /* 0x002fe20000010000 */
[----:B------:R-:W-:Y:S02]  /*8d50*/  SHF.L.U32 R113, R113, 0x10, RZ ;  /* 0x0000001071717819 */ /* 0x000fe400000006ff */
[----:B------:R-:W-:Y:S02]  /*8d60*/  SHF.L.U32 R112, R112, 0x10, RZ ;  /* 0x0000001070707819 */ /* 0x000fe400000006ff */
[----:B------:R-:W-:Y:S01]  /*8d70*/  SHF.L.U32 R114, R114, 0x10, RZ ;  /* 0x0000001072727819 */ /* 0x000fe200000006ff */
[----:B------:R-:W1:Y:S01]  /*8d80*/  MUFU.RCP R111, R111 ;  /* 0x0000006f006f7308 */ /* 0x000e620000001000 */
[----:B------:R-:W-:Y:S01]  /*8d90*/  FADD.FTZ R103, R103, -UR28 ;  /* 0x8000001c67677e21 */ /* 0x000fe20008010000 */
[----:B------:R-:W-:-:S02]  /*8da0*/  SHF.L.U32 R24, R24, 0x10, RZ ;  /* 0x0000001018187819 */ /* 0x000fc400000006ff */
[----:B------:R-:W-:Y:S01]  /*8db0*/  SHF.L.U32 R117, R117, 0x10, RZ ;  /* 0x0000001075757819 */ /* 0x000fe200000006ff */
[----:B0-----:R-:W-:Y:S01]  /*8dc0*/  FMUL.FTZ R38, R103, UR16 ;  /* 0x0000001067267c20 */ /* 0x001fe20008410000 */
[----:B------:R-:W-:Y:S02]  /*8dd0*/  SHF.L.U32 R116, R116, 0x10, RZ ;  /* 0x0000001074747819 */ /* 0x000fe400000006ff */
[----:B------:R-:W-:Y:S02]  /*8de0*/  SHF.L.U32 R118, R118, 0x10, RZ ;  /* 0x0000001076767819 */ /* 0x000fe400000006ff */
[----:B------:R-:W-:Y:S02]  /*8df0*/  SHF.L.U32 R26, R26, 0x10, RZ ;  /* 0x000000101a1a7819 */ /* 0x000fe400000006ff */
[----:B------:R-:W-:Y:S02]  /*8e00*/  SHF.L.U32 R121, R121, 0x10, RZ ;  /* 0x0000001079797819 */ /* 0x000fe400000006ff */
[----:B------:R-:W-:-:S02]  /*8e10*/  SHF.L.U32 R120, R120, 0x10, RZ ;  /* 0x0000001078787819 */ /* 0x000fc400000006ff */
[----:B------:R-:W-:Y:S02]  /*8e20*/  SHF.L.U32 R122, R122, 0x10, RZ ;  /* 0x000000107a7a7819 */ /* 0x000fe400000006ff */
[----:B------:R-:W-:Y:S01]  /*8e30*/  SHF.L.U32 R28, R28, 0x10, RZ ;  /* 0x000000101c1c7819 */ /* 0x000fe200000006ff */
[----:B-1----:R-:W-:Y:S01]  /*8e40*/  FMUL.FTZ R104, R104, R111 ;  /* 0x0000006f68687220 */ /* 0x002fe20000410000 */
[----:B------:R-:W-:Y:S01]  /*8e50*/  FADD.FTZ R111, -R111, 1 ;  /* 0x3f8000006f6f7421 */ /* 0x000fe20000010100 */
[----:B------:R-:W-:Y:S02]  /*8e60*/  SHF.L.U32 R29, R29, 0x10, RZ ;  /* 0x000000101d1d7819 */ /* 0x000fe400000006ff */
[----:B------:R-:W-:Y:S01]  /*8e70*/  SHF.L.U32 R30, R30, 0x10, RZ ;  /* 0x000000101e1e7819 */ /* 0x000fe200000006ff */
[----:B------:R-:W-:Y:S01]  /*8e80*/  FFMA.FTZ R111, R115, R111, 1 ;  /* 0x3f800000736f7423 */ /* 0x000fe2000001006f */
[----:B------:R-:W-:Y:S02]  /*8e90*/  SHF.L.U32 R0, R0, 0x10, RZ ;  /* 0x0000001000007819 */ /* 0x000fe400000006ff */
[----:B------:R-:W-:Y:S01]  /*8ea0*/  SHF.L.U32 R31, R31, 0x10, RZ ;  /* 0x000000101f1f7819 */ /* 0x000fe200000006ff */
[----:B------:R-:W-:Y:S01]  /*8eb0*/  FMUL.FTZ R103, R104, R111 ;  /* 0x0000006f68677220 */ /* 0x000fe20000410000 */
[----:B------:R-:W-:Y:S01]  /*8ec0*/  FFMA.FTZ R111, R99, R38, R68 ;  /* 0x00000026636f7223 */ /* 0x000fe20000010044 */
[----:B------:R-:W-:-:S02]  /*8ed0*/  SHF.L.U32 R3, R3, 0x10, RZ ;  /* 0x0000001003037819 */ /* 0x000fc400000006ff */
[----:B------:R-:W-:Y:S01]  /*8ee0*/  SHF.L.U32 R4, R4, 0x10, RZ ;  /* 0x0000001004047819 */ /* 0x000fe200000006ff */
[----:B------:R-:W-:Y:S01]  /*8ef0*/  FMUL.FTZ R104, R111, -1.4426950216293334961 ;  /* 0xbfb8aa3b6f687820 */ /* 0x000fe20000410000 */
[----:B------:R-:W-:Y:S02]  /*8f00*/  SHF.L.U32 R13, R13, 0x10, RZ ;  /* 0x000000100d0d7819 */ /* 0x000fe400000006ff */
[----:B------:R-:W-:Y:S02]  /*8f10*/  SHF.L.U32 R7, R7, 0x10, RZ ;  /* 0x0000001007077819 */ /* 0x000fe400000006ff */
[----:B------:R-:W-:Y:S01]  /*8f20*/  SHF.L.U32 R11, R11, 0x10, RZ ;  /* 0x000000100b0b7819 */ /* 0x000fe200000006ff */
[----:B------:R-:W0:Y:S01]  /*8f30*/  MUFU.EX2 R104, R104 ;  /* 0x0000006800687308 */ /* 0x000e220000000800 */
[----:B------:R-:W-:Y:S02]  /*8f40*/  SHF.L.U32 R9, R9, 0x10, RZ ;  /* 0x0000001009097819 */ /* 0x000fe400000006ff */
[----:B------:R-:W-:-:S02]  /*8f50*/  SHF.L.U32 R21, R21, 0x10, RZ ;  /* 0x0000001015157819 */ /* 0x000fc400000006ff */
        /* <DEDUP_REMOVED lines=17> */
[----:B------:R-:W-:Y:S01]  /*9070*/  SHF.L.U32 R27, R27, 0x10, RZ ;  /* 0x000000101b1b7819 */ /* 0x000fe200000006ff */
[----:B------:R1:W-:Y:S01]  /*9080*/  STL [R1+0x1c0], R72 ;  /* 0x0001c04801007387 */ /* 0x0003e20000100800 */
[----:B0-----:R-:W-:Y:S01]  /*9090*/  FMUL.FTZ R105, R105, R104 ;  /* 0x0000006869697220 */ /* 0x001fe20000410000 */
[----:B------:R-:W-:Y:S02]  /*90a0*/  FADD.FTZ R104, -R104, 1 ;  /* 0x3f80000068687421 */ /* 0x000fe40000010100 */
[----:B------:R0:W-:Y:S02]  /*90b0*/  STL [R1+0x1bc], R106 ;  /* 0x0001bc6a01007387 */ /* 0x0001e40000100800 */
[----:B------:R-:W-:Y:S01]  /*90c0*/  FFMA.FTZ R111, R111, R104, 1 ;  /* 0x3f8000006f6f7423 */ /* 0x000fe20000010068 */
[----:B------:R-:W-:Y:S01]  /*90d0*/  FMUL.FTZ R104, R94, UR16 ;  /* 0x000000105e687c20 */ /* 0x000fe20008410000 */
[----:B------:R-:W-:Y:S01]  /*90e0*/  FADD.FTZ R95, R95, -UR28 ;  /* 0x8000001c5f5f7e21 */ /* 0x000fe20008010000 */
[----:B------:R-:W-:Y:S01]  /*90f0*/  FADD.FTZ R90, R90, -UR28 ;  /* 0x8000001c5a5a7e21 */ /* 0x000fe20008010000 */
[----:B------:R-:W-:Y:S01]  /*9100*/  FMUL.FTZ R94, R105, R111 ;  /* 0x0000006f695e7220 */ /* 0x000fe20000410000 */
[----:B------:R-:W-:Y:S01]  /*9110*/  FFMA.FTZ R111, R33, R104, R64 ;  /* 0x00000068216f7223 */ /* 0x000fe20000010040 */
[----:B------:R-:W-:Y:S01]  /*9120*/  FADD.FTZ R91, R91, -UR28 ;  /* 0x8000001c5b5b7e21 */ /* 0x000fe20008010000 */
[----:B------:R-:W-:Y:S01]  /*9130*/  FADD.FTZ R86, R86, -UR28 ;  /* 0x8000001c56567e21 */ /* 0x000fe20008010000 */
[----:B------:R-:W-:Y:S01]  /*9140*/  FADD.FTZ R87, R87, -UR28 ;  /* 0x8000001c57577e21 */ /* 0x000fe20008010000 */
[----:B------:R-:W-:Y:S01]  /*9150*/  FMUL.FTZ R105, R111, -1.4426950216293334961 ;  /* 0xbfb8aa3b6f697820 */ /* 0x000fe20000410000 */
[----:B------:R-:W-:Y:S01]  /*9160*/  FADD.FTZ R82, R82, -UR28 ;  /* 0x8000001c52527e21 */ /* 0x000fe20008010000 */
[----:B------:R-:W-:Y:S01]  /*9170*/  FADD.FTZ R83, R83, -UR28 ;  /* 0x8000001c53537e21 */ /* 0x000fe20008010000 */
[----:B------:R-:W-:Y:S01]  /*9180*/  FADD.FTZ R78, R78, -UR28 ;  /* 0x8000001c4e4e7e21 */ /* 0x000fe20008010000 */
[----:B------:R-:W-:Y:S01]  /*9190*/  FADD.FTZ R79, R79, -UR28 ;  /* 0x8000001c4f4f7e21 */ /* 0x000fe20008010000 */
[----:B------:R-:W-:Y:S01]  /*91a0*/  FADD.FTZ R17, R17, -UR28 ;  /* 0x8000001c11117e21 */ /* 0x000fe20008010000 */
[----:B------:R-:W2:Y:S01]  /*91b0*/  MUFU.EX2 R105, R105 ;  /* 0x0000006900697308 */ /* 0x000ea20000000800 */
        /* <DEDUP_REMOVED lines=13> */
[----:B--2---:R-:W-:Y:S01]  /*9290*/  FADD.FTZ R105, R105, 1 ;  /* 0x3f80000069697421 */ /* 0x004fe20000010000 */
[----:B------:R-:W-:Y:S01]  /*92a0*/  FADD.FTZ R14, R14, -UR28 ;  /* 0x8000001c0e0e7e21 */ /* 0x000fe20008010000 */
[----:B------:R-:W-:Y:S01]  /*92b0*/  FADD.FTZ R69, R69, -UR28 ;  /* 0x8000001c45457e21 */ /* 0x000fe20008010000 */
[----:B------:R-:W-:Y:S01]  /*92c0*/  FADD.FTZ R16, R16, -UR28 ;  /* 0x8000001c10107e21 */ /* 0x000fe20008010000 */
[----:B------:R-:W-:Y:S01]  /*92d0*/  FADD.FTZ R73, R73, -UR28 ;  /* 0x8000001c49497e21 */ /* 0x000fe20008010000 */
[----:B------:R-:W-:Y:S01]  /*92e0*/  FADD.FTZ R20, R20, -UR28 ;  /* 0x8000001c14147e21 */ /* 0x000fe20008010000 */
[----:B------:R-:W2:Y:S01]  /*92f0*/  MUFU.RCP R105, R105 ;  /* 0x0000006900697308 */ /* 0x000ea20000001000 */
        /* <DEDUP_REMOVED lines=17> */
[----:B--2---:R-:W-:Y:S01]  /*9410*/  FMUL.FTZ R115, R96, R105 ;  /* 0x0000006960737220 */ /* 0x004fe20000410000 */
[----:B------:R-:W-:Y:S01]  /*9420*/  FADD.FTZ R105, -R105, 1 ;  /* 0x3f80000069697421 */ /* 0x000fe20000010100 */
[----:B------:R-:W-:Y:S01]  /*9430*/  FMUL.FTZ R96, R95, UR16 ;  /* 0x000000105f607c20 */ /* 0x000fe20008410000 */
[----:B------:R-:W-:Y:S01]  /*9440*/  FADD.FTZ R48, R48, -UR28 ;  /* 0x8000001c30307e21 */ /* 0x000fe20008010000 */
[----:B------:R-:W-:Y:S01]  /*9450*/  FADD.FTZ R44, R44, -UR28 ;  /* 0x8000001c2c2c7e21 */ /* 0x000fe20008010000 */
[----:B------:R-:W-:Y:S01]  /*9460*/  FFMA.FTZ R105, R111, R105, 1 ;  /* 0x3f8000006f697423 */ /* 0x000fe20000010069 */
[----:B------:R-:W-:Y:S01]  /*9470*/  FFMA.FTZ R111, R99, R96, R68 ;  /* 0x00000060636f7223 */ /* 0x000fe20000010044 */
[----:B------:R-:W-:Y:S01]  /*9480*/  FADD.FTZ R56, R56, -UR28 ;  /* 0x8000001c38387e21 */ /* 0x000fe20008010000 */
[----:B------:R-:W-:Y:S01]  /*9490*/  FADD.FTZ R27, R27, -UR28 ;  /* 0x8000001c1b1b7e21 */ /* 0x000fe20008010000 */
[----:B------:R-:W-:Y:S01]  /*94a0*/  FMUL.FTZ R95, R115, R105 ;  /* 0x00000069735f7220 */ /* 0x000fe20000410000 */
[----:B------:R-:W-:Y:S01]  /*94b0*/  FMUL.FTZ R105, R111, -1.4426950216293334961 ;  /* 0xbfb8aa3b6f697820 */ /* 0x000fe20000410000 */
[----:B------:R-:W-:Y:S01]  /*94c0*/  FMUL.FTZ R109, R125, R109 ;  /* 0x0000006d7d6d7220 */ /* 0x000fe20000410000 */
[----:B------:R-:W-:Y:S01]  /*94d0*/  FMUL.FTZ R49, R49, UR16 ;  /* 0x0000001031317c20 */ /* 0x000fe20008410000 */
[----:B------:R-:W-:Y:S01]  /*94e0*/  FMUL.FTZ R13, R13, UR16 ;  /* 0x000000100d0d7c20 */ /* 0x000fe20008410000 */
[----:B------:R-:W-:Y:S01]  /*94f0*/  FMUL.FTZ R11, R11, UR16 ;  /* 0x000000100b0b7c20 */ /* 0x000fe20008410000 */
[----:B------:R-:W-:Y:S01]  /*9500*/  FMUL.FTZ R21, R21, UR16 ;  /* 0x0000001015157c20 */ /* 0x000fe20008410000 */
[----:B------:R-:W2:Y:S01]  /*9510*/  MUFU.EX2 R105, R105 ;  /* 0x0000006900697308 */ /* 0x000ea20000000800 */
[----:B------:R-:W-:Y:S01]  /*9520*/  FMUL.FTZ R19, R19, UR16 ;  /* 0x0000001013137c20 */ /* 0x000fe20008410000 */
[----:B------:R-:W-:Y:S01]  /*9530*/  FMUL.FTZ R36, R36, UR16 ;  /* 0x0000001024247c20 */ /* 0x000fe20008410000 */
[----:B------:R-:W-:Y:S01]  /*9540*/  FMUL.FTZ R35, R35, UR16 ;  /* 0x0000001023237c20 */ /* 0x000fe20008410000 */
[----:B------:R-:W-:Y:S01]  /*9550*/  FMUL.FTZ R48, R48, UR16 ;  /* 0x0000001030307c20 */ /* 0x000fe20008410000 */
[----:B------:R-:W-:Y:S01]  /*9560*/  FMUL.FTZ R56, R56, UR16 ;  /* 0x0000001038387c20 */ /* 0x000fe20008410000 */
[----:B------:R-:W3:Y:S04]  /*9570*/  LDL.LU R125, [R1+0x144] ;  /* 0x00014400017d7983 */ /* 0x000ee80000300800 */
[----:B-1----:R-:W4:Y:S01]  /*9580*/  LDL.LU R72, [R1+0x134] ;  /* 0x0001340001487983 */ /* 0x002f220000300800 */
[----:B--2---:R-:W-:-:S03]  /*9590*/  FADD.FTZ R105, R105, 1 ;  /* 0x3f80000069697421 */ /* 0x004fc60000010000 */
[----:B0-----:R-:W2:Y:S04]  /*95a0*/  LDL.LU R106, [R1+0x128] ;  /* 0x00012800016a7983 */ /* 0x001ea80000300800 */
[----:B------:R0:W-:Y:S01]  /*95b0*/  STL [R1+0x1c4], R76 ;  /* 0x0001c44c01007387 */ /* 0x0001e20000100800 */
[----:B------:R-:W1:Y:S03]  /*95c0*/  MUFU.RCP R105, R105 ;  /* 0x0000006900697308 */ /* 0x000e660000001000 */
[----:B------:R-:W2:Y:S04]  /*95d0*/  LDL.LU R124, [R1+0x12c] ;  /* 0x00012c00017c7983 */ /* 0x000ea80000300800 */
[----:B------:R1:W-:Y:S04]  /*95e0*/  STL [R1+0x1b8], R32 ;  /* 0x0001b82001007387 */ /* 0x0003e80000100800 */
[----:B0-----:R-:W2:Y:S04]  /*95f0*/  LDL.LU R76, [R1+0x140] ;  /* 0x00014000014c7983 */ /* 0x001ea80000300800 */
[----:B-1----:R-:W2:Y:S01]  /*9600*/  LDL.LU R32, [R1+0x124] ;  /* 0x0001240001207983 */ /* 0x002ea20000300800 */
[----:B------:R-:W-:Y:S01]  /*9610*/  FMUL.FTZ R115, R97, R105 ;  /* 0x0000006961737220 */ /* 0x000fe20000410000 */
        /* <DEDUP_REMOVED lines=341> */
[----:B------:R-:W-:Y:S01]  /*ab70*/  FFMA.FTZ R120, R33, R118, R64 ;  /* 0x0000007621787223 */ /* 0x000fe20000010040 */
[----:B------:R-:W-:Y:S01]  /*ab80*/  FMUL.FTZ R28, R122, R119 ;  /* 0x000000777a1c7220 */ /* 0x000fe20000410000 */
[----:B------:R-:W-:Y:S01]  /*ab90*/  FMUL.FTZ R116, R121, R116 ;  /* 0x0000007479747220 */ /* 0x000fe20000410000 */
[----:B------:R-:W2:Y:S01]  /*aba0*/  LDL.LU R122, [R1+0x138] ;  /* 0x00013800017a7983 */ /* 0x000ea20000300800 */
        /* <DEDUP_REMOVED lines=100> */
[----:B------:R-:W-:-:S04]  /*b1f0*/  FFMA.FTZ R119, R120, R119, 1 ;  /* 0x3f80000078777423 */ /* 0x000fc80000010077 */
[----:B------:R-:W-:Y:S02]  /*b200*/  FMUL.FTZ R44, R121, R119 ;  /* 0x00000077792c7220 */ /* 0x000fe40000410000 */
[----:B------:R-:W3:Y:S01]  /*b210*/  LDL.LU R121, [R1+0x118] ;  /* 0x0001180001797983 */ /* 0x000ee20000300800 */
        /* <DEDUP_REMOVED lines=24> */
[----:B---3--:R-:W-:-:S05]  /*b3a0*/  SHF.L.U32 R121, R121, 0x10, RZ ;  /* 0x0000001079797819 */ /* 0x008fca00000006ff */
[----:B0-----:R-:W-:Y:S01]  /*b3b0*/  FMUL.FTZ R121, R121, R120 ;  /* 0x0000007879797220 */ /* 0x001fe20000410000 */
[----:B------:R-:W-:-:S04]  /*b3c0*/  FADD.FTZ R120, -R120, 1 ;  /* 0x3f80000078787421 */ /* 0x000fc80000010100 */
[----:B------:R-:W-:Y:S02]  /*b3d0*/  FFMA.FTZ R60, R60, R120, 1 ;  /* 0x3f8000003c3c7423 */ /* 0x000fe40000010078 */
[----:B------:R-:W3:Y:S02]  /*b3e0*/  LDL.LU R120, [R1+0x148] ;  /* 0x0001480001787983 */ /* 0x000ee40000300800 */
[----:B------:R-:W-:Y:S01]  /*b3f0*/  FMUL.FTZ R60, R121, R60 ;  /* 0x0000003c793c7220 */ /* 0x000fe20000410000 */
[----:B---3--:R-:W-:Y:S01]  /*b400*/  FADD.FTZ R121, R120, R6 ;  /* 0x0000000678797221 */ /* 0x008fe20000010000 */
[-C--:B------:R-:W-:Y:S01]  /*b410*/  FFMA.FTZ R120, R123, R6.reuse, R125 ;  /* 0x000000067b787223 */ /* 0x080fe2000001007d */
[----:B------:R-:W-:Y:S02]  /*b420*/  FMUL.FTZ R125, R33, R6 ;  /* 0x00000006217d7220 */ /* 0x000fe40000410000 */
[----:B------:R-:W3:Y:S02]  /*b430*/  LDL.LU R6, [R1+0x13c] ;  /* 0x00013c0001067983 */ /* 0x000ee40000300800 */
[----:B----4-:R-:W-:-:S02]  /*b440*/  FFMA.FTZ R123, R123, R125, R72 ;  /* 0x0000007d7b7b7223 */ /* 0x010fc40000010048 */
[----:B------:R-:W3:Y:S02]  /*b450*/  LDL.LU R72, [R1+0x1c0] ;  /* 0x0001c00001487983 */ /* 0x000ee40000300800 */
[----:B---3--:R-:W-:Y:S01]  /*b460*/  FADD.FTZ R6, R6, R72 ;  /* 0x0000004806067221 */ /* 0x008fe20000010000 */
[-C--:B--2---:R-:W-:Y:S01]  /*b470*/  FFMA.FTZ R122, R106, R72.reuse, R122 ;  /* 0x000000486a7a7223 */ /* 0x084fe2000001007a */
[----:B------:R-:W-:-:S04]  /*b480*/  FMUL.FTZ R72, R99, R72 ;  /* 0x0000004863487220 */ /* 0x000fc80000410000 */
[----:B------:R-:W-:Y:S02]  /*b490*/  FFMA.FTZ R123, R106, R72, R123 ;  /* 0x000000486a7b7223 */ /* 0x000fe4000001007b */
[----:B------:R-:W2:Y:S01]  /*b4a0*/  LDL.LU R106, [R1+0x1bc] ;  /* 0x0001bc00016a7983 */ /* 0x000ea20000300800 */
[----:B------:R-:W-:-:S03]  /*b4b0*/  FADD.FTZ R124, R124, R76 ;  /* 0x0000004c7c7c7221 */ /* 0x000fc60000010000 */
[----:B------:R-:W3:Y:S01]  /*b4c0*/  LDL.LU R76, [R1+0x1c4] ;  /* 0x0001c400014c7983 */ /* 0x000ee20000300800 */
[----:B------:R-:W-:-:S03]  /*b4d0*/  FADD.FTZ R124, R124, R125 ;  /* 0x0000007d7c7c7221 */ /* 0x000fc60000010000 */
[----:B------:R-:W4:Y:S01]  /*b4e0*/  LDL.LU R125, [R1+0x11c] ;  /* 0x00011c00017d7983 */ /* 0x000f220000300800 */
[----:B------:R-:W-:-:S03]  /*b4f0*/  FADD.FTZ R124, R72, R124 ;  /* 0x0000007c487c7221 */ /* 0x000fc60000010000 */
[----:B------:R-:W4:Y:S01]  /*b500*/  LDL.LU R72, [R1+0x120] ;  /* 0x0001200001487983 */ /* 0x000f220000300800 */
[----:B--2---:R-:W-:Y:S01]  /*b510*/  FADD.FTZ R121, R121, R106 ;  /* 0x0000006a79797221 */ /* 0x004fe20000010000 */
[-C--:B------:R-:W-:Y:S01]  /*b520*/  FFMA.FTZ R120, R32, R106.reuse, R120 ;  /* 0x0000006a20787223 */ /* 0x080fe20000010078 */
[----:B------:R-:W-:-:S04]  /*b530*/  FMUL.FTZ R106, R33, R106 ;  /* 0x0000006a216a7220 */ /* 0x000fc80000410000 */
[----:B------:R-:W-:Y:S02]  /*b540*/  FFMA.FTZ R123, R32, R106, R123 ;  /* 0x0000006a207b7223 */ /* 0x000fe4000001007b */
[----:B------:R-:W2:Y:S01]  /*b550*/  LDL.LU R32, [R1+0x1b8] ;  /* 0x0001b80001207983 */ /* 0x000ea20000300800 */
[----:B------:R-:W-:Y:S01]  /*b560*/  FADD.FTZ R124, R124, R106 ;  /* 0x0000006a7c7c7221 */ /* 0x000fe20000010000 */
[----:B---3--:R-:W-:Y:S01]  /*b570*/  FADD.FTZ R121, R121, R76 ;  /* 0x0000004c79797221 */ /* 0x008fe20000010000 */
[----:B----4-:R-:W-:-:S04]  /*b580*/  FFMA.FTZ R120, R125, R76, R120 ;  /* 0x0000004c7d787223 */ /* 0x010fc80000010078 */
        /* <DEDUP_REMOVED lines=11> */
[C---:B------:R-:W-:Y:S01]  /*b640*/  FFMA.FTZ R123, R100.reuse, R32, R123 ;  /* 0x00000020647b7223 */ /* 0x040fe2000001007b */
[----:B------:R-:W-:Y:S01]  /*b650*/  FFMA.FTZ R122, R100, R101, R122 ;  /* 0x00000065647a7223 */ /* 0x000fe2000001007a */
[----:B------:R-:W-:Y:S01]  /*b660*/  FADD.FTZ R6, R6, R101 ;  /* 0x0000006506067221 */ /* 0x000fe20000010000 */
[----:B------:R-:W-:Y:S01]  /*b670*/  FADD.FTZ R101, R32, R124 ;  /* 0x0000007c20657221 */ /* 0x000fe20000010000 */
[----:B------:R-:W-:Y:S01]  /*b680*/  FFMA.FTZ R123, R41, R72, R123 ;  /* 0x00000048297b7223 */ /* 0x000fe2000001007b */
[----:B------:R-:W-:Y:S01]  /*b690*/  FMUL.FTZ R32, R99, R102 ;  /* 0x0000006663207220 */ /* 0x000fe20000410000 */
[----:B------:R-:W-:Y:S01]  /*b6a0*/  FADD.FTZ R76, R121, R109 ;  /* 0x0000006d794c7221 */ /* 0x000fe20000010000 */
[----:B------:R-:W-:Y:S01]  /*b6b0*/  FADD.FTZ R101, R101, R72 ;  /* 0x0000004865657221 */ /* 0x000fe20000010000 */
[-C--:B------:R-:W-:Y:S01]  /*b6c0*/  FMUL.FTZ R72, R33, R103.reuse ;  /* 0x0000006721487220 */ /* 0x080fe20000410000 */
[----:B------:R-:W-:Y:S01]  /*b6d0*/  FFMA.FTZ R123, R40, R32, R123 ;  /* 0x00000020287b7223 */ /* 0x000fe2000001007b */
[----:B------:R-:W-:Y:S01]  /*b6e0*/  FADD.FTZ R121, R6, R102 ;  /* 0x0000006606797221 */ /* 0x000fe20000010000 */
[----:B------:R-:W-:Y:S01]  /*b6f0*/  FFMA.FTZ R109, R40, R102, R122 ;  /* 0x00000066286d7223 */ /* 0x000fe2000001007a */
[----:B------:R-:W-:Y:S01]  /*b700*/  FMUL.FTZ R6, R99, R94 ;  /* 0x0000005e63067220 */ /* 0x000fe20000410000 */
[C---:B------:R-:W-:Y:S01]  /*b710*/  FFMA.FTZ R123, R39.reuse, R72, R123 ;  /* 0x00000048277b7223 */ /* 0x040fe2000001007b */
        /* <DEDUP_REMOVED lines=10> */
[----:B------:R-:W-:Y:S01]  /*b7c0*/  FMUL.FTZ R32, R33, R95 ;  /* 0x0000005f21207220 */ /* 0x000fe20000410000 */
[----:B------:R-:W-:-:S02]  /*b7d0*/  FADD.FTZ R76, R76, R103 ;  /* 0x000000674c4c7221 */ /* 0x000fc40000010000 */
        /* <DEDUP_REMOVED lines=8> */
[C---:B------:R-:W-:Y:S02]  /*b860*/  FFMA.FTZ R6, R97.reuse, R91, R6 ;  /* 0x0000005b61067223 */ /* 0x040fe40000010006 */
[----:B------:R-:W-:Y:S01]  /*b870*/  FFMA.FTZ R104, R97, R95, R104 ;  /* 0x0000005f61687223 */ /* 0x000fe20000010068 */
[----:B------:R-:W-:Y:S01]  /*b880*/  FMUL.FTZ R97, R99, R86 ;  /* 0x0000005663617220 */ /* 0x000fe20000410000 */
[----:B------:R-:W-:Y:S01]  /*b890*/  FADD.FTZ R32, R101, R32 ;  /* 0x0000002065207221 */ /* 0x000fe20000010000 */
[----:B------:R-:W-:Y:S01]  /*b8a0*/  FADD.FTZ R76, R76, R91 ;  /* 0x0000005b4c4c7221 */ /* 0x000fe20000010000 */
[----:B------:R-:W-:Y:S01]  /*b8b0*/  FMUL.FTZ R91, R33, R87 ;  /* 0x00000057215b7220 */ /* 0x000fe20000410000 */
[----:B------:R-:W-:Y:S01]  /*b8c0*/  FFMA.FTZ R104, R92, R97, R104 ;  /* 0x000000615c687223 */ /* 0x000fe20000010068 */
[----:B------:R-:W-:Y:S01]  /*b8d0*/  FADD.FTZ R32, R32, R95 ;  /* 0x0000005f20207221 */ /* 0x000fe20000010000 */
[----:B------:R-:W-:-:S02]  /*b8e0*/  FFMA.FTZ R6, R93, R87, R6 ;  /* 0x000000575d067223 */ /* 0x000fc40000010006 */
[----:B------:R-:W-:Y:S01]  /*b8f0*/  FFMA.FTZ R104, R93, R91, R104 ;  /* 0x0000005b5d687223 */ /* 0x000fe20000010068 */
[----:B------:R-:W-:Y:S01]  /*b900*/  FADD.FTZ R32, R97, R32 ;  /* 0x0000002061207221 */ /* 0x000fe20000010000 */
[----:B------:R-:W-:Y:S01]  /*b910*/  FMUL.FTZ R93, R99, R82 ;  /* 0x00000052635d7220 */ /* 0x000fe20000410000 */
[----:B------:R-:W-:Y:S01]  /*b920*/  FADD.FTZ R76, R76, R87 ;  /* 0x000000574c4c7221 */ /* 0x000fe20000010000 */
[----:B------:R-:W-:Y:S01]  /*b930*/  FMUL.FTZ R87, R33, R83 ;  /* 0x0000005321577220 */ /* 0x000fe20000410000 */
[----:B------:R-:W-:Y:S01]  /*b940*/  FADD.FTZ R32, R32, R91 ;  /* 0x0000005b20207221 */ /* 0x000fe20000010000 */
[----:B------:R-:W-:Y:S01]  /*b950*/  FFMA.FTZ R104, R88, R93, R104 ;  /* 0x0000005d58687223 */ /* 0x000fe20000010068 */
[----:B------:R-:W-:Y:S02]  /*b960*/  FFMA.FTZ R6, R89, R83, R6 ;  /* 0x0000005359067223 */ /* 0x000fe40000010006 */
[----:B------:R-:W-:Y:S01]  /*b970*/  FADD.FTZ R32, R93, R32 ;  /* 0x000000205d207221 */ /* 0x000fe20000010000 */
[----:B------:R-:W-:Y:S01]  /*b980*/  FFMA.FTZ R104, R89, R87, R104 ;  /* 0x0000005759687223 */ /* 0x000fe20000010068 */
[----:B------:R-:W-:Y:S01]  /*b990*/  FMUL.FTZ R89, R99, R78 ;  /* 0x0000004e63597220 */ /* 0x000fe20000410000 */
[----:B------:R-:W-:Y:S01]  /*b9a0*/  FADD.FTZ R121, R121, R94 ;  /* 0x0000005e79797221 */ /* 0x000fe20000010000 */
        /* <DEDUP_REMOVED lines=8> */
[C---:B------:R-:W-:Y:S01]  /*ba30*/  FFMA.FTZ R6, R85.reuse, R79, R6 ;  /* 0x0000004f55067223 */ /* 0x040fe20000010006 */
[----:B------:R-:W-:Y:S01]  /*ba40*/  FFMA.FTZ R104, R85, R83, R104 ;  /* 0x0000005355687223 */ /* 0x000fe20000010068 */
[----:B------:R-:W-:Y:S01]  /*ba50*/  FADD.FTZ R121, R121, R86 ;  /* 0x0000005679797221 */ /* 0x000fe20000010000 */
[----:B------:R-:W-:Y:S01]  /*ba60*/  FMUL.FTZ R85, R99, R17 ;  /* 0x0000001163557220 */ /* 0x000fe20000410000 */
[----:B------:R-:W-:Y:S01]  /*ba70*/  FADD.FTZ R32, R32, R83 ;  /* 0x0000005320207221 */ /* 0x000fe20000010000 */
[----:B------:R-:W-:Y:S01]  /*ba80*/  FFMA.FTZ R109, R88, R82, R109 ;  /* 0x00000052586d7223 */ /* 0x000fe2000001006d */
[----:B------:R-:W-:Y:S01]  /*ba90*/  FADD.FTZ R76, R76, R79 ;  /* 0x0000004f4c4c7221 */ /* 0x000fe20000010000 */
[----:B------:R-:W-:Y:S01]  /*baa0*/  FADD.FTZ R121, R121, R82 ;  /* 0x0000005279797221 */ /* 0x000fe20000010000 */
[----:B------:R-:W-:Y:S01]  /*bab0*/  FFMA.FTZ R104, R80, R85, R104 ;  /* 0x0000005550687223 */ /* 0x000fe20000010068 */
[-C--:B------:R-:W-:Y:S01]  /*bac0*/  FMUL.FTZ R79, R33, R37.reuse ;  /* 0x00000025214f7220 */ /* 0x080fe20000410000 */
[----:B------:R-:W-:Y:S01]  /*bad0*/  FADD.FTZ R32, R85, R32 ;  /* 0x0000002055207221 */ /* 0x000fe20000010000 */
[----:B------:R-:W-:Y:S01]  /*bae0*/  FFMA.FTZ R109, R84, R78, R109 ;  /* 0x0000004e546d7223 */ /* 0x000fe2000001006d */
[----:B------:R-:W-:Y:S01]  /*baf0*/  FADD.FTZ R78, R121, R78 ;  /* 0x0000004e794e7221 */ /* 0x000fe20000010000 */
[C---:B------:R-:W-:Y:S01]  /*bb00*/  FFMA.FTZ R6, R81.reuse, R37, R6 ;  /* 0x0000002551067223 */ /* 0x040fe20000010006 */
[----:B------:R-:W-:Y:S01]  /*bb10*/  FFMA.FTZ R104, R81, R79, R104 ;  /* 0x0000004f51687223 */ /* 0x000fe20000010068 */
[-C--:B------:R-:W-:Y:S01]  /*bb20*/  FMUL.FTZ R81, R99, R2.reuse ;  /* 0x0000000263517220 */ /* 0x080fe20000410000 */
[----:B------:R-:W-:Y:S01]  /*bb30*/  FADD.FTZ R32, R32, R79 ;  /* 0x0000004f20207221 */ /* 0x000fe20000010000 */
[----:B------:R-:W-:Y:S01]  /*bb40*/  FFMA.FTZ R109, R80, R17, R109 ;  /* 0x00000011506d7223 */ /* 0x000fe2000001006d */
        /* <DEDUP_REMOVED lines=11> */
[-C--:B------:R-:W-:Y:S01]  /*bc00*/  FMUL.FTZ R37, R33, R50.reuse ;  /* 0x0000003221257220 */ /* 0x080fe20000410000 */
[----:B------:R-:W-:Y:S01]  /*bc10*/  FFMA.FTZ R104, R46, R17, R104 ;  /* 0x000000112e687223 */ /* 0x000fe20000010068 */
[----:B------:R-:W-:Y:S01]  /*bc20*/  FADD.FTZ R42, R17, R42 ;  /* 0x0000002a112a7221 */ /* 0x000fe20000010000 */
[----:B------:R-:W-:Y:S01]  /*bc30*/  FFMA.FTZ R17, R49, R50, R6 ;  /* 0x0000003231117223 */ /* 0x000fe20000010006 */
[----:B------:R-:W-:Y:S01]  /*bc40*/  FMUL.FTZ R6, R99, R53 ;  /* 0x0000003563067220 */ /* 0x000fe20000410000 */
[----:B------:R-:W-:Y:S01]  /*bc50*/  FFMA.FTZ R49, R49, R37, R104 ;  /* 0x0000002531317223 */ /* 0x000fe20000010068 */
[----:B------:R-:W-:Y:S01]  /*bc60*/  FADD.FTZ R37, R42, R37 ;  /* 0x000000252a257221 */ /* 0x000fe20000010000 */
[----:B------:R-:W-:Y:S01]  /*bc70*/  FFMA.FTZ R32, R46, R47, R109 ;  /* 0x0000002f2e207223 */ /* 0x000fe2000001006d */
[----:B------:R-:W-:Y:S01]  /*bc80*/  FMUL.FTZ R42, R33, R54 ;  /* 0x00000036212a7220 */ /* 0x000fe20000410000 */
[C---:B------:R-:W-:Y:S01]  /*bc90*/  FFMA.FTZ R49, R51.reuse, R6, R49 ;  /* 0x0000000633317223 */ /* 0x040fe20000010031 */
[----:B------:R-:W-:Y:S01]  /*bca0*/  FADD.FTZ R2, R2, R47 ;  /* 0x0000002f02027221 */ /* 0x000fe20000010000 */
[----:B------:R-:W-:Y:S01]  /*bcb0*/  FADD.FTZ R37, R6, R37 ;  /* 0x0000002506257221 */ /* 0x000fe20000010000 */
[----:B------:R-:W-:Y:S01]  /*bcc0*/  FADD.FTZ R45, R76, R45 ;  /* 0x0000002d4c2d7221 */ /* 0x000fe20000010000 */
[----:B------:R-:W-:Y:S01]  /*bcd0*/  FFMA.FTZ R32, R51, R53, R32 ;  /* 0x0000003533207223 */ /* 0x000fe20000010020 */
[----:B------:R-:W-:Y:S01]  /*bce0*/  FFMA.FTZ R49, R98, R42, R49 ;  /* 0x0000002a62317223 */ /* 0x000fe20000010031 */
[----:B------:R-:W-:Y:S01]  /*bcf0*/  FMUL.FTZ R6, R99, R8 ;  /* 0x0000000863067220 */ /* 0x000fe20000410000 */
[----:B------:R-:W-:Y:S01]  /*bd00*/  FADD.FTZ R53, R2, R53 ;  /* 0x0000003502357221 */ /* 0x000fe20000010000 */
[----:B------:R-:W-:Y:S01]  /*bd10*/  FADD.FTZ R37, R37, R42 ;  /* 0x0000002a25257221 */ /* 0x000fe20000010000 */
[----:B------:R-:W-:Y:S01]  /*bd20*/  FFMA.FTZ R2, R98, R54, R17 ;  /* 0x0000003662027223 */ /* 0x000fe20000010011 */
[----:B------:R-:W-:Y:S01]  /*bd30*/  FADD.FTZ R45, R45, R50 ;  /* 0x000000322d2d7221 */ /* 0x000fe20000010000 */
[C---:B------:R-:W-:Y:S01]  /*bd40*/  FFMA.FTZ R17, R55.reuse, R8, R32 ;  /* 0x0000000837117223 */ /* 0x040fe20000010020 */
[----:B------:R-:W-:Y:S01]  /*bd50*/  FFMA.FTZ R32, R55, R6, R49 ;  /* 0x0000000637207223 */ /* 0x000fe20000010031 */
[----:B------:R-:W-:Y:S01]  /*bd60*/  FMUL.FTZ R43, R33, R57 ;  /* 0x00000039212b7220 */ /* 0x000fe20000410000 */
[----:B------:R-:W-:Y:S01]  /*bd70*/  FADD.FTZ R37, R6, R37 ;  /* 0x0000002506257221 */ /* 0x000fe20000010000 */
[----:B------:R-:W-:Y:S01]  /*bd80*/  FADD.FTZ R54, R45, R54 ;  /* 0x000000362d367221 */ /* 0x000fe20000010000 */
[----:B------:R-:W-:Y:S01]  /*bd90*/  FMUL.FTZ R45, R99, R10 ;  /* 0x0000000a632d7220 */ /* 0x000fe20000410000 */
[----:B------:R-:W-:Y:S01]  /*bda0*/  FFMA.FTZ R32, R105, R43, R32 ;  /* 0x0000002b69207223 */ /* 0x000fe20000010020 */
[----:B------:R-:W-:Y:S01]  /*bdb0*/  FADD.FTZ R6, R37, R43 ;  /* 0x0000002b25067221 */ /* 0x000fe20000010000 */
[----:B------:R-:W-:-:S02]  /*bdc0*/  FMUL.FTZ R37, R33, R61 ;  /* 0x0000003d21257220 */ /* 0x000fc40000410000 */
[----:B------:R-:W-:Y:S01]  /*bdd0*/  FFMA.FTZ R32, R58, R45, R32 ;  /* 0x0000002d3a207223 */ /* 0x000fe20000010020 */
        /* <DEDUP_REMOVED lines=10> */
[----:B------:R-:W-:Y:S01]  /*be80*/  FFMA.FTZ R2, R105, R57, R2 ;  /* 0x0000003969027223 */ /* 0x000fe20000010002 */
[----:B------:R-:W-:Y:S01]  /*be90*/  FMUL.FTZ R37, R33, R69 ;  /* 0x0000004521257220 */ /* 0x000fe20000410000 */
[----:B------:R-:W-:Y:S01]  /*bea0*/  FFMA.FTZ R32, R66, R43, R32 ;  /* 0x0000002b42207223 */ /* 0x000fe20000010020 */
[----:B------:R-:W-:Y:S01]  /*beb0*/  FADD.FTZ R6, R43, R6 ;  /* 0x000000062b067221 */ /* 0x000fe20000010000 */
[----:B------:R-:W-:Y:S01]  /*bec0*/  FFMA.FTZ R17, R58, R10, R17 ;  /* 0x0000000a3a117223 */ /* 0x000fe20000010011 */
[----:B------:R-:W-:Y:S01]  /*bed0*/  FFMA.FTZ R2, R59, R61, R2 ;  /* 0x0000003d3b027223 */ /* 0x000fe20000010002 */
[----:B------:R-:W-:Y:S01]  /*bee0*/  FFMA.FTZ R32, R67, R37, R32 ;  /* 0x0000002543207223 */ /* 0x000fe20000010020 */
[----:B------:R-:W-:Y:S01]  /*bef0*/  FMUL.FTZ R43, R99, R16 ;  /* 0x00000010632b7220 */ /* 0x000fe20000410000 */
        /* <DEDUP_REMOVED lines=8> */
[----:B------:R-:W-:Y:S01]  /*bf80*/  FADD.FTZ R53, R53, R8 ;  /* 0x0000000835357221 */ /* 0x000fe20000010000 */
[----:B------:R-:W-:Y:S01]  /*bf90*/  FFMA.FTZ R32, R71, R37, R32 ;  /* 0x0000002547207223 */ /* 0x000fe20000010020 */
[----:B------:R-:W-:Y:S01]  /*bfa0*/  FMUL.FTZ R43, R99, R20 ;  /* 0x00000014632b7220 */ /* 0x000fe20000410000 */
[----:B------:R-:W-:Y:S01]  /*bfb0*/  FADD.FTZ R8, R6, R37 ;  /* 0x0000002506087221 */ /* 0x000fe20000010000 */
[----:B------:R-:W-:Y:S01]  /*bfc0*/  FFMA.FTZ R17, R70, R16, R17 ;  /* 0x0000001046117223 */ /* 0x000fe20000010011 */
[----:B------:R-:W-:Y:S01]  /*bfd0*/  FFMA.FTZ R2, R71, R73, R2 ;  /* 0x0000004947027223 */ /* 0x000fe20000010002 */
[C---:B------:R-:W-:Y:S01]  /*bfe0*/  FFMA.FTZ R32, R74.reuse, R43, R32 ;  /* 0x0000002b4a207223 */ /* 0x040fe20000010020 */
[-C--:B------:R-:W-:Y:S01]  /*bff0*/  FMUL.FTZ R37, R33, R77.reuse ;  /* 0x0000004d21257220 */ /* 0x080fe20000410000 */
        /* <DEDUP_REMOVED lines=9> */
[C---:B------:R-:W-:Y:S01]  /*c090*/  FFMA.FTZ R75, R107.reuse, R2, R75 ;  /* 0x000000026b4b7223 */ /* 0x040fe2000001004b */
[----:B------:R-:W-:Y:S01]  /*c0a0*/  FADD.FTZ R37, R2, R37 ;  /* 0x0000002502257221 */ /* 0x000fe20000010000 */
[----:B------:R-:W-:Y:S01]  /*c0b0*/  FADD.FTZ R54, R54, R65 ;  /* 0x0000004136367221 */ /* 0x000fe20000010000 */
[----:B------:R-:W-:Y:S01]  /*c0c0*/  FFMA.FTZ R6, R107, R22, R6 ;  /* 0x000000166b067223 */ /* 0x000fe20000010006 */
[----:B------:R-:W-:Y:S01]  /*c0d0*/  FFMA.FTZ R75, R108, R8, R75 ;  /* 0x000000086c4b7223 */ /* 0x000fe2000001004b */
[----:B------:R-:W-:Y:S01]  /*c0e0*/  FMUL.FTZ R2, R99, R24 ;  /* 0x0000001863027220 */ /* 0x000fe20000410000 */
[----:B------:R-:W-:Y:S01]  /*c0f0*/  FADD.FTZ R43, R37, R8 ;  /* 0x00000008252b7221 */ /* 0x000fe20000010000 */
[----:B------:R-:W-:Y:S01]  /*c100*/  FADD.FTZ R53, R53, R10 ;  /* 0x0000000a35357221 */ /* 0x000fe20000010000 */
[----:B------:R-:W-:Y:S01]  /*c110*/  FADD.FTZ R54, R54, R69 ;  /* 0x0000004536367221 */ /* 0x000fe20000010000 */
[----:B------:R-:W-:Y:S01]  /*c120*/  FFMA.FTZ R17, R108, R110, R17 ;  /* 0x0000006e6c117223 */ /* 0x000fe20000010011 */
[C---:B------:R-:W-:Y:S01]  /*c130*/  FFMA.FTZ R37, R111.reuse, R24, R6 ;  /* 0x000000186f257223 */ /* 0x040fe20000010006 */
[----:B------:R-:W-:Y:S01]  /*c140*/  FFMA.FTZ R75, R111, R2, R75 ;  /* 0x000000026f4b7223 */ /* 0x000fe2000001004b */
[-C--:B------:R-:W-:Y:S01]  /*c150*/  FMUL.FTZ R6, R33, R113.reuse ;  /* 0x0000007121067220 */ /* 0x080fe20000410000 */
[----:B------:R-:W-:Y:S01]  /*c160*/  FADD.FTZ R43, R2, R43 ;  /* 0x0000002b022b7221 */ /* 0x000fe20000010000 */
[----:B------:R-:W-:Y:S01]  /*c170*/  FADD.FTZ R53, R53, R12 ;  /* 0x0000000c35357221 */ /* 0x000fe20000010000 */
[----:B------:R-:W-:Y:S01]  /*c180*/  FADD.FTZ R54, R54, R73 ;  /* 0x0000004936367221 */ /* 0x000fe20000010000 */
        /* <DEDUP_REMOVED lines=38> */
[----:B------:R-:W-:Y:S01]  /*c3f0*/  FFMA.FTZ R37, R30, R0, R37 ;  /* 0x000000001e257223 */ /* 0x000fe20000010025 */
[----:B------:R-:W-:Y:S01]  /*c400*/  FFMA.FTZ R2, R31, R3, R2 ;  /* 0x000000031f027223 */ /* 0x000fe20000010002 */
[----:B------:R-:W-:Y:S01]  /*c410*/  FADD.FTZ R116, R116, R3 ;  /* 0x0000000374747221 */ /* 0x000fe20000010000 */
[C---:B------:R-:W-:Y:S01]  /*c420*/  FFMA.FTZ R118, R4.reuse, R17, R118 ;  /* 0x0000001104767223 */ /* 0x040fe20000010076 */
[----:B------:R-:W-:Y:S01]  /*c430*/  FMUL.FTZ R3, R33, R9 ;  /* 0x0000000921037220 */ /* 0x000fe20000410000 */
        /* <DEDUP_REMOVED lines=8> */
[----:B------:R-:W-:Y:S01]  /*c4c0*/  FMUL.FTZ R7, R33, R18 ;  /* 0x0000001221077220 */ /* 0x000fe20000410000 */
[C---:B------:R-:W-:Y:S01]  /*c4d0*/  FFMA.FTZ R8, R11.reuse, R4, R13 ;  /* 0x000000040b087223 */ /* 0x040fe2000001000d */
[----:B------:R-:W-:Y:S01]  /*c4e0*/  FADD.FTZ R3, R4, R3 ;  /* 0x0000000304037221 */ /* 0x000fe20000010000 */
[----:B------:R-:W-:Y:S01]  /*c4f0*/  FFMA.FTZ R6, R11, R5, R6 ;  /* 0x000000050b067223 */ /* 0x000fe20000010006 */
        /* <DEDUP_REMOVED lines=31> */
[----:B------:R-:W-:Y:S01]  /*c6f0*/  FADD.FTZ R44, R9, R44 ;  /* 0x0000002c092c7221 */ /* 0x000fe20000010000 */
[----:B------:R-:W-:Y:S01]  /*c700*/  FMUL.FTZ R2, R99, R60 ;  /* 0x0000003c63027220 */ /* 0x000fe20000410000 */
[----:B------:R-:W-:Y:S01]  /*c710*/  FADD.FTZ R7, R4, R7 ;  /* 0x0000000704077221 */ /* 0x000fe20000010000 */
[----:B------:R-:W-:Y:S01]  /*c720*/  FADD.FTZ R25, R0, R25 ;  /* 0x0000001900197221 */ /* 0x000fe20000010000 */
[----:B------:R-:W-:Y:S01]  /*c730*/  FFMA.FTZ R56, R56, R27, R5 ;  /* 0x0000001b38387223 */ /* 0x000fe20000010005 */
[C---:B------:R-:W-:Y:S01]  /*c740*/  FFMA.FTZ R0, R119.reuse, R2, R6 ;  /* 0x0000000277007223 */ /* 0x040fe20000010006 */
[----:B------:R-:W-:Y:S01]  /*c750*/  FADD.FTZ R3, R2, R7 ;  /* 0x0000000702037221 */ /* 0x000fe20000010000 */
[----:B------:R-:W-:Y:S01]  /*c760*/  FADD.FTZ R58, R44, R27 ;  /* 0x0000001b2c3a7221 */ /* 0x000fe20000010000 */
[----:B------:R-:W-:Y:S01]  /*c770*/  FFMA.FTZ R57, R119, R60, R52 ;  /* 0x0000003c77397223 */ /* 0x000fe20000010034 */
[----:B0-----:R-:W-:-:S07]  /*c780*/  FADD.FTZ R59, R25, R60 ;  /* 0x0000003c193b7221 */ /* 0x001fce0000010000 */
.L_x_381:
[----:B------:R-:W0:Y:S01]  /*c790*/  S2R R10, SR_LANEID ;  /* 0x00000000000a7919 */ /* 0x000e220000000000 */
[----:B------:R-:W-:Y:S01]  /*c7a0*/  MOV R5, R0 ;  /* 0x0000000000057202 */ /* 0x000fe20000000f00 */
[----:B------:R-:W1:Y:S01]  /*c7b0*/  S2UR UR7, SR_CgaCtaId ;  /* 0x00000000000779c3 */ /* 0x000e620000008800 */
[----:B------:R-:W-:Y:S01]  /*c7c0*/  UMOV UR6, 0x400 ;  /* 0x0000040000067882 */ /* 0x000fe20000000000 */
[----:B------:R-:W-:Y:S01]  /*c7d0*/  SHFL.DOWN PT, R2, R3, 0x1, 0x1f ;  /* 0x08201f0003027f89 */ /* 0x000fe200000e0000 */
[----:B------:R-:W-:Y:S01]  /*c7e0*/  UIADD3 UR5, UPT, UPT, UR6, 0xa0, URZ ;  /* 0x000000a006057890 */ /* 0x000fe2000fffe0ff */
[----:B------:R-:W-:Y:S01]  /*c7f0*/  BSSY.RECONVERGENT B0, `(.L_x_382) ;  /* 0x000002a000007945 */ /* 0x000fe20003800200 */
[----:B------:R-:W2:Y:S01]  /*c800*/  LDCU UR9, c[0x0][0x374] ;  /* 0x00006e80ff0977ac */ /* 0x000ea20008000800 */
[----:B------:R-:W3:Y:S01]  /*c810*/  SHFL.DOWN PT, R0, R5, 0x1, 0x1f ;  /* 0x08201f0005007f89 */ /* 0x000ee200000e0000 */
[----:B------:R-:W4:Y:S01]  /*c820*/  LDCU UR12, c[0x0][0x370] ;  /* 0x00006e00ff0c77ac */ /* 0x000f220008000800 */
[----:B------:R-:W2:Y:S01]  /*c830*/  S2R R4, SR_TID.X ;  /* 0x0000000000047919 */ /* 0x000ea20000002100 */
[----:B-1----:R-:W-:Y:S01]  /*c840*/  ULEA UR5, UR7, UR5, 0x18 ;  /* 0x0000000507057291 */ /* 0x002fe2000f8ec0ff */
[----:B0-----:R-:W-:-:S02]  /*c850*/  ISETP.GT.AND P0, PT, R10, 0x1e, PT ;  /* 0x0000001e0a00780c */ /* 0x001fc40003f04270 */
[C---:B------:R-:W-:Y:S02]  /*c860*/  ISETP.GT.AND P2, PT, R10.reuse, 0xf, PT ;  /* 0x0000000f0a00780c */ /* 0x040fe40003f44270 */
[----:B------:R-:W-:Y:S02]  /*c870*/  ISETP.GT.AND P1, PT, R10, 0x17, PT ;  /* 0x000000170a00780c */ /* 0x000fe40003f24270 */
[----:B--2---:R-:W-:-:S07]  /*c880*/  ISETP.GT.U32.AND P3, PT, R4, 0x1d, PT ;  /* 0x0000001d0400780c */ /* 0x004fce0003f64070 */
[----:B---3--:R-:W-:Y:S01]  /*c890*/  @!P0 FADD.FTZ R5, R0, R5 ;  /* 0x0000000500058221 */ /* 0x008fe20000010000 */
[----:B------:R-:W-:Y:S01]  /*c8a0*/  @!P0 FADD.FTZ R3, R2, R3 ;  /* 0x0000000302038221 */ /* 0x000fe20000010000 */
        /* <DEDUP_REMOVED lines=30> */
.L_x_383:
[----:B------:R-:W-:Y:S05]  /*ca90*/  BSYNC.RECONVERGENT B0 ;  /* 0x0000000000007941 */ /* 0x000fea0003800200 */
.L_x_382:
[----:B------:R-:W-:Y:S06]  /*caa0*/  BAR.SYNC.DEFER_BLOCKING 0x0 ;  /* 0x0000000000007b1d */ /* 0x000fec0000010000 */
[----:B------:R-:W-:Y:S04]  /*cab0*/  BSSY.RECONVERGENT B0, `(.L_x_384) ;  /* 0x0000027000007945 */ /* 0x000fe80003800200 */
[----:B------:R-:W-:Y:S05]  /*cac0*/  @P0 BRA `(.L_x_385) ;  /* 0x0000000000940947 */ /* 0x000fea0003800000 */
[----:B------:R-:W-:-:S09]  /*cad0*/  ULEA UR5, UR7, UR6, 0x18 ;  /* 0x0000000607057291 */ /* 0x000fd2000f8ec0ff */
[----:B-1----:R-:W3:Y:S04]  /*cae0*/  LDS.64 R6, [UR5+0x18] ;  /* 0x00001805ff067984 */ /* 0x002ee80008000a00 */
[----:B------:R-:W1:Y:S04]  /*caf0*/  LDS.128 R24, [UR5+0x20] ;  /* 0x00002005ff187984 */ /* 0x000e680008000c00 */
[----:B------:R-:W4:Y:S04]  /*cb00*/  LDS.128 R28, [UR5+0x30] ;  /* 0x00003005ff1c7984 */ /* 0x000f280008000c00 */
[----:B------:R-:W4:Y:S04]  /*cb10*/  LDS.128 R16, [UR5+0x40] ;  /* 0x00004005ff107984 */ /* 0x000f280008000c00 */
[----:B------:R-:W4:Y:S04]  /*cb20*/  LDS.128 R12, [UR5+0x50] ;  /* 0x00005005ff0c7984 */ /* 0x000f280008000c00 */
[----:B--2---:R-:W2:Y:S04]  /*cb30*/  LDS.128 R8, [UR5+0x60] ;  /* 0x00006005ff087984 */ /* 0x004ea80008000c00 */
[----:B------:R-:W2:Y:S01]  /*cb40*/  LDS.128 R20, [UR5+0x70] ;  /* 0x00007005ff147984 */ /* 0x000ea20008000c00 */
[----:B---3--:R-:W-:Y:S01]  /*cb50*/  FADD.FTZ R5, R2, R6 ;  /* 0x0000000602057221 */ /* 0x008fe20000010000 */
[----:B0-----:R-:W-:-:S03]  /*cb60*/  FADD.FTZ R2, R3, R7 ;  /* 0x0000000703027221 */ /* 0x001fc60000010000 */
[----:B-1----:R-:W-:Y:S01]  /*cb70*/  FADD.FTZ R5, R5, R24 ;  /* 0x0000001805057221 */ /* 0x002fe20000010000 */
        /* <DEDUP_REMOVED lines=16> */
[----:B--2---:R-:W-:Y:S01]  /*cc80*/  FADD.FTZ R5, R5, R8 ;  /* 0x0000000805057221 */ /* 0x004fe20000010000 */
        /* <DEDUP_REMOVED lines=9> */
.L_x_385:
[----:B------:R-:W-:Y:S05]  /*cd20*/  BSYNC.RECONVERGENT B0 ;  /* 0x0000000000007941 */ /* 0x000fea0003800200 */
.L_x_384:
[----:B------:R-:W-:Y:S06]  /*cd30*/  BAR.SYNC.DEFER_BLOCKING 0x0 ;  /* 0x0000000000007b1d */ /* 0x000fec0000010000 */
[----:B------:R-:W-:Y:S04]  /*cd40*/  BSSY.RECONVERGENT B0, `(.L_x_386) ;  /* 0x000004d000007945 */ /* 0x000fe80003800200 */
[----:B------:R-:W-:Y:S05]  /*cd50*/  @P3 BRA `(.L_x_387) ;  /* 0x00000004002c3947 */ /* 0x000fea0003800000 */
[----:B------:R-:W3:Y:S04]  /*cd60*/  LDS.128 R52, [R0+0x1e0] ;  /* 0x0001e00000347984 */ /* 0x000ee80000000c00 */
[----:B------:R-:W4:Y:S04]  /*cd70*/  LDS.128 R60, [R0+0x3c0] ;  /* 0x0003c000003c7984 */ /* 0x000f280000000c00 */
[----:B------:R-:W0:Y:S04]  /*cd80*/  LDS.128 R48, [R0+0x5a0] ;  /* 0x0005a00000307984 */ /* 0x000e280000000c00 */
[----:B------:R-:W0:Y:S04]  /*cd90*/  LDS.128 R44, [R0+0x780] ;  /* 0x00078000002c7984 */ /* 0x000e280000000c00 */
[----:B--2---:R-:W2:Y:S04]  /*cda0*/  LDS.128 R8, [R0+0x960] ;  /* 0x0009600000087984 */ /* 0x004ea80000000c00 */
[----:B------:R-:W2:Y:S04]  /*cdb0*/  LDS.128 R12, [R0+0xb40] ;  /* 0x000b4000000c7984 */ /* 0x000ea80000000c00 */
[----:B------:R-:W2:Y:S04]  /*cdc0*/  LDS.128 R16, [R0+0xd20] ;  /* 0x000d200000107984 */ /* 0x000ea80000000c00 */
[----:B------:R-:W2:Y:S04]  /*cdd0*/  LDS.128 R20, [R0+0xf00] ;  /* 0x000f000000147984 */ /* 0x000ea80000000c00 */
[----:B------:R-:W2:Y:S04]  /*cde0*/  LDS.128 R24, [R0+0x10e0] ;  /* 0x0010e00000187984 */ /* 0x000ea80000000c00 */
[----:B------:R-:W2:Y:S01]  /*cdf0*/  LDS.128 R28, [R0+0x12c0] ;  /* 0x0012c000001c7984 */ /* 0x000ea20000000c00 */
[----:B---3--:R-:W-:Y:S01]  /*ce00*/  FADD.FTZ R5, R56, R52 ;  /* 0x0000003438057221 */ /* 0x008fe20000010000 */
[----:B------:R-:W-:Y:S01]  /*ce10*/  FADD.FTZ R6, R57, R53 ;  /* 0x0000003539067221 */ /* 0x000fe20000010000 */
[----:B-1----:R-:W-:Y:S01]  /*ce20*/  FADD.FTZ R7, R58, R54 ;  /* 0x000000363a077221 */ /* 0x002fe20000010000 */
[----:B------:R-:W-:Y:S01]  /*ce30*/  FADD.FTZ R32, R59, R55 ;  /* 0x000000373b207221 */ /* 0x000fe20000010000 */
[----:B----4-:R-:W-:Y:S01]  /*ce40*/  FADD.FTZ R5, R5, R60 ;  /* 0x0000003c05057221 */ /* 0x010fe20000010000 */
[----:B------:R-:W1:Y:S01]  /*ce50*/  LDS.128 R52, [R0+0x14a0] ;  /* 0x0014a00000347984 */ /* 0x000e620000000c00 */
[----:B------:R-:W-:Y:S01]  /*ce60*/  FADD.FTZ R6, R6, R61 ;  /* 0x0000003d06067221 */ /* 0x000fe20000010000 */
[----:B------:R-:W-:Y:S01]  /*ce70*/  FADD.FTZ R7, R7, R62 ;  /* 0x0000003e07077221 */ /* 0x000fe20000010000 */
[----:B------:R-:W-:Y:S01]  /*ce80*/  FADD.FTZ R32, R32, R63 ;  /* 0x0000003f20207221 */ /* 0x000fe20000010000 */
[----:B0-----:R-:W0:Y:S01]  /*ce90*/  LDS.128 R56, [R0+0x1680] ;  /* 0x0016800000387984 */ /* 0x001e220000000c00 */
        /* <DEDUP_REMOVED lines=54> */
[----:B------:R-:W-:-:S07]  /*d200*/  FADD.FTZ R59, R32, R47 ;  /* 0x0000002f203b7221 */ /* 0x000fce0000010000 */
.L_x_387:
[----:B------:R-:W-:Y:S05]  /*d210*/  BSYNC.RECONVERGENT B0 ;  /* 0x0000000000007941 */ /* 0x000fea0003800200 */
.L_x_386:
[----:B------:R-:W-:Y:S04]  /*d220*/  BSSY.RECONVERGENT B0, `(.L_x_388) ;  /* 0x000001e000007945 */ /* 0x000fe80003800200 */
[----:B------:R-:W-:Y:S05]  /*d230*/  @P3 BRA `(.L_x_389) ;  /* 0x0000000000703947 */ /* 0x000fea0003800000 */
[----:B------:R-:W2:Y:S01]  /*d240*/  LDC.64 R16, c[0x0][0x3f8] ;  /* 0x0000fe00ff107b82 */ /* 0x000ea20000000a00 */
[----:B------:R-:W-:-:S05]  /*d250*/  MOV R11, UR13 ;  /* 0x0000000d000b7c02 */ /* 0x000fca0008000f00 */
[----:B------:R-:W-:Y:S02]  /*d260*/  IMAD R11, R11, 0x1e, R4 ;  /* 0x0000001e0b0b7824 */ /* 0x000fe400078e0204 */
[----:B-1----:R-:W1:Y:S01]  /*d270*/  LDC.64 R6, c[0x0][0x3d8] ;  /* 0x0000f600ff067b82 */ /* 0x002e620000000a00 */
[----:B--2---:R-:W-:Y:S01]  /*d280*/  IMAD.WIDE.U32 R8, R16, 0x3, RZ ;  /* 0x0000000310087825 */ /* 0x004fe200078e00ff */
[C---:B---3--:R-:W-:Y:S02]  /*d290*/  LEA R5, R17.reuse, R17, 0x1 ;  /* 0x0000001111057211 */ /* 0x048fe400078e08ff */
[----:B------:R-:W-:Y:S02]  /*d2a0*/  LEA.HI R15, P1, R17, R16, RZ, 0x1 ;  /* 0x00000010110f7211 */ /* 0x000fe400078308ff */
[----:B------:R-:W-:Y:S02]  /*d2b0*/  IADD3 R9, PT, PT, R9, R5, RZ ;  /* 0x0000000509097210 */ /* 0x000fe40007ffe0ff */
[----:B0-----:R-:W-:Y:S01]  /*d2c0*/  IADD3.X R0, PT, PT, RZ, R17, RZ, P1, !PT ;  /* 0x00000011ff007210 */ /* 0x001fe20000ffe4ff */
[----:B-1----:R-:W-:Y:S01]  /*d2d0*/  IMAD.WIDE R6, R11, 0x4, R6 ;  /* 0x000000040b067825 */ /* 0x002fe200078e0206 */
        /* <DEDUP_REMOVED lines=18> */
.L_x_389:
[----:B------:R-:W-:Y:S05]  /*d400*/  BSYNC.RECONVERGENT B0 ;  /* 0x0000000000007941 */ /* 0x000fea0003800200 */
.L_x_388:
[----:B------:R-:W-:-:S09]  /*d410*/  UISETP.GE.U32.AND UP0, UPT, UR12, 0x2, UPT ;  /* 0x000000020c00788c */ /* 0x000fd2000bf06070 */
[----:B------:R-:W-:Y:S05]  /*d420*/  BRA.U !UP0, `(.L_x_390) ;  /* 0x0000000d08787547 */ /* 0x000fea000b800000 */
[----:B-1--4-:R-:W1:Y:S01]  /*d430*/  LDC.64 R6, c[0x0][0x3d0] ;  /* 0x0000f400ff067b82 */ /* 0x012e620000000a00 */
        /* <DEDUP_REMOVED lines=8> */
[----:B-1----:R-:W-:Y:S01]  /*d4c0*/  IMAD.WIDE R6, R5, 0x4, R6 ;  /* 0x0000000405067825 */ /* 0x002fe200078e0206 */
[----:B0---4-:R-:W-:Y:S06]  /*d4d0*/  @P0 BRA `(.L_x_392) ;  /* 0x0000000000680947 */ /* 0x011fec0003800000 */
[----:B--2---:R-:W0:Y:S01]  /*d4e0*/  LDC.64 R8, c[0x0][0x3c8] ;  /* 0x0000f200ff087b82 */ /* 0x004e220000000a00 */
        /* <DEDUP_REMOVED lines=20> */
.L_x_393:
[----:B------:R-:W2:Y:S04]  /*d630*/  LDG.E.STRONG.GPU R0, desc[UR10][R10.64] ;  /* 0x0000000a0a007981 */ /* 0x000ea8000c1ef900 */
[----:B--2---:R-:W-:Y:S04]  /*d640*/  CCTL.IVALL ;  /* 0x00000000ff00798f */ /* 0x004fe80002000000 */
[----:B------:R0:W-:Y:S01]  /*d650*/  STL [R1], R0 ;  /* 0x0000000001007387 */ /* 0x0001e20000100800 */
[----:B------:R-:W-:-:S13]  /*d660*/  ISETP.NE.AND P0, PT, R0, UR5, PT ;  /* 0x0000000500007c0c */ /* 0x000fda000bf05270 */
[----:B0-----:R-:W-:Y:S05]  /*d670*/  @P0 BRA `(.L_x_393) ;  /* 0xfffffffc00ec0947 */ /* 0x001fea000383ffff */
.L_x_392:
[----:B------:R-:W-:Y:S05]  /*d680*/  BSYNC.RECONVERGENT B0 ;  /* 0x0000000000007941 */ /* 0x000fea0003800200 */
.L_x_391:
        /* <DEDUP_REMOVED lines=15> */
.L_x_395:
[----:B------:R-:W-:Y:S02]  /*d780*/  ISETP.NE.AND P1, PT, RZ, UR23, PT ;  /* 0x00000017ff007c0c */ /* 0x000fe4000bf25270 */
[----:B--2---:R-:W-:Y:S02]  /*d790*/  MOV R9, UR6 ;  /* 0x0000000600097c02 */ /* 0x004fe40008000f00 */
        /* <DEDUP_REMOVED lines=75> */
.L_x_394:
        /* <DEDUP_REMOVED lines=29> */
[----:B------:R-:W3:Y:S02]  /*de20*/  @!P1 LDG.E.64 R10, desc[UR10][R10.64] ;  /* 0x0000000a0a0a9981 */ /* 0x000ee4000c1e1b00 */
[----:B------:R-:W-:Y:S01]  /*de30*/  @!UP1 UIMAD UR17, UR5, UR9, UR14 ;  /* 0x00000009051192a4 */ /* 0x000fe2000f8e020e */
[----:B------:R-:W-:-:S05]  /*de40*/  VOTEU.ALL UP1, P2 ;  /* 0x0000000000ff7886 */ /* 0x000fca0001020000 */
[----:B--2---:R-:W-:Y:S01]  /*de50*/  MOV R9, UR17 ;  /* 0x0000001100097c02 */ /* 0x004fe20008000f00 */
[----:B------:R-:W-:-:S04]  /*de60*/  @!UP1 UIMAD UR7, UR7, UR9, UR14 ;  /* 0x00000009070792a4 */ /* 0x000fc8000f8e020e */
[----:B------:R-:W-:Y:S02]  /*de70*/  @!P0 IMAD.WIDE.U32 R8, R9, 0x8, R6 ;  /* 0x0000000809088825 */ /* 0x000fe400078e0006 */
[----:B------:R-:W-:-:S04]  /*de80*/  MOV R13, UR7 ;  /* 0x00000007000d7c02 */ /* 0x000fc80008000f00 */
[----:B------:R-:W2:Y:S01]  /*de90*/  @!P0 LDG.E.64 R8, desc[UR10][R8.64] ;  /* 0x0000000a08088981 */ /* 0x000ea2000c1e1b00 */
[----:B------:R-:W-:-:S04]  /*dea0*/  @!P2 IMAD.WIDE.U32 R12, R13, 0x8, R6 ;  /* 0x000000080d0ca825 */ /* 0x000fc800078e0006 */
[----:B------:R-:W-:Y:S02]  /*deb0*/  @!P3 IMAD.WIDE.U32 R14, R15, 0x8, R6 ;  /* 0x000000080f0eb825 */ /* 0x000fe400078e0006 */
[----:B------:R-:W4:Y:S04]  /*dec0*/  @!P2 LDG.E.64 R12, desc[UR10][R12.64] ;  /* 0x0000000a0c0ca981 */ /* 0x000f28000c1e1b00 */
[----:B------:R-:W4:Y:S01]  /*ded0*/  @!P3 LDG.E.64 R14, desc[UR10][R14.64] ;  /* 0x0000000a0e0eb981 */ /* 0x000f22000c1e1b00 */
[----:B------:R-:W-:-:S04]  /*dee0*/  MOV R0, UR5 ;  /* 0x0000000500007c02 */ /* 0x000fc80008000f00 */
[----:B------:R-:W-:-:S04]  /*def0*/  IADD3 R0, PT, PT, R0, 0x4, RZ ;  /* 0x0000000400007810 */ /* 0x000fc80007ffe0ff */
[----:B------:R-:W-:Y:S01]  /*df00*/  R2UR UR5, R0 ;  /* 0x00000000000572ca */ /* 0x000fe200000e0000 */
[----:B--2---:R-:W-:Y:S01]  /*df10*/  @!P0 FADD.FTZ R2, R2, R8 ;  /* 0x0000000802028221 */ /* 0x004fe20000010000 */
[----:B------:R-:W-:-:S03]  /*df20*/  @!P0 FADD.FTZ R3, R3, R9 ;  /* 0x0000000903038221 */ /* 0x000fc60000010000 */
[----:B---3--:R-:W-:Y:S01]  /*df30*/  @!P1 FADD.FTZ R2, R2, R10 ;  /* 0x0000000a02029221 */ /* 0x008fe20000010000 */
[----:B------:R-:W-:-:S03]  /*df40*/  @!P1 FADD.FTZ R3, R3, R11 ;  /* 0x0000000b03039221 */ /* 0x000fc60000010000 */
[----:B----4-:R-:W-:Y:S01]  /*df50*/  @!P2 FADD.FTZ R2, R2, R12 ;  /* 0x0000000c0202a221 */ /* 0x010fe20000010000 */
[----:B------:R-:W-:-:S03]  /*df60*/  @!P2 FADD.FTZ R3, R3, R13 ;  /* 0x0000000d0303a221 */ /* 0x000fc60000010000 */
[----:B------:R-:W-:Y:S01]  /*df70*/  @!P3 FADD.FTZ R2, R2, R14 ;  /* 0x0000000e0202b221 */ /* 0x000fe20000010000 */
[----:B------:R-:W-:-:S07]  /*df80*/  @!P3 FADD.FTZ R3, R3, R15 ;  /* 0x0000000f0303b221 */ /* 0x000fce0000010000 */
.L_x_396:
[----:B------:R-:W-:Y:S05]  /*df90*/  BRA.U !UP0, `(.L_x_390) ;  /* 0x00000001089c7547 */ /* 0x000fea000b800000 */
[----:B------:R-:W0:Y:S01]  /*dfa0*/  S2R R5, SR_CTAID.X ;  /* 0x0000000000057919 */ /* 0x000e220000002500 */
[----:B------:R-:W-:Y:S02]  /*dfb0*/  UISETP.NE.AND UP0, UPT, UR18, 0x1, UPT ;  /* 0x000000011200788c */ /* 0x000fe4000bf05270 */
[----:B------:R-:W-:-:S07]  /*dfc0*/  ULOP3.LUT UR6, UR12, 0x1, URZ, 0xc0, !UPT ;  /* 0x000000010c067892 */ /* 0x000fce000f8ec0ff */
[----:B------:R-:W-:Y:S05]  /*dfd0*/  BRA.U !UP0, `(.L_x_397) ;  /* 0x0000000108587547 */ /* 0x000fea000b800000 */
[----:B------:R-:W1:Y:S01]  /*dfe0*/  S2R R0, SR_CTAID.X ;  /* 0x0000000000007919 */ /* 0x000e620000002500 */
[----:B------:R-:W3:Y:S01]  /*dff0*/  S2R R8, SR_CTAID.Y ;  /* 0x0000000000087919 */ /* 0x000ee20000002600 */
[----:B-1----:R-:W-:Y:S02]  /*e000*/  ISETP.NE.AND P0, PT, R0, UR5, PT ;  /* 0x0000000500007c0c */ /* 0x002fe4000bf05270 */
[----:B------:R-:W-:Y:S02]  /*e010*/  MOV R0, UR5 ;  /* 0x0000000500007c02 */ /* 0x000fe40008000f00 */
[----:B------:R-:W-:Y:S02]  /*e020*/  ISETP.NE.OR P1, PT, R4, RZ, !P0 ;  /* 0x000000ff0400720c */ /* 0x000fe40004725670 */
[----:B--2---:R-:W-:-:S04]  /*e030*/  IADD3 R9, PT, PT, R0, 0x1, RZ ;  /* 0x0000000100097810 */ /* 0x004fc80007ffe0ff */
        /* <DEDUP_REMOVED lines=16> */
.L_x_397:
        /* <DEDUP_REMOVED lines=9> */
[----:B------:R-:W3:Y:S02]  /*e1d0*/  LDG.E.64 R6, desc[UR10][R6.64] ;  /* 0x0000000a06067981 */ /* 0x000ee4000c1e1b00 */
[----:B---3--:R-:W-:Y:S01]  /*e1e0*/  FADD.FTZ R2, R2, R6 ;  /* 0x0000000602027221 */ /* 0x008fe20000010000 */
[----:B------:R-:W-:-:S07]  /*e1f0*/  FADD.FTZ R3, R3, R7 ;  /* 0x0000000703037221 */ /* 0x000fce0000010000 */
.L_x_398:
[----:B------:R-:W-:Y:S05]  /*e200*/  BSYNC.RECONVERGENT B0 ;  /* 0x0000000000007941 */ /* 0x000fea0003800200 */
.L_x_390:
[----:B------:R-:W0:Y:S01]  /*e210*/  S2UR UR6, SR_CgaCtaId ;  /* 0x00000000000679c3 */ /* 0x000e220000008800 */
[----:B------:R-:W-:Y:S01]  /*e220*/  ISETP.NE.AND P0, PT, R4, RZ, PT ;  /* 0x000000ff0400720c */ /* 0x000fe20003f05270 */
[----:B------:R-:W-:Y:S01]  /*e230*/  UMOV UR5, 0x400 ;  /* 0x0000040000057882 */ /* 0x000fe20000000000 */
[----:B------:R-:W1:Y:S01]  /*e240*/  LDCU.U8 UR12, c[0x0][0x414] ;  /* 0x00008280ff0c77ac */ /* 0x000e620008000000 */
[----:B----4-:R-:W-:Y:S01]  /*e250*/  HFMA2 R11, -RZ, RZ, 0, 0 ;  /* 0x00000000ff0b7431 */ /* 0x010fe200000001ff */
[----:B------:R-:W4:Y:S01]  /*e260*/  LDCU.64 UR20, c[0x0][0x3f8] ;  /* 0x00007f00ff1477ac */ /* 0x000f220008000a00 */
[----:B------:R-:W0:Y:S01]  /*e270*/  LDCU.64 UR18, c[0x0][0x400] ;  /* 0x00008000ff1277ac */ /* 0x000e220008000a00 */
        /* <DEDUP_REMOVED lines=10> */
.L_x_404:
[----:B------:R-:W-:-:S05]  /*e320*/  LEA R10, R11, UR15, 0x2 ;  /* 0x0000000f0b0a7c11 */ /* 0x000fca000f8e10ff */
[----:B0-----:R-:W2:Y:S04]  /*e330*/  LDL.64 R4, [R10+0x10] ;  /* 0x000010000a047983 */ /* 0x001ea80000100a00 */
[----:B------:R-:W3:Y:S01]  /*e340*/  LDL.64 R2, [R10+0x90] ;  /* 0x000090000a027983 */ /* 0x000ee20000100a00 */
[----:B------:R-:W-:Y:S01]  /*e350*/  BSSY.RECONVERGENT B0, `(.L_x_399) ;  /* 0x0000036000007945 */ /* 0x000fe20003800200 */
[C---:B--2---:R-:W-:Y:S02]  /*e360*/  SHF.L.U32 R6, R4.reuse, 0x10, RZ ;  /* 0x0000001004067819 */ /* 0x044fe400000006ff */
[----:B------:R-:W-:-:S03]  /*e370*/  PRMT R4, R4, 0x7632, R4 ;  /* 0x0000763204047816 */ /* 0x000fc60000000004 */
[----:B------:R-:W-:Y:S01]  /*e380*/  FADD.FTZ R6, R6, -UR28 ;  /* 0x8000001c06067e21 */ /* 0x000fe20008010000 */
[----:B------:R-:W-:-:S03]  /*e390*/  SHF.L.U32 R4, R4, 0x10, RZ ;  /* 0x0000001004047819 */ /* 0x000fc600000006ff */
[----:B------:R-:W-:Y:S02]  /*e3a0*/  FMUL.FTZ R16, R6, UR16 ;  /* 0x0000001006107c20 */ /* 0x000fe40008410000 */
[----:B------:R-:W-:Y:S02]  /*e3b0*/  FADD.FTZ R4, R4, -UR28 ;  /* 0x8000001c04047e21 */ /* 0x000fe40008010000 */
[----:B------:R-:W-:Y:S02]  /*e3c0*/  @P1 FFMA.FTZ R6, R33, R16, R64 ;  /* 0x0000001021061223 */ /* 0x000fe40000010040 */
[----:B------:R-:W-:Y:S01]  /*e3d0*/  FMUL.FTZ R18, R4, UR16 ;  /* 0x0000001004127c20 */ /* 0x000fe20008410000 */
[----:B---3--:R-:W-:Y:S01]  /*e3e0*/  SHF.L.U32 R4, R2, 0x10, RZ ;  /* 0x0000001002047819 */ /* 0x008fe200000006ff */
[----:B------:R-:W-:Y:S01]  /*e3f0*/  @P1 FMUL.FTZ R8, R6, -1.4426950216293334961 ;  /* 0xbfb8aa3b06081820 */ /* 0x000fe20000410000 */
[----:B------:R-:W-:Y:S01]  /*e400*/  PRMT R2, R2, 0x7632, R2 ;  /* 0x0000763202027816 */ /* 0x000fe20000000002 */
[----:B------:R-:W-:-:S03]  /*e410*/  @P1 FFMA.FTZ R7, R99, R18, R68 ;  /* 0x0000001263071223 */ /* 0x000fc60000010044 */
[----:B------:R-:W-:Y:S01]  /*e420*/  SHF.L.U32 R2, R2, 0x10, RZ ;  /* 0x0000001002027819 */ /* 0x000fe200000006ff */
[----:B------:R-:W0:Y:S01]  /*e430*/  @P1 MUFU.EX2 R8, R8 ;  /* 0x0000000800081308 */ /* 0x000e220000000800 */
[----:B------:R-:W-:-:S06]  /*e440*/  @P1 FMUL.FTZ R12, R7, -1.4426950216293334961 ;  /* 0xbfb8aa3b070c1820 */ /* 0x000fcc0000410000 */
[----:B------:R-:W1:Y:S01]  /*e450*/  @P1 MUFU.EX2 R12, R12 ;  /* 0x0000000c000c1308 */ /* 0x000e620000000800 */
[----:B0-----:R-:W-:-:S04]  /*e460*/  @P1 FADD.FTZ R10, R8, 1 ;  /* 0x3f800000080a1421 */ /* 0x001fc80000010000 */
[----:B------:R-:W0:Y:S01]  /*e470*/  @P1 MUFU.RCP R13, R10 ;  /* 0x0000000a000d1308 */ /* 0x000e220000001000 */
[----:B-1----:R-:W-:-:S07]  /*e480*/  @P1 FADD.FTZ R14, R12, 1 ;  /* 0x3f8000000c0e1421 */ /* 0x002fce0000010000 */
[----:B------:R-:W1:Y:S01]  /*e490*/  @P1 MUFU.RCP R15, R14 ;  /* 0x0000000e000f1308 */ /* 0x000e620000001000 */
[----:B0-----:R-:W-:Y:S01]  /*e4a0*/  @P1 FADD.FTZ R17, -R13, 1 ;  /* 0x3f8000000d111421 */ /* 0x001fe20000010100 */
[----:B------:R-:W-:-:S03]  /*e4b0*/  @P1 FMUL.FTZ R13, R4, R13 ;  /* 0x0000000d040d1220 */ /* 0x000fc60000410000 */
[----:B------:R-:W-:Y:S01]  /*e4c0*/  @P1 FFMA.FTZ R6, R6, R17, 1 ;  /* 0x3f80000006061423 */ /* 0x000fe20000010011 */
[----:B-----5:R-:W-:-:S03]  /*e4d0*/  LEA R17, R11, R100, 0x4 ;  /* 0x000000640b117211 */ /* 0x020fc600078e20ff */
[----:B------:R-:W-:Y:S01]  /*e4e0*/  @P1 FMUL.FTZ R4, R13, R6 ;  /* 0x000000060d041220 */ /* 0x000fe20000410000 */
[----:B------:R-:W-:Y:S01]  /*e4f0*/  ISETP.GE.U32.AND P0, PT, R17, UR18, PT ;  /* 0x0000001211007c0c */ /* 0x000fe2000bf06070 */
[----:B-1----:R-:W-:Y:S01]  /*e500*/  @P1 FADD.FTZ R8, -R15, 1 ;  /* 0x3f8000000f081421 */ /* 0x002fe20000010100 */
[----:B------:R-:W-:Y:S01]  /*e510*/  SHF.R.S32.HI R13, RZ, 0x1f, R17 ;  /* 0x0000001fff0d7819 */ /* 0x000fe20000011411 */
[----:B------:R-:W-:Y:S01]  /*e520*/  FFMA.FTZ R6, R0, R16, R9 ;  /* 0x0000001000067223 */ /* 0x000fe20000010009 */
[----:B------:R-:W-:Y:S01]  /*e530*/  @P1 FMUL.FTZ R15, R2, R15 ;  /* 0x0000000f020f1220 */ /* 0x000fe20000410000 */
[----:B------:R-:W-:Y:S01]  /*e540*/  @P1 FFMA.FTZ R8, R7, R8, 1 ;  /* 0x3f80000007081423 */ /* 0x000fe20000010008 */
[----:B------:R-:W-:Y:S01]  /*e550*/  ISETP.GE.AND.EX P0, PT, R13, UR19, PT, P0 ;  /* 0x000000130d007c0c */ /* 0x000fe2000bf06300 */
[----:B------:R-:W-:Y:S01]  /*e560*/  FFMA.FTZ R6, R33, R4, -R6 ;  /* 0x0000000421067223 */ /* 0x000fe20000010806 */
[----:B------:R-:W-:Y:S01]  /*e570*/  PRMT R7, R5, 0x7632, R7 ;  /* 0x0000763205077816 */ /* 0x000fe20000000007 */
[----:B------:R-:W-:Y:S01]  /*e580*/  @P1 FMUL.FTZ R2, R15, R8 ;  /* 0x000000080f021220 */ /* 0x000fe20000410000 */
[----:B------:R-:W-:Y:S01]  /*e590*/  FFMA.FTZ R4, R0, R18, R9 ;  /* 0x0000001200047223 */ /* 0x000fe20000010009 */
[----:B------:R-:W-:-:S02]  /*e5a0*/  SHF.L.U32 R8, R5, 0x10, RZ ;  /* 0x0000001005087819 */ /* 0x000fc400000006ff */
[----:B------:R-:W-:Y:S01]  /*e5b0*/  IADD3 R15, PT, PT, R17, 0x10, RZ ;  /* 0x00000010110f7810 */ /* 0x000fe20007ffe0ff */
[----:B------:R-:W-:Y:S01]  /*e5c0*/  FFMA.FTZ R12, R99, R2, -R4 ;  /* 0x00000002630c7223 */ /* 0x000fe20000010804 */
[----:B------:R-:W-:-:S04]  /*e5d0*/  SHF.L.U32 R10, R7, 0x10, RZ ;  /* 0x00000010070a7819 */ /* 0x000fc800000006ff */
[----:B------:R-:W-:Y:S05]  /*e5e0*/  @P0 BRA `(.L_x_400) ;  /* 0x0000000000300947 */ /* 0x000fea0003800000 */
[----:B------:R-:W-:Y:S01]  /*e5f0*/  MOV R4, R38 ;  /* 0x0000002600047202 */ /* 0x000fe20000000f00 */
[----:B------:R-:W-:Y:S01]  /*e600*/  IMAD R2, R13, UR20, RZ ;  /* 0x000000140d027c24 */ /* 0x000fe2000f8e02ff */
[----:B------:R-:W-:Y:S01]  /*e610*/  MOV R5, R41 ;  /* 0x0000002900057202 */ /* 0x000fe20000000f00 */
[----:B------:R-:W-:Y:S02]  /*e620*/  FMUL.FTZ R13, R6, UR16 ;  /* 0x00000010060d7c20 */ /* 0x000fe40008410000 */
[C---:B------:R-:W-:Y:S02]  /*e630*/  IMAD R7, R17.reuse, UR21, R2 ;  /* 0x0000001511077c24 */ /* 0x040fe4000f8e0202 */
[----:B------:R-:W-:Y:S01]  /*e640*/  FMUL.FTZ R2, R12, UR16 ;  /* 0x000000100c027c20 */ /* 0x000fe20008410000 */
[----:B------:R-:W-:-:S05]  /*e650*/  IMAD.WIDE.U32 R4, R17, UR20, R4 ;  /* 0x0000001411047c25 */ /* 0x000fca000f8e0004 */
[----:B------:R-:W-:Y:S02]  /*e660*/  IADD3 R5, PT, PT, R5, R7, RZ ;  /* 0x0000000705057210 */ /* 0x000fe40007ffe0ff */
[----:B------:R-:W-:-:S04]  /*e670*/  LEA R6, P0, R4, UR6, 0x1 ;  /* 0x0000000604067c11 */ /* 0x000fc8000f8008ff */
[----:B------:R-:W-:Y:S02]  /*e680*/  LEA.HI.X R7, R4, UR7, R5, 0x1, P0 ;  /* 0x0000000704077c11 */ /* 0x000fe400080f0c05 */
[----:B------:R-:W-:-:S05]  /*e690*/  F2FP.BF16.F32.PACK_AB R5, R2, R13 ;  /* 0x0000000d0205723e */ /* 0x000fca00000010ff */
[----:B------:R0:W-:Y:S02]  /*e6a0*/  STG.E desc[UR10][R6.64], R5 ;  /* 0x0000000506007986 */ /* 0x0001e4000c10190a */
.L_x_400:
[----:B------:R-:W-:Y:S05]  /*e6b0*/  BSYNC.RECONVERGENT B0 ;  /* 0x0000000000007941 */ /* 0x000fea0003800200 */
.L_x_399:
[----:B------:R-:W-:Y:S01]  /*e6c0*/  ISETP.NE.AND P1, PT, RZ, UR12, PT ;  /* 0x0000000cff007c0c */ /* 0x000fe2000bf25270 */
[----:B------:R-:W-:Y:S01]  /*e6d0*/  FADD.FTZ R8, R8, -UR28 ;  /* 0x8000001c08087e21 */ /* 0x000fe20008010000 */
[----:B------:R-:W-:Y:S01]  /*e6e0*/  FADD.FTZ R10, R10, -UR28 ;  /* 0x8000001c0a0a7e21 */ /* 0x000fe20008010000 */
[----:B------:R-:W-:Y:S02]  /*e6f0*/  ISETP.GE.U32.AND P0, PT, R15, UR18, PT ;  /* 0x000000120f007c0c */ /* 0x000fe4000bf06070 */
[----:B------:R-:W-:Y:S01]  /*e700*/  SHF.R.S32.HI R17, RZ, 0x1f, R15 ;  /* 0x0000001fff117819 */ /* 0x000fe2000001140f */
[----:B------:R-:W-:Y:S01]  /*e710*/  FMUL.FTZ R8, R8, UR16 ;  /* 0x0000001008087c20 */ /* 0x000fe20008410000 */
[----:B------:R-:W-:Y:S01]  /*e720*/  FMUL.FTZ R10, R10, UR16 ;  /* 0x000000100a0a7c20 */ /* 0x000fe20008410000 */
[----:B------:R-:W-:Y:S02]  /*e730*/  PRMT R2, R3, 0x7632, R2 ;  /* 0x0000763203027816 */ /* 0x000fe40000000002 */
[----:B------:R-:W-:Y:S01]  /*e740*/  ISETP.GE.AND.EX P0, PT, R17, UR19, PT, P0 ;  /* 0x0000001311007c0c */ /* 0x000fe2000bf06300 */
[C-C-:B------:R-:W-:Y:S01]  /*e750*/  FFMA.FTZ R16, R0.reuse, R8, R9.reuse ;  /* 0x0000000800107223 */ /* 0x140fe20000010009 */
[----:B------:R-:W-:Y:S01]  /*e760*/  SHF.L.U32 R4, R3, 0x10, RZ ;  /* 0x0000001003047819 */ /* 0x000fe200000006ff */
[----:B------:R-:W-:Y:S01]  /*e770*/  FFMA.FTZ R18, R0, R10, R9 ;  /* 0x0000000a00127223 */ /* 0x000fe20000010009 */
[----:B------:R-:W-:Y:S01]  /*e780*/  SHF.L.U32 R2, R2, 0x10, RZ ;  /* 0x0000001002027819 */ /* 0x000fe200000006ff */
[----:B------:R-:W-:Y:S08]  /*e790*/  @!P1 BRA `(.L_x_401) ;  /* 0x0000000000489947 */ /* 0x000ff00003800000 */
        /* <DEDUP_REMOVED lines=18> */
.L_x_401:
[----:B------:R-:W-:Y:S01]  /*e8c0*/  BSSY.RECONVERGENT B0, `(.L_x_402) ;  /* 0x0000010000007945 */ /* 0x000fe20003800200 */
[----:B------:R-:W-:Y:S01]  /*e8d0*/  FFMA.FTZ R16, R33, R4, -R16 ;  /* 0x0000000421107223 */ /* 0x000fe20000010810 */
[----:B0-----:R-:W-:Y:S02]  /*e8e0*/  FFMA.FTZ R6, R99, R2, -R18 ;  /* 0x0000000263067223 */ /* 0x001fe40000010812 */
        /* <DEDUP_REMOVED lines=13> */
.L_x_403:
[----:B------:R-:W-:Y:S05]  /*e9c0*/  BSYNC.RECONVERGENT B0 ;  /* 0x0000000000007941 */ /* 0x000fea0003800200 */
.L_x_402:
        /* <DEDUP_REMOVED lines=10> */
.L_x_379:
[----:B------:R-:W1:Y:S01]  /*ea70*/  S2R R6, SR_TID.X ;  /* 0x0000000000067919 */ /* 0x000e620000002100 */
        /* <DEDUP_REMOVED lines=15> */
.L_x_407:
[----:B------:R-:W-:Y:S05]  /*eb70*/  BSYNC.RECONVERGENT B0 ;  /* 0x0000000000007941 */ /* 0x000fea0003800200 */
.L_x_406:
        /* <DEDUP_REMOVED lines=11> */
.L_x_409:
[----:B------:R-:W2:Y:S04]  /*ec30*/  LDG.E.STRONG.GPU R5, desc[UR10][R2.64] ;  /* 0x0000000a02057981 */ /* 0x000ea8000c1ef900 */
[----:B--2---:R-:W-:Y:S01]  /*ec40*/  CCTL.IVALL ;  /* 0x00000000ff00798f */ /* 0x004fe20002000000 */
[----:B------:R-:W-:Y:S05]  /*ec50*/  YIELD ;  /* 0x0000000000007946 */ /* 0x000fea0003800000 */
[----:B------:R-:W-:-:S13]  /*ec60*/  ISETP.NE.AND P0, PT, R5, R0, PT ;  /* 0x000000000500720c */ /* 0x000fda0003f05270 */
[----:B------:R-:W-:Y:S05]  /*ec70*/  @P0 BRA `(.L_x_409) ;  /* 0xfffffffc00ec0947 */ /* 0x000fea000383ffff */
.L_x_408:
        /* <DEDUP_REMOVED lines=59> */
[----:B------:R-:W-:Y:S01]  /*f030*/  UMOV UR4, URZ ;  /* 0x000000ff00047c82 */ /* 0x000fe20008000000 */
[----:B------:R-:W-:-:S02]  /*f040*/  SHF.L.U64.HI R30, R3, 0x2, R2 ;  /* 0x00000002031e7819 */ /* 0x000fc40000010202 */
[----:B------:R-:W-:Y:S02]  /*f050*/  SHF.L.U64.HI R26, R31, 0x2, R32 ;  /* 0x000000021f1a7819 */ /* 0x000fe40000010220 */
[C---:B0-----:R-:W-:Y:S02]  /*f060*/  IADD3 R22, P2, PT, R20.reuse, UR8, RZ ;  /* 0x0000000814167c10 */ /* 0x041fe4000ff5e0ff */
[----:B------:R-:W-:Y:S02]  /*f070*/  IADD3 R33, PT, PT, R7, UR4, RZ ;  /* 0x0000000407217c10 */ /* 0x000fe4000fffe0ff */
[----:B-1----:R-:W-:Y:S02]  /*f080*/  IADD3 R24, P1, PT, R20, UR6, RZ ;  /* 0x0000000614187c10 */ /* 0x002fe4000ff3e0ff */
[----:B------:R-:W-:Y:S01]  /*f090*/  MOV R0, R6 ;  /* 0x0000000600007202 */ /* 0x000fe20000000f00 */
[----:B------:R-:W-:Y:S01]  /*f0a0*/  IMAD.WIDE.U32 R6, R4, 0x4, RZ ;  /* 0x0000000404067825 */ /* 0x000fe200078e00ff */
[----:B------:R-:W-:-:S02]  /*f0b0*/  IADD3.X R23, PT, PT, R21, UR9, RZ, P2, !PT ;  /* 0x0000000915177c10 */ /* 0x000fc400097fe4ff */
[----:B------:R-:W-:Y:S02]  /*f0c0*/  IADD3.X R25, PT, PT, R21, UR7, RZ, P1, !PT ;  /* 0x0000000715197c10 */ /* 0x000fe40008ffe4ff */
[----:B------:R-:W-:Y:S02]  /*f0d0*/  IADD3 R16, P2, PT, RZ, -R9, RZ ;  /* 0x80000009ff107210 */ /* 0x000fe40007f5e0ff */
[----:B--2---:R-:W-:Y:S02]  /*f0e0*/  IADD3 R20, P1, PT, R20, UR12, RZ ;  /* 0x0000000c14147c10 */ /* 0x004fe4000ff3e0ff */
[----:B------:R-:W-:Y:S02]  /*f0f0*/  SHF.L.U32 R9, R5, 0x2, RZ ;  /* 0x0000000205097819 */ /* 0x000fe400000006ff */
[----:B------:R-:W-:Y:S02]  /*f100*/  IADD3.X R21, PT, PT, R21, UR13, RZ, P1, !PT ;  /* 0x0000000d15157c10 */ /* 0x000fe40008ffe4ff */
[----:B------:R-:W-:-:S02]  /*f110*/  IADD3 R28, PT, PT, R7, R9, RZ ;  /* 0x00000009071c7210 */ /* 0x000fc40007ffe0ff */
[----:B------:R-:W-:-:S07]  /*f120*/  IADD3.X R18, PT, PT, RZ, -0x1, RZ, P2, !PT ;  /* 0xffffffffff127810 */ /* 0x000fce00017fe4ff */
.L_x_412:
        /* <DEDUP_REMOVED lines=31> */
.L_x_411:
[----:B------:R-:W-:Y:S05]  /*f320*/  BSYNC.RECONVERGENT B0 ;  /* 0x0000000000007941 */ /* 0x000fea0003800200 */
.L_x_410:
[----:B------:R-:W-:Y:S05]  /*f330*/  @!P0 EXIT ;  /* 0x000000000000894d */ /* 0x000fea0003800000 */
[C---:B------:R-:W-:Y:S01]  /*f340*/  SHF.L.U64.HI R37, R31.reuse, 0x2, R32 ;  /* 0x000000021f257819 */ /* 0x040fe20000010220 */
[----:B------:R-:W1:Y:S01]  /*f350*/  LDCU.64 UR4, c[0x0][0x3d8] ;  /* 0x00007b00ff0477ac */ /* 0x000e620008000a00 */
[----:B------:R-:W-:Y:S02]  /*f360*/  SHF.L.U32 R39, R31, 0x2, RZ ;  /* 0x000000021f277819 */ /* 0x000fe400000006ff */
[C---:B------:R-:W-:Y:S01]  /*f370*/  SHF.L.U64.HI R29, R4.reuse, 0x2, R5 ;  /* 0x00000002041d7819 */ /* 0x040fe20000010205 */
[----:B------:R-:W2:Y:S01]  /*f380*/  LDCU.64 UR6, c[0x0][0x388] ;  /* 0x00007100ff0677ac */ /* 0x000ea20008000a00 */
[----:B------:R-:W-:Y:S02]  /*f390*/  SHF.L.U32 R27, R4, 0x2, RZ ;  /* 0x00000002041b7819 */ /* 0x000fe400000006ff */
[C---:B------:R-:W-:Y:S01]  /*f3a0*/  SHF.L.U64.HI R31, R3.reuse, 0x2, R2 ;  /* 0x00000002031f7819 */ /* 0x040fe20000010202 */
[----:B------:R-:W3:Y:S01]  /*f3b0*/  LDCU.64 UR8, c[0x0][0x390] ;  /* 0x00007200ff0877ac */ /* 0x000ee20008000a00 */
[----:B------:R-:W-:-:S07]  /*f3c0*/  SHF.L.U32 R35, R3, 0x2, RZ ;  /* 0x0000000203237819 */ /* 0x000fce00000006ff */
.L_x_413:
[C---:B------:R-:W-:Y:S02]  /*f3d0*/  SHF.L.U32 R24, R0.reuse, 0x2, RZ ;  /* 0x0000000200187819 */ /* 0x040fe400000006ff */
[----:B------:R-:W-:Y:S02]  /*f3e0*/  SHF.L.U64.HI R26, R0, 0x2, R33 ;  /* 0x00000002001a7819 */ /* 0x000fe40000010221 */
[----:B-1----:R-:W-:-:S04]  /*f3f0*/  IADD3 R4, P0, PT, R24, UR4, RZ ;  /* 0x0000000418047c10 */ /* 0x002fc8000ff1e0ff */
[----:B----4-:R-:W-:Y:S02]  /*f400*/  IADD3.X R5, PT, PT, R26, UR5, RZ, P0, !PT ;  /* 0x000000051a057c10 */ /* 0x010fe400087fe4ff */
[C---:B------:R-:W-:Y:S02]  /*f410*/  IADD3 R6, P0, PT, R4.reuse, R35, RZ ;  /* 0x0000002304067210 */ /* 0x040fe40007f1e0ff */
[C---:B0-----:R-:W-:Y:S02]  /*f420*/  IADD3 R10, P2, PT, R4.reuse, R39, RZ ;  /* 0x00000027040a7210 */ /* 0x041fe40007f5e0ff */
[C---:B------:R-:W-:Y:S02]  /*f430*/  IADD3.X R7, PT, PT, R5.reuse, R31, RZ, P0, !PT ;  /* 0x0000001f05077210 */ /* 0x040fe400007fe4ff */
[----:B------:R-:W-:Y:S02]  /*f440*/  IADD3 R8, P1, PT, R4, R27, RZ ;  /* 0x0000001b04087210 */ /* 0x000fe40007f3e0ff */
[----:B------:R-:W4:Y:S01]  /*f450*/  LDG.E R4, desc[UR10][R4.64] ;  /* 0x0000000a04047981 */ /* 0x000f22000c1e1900 */
[----:B------:R-:W-:-:S02]  /*f460*/  IADD3.X R11, PT, PT, R5, R37, RZ, P2, !PT ;  /* 0x00000025050b7210 */ /* 0x000fc400017fe4ff */
[----:B------:R-:W-:Y:S01]  /*f470*/  IADD3.X R9, PT, PT, R5, R29, RZ, P1, !PT ;  /* 0x0000001d05097210 */ /* 0x000fe20000ffe4ff */
[----:B------:R-:W4:Y:S04]  /*f480*/  LDG.E R7, desc[UR10][R6.64] ;  /* 0x0000000a06077981 */ /* 0x000f28000c1e1900 */
[----:B------:R-:W5:Y:S04]  /*f490*/  LDG.E R8, desc[UR10][R8.64] ;  /* 0x0000000a08087981 */ /* 0x000f68000c1e1900 */
[----:B------:R-:W5:Y:S01]  /*f4a0*/  LDG.E R11, desc[UR10][R10.64] ;  /* 0x0000000a0a0b7981 */ /* 0x000f62000c1e1900 */
[----:B------:R-:W-:-:S02]  /*f4b0*/  LOP3.LUT R16, R24, 0xfffffffc, RZ, 0xc0, !PT ;  /* 0xfffffffc18107812 */ /* 0x000fc400078ec0ff */
[----:B------:R-:W-:Y:S02]  /*f4c0*/  LOP3.LUT R15, R26, 0x1, RZ, 0xc0, !PT ;  /* 0x000000011a0f7812 */ /* 0x000fe400078ec0ff */
[----:B--2---:R-:W-:-:S04]  /*f4d0*/  IADD3 R12, P0, PT, R16, UR6, RZ ;  /* 0x00000006100c7c10 */ /* 0x004fc8000ff1e0ff */
[C---:B------:R-:W-:Y:S02]  /*f4e0*/  IADD3.X R13, PT, PT, R15.reuse, UR7, RZ, P0, !PT ;  /* 0x000000070f0d7c10 */ /* 0x040fe400087fe4ff */
[C---:B---3--:R-:W-:Y:S02]  /*f4f0*/  IADD3 R14, P0, PT, R16.reuse, UR8, RZ ;  /* 0x00000008100e7c10 */ /* 0x048fe4000ff1e0ff */
[----:B------:R-:W-:Y:S02]  /*f500*/  IADD3 R16, P1, PT, R16, UR4, RZ ;  /* 0x0000000410107c10 */ /* 0x000fe4000ff3e0ff */
[----:B------:R-:W-:Y:S02]  /*f510*/  IADD3.X R15, PT, PT, R15, UR9, RZ, P0, !PT ;  /* 0x000000090f0f7c10 */ /* 0x000fe400087fe4ff */
[----:B----4-:R-:W-:Y:S02]  /*f520*/  F2FP.BF16.F32.PACK_AB R19, R7, R4 ;  /* 0x000000040713723e */ /* 0x010fe400000010ff */
        /* <DEDUP_REMOVED lines=45> */
[----:B------:R-:W5:Y:S04]  /*f800*/  LDG.E R6, desc[UR10][R6.64+0x1680] ;  /* 0x0016800a06067981 */ /* 0x000f68000c1e1900 */
[----:B------:R-:W5:Y:S01]  /*f810*/  LDG.E R9, desc[UR10][R8.64+0x1680] ;  /* 0x0016800a08097981 */ /* 0x000f62000c1e1900 */
        /* <DEDUP_REMOVED lines=13> */
[----:B-----5:R-:W-:-:S03]  /*f8f0*/  F2FP.BF16.F32.PACK_AB R7, R9, R6 ;  /* 0x000000060907723e */ /* 0x020fc600000010ff */
[----:B------:R4:W-:Y:S04]  /*f900*/  STG.E desc[UR10][R12.64], R5 ;  /* 0x000000050c007986 */ /* 0x0009e8000c10190a */
[----:B------:R4:W-:Y:S02]  /*f910*/  STG.E desc[UR10][R14.64], R7 ;  /* 0x000000070e007986 */ /* 0x0009e4000c10190a */
[----:B------:R-:W-:Y:S05]  /*f920*/  @P0 BRA `(.L_x_413) ;  /* 0xfffffff800a80947 */ /* 0x000fea000383ffff */
[----:B------:R-:W-:Y:S05]  /*f930*/  EXIT ;  /* 0x000000000000794d */ /* 0x000fea0003800000 */
.L_x_414:
        /* <DEDUP_REMOVED lines=12> */
.L_x_4503:


//--------------------- .text._Z35group_norm_nhwc_bwd_one_pass_kernelI11Bf16IOFp16WLi64ELi60ELi480EEv26Group_norm_nhwc_bwd_params --------------------------
	.section	.text._Z35group_norm_nhwc_bwd_one_pass_kernelI11Bf16IOFp16WLi64ELi60ELi480EEv26Group_norm_nhwc_bwd_params,"ax",@progbits
	.align	128
        .global         _Z35group_norm_nhwc_bwd_one_pass_kernelI11Bf16IOFp16WLi64ELi60ELi480EEv26Group_norm_nhwc_bwd_params
        .type           _Z35group_norm_nhwc_bwd_one_pass_kernelI11Bf16IOFp16WLi64ELi60ELi480EEv26Group_norm_nhwc_bwd_params,@function
        .size           _Z35group_norm_nhwc_bwd_one_pass_kernelI11Bf16IOFp16WLi64ELi60ELi480EEv26Group_norm_nhwc_bwd_params,(.L_x_4504 - _Z35group_norm_nhwc_bwd_one_pass_kernelI11Bf16IOFp16WLi64ELi60ELi480EEv26Group_norm_nhwc_bwd_params)
        .other          _Z35group_norm_nhwc_bwd_one_pass_kernelI11Bf16IOFp16WLi64ELi60ELi480EEv26Group_norm_nhwc_bwd_params,@"STO_CUDA_ENTRY STV_DEFAULT"
_Z35group_norm_nhwc_bwd_one_pass_kernelI11Bf16IOFp16WLi64ELi60ELi480EEv26Group_norm_nhwc_bwd_params:
.text._Z35group_norm_nhwc_bwd_one_pass_kernelI11Bf16IOFp16WLi64ELi60ELi480EEv26Group_norm_nhwc_bwd_params:
        /* <DEDUP_REMOVED lines=22> */
.L_x_446:
        /* <DEDUP_REMOVED lines=36> */
[CC--:B------:R-:W-:Y:S02]  /*03a0*/  ISETP.GE.U32.AND P1, PT, R4.reuse, R7.reuse, PT ;  /* 0x000000070400720c */ /* 0x0c0fe40003f26070 */
[----:B------:R-:W-:Y:S02]  /*03b0*/  ISETP.GT.U32.AND P5, PT, R7, R4, PT ;  /* 0x000000040700720c */ /* 0x000fe40003fa4070 */
[----:B------:R-:W-:Y:S02]  /*03c0*/  IADD3 R7, PT, PT, R4, -R7, RZ ;  /* 0x8000000704077210 */ /* 0x000fe40007ffe0ff */
[----:B------:R-:W-:-:S02]  /*03d0*/  ISETP.NE.AND P4, PT, R10, RZ, PT ;  /* 0x000000ff0a00720c */ /* 0x000fc40003f85270 */
[----:B------:R-:W-:-:S04]  /*03e0*/  SEL R7, R7, R4, !P5 ;  /* 0x0000000407077207 */ /* 0x000fc80006800000 */
[----:B------:R-:W-:Y:S02]  /*03f0*/  @!P3 IADD3 R7, PT, PT, -R7, RZ, RZ ;  /* 0x000000ff0707b210 */ /* 0x000fe40007ffe1ff */
[----:B------:R-:W-:Y:S02]  /*0400*/  @P1 IADD3 R5, PT, PT, R5, 0x1, RZ ;  /* 0x0000000105051810 */ /* 0x000fe40007ffe0ff */
[----:B------:R-:W-:Y:S02]  /*0410*/  SEL R49, R6, R7, !P4 ;  /* 0x0000000706317207 */ /* 0x000fe40006000000 */
[----:B------:R-:W-:Y:S02]  /*0420*/  MOV R9, R5 ;  /* 0x0000000500097202 */ /* 0x000fe40000000f00 */
[----:B------:R-:W1:Y:S01]  /*0430*/  @!P0 LDC.64 R4, c[0x0][0x3f8] ;  /* 0x0000fe00ff048b82 */ /* 0x000e620000000a00 */
[----:B------:R-:W-:Y:S01]  /*0440*/  IMAD R7, R49, 0x3c, RZ ;  /* 0x0000003c31077824 */ /* 0x000fe200078e02ff */
[----:B------:R-:W-:-:S02]  /*0450*/  @!P2 IADD3 R9, PT, PT, -R9, RZ, RZ ;  /* 0x000000ff0909a210 */ /* 0x000fc40007ffe1ff */
[----:B------:R-:W-:Y:S02]  /*0460*/  ISETP.GE.U32.AND P1, PT, R26, UR8, PT ;  /* 0x000000081a007c0c */ /* 0x000fe4000bf26070 */
[----:B------:R-:W-:Y:S02]  /*0470*/  SEL R9, R6, R9, !P4 ;  /* 0x0000000906097207 */ /* 0x000fe40006000000 */
[----:B------:R-:W-:Y:S02]  /*0480*/  IADD3 R52, P2, PT, R7, R2, RZ ;  /* 0x0000000207347210 */ /* 0x000fe40007f5e0ff */
[----:B------:R-:W-:Y:S02]  /*0490*/  ISETP.GE.AND.EX P1, PT, R23, UR9, PT, P1 ;  /* 0x0000000917007c0c */ /* 0x000fe4000bf26310 */
[----:B------:R-:W-:Y:S02]  /*04a0*/  SHF.R.S32.HI R2, RZ, 0x1f, R9 ;  /* 0x0000001fff027819 */ /* 0x000fe40000011409 */
[----:B------:R-:W-:-:S02]  /*04b0*/  LEA.HI.X.SX32 R53, R7, RZ, 0x1, P2 ;  /* 0x000000ff07357211 */ /* 0x000fc400010f0eff */
[----:B------:R-:W4:Y:S01]  /*04c0*/  LDC.64 R6, c[0x0][0x3b8] ;  /* 0x0000ee00ff067b82 */ /* 0x000f220000000a00 */
[----:B------:R-:W-:Y:S01]  /*04d0*/  IMAD R2, R2, UR10, RZ ;  /* 0x0000000a02027c24 */ /* 0x000fe2000f8e02ff */
[----:B--2---:R-:W-:Y:S01]  /*04e0*/  ISETP.NE.AND P4, PT, RZ, UR4, PT ;  /* 0x00000004ff007c0c */ /* 0x004fe2000bf85270 */
[C---:B------:R-:W-:Y:S01]  /*04f0*/  IMAD.WIDE.U32 R52, R9.reuse, UR10, R52 ;  /* 0x0000000a09347c25 */ /* 0x040fe2000f8e0034 */
[----:B------:R-:W-:Y:S02]  /*0500*/  ISETP.GE.U32.AND P2, PT, R20, UR8, PT ;  /* 0x0000000814007c0c */ /* 0x000fe4000bf46070 */
[----:B------:R-:W-:Y:S01]  /*0510*/  ISETP.GE.U32.AND P3, PT, R24, UR8, PT ;  /* 0x0000000818007c0c */ /* 0x000fe2000bf66070 */
[----:B------:R-:W-:Y:S01]  /*0520*/  IMAD R55, R9, UR11, R2 ;  /* 0x0000000b09377c24 */ /* 0x000fe2000f8e0202 */
[----:B------:R-:W-:Y:S01]  /*0530*/  @!P0 MOV R54, R52 ;  /* 0x0000003400368202 */ /* 0x000fe20000000f00 */
[----:B-1----:R-:W-:Y:S01]  /*0540*/  @!P0 IMAD R2, R11, R4, RZ ;  /* 0x000000040b028224 */ /* 0x002fe200078e02ff */
[----:B------:R-:W1:Y:S01]  /*0550*/  @!P1 LDC.64 R8, c[0x0][0x3f8] ;  /* 0x0000fe00ff089b82 */ /* 0x000e620000000a00 */
[----:B------:R-:W-:-:S02]  /*0560*/  ISETP.GE.AND.EX P2, PT, R21, UR9, PT, P2 ;  /* 0x0000000915007c0c */ /* 0x000fc4000bf46320 */
[----:B------:R-:W-:Y:S01]  /*0570*/  IADD3 R55, PT, PT, R53, R55, RZ ;  /* 0x0000003735377210 */ /* 0x000fe20007ffe0ff */
[----:B------:R-:W-:Y:S01]  /*0580*/  @!P0 IMAD R5, R31, R5, R2 ;  /* 0x000000051f058224 */ /* 0x000fe200078e0202 */
[----:B------:R-:W-:Y:S02]  /*0590*/  ISETP.GE.AND.EX P3, PT, R25, UR9, PT, P3 ;  /* 0x0000000919007c0c */ /* 0x000fe4000bf66330 */
[----:B------:R-:W-:Y:S01]  /*05a0*/  LOP3.LUT R2, R33, 0xffff, RZ, 0xc0, !PT ;  /* 0x0000ffff21027812 */ /* 0x000fe200078ec0ff */
[----:B------:R-:W2:Y:S01]  /*05b0*/  @!P0 LDC.64 R10, c[0x0][0x3a0] ;  /* 0x0000e800ff0a8b82 */ /* 0x000ea20000000a00 */
[----:B------:R-:W-:-:S04]  /*05c0*/  @!P0 IMAD.WIDE.U32 R30, R31, R4, R54 ;  /* 0x000000041f1e8225 */ /* 0x000fc800078e0036 */
[----:B------:R-:W-:Y:S01]  /*05d0*/  IMAD R19, R49, 0x3c, R2 ;  /* 0x0000003c31137824 */ /* 0x000fe200078e0202 */
[C---:B------:R-:W-:Y:S02]  /*05e0*/  @!P0 SHF.L.U32 R27, R30.reuse, 0x1, RZ ;  /* 0x000000011e1b8819 */ /* 0x040fe400000006ff */
[----:B------:R-:W-:Y:S01]  /*05f0*/  @!P0 IADD3 R15, PT, PT, R31, R5, RZ ;  /* 0x000000051f0f8210 */ /* 0x000fe20007ffe0ff */
[----:B------:R-:W5:Y:S03]  /*0600*/  @P4 LDC.64 R12, c[0x0][0x3b0] ;  /* 0x0000ec00ff0c4b82 */ /* 0x000f660000000a00 */
[----:B------:R-:W-:-:S05]  /*0610*/  @!P0 SHF.L.U64.HI R30, R30, 0x1, R15 ;  /* 0x000000011e1e8819 */ /* 0x000fca000001020f */
[----:B------:R-:W0:Y:S01]  /*0620*/  @!P1 LDC.64 R4, c[0x0][0x3a0] ;  /* 0x0000e800ff049b82 */ /* 0x000e220000000a00 */
[----:B--2---:R-:W-:Y:S01]  /*0630*/  @!P0 IADD3 R22, P5, PT, R27, R10, RZ ;  /* 0x0000000a1b168210 */ /* 0x004fe20007fbe0ff */
[----:B-1----:R-:W-:-:S06]  /*0640*/  @!P1 IMAD R10, R23, R8, RZ ;  /* 0x00000008170a9224 */ /* 0x002fcc00078e02ff */
[----:B------:R-:W1:Y:S01]  /*0650*/  @!P2 LDC.64 R14, c[0x0][0x3f8] ;  /* 0x0000fe00ff0eab82 */ /* 0x000e620000000a00 */
[----:B------:R-:W-:Y:S01]  /*0660*/  @!P0 IADD3.X R23, PT, PT, R30, R11, RZ, P5, !PT ;  /* 0x0000000b1e178210 */ /* 0x000fe20002ffe4ff */
[C---:B------:R-:W-:Y:S01]  /*0670*/  @!P1 IMAD R37, R26.reuse, R9, R10 ;  /* 0x000000091a259224 */ /* 0x040fe200078e020a */
[----:B------:R-:W-:Y:S02]  /*0680*/  @!P1 MOV R10, R52 ;  /* 0x00000034000a9202 */ /* 0x000fe40000000f00 */
[----:B------:R-:W-:Y:S01]  /*0690*/  @!P1 MOV R11, R55 ;  /* 0x00000037000b9202 */ /* 0x000fe20000000f00 */
[----:B-----5:R-:W-:Y:S02]  /*06a0*/  @P4 IMAD.WIDE R28, R19, 0x2, R12 ;  /* 0x00000002131c4825 */ /* 0x020fe400078e020c */
[----:B------:R-:W2:Y:S02]  /*06b0*/  @!P1 LDC.64 R12, c[0x0][0x398] ;  /* 0x0000e600ff0c9b82 */ /* 0x000ea40000000a00 */
[----:B------:R-:W-:Y:S01]  /*06c0*/  @!P1 IMAD.WIDE.U32 R8, R26, R8, R10 ;  /* 0x000000081a089225 */ /* 0x000fe200078e000a */
[----:B------:R-:W5:Y:S03]  /*06d0*/  @P4 LDG.E.U16 R36, desc[UR6][R28.64] ;  /* 0x000000061c244981 */ /* 0x000f66000c1e1500 */
[----:B----4-:R-:W-:Y:S01]  /*06e0*/  IMAD.WIDE R10, R35, 0x8, R6 ;  /* 0x00000008230a7825 */ /* 0x010fe200078e0206 */
[----:B------:R0:W4:Y:S01]  /*06f0*/  @P4 LDG.E.U16 R18, desc[UR6][R28.64+0x2] ;  /* 0x000002061c124981 */ /* 0x000122000c1e1500 */
[----:B------:R-:W2:Y:S01]  /*0700*/  @!P3 LDC.64 R6, c[0x0][0x3f8] ;  /* 0x0000fe00ff06bb82 */ /* 0x000ea20000000a00 */
[----:B------:R-:W-:-:S03]  /*0710*/  MOV R31, RZ ;  /* 0x000000ff001f7202 */ /* 0x000fc60000000f00 */
[----:B------:R-:W5:Y:S01]  /*0720*/  LDG.E.64 R10, desc[UR6][R10.64] ;  /* 0x000000060a0a7981 */ /* 0x000f62000c1e1b00 */
[----:B------:R-:W-:Y:S02]  /*0730*/  @!P1 IADD3 R9, PT, PT, R9, R37, RZ ;  /* 0x0000002509099210 */ /* 0x000fe40007ffe0ff */
[C---:B------:R-:W-:Y:S01]  /*0740*/  @!P1 SHF.L.U32 R37, R8.reuse, 0x1, RZ ;  /* 0x0000000108259819 */ /* 0x040fe200000006ff */
[----:B-1----:R-:W-:Y:S01]  /*0750*/  @!P2 IMAD R21, R21, R14, RZ ;  /* 0x0000000e1515a224 */ /* 0x002fe200078e02ff */
[----:B------:R-:W-:Y:S01]  /*0760*/  @!P1 SHF.L.U64.HI R40, R8, 0x1, R9 ;  /* 0x0000000108289819 */ /* 0x000fe20000010209 */
[----:B------:R1:W4:Y:S01]  /*0770*/  @!P0 LDG.E R31, desc[UR6][R22.64] ;  /* 0x00000006161f8981 */ /* 0x000322000c1e1900 */
[----:B------:R-:W2:Y:S01]  /*0780*/  @!P2 LDC.64 R8, c[0x0][0x3a0] ;  /* 0x0000e800ff08ab82 */ /* 0x000ea20000000a00 */
[----:B0-----:R-:W-:Y:S02]  /*0790*/  @!P1 IADD3 R28, P6, PT, R37, R4, RZ ;  /* 0x00000004251c9210 */ /* 0x001fe40007fde0ff */
[----:B------:R-:W-:-:S02]  /*07a0*/  @!P2 MOV R38, R52 ;  /* 0x000000340026a202 */ /* 0x000fc40000000f00 */
[----:B------:R-:W-:Y:S02]  /*07b0*/  @!P2 MOV R39, R55 ;  /* 0x000000370027a202 */ /* 0x000fe40000000f00 */
[----:B---3--:R-:W-:Y:S02]  /*07c0*/  @!P0 IADD3 R26, P5, PT, R27, R16, RZ ;  /* 0x000000101b1a8210 */ /* 0x008fe40007fbe0ff */
[----:B------:R-:W-:Y:S01]  /*07d0*/  @!P1 IADD3.X R29, PT, PT, R40, R5, RZ, P6, !PT ;  /* 0x00000005281d9210 */ /* 0x000fe200037fe4ff */
[----:B------:R-:W-:Y:S01]  /*07e0*/  @!P2 IMAD R5, R20, R15, R21 ;  /* 0x0000000f1405a224 */ /* 0x000fe200078e0215 */
[----:B------:R-:W-:Y:S01]  /*07f0*/  @!P0 IADD3.X R27, PT, PT, R30, R17, RZ, P5, !PT ;  /* 0x000000111e1b8210 */ /* 0x000fe20002ffe4ff */
[----:B------:R-:W-:Y:S01]  /*0800*/  @!P2 IMAD.WIDE.U32 R38, R20, R14, R38 ;  /* 0x0000000e1426a225 */ /* 0x000fe200078e0026 */
[----:B------:R-:W0:Y:S01]  /*0810*/  @!P2 LDC.64 R16, c[0x0][0x398] ;  /* 0x0000e600ff10ab82 */ /* 0x000e220000000a00 */
[----:B------:R-:W-:-:S07]  /*0820*/  MOV R30, RZ ;  /* 0x000000ff001e7202 */ /* 0x000fce0000000f00 */
[----:B-1----:R-:W1:Y:S01]  /*0830*/  @!P3 LDC.64 R22, c[0x0][0x398] ;  /* 0x0000e600ff16bb82 */ /* 0x002e620000000a00 */
[----:B------:R-:W-:Y:S01]  /*0840*/  MOV R4, RZ ;  /* 0x000000ff00047202 */ /* 0x000fe20000000f00 */
[----:B------:R3:W4:Y:S06]  /*0850*/  @!P0 LDG.E R30, desc[UR6][R26.64] ;  /* 0x000000061a1e8981 */ /* 0x00072c000c1e1900 */
[----:B------:R-:W1:Y:S01]  /*0860*/  @!P3 LDC.64 R20, c[0x0][0x3a0] ;  /* 0x0000e800ff14bb82 */ /* 0x000e620000000a00 */
[----:B--2---:R-:W-:Y:S01]  /*0870*/  @!P3 IMAD R25, R25, R6, RZ ;  /* 0x000000061919b224 */ /* 0x004fe200078e02ff */
[----:B------:R2:W4:Y:S06]  /*0880*/  @!P1 LDG.E R4, desc[UR6][R28.64] ;  /* 0x000000061c049981 */ /* 0x00052c000c1e1900 */
[----:B------:R-:W1:Y:S01]  /*0890*/  LDC.64 R14, c[0x0][0x3a8] ;  /* 0x0000ea00ff0e7b82 */ /* 0x000e620000000a00 */
[----:B---3--:R-:W-:-:S02]  /*08a0*/  @!P3 MOV R26, R52 ;  /* 0x00000034001ab202 */ /* 0x008fc40000000f00 */
[----:B------:R-:W-:Y:S01]  /*08b0*/  @!P3 MOV R27, R55 ;  /* 0x00000037001bb202 */ /* 0x000fe20000000f00 */
[C---:B------:R-:W-:Y:S01]  /*08c0*/  @!P3 IMAD R7, R24.reuse, R7, R25 ;  /* 0x000000071807b224 */ /* 0x040fe200078e0219 */
[----:B------:R-:W-:Y:S02]  /*08d0*/  @!P1 IADD3 R12, P0, PT, R37, R12, RZ ;  /* 0x0000000c250c9210 */ /* 0x000fe40007f1e0ff */
[----:B------:R-:W-:Y:S01]  /*08e0*/  @!P2 IADD3 R5, PT, PT, R39, R5, RZ ;  /* 0x000000052705a210 */ /* 0x000fe20007ffe0ff */
[----:B------:R-:W-:Y:S01]  /*08f0*/  @!P3 IMAD.WIDE.U32 R24, R24, R6, R26 ;  /* 0x000000061818b225 */ /* 0x000fe200078e001a */
[----:B--2---:R-:W-:Y:S02]  /*0900*/  @!P2 SHF.L.U32 R29, R38, 0x1, RZ ;  /* 0x00000001261da819 */ /* 0x004fe400000006ff */
[----:B------:R-:W-:Y:S02]  /*0910*/  @!P1 IADD3.X R13, PT, PT, R40, R13, RZ, P0, !PT ;  /* 0x0000000d280d9210 */ /* 0x000fe400007fe4ff */
[----:B------:R-:W-:-:S02]  /*0920*/  @!P2 SHF.L.U64.HI R38, R38, 0x1, R5 ;  /* 0x000000012626a819 */ /* 0x000fc40000010205 */
[----:B------:R-:W-:Y:S02]  /*0930*/  @!P2 IADD3 R8, P0, PT, R29, R8, RZ ;  /* 0x000000081d08a210 */ /* 0x000fe40007f1e0ff */
[----:B------:R-:W-:Y:S02]  /*0940*/  MOV R5, RZ ;  /* 0x000000ff00057202 */ /* 0x000fe40000000f00 */
[----:B------:R-:W-:Y:S02]  /*0950*/  @!P3 IADD3 R25, PT, PT, R25, R7, RZ ;  /* 0x000000071919b210 */ /* 0x000fe40007ffe0ff */
[----:B------:R-:W-:Y:S02]  /*0960*/  MOV R6, RZ ;  /* 0x000000ff00067202 */ /* 0x000fe40000000f00 */
[----:B------:R-:W-:Y:S01]  /*0970*/  @!P3 SHF.L.U32 R7, R24, 0x1, RZ ;  /* 0x000000011807b819 */ /* 0x000fe200000006ff */
[----:B------:R-:W2:Y:S01]  /*0980*/  @!P1 LDG.E R5, desc[UR6][R12.64] ;  /* 0x000000060c059981 */ /* 0x000ea2000c1e1900 */
[----:B------:R-:W-:-:S02]  /*0990*/  @!P2 IADD3.X R9, PT, PT, R38, R9, RZ, P0, !PT ;  /* 0x000000092609a210 */ /* 0x000fc400007fe4ff */
[----:B0-----:R-:W-:Y:S02]  /*09a0*/  @!P2 IADD3 R16, P0, PT, R29, R16, RZ ;  /* 0x000000101d10a210 */ /* 0x001fe40007f1e0ff */
[----:B------:R-:W-:Y:S01]  /*09b0*/  @!P3 SHF.L.U64.HI R24, R24, 0x1, R25 ;  /* 0x000000011818b819 */ /* 0x000fe20000010219 */
[----:B------:R0:W3:Y:S01]  /*09c0*/  @!P2 LDG.E R6, desc[UR6][R8.64] ;  /* 0x000000060806a981 */ /* 0x0000e2000c1e1900 */
[C---:B-1----:R-:W-:Y:S02]  /*09d0*/  @!P3 IADD3 R20, P1, PT, R7.reuse, R20, RZ ;  /* 0x000000140714b210 */ /* 0x042fe40007f3e0ff */
[----:B------:R-:W-:Y:S01]  /*09e0*/  @!P3 IADD3 R22, P5, PT, R7, R22, RZ ;  /* 0x000000160716b210 */ /* 0x000fe20007fbe0ff */
[----:B------:R-:W-:Y:S01]  /*09f0*/  IMAD.WIDE R14, R19, 0x2, R14 ;  /* 0x00000002130e7825 */ /* 0x000fe200078e020e */
[----:B------:R-:W-:Y:S02]  /*0a00*/  MOV R7, RZ ;  /* 0x000000ff00077202 */ /* 0x000fe40000000f00 */
[----:B------:R-:W-:-:S02]  /*0a10*/  @!P2 IADD3.X R17, PT, PT, R38, R17, RZ, P0, !PT ;  /* 0x000000112611a210 */ /* 0x000fc400007fe4ff */
[C---:B------:R-:W-:Y:S02]  /*0a20*/  @!P3 IADD3.X R21, PT, PT, R24.reuse, R21, RZ, P1, !PT ;  /* 0x000000151815b210 */ /* 0x040fe40000ffe4ff */
[----:B0-----:R-:W-:Y:S02]  /*0a30*/  CS2R R8, SRZ ;  /* 0x0000000000087805 */ /* 0x001fe4000001ff00 */
[----:B------:R-:W-:Y:S01]  /*0a40*/  @!P3 IADD3.X R23, PT, PT, R24, R23, RZ, P5, !PT ;  /* 0x000000171817b210 */ /* 0x000fe20002ffe4ff */
[----:B------:R-:W3:Y:S04]  /*0a50*/  LDG.E.U16 R13, desc[UR6][R14.64] ;  /* 0x000000060e0d7981 */ /* 0x000ee8000c1e1500 */
[----:B------:R-:W3:Y:S04]  /*0a60*/  LDG.E.U16 R19, desc[UR6][R14.64+0x2] ;  /* 0x000002060e137981 */ /* 0x000ee8000c1e1500 */
[----:B------:R-:W3:Y:S04]  /*0a70*/  @!P2 LDG.E R7, desc[UR6][R16.64] ;  /* 0x000000061007a981 */ /* 0x000ee8000c1e1900 */
[----:B------:R-:W3:Y:S04]  /*0a80*/  @!P3 LDG.E R8, desc[UR6][R20.64] ;  /* 0x000000061408b981 */ /* 0x000ee8000c1e1900 */
[----:B------:R-:W3:Y:S01]  /*0a90*/  @!P3 LDG.E R9, desc[UR6][R22.64] ;  /* 0x000000061609b981 */ /* 0x000ee2000c1e1900 */
[----:B------:R-:W-:Y:S01]  /*0aa0*/  MOV R47, 0x3f800000 ;  /* 0x3f800000002f7802 */ /* 0x000fe20000000f00 */
[----:B------:R-:W-:Y:S01]  /*0ab0*/  UISETP.NE.AND UP0, UPT, UR4, URZ, UPT ;  /* 0x000000ff0400728c */ /* 0x000fe2000bf05270 */
[----:B------:R-:W-:-:S02]  /*0ac0*/  MOV R37, RZ ;  /* 0x000000ff00257202 */ /* 0x000fc40000000f00 */
[----:B------:R-:W-:Y:S01]  /*0ad0*/  MOV R38, RZ ;  /* 0x000000ff00267202 */ /* 0x000fe20000000f00 */
[----:B-----5:R-:W-:-:S05]  /*0ae0*/  FFMA.FTZ R11, -R10, R10, R11 ;  /* 0x0000000a0a0b7223 */ /* 0x020fca000001010b */
[----:B------:R-:W-:-:S13]  /*0af0*/  FSETP.GTU.FTZ.AND P0, PT, R11, RZ, PT ;  /* 0x000000ff0b00720b */ /* 0x000fda0003f1c000 */
[----:B------:R-:W0:Y:S01]  /*0b00*/  @P0 LDC R12, c[0x0][0x3c0] ;  /* 0x0000f000ff0c0b82 */ /* 0x000e220000000800 */
[----:B------:R-:W-:Y:S01]  /*0b10*/  @P4 HADD2.F32 R37, -RZ, R36.H0_H0 ;  /* 0x20000024ff254230 */ /* 0x000fe20000004100 */
[----:B----4-:R-:W-:Y:S01]  /*0b20*/  PRMT R45, R31, 0x7632, R45 ;  /* 0x000076321f2d7816 */ /* 0x010fe2000000002d */
[----:B------:R-:W-:Y:S02]  /*0b30*/  @P4 HADD2.F32 R38, -RZ, R18.H0_H0 ;  /* 0x20000012ff264230 */ /* 0x000fe40000004100 */
[----:B0-----:R-:W-:-:S04]  /*0b40*/  @P0 FADD.FTZ R12, R11, R12 ;  /* 0x0000000c0b0c0221 */ /* 0x001fc80000010000 */
[----:B------:R0:W1:Y:S01]  /*0b50*/  @P0 MUFU.RSQ R47, R12 ;  /* 0x0000000c002f0308 */ /* 0x0000620000001400 */
[----:B------:R-:W-:Y:S02]  /*0b60*/  PRMT R46, R30, 0x7632, R46 ;  /* 0x000076321e2e7816 */ /* 0x000fe4000000002e */
[----:B------:R-:W-:Y:S02]  /*0b70*/  PRMT R43, R4, 0x7632, R43 ;  /* 0x00007632042b7816 */ /* 0x000fe4000000002b */
[----:B--2---:R-:W-:Y:S02]  /*0b80*/  PRMT R44, R5, 0x7632, R44 ;  /* 0x00007632052c7816 */ /* 0x004fe4000000002c */
[----:B---3--:R-:W-:Y:S01]  /*0b90*/  PRMT R41, R6, 0x7632, R41 ;  /* 0x0000763206297816 */ /* 0x008fe20000000029 */
[----:B------:R-:W-:Y:S02]  /*0ba0*/  HADD2.F32 R36, -RZ, R13.H0_H0 ;  /* 0x2000000dff247230 */ /* 0x000fe40000004100 */
[----:B------:R-:W-:Y:S01]  /*0bb0*/  HADD2.F32 R11, -RZ, R19.H0_H0 ;  /* 0x20000013ff0b7230 */ /* 0x000fe20000004100 */
        /* <DEDUP_REMOVED lines=77> */
.L_x_416:
        /* <DEDUP_REMOVED lines=144> */
.L_x_417:
        /* <DEDUP_REMOVED lines=44> */
.L_x_419:
[----:B------:R-:W-:Y:S05]  /*1c50*/  BSYNC.RECONVERGENT B0 ;  /* 0x0000000000007941 */ /* 0x000fea0003800200 */
.L_x_418:
        /* <DEDUP_REMOVED lines=40> */
.L_x_421:
[----:B------:R-:W-:Y:S05]  /*1ee0*/  BSYNC.RECONVERGENT B0 ;  /* 0x0000000000007941 */ /* 0x000fea0003800200 */
.L_x_420:
        /* <DEDUP_REMOVED lines=78> */
.L_x_423:
[----:B------:R-:W-:Y:S05]  /*23d0*/  BSYNC.RECONVERGENT B0 ;  /* 0x0000000000007941 */ /* 0x000fea0003800200 */
.L_x_422:
        /* <DEDUP_REMOVED lines=32> */
.L_x_425:
[----:B------:R-:W-:Y:S05]  /*25e0*/  BSYNC.RECONVERGENT B0 ;  /* 0x0000000000007941 */ /* 0x000fea0003800200 */
.L_x_424:
        /* <DEDUP_REMOVED lines=25> */
.L_x_428:
[----:B0-----:R-:W2:Y:S04]  /*2780*/  LDG.E.STRONG.GPU R14, desc[UR6][R12.64] ;  /* 0x000000060c0e7981 */ /* 0x001ea8000c1ef900 */
[----:B--2---:R-:W-:Y:S01]  /*2790*/  CCTL.IVALL ;  /* 0x00000000ff00798f */ /* 0x004fe20002000000 */
[----:B------:R-:W-:Y:S05]  /*27a0*/  YIELD ;  /* 0x0000000000007946 */ /* 0x000fea0003800000 */
[----:B------:R-:W-:-:S13]  /*27b0*/  ISETP.NE.AND P0, PT, R14, R19, PT ;  /* 0x000000130e00720c */ /* 0x000fda0003f05270 */
[----:B------:R-:W-:Y:S05]  /*27c0*/  @P0 BRA `(.L_x_428) ;  /* 0xfffffffc00ec0947 */ /* 0x000fea000383ffff */
.L_x_427:
        /* <DEDUP_REMOVED lines=14> */
.L_x_430:
        /* <DEDUP_REMOVED lines=61> */
.L_x_429:
        /* <DEDUP_REMOVED lines=34> */
.L_x_431:
        /* <DEDUP_REMOVED lines=19> */
.L_x_432:
        /* <DEDUP_REMOVED lines=9> */
.L_x_433:
[----:B------:R-:W-:Y:S05]  /*3060*/  BSYNC.RECONVERGENT B0 ;  /* 0x0000000000007941 */ /* 0x000fea0003800200 */
.L_x_426:
        /* <DEDUP_REMOVED lines=39> */
.L_x_434:
        /* <DEDUP_REMOVED lines=59> */
.L_x_436:
[----:B------:R-:W-:Y:S05]  /*3690*/  BSYNC.RECONVERGENT B0 ;  /* 0x0000000000007941 */ /* 0x000fea0003800200 */
.L_x_435:
        /* <DEDUP_REMOVED lines=21> */
.L_x_437:
        /* <DEDUP_REMOVED lines=18> */
.L_x_439:
[----:B------:R-:W-:Y:S05]  /*3910*/  BSYNC.RECONVERGENT B0 ;  /* 0x0000000000007941 */ /* 0x000fea0003800200 */
.L_x_438:
        /* <DEDUP_REMOVED lines=21> */
.L_x_440:
        /* <DEDUP_REMOVED lines=18> */
.L_x_442:
[----:B------:R-:W-:Y:S05]  /*3b90*/  BSYNC.RECONVERGENT B0 ;  /* 0x0000000000007941 */ /* 0x000fea0003800200 */
.L_x_441:
        /* <DEDUP_REMOVED lines=22> */
.L_x_443:
        /* <DEDUP_REMOVED lines=18> */
.L_x_445:
[----:B------:R-:W-:Y:S05]  /*3e20*/  BSYNC.RECONVERGENT B0 ;  /* 0x0000000000007941 */ /* 0x000fea0003800200 */
.L_x_444:
[----:B------:R-:W2:Y:S01]  /*3e30*/  LDCU UR4, c[0x0][0x410] ;  /* 0x00008200ff0477ac */ /* 0x000ea20008000800 */
[----:B------:R-:W-:Y:S02]  /*3e40*/  IADD3 R35, PT, PT, R20, R35, RZ ;  /* 0x0000002314237210 */ /* 0x000fe40007ffe0ff */
[----:B------:R-:W-:Y:S01]  /*3e50*/  IADD3 R32, PT, PT, R32, 0x1, RZ ;  /* 0x0000000120207810 */ /* 0x000fe20007ffe0ff */
[----:B------:R-:W2:Y:S02]  /*3e60*/  LDCU UR5, c[0x0][0x3e0] ;  /* 0x00007c00ff0577ac */ /* 0x000ea40008000800 */
[----:B--2---:R-:W-:-:S06]  /*3e70*/  UIMAD UR4, UR4, UR5, URZ ;  /* 0x00000005040472a4 */ /* 0x004fcc000f8e02ff */
[----:B------:R-:W-:-:S13]  /*3e80*/  ISETP.GE.AND P0, PT, R35, UR4, PT ;  /* 0x0000000423007c0c */ /* 0x000fda000bf06270 */
[----:B------:R-:W-:Y:S05]  /*3e90*/  @!P0 BRA `(.L_x_446) ;  /* 0xffffffc000b08947 */ /* 0x000fea000383ffff */
.L_x_415:
        /* <DEDUP_REMOVED lines=16> */
.L_x_448:
[----:B------:R-:W-:Y:S05]  /*3fa0*/  BSYNC.RECONVERGENT B0 ;  /* 0x0000000000007941 */ /* 0x000fea0003800200 */
.L_x_447:
        /* <DEDUP_REMOVED lines=11> */
.L_x_450:
[----:B------:R-:W2:Y:S04]  /*4060*/  LDG.E.STRONG.GPU R5, desc[UR6][R2.64] ;  /* 0x0000000602057981 */ /* 0x000ea8000c1ef900 */
[----:B--2---:R-:W-:Y:S01]  /*4070*/  CCTL.IVALL ;  /* 0x00000000ff00798f */ /* 0x004fe20002000000 */
[----:B------:R-:W-:Y:S05]  /*4080*/  YIELD ;  /* 0x0000000000007946 */ /* 0x000fea0003800000 */
[----:B------:R-:W-:-:S13]  /*4090*/  ISETP.NE.AND P0, PT, R5, R0, PT ;  /* 0x000000000500720c */ /* 0x000fda0003f05270 */
[----:B------:R-:W-:Y:S05]  /*40a0*/  @P0 BRA `(.L_x_450) ;  /* 0xfffffffc00ec0947 */ /* 0x000fea000383ffff */
.L_x_449:
        /* <DEDUP_REMOVED lines=74> */
.L_x_453:
        /* <DEDUP_REMOVED lines=24> */
[----:B--2---:R-:W-:Y:S02]  /*46d0*/  F2FP.F16.F32.PACK_AB R19, R11, R4 ;  /* 0x000000040b13723e */ /* 0x004fe400000000ff */
[-C--:B------:R-:W-:Y:S02]  /*46e0*/  MOV R11, R25.reuse ;  /* 0x00000019000b7202 */ /* 0x080fe40000000f00 */
[----:B---3--:R-:W-:Y:S01]  /*46f0*/  F2FP.F16.F32.PACK_AB R21, R17, R14 ;  /* 0x0000000e1115723e */ /* 0x008fe200000000ff */
[----:B------:R0:W-:Y:S04]  /*4700*/  STG.E desc[UR6][R8.64], R19 ;  /* 0x0000001308007986 */ /* 0x0001e8000c101906 */
[----:B------:R0:W-:Y:S01]  /*4710*/  STG.E desc[UR6][R10.64], R21 ;  /* 0x000000150a007986 */ /* 0x0001e2000c101906 */
[----:B------:R-:W-:Y:S01]  /*4720*/  IADD3.X R25, PT, PT, RZ, R25, RZ, P3, !PT ;  /* 0x00000019ff197210 */ /* 0x000fe20001ffe4ff */
[----:B------:R-:W-:Y:S06]  /*4730*/  @P1 BRA `(.L_x_453) ;  /* 0xfffffffc00841947 */ /* 0x000fec000383ffff */
.L_x_452:
[----:B------:R-:W-:Y:S05]  /*4740*/  BSYNC.RECONVERGENT B0 ;  /* 0x0000000000007941 */ /* 0x000fea0003800200 */
.L_x_451:
        /* <DEDUP_REMOVED lines=10> */
.L_x_454:
        /* <DEDUP_REMOVED lines=21> */
[----:B---3--:R-:W-:Y:S02]  /*4940*/  F2FP.F16.F32.PACK_AB R29, R7, R4 ;  /* 0x00000004071d723e */ /* 0x008fe400000000ff */
[----:B------:R-:W-:-:S04]  /*4950*/  IADD3 R4, P1, PT, R16, UR4, RZ ;  /* 0x0000000410047c10 */ /* 0x000fc8000ff3e0ff */
[----:B------:R-:W-:Y:S02]  /*4960*/  IADD3.X R5, PT, PT, R5, UR5, RZ, P1, !PT ;  /* 0x0000000505057c10 */ /* 0x000fe40008ffe4ff */
[----:B----4-:R-:W-:Y:S02]  /*4970*/  F2FP.F16.F32.PACK_AB R31, R11, R8 ;  /* 0x000000080b1f723e */ /* 0x010fe400000000ff */
        /* <DEDUP_REMOVED lines=20> */
[----:B--2---:R-:W-:Y:S02]  /*4ac0*/  F2FP.F16.F32.PACK_AB R33, R33, R16 ;  /* 0x000000102121723e */ /* 0x004fe400000000ff */
[----:B---3--:R-:W-:-:S03]  /*4ad0*/  F2FP.F16.F32.PACK_AB R35, R35, R18 ;  /* 0x000000122323723e */ /* 0x008fc600000000ff */
        /* <DEDUP_REMOVED lines=14> */
[----:B---3--:R-:W-:Y:S02]  /*4bc0*/  F2FP.F16.F32.PACK_AB R31, R31, R16 ;  /* 0x000000101f1f723e */ /* 0x008fe400000000ff */
[----:B----4-:R-:W-:-:S03]  /*4bd0*/  F2FP.F16.F32.PACK_AB R37, R37, R18 ;  /* 0x000000122525723e */ /* 0x010fc600000000ff */
        /* <DEDUP_REMOVED lines=18> */
[----:B----4-:R-:W-:Y:S02]  /*4d00*/  F2FP.F16.F32.PACK_AB R11, R11, R4 ;  /* 0x000000040b0b723e */ /* 0x010fe400000000ff */
[----:B-----5:R-:W-:-:S03]  /*4d10*/  F2FP.F16.F32.PACK_AB R7, R9, R6 ;  /* 0x000000060907723e */ /* 0x020fc600000000ff */
[----:B------:R3:W-:Y:S04]  /*4d20*/  STG.E desc[UR6][R28.64], R11 ;  /* 0x0000000b1c007986 */ /* 0x0007e8000c101906 */
[----:B------:R3:W-:Y:S02]  /*4d30*/  STG.E desc[UR6][R26.64], R7 ;  /* 0x000000071a007986 */ /* 0x0007e4000c101906 */
[----:B------:R-:W-:Y:S05]  /*4d40*/  @P0 BRA `(.L_x_454) ;  /* 0xfffffff800a80947 */ /* 0x000fea000383ffff */
[----:B------:R-:W-:Y:S05]  /*4d50*/  EXIT ;  /* 0x000000000000794d */ /* 0x000fea0003800000 */
.L_x_455:
        /* <DEDUP_REMOVED lines=10> */
.L_x_4504:


//--------------------- .text._Z35group_norm_nhwc_bwd_one_pass_kernelI11Bf16IOFp16WLi128ELi60ELi480EEv26Group_norm_nhwc_bwd_params --------------------------
	.section	.text._Z35group_norm_nhwc_bwd_one_pass_kernelI11Bf16IOFp16WLi128ELi60ELi480EEv26Group_norm_nhwc_bwd_params,"ax",@progbits
	.align	128
        .global         _Z35group_norm_nhwc_bwd_one_pass_kernelI11Bf16IOFp16WLi128ELi60ELi480EEv26Group_norm_nhwc_bwd_params
        .type           _Z35group_norm_nhwc_bwd_one_pass_kernelI11Bf16IOFp16WLi128ELi60ELi480EEv26Group_norm_nhwc_bwd_params,@function
        .size           _Z35group_norm_nhwc_bwd_one_pass_kernelI11Bf16IOFp16WLi128ELi60ELi480EEv26Group_norm_nhwc_bwd_params,(.L_x_4505 - _Z35group_norm_nhwc_bwd_one_pass_kernelI11Bf16IOFp16WLi128ELi60ELi480EEv26Group_norm_nhwc_bwd_params)
        .other          _Z35group_norm_nhwc_bwd_one_pass_kernelI11Bf16IOFp16WLi128ELi60ELi480EEv26Group_norm_nhwc_bwd_params,@"STO_CUDA_ENTRY STV_DEFAULT"
_Z35group_norm_nhwc_bwd_one_pass_kernelI11Bf16IOFp16WLi128ELi60ELi480EEv26Group_norm_nhwc_bwd_params:
.text._Z35group_norm_nhwc_bwd_one_pass_kernelI11Bf16IOFp16WLi128ELi60ELi480EEv26Group_norm_nhwc_bwd_params:
        /* <DEDUP_REMOVED lines=39> */
.L_x_499:
        /* <DEDUP_REMOVED lines=240> */
[----:B------:R-:W-:Y:S01]  /*1170*/  PRMT R68, R53, 0x7632, R68 ;  /* 0x0000763235447816 */ /* 0x000fe20000000044 */
[----:B---3--:R-:W-:Y:S02]  /*1180*/  @P1 HADD2.F32 R63, -RZ, R41.H0_H0 ;  /* 0x20000029ff3f1230 */ /* 0x008fe40000004100 */
[----:B----4-:R-:W-:-:S02]  /*1190*/  @P1 HADD2.F32 R64, -RZ, R42.H0_H0 ;  /* 0x2000002aff401230 */ /* 0x010fc40000004100 */
[----:B------:R-:W-:Y:S02]  /*11a0*/  HADD2.F32 R62, -RZ, R62.H0_H0 ;  /* 0x2000003eff3e7230 */ /* 0x000fe40000004100 */
[----:B------:R-:W-:Y:S01]  /*11b0*/  HADD2.F32 R27, -RZ, R40.H0_H0 ;  /* 0x20000028ff1b7230 */ /* 0x000fe20000004100 */
        /* <DEDUP_REMOVED lines=150> */
.L_x_457:
        /* <DEDUP_REMOVED lines=288> */
.L_x_458:
        /* <DEDUP_REMOVED lines=45> */
.L_x_460:
[----:B------:R-:W-:Y:S05]  /*2ff0*/  BSYNC.RECONVERGENT B0 ;  /* 0x0000000000007941 */ /* 0x000fea0003800200 */
.L_x_459:
        /* <DEDUP_REMOVED lines=40> */
.L_x_462:
[----:B------:R-:W-:Y:S05]  /*3280*/  BSYNC.RECONVERGENT B0 ;  /* 0x0000000000007941 */ /* 0x000fea0003800200 */
.L_x_461:
        /* <DEDUP_REMOVED lines=78> */
.L_x_464:
[----:B------:R-:W-:Y:S05]  /*3770*/  BSYNC.RECONVERGENT B0 ;  /* 0x0000000000007941 */ /* 0x000fea0003800200 */
.L_x_463:
        /* <DEDUP_REMOVED lines=29> */
.L_x_466:
[----:B------:R-:W-:Y:S05]  /*3950*/  BSYNC.RECONVERGENT B0 ;  /* 0x0000000000007941 */ /* 0x000fea0003800200 */
.L_x_465:
        /* <DEDUP_REMOVED lines=24> */
.L_x_469:
[----:B-1----:R-:W2:Y:S04]  /*3ae0*/  LDG.E.STRONG.GPU R30, desc[UR8][R28.64] ;  /* 0x000000081c1e7981 */ /* 0x002ea8000c1ef900 */
[----:B--2---:R-:W-:Y:S01]  /*3af0*/  CCTL.IVALL ;  /* 0x00000000ff00798f */ /* 0x004fe20002000000 */
[----:B------:R-:W-:Y:S05]  /*3b00*/  YIELD ;  /* 0x0000000000007946 */ /* 0x000fea0003800000 */
[----:B------:R-:W-:-:S13]  /*3b10*/  ISETP.NE.AND P0, PT, R30, R35, PT ;  /* 0x000000231e00720c */ /* 0x000fda0003f05270 */
[----:B------:R-:W-:Y:S05]  /*3b20*/  @P0 BRA `(.L_x_469) ;  /* 0xfffffffc00ec0947 */ /* 0x000fea000383ffff */
.L_x_468:
        /* <DEDUP_REMOVED lines=15> */
.L_x_471:
        /* <DEDUP_REMOVED lines=60> */
.L_x_470:
        /* <DEDUP_REMOVED lines=34> */
.L_x_472:
        /* <DEDUP_REMOVED lines=18> */
.L_x_473:
        /* <DEDUP_REMOVED lines=9> */
.L_x_474:
[----:B------:R-:W-:Y:S05]  /*43b0*/  BSYNC.RECONVERGENT B0 ;  /* 0x0000000000007941 */ /* 0x000fea0003800200 */
.L_x_467:
        /* <DEDUP_REMOVED lines=72> */
.L_x_475:
        /* <DEDUP_REMOVED lines=18> */
.L_x_477:
[----:B------:R-:W-:Y:S05]  /*4960*/  BSYNC.RECONVERGENT B0 ;  /* 0x0000000000007941 */ /* 0x000fea0003800200 */
.L_x_476:
        /* <DEDUP_REMOVED lines=23> */
.L_x_478:
        /* <DEDUP_REMOVED lines=20> */
.L_x_480:
[----:B------:R-:W-:Y:S05]  /*4c20*/  BSYNC.RECONVERGENT B0 ;  /* 0x0000000000007941 */ /* 0x000fea0003800200 */
.L_x_479:
        /* <DEDUP_REMOVED lines=59> */
.L_x_481:
        /* <DEDUP_REMOVED lines=18> */
.L_x_483:
[----:B------:R-:W-:Y:S05]  /*5100*/  BSYNC.RECONVERGENT B0 ;  /* 0x0000000000007941 */ /* 0x000fea0003800200 */
.L_x_482:
        /* <DEDUP_REMOVED lines=21> */
.L_x_484:
        /* <DEDUP_REMOVED lines=18> */
.L_x_486:
[----:B------:R-:W-:Y:S05]  /*5380*/  BSYNC.RECONVERGENT B0 ;  /* 0x0000000000007941 */ /* 0x000fea0003800200 */
.L_x_485:
        /* <DEDUP_REMOVED lines=21> */
.L_x_487:
        /* <DEDUP_REMOVED lines=18> */
.L_x_489:
[----:B------:R-:W-:Y:S05]  /*5600*/  BSYNC.RECONVERGENT B0 ;  /* 0x0000000000007941 */ /* 0x000fea0003800200 */
.L_x_488:
        /* <DEDUP_REMOVED lines=21> */
.L_x_490:
        /* <DEDUP_REMOVED lines=18> */
.L_x_492:
[----:B------:R-:W-:Y:S05]  /*5880*/  BSYNC.RECONVERGENT B0 ;  /* 0x0000000000007941 */ /* 0x000fea0003800200 */
.L_x_491:
        /* <DEDUP_REMOVED lines=21> */
.L_x_493:
        /* <DEDUP_REMOVED lines=18> */
.L_x_495:
[----:B------:R-:W-:Y:S05]  /*5b00*/  BSYNC.RECONVERGENT B0 ;  /* 0x0000000000007941 */ /* 0x000fea0003800200 */
.L_x_494:
        /* <DEDUP_REMOVED lines=21> */
.L_x_496:
        /* <DEDUP_REMOVED lines=18> */
.L_x_498:
[----:B------:R-:W-:Y:S05]  /*5d80*/  BSYNC.RECONVERGENT B0 ;  /* 0x0000000000007941 */ /* 0x000fea0003800200 */
.L_x_497:
[----:B------:R-:W-:Y:S02]  /*5d90*/  IADD3 R0, PT, PT, R5, R0, RZ ;  /* 0x0000000005007210 */ /* 0x000fe40007ffe0ff */
[----:B------:R-:W-:Y:S02]  /*5da0*/  IADD3 R3, PT, PT, R3, 0x1, RZ ;  /* 0x0000000103037810 */ /* 0x000fe40007ffe0ff */
[----:B------:R-:W-:-:S13]  /*5db0*/  ISETP.GE.AND P0, PT, R0, UR4, PT ;  /* 0x0000000400007c0c */ /* 0x000fda000bf06270 */
[----:B------:R-:W-:Y:S05]  /*5dc0*/  @!P0 BRA `(.L_x_499) ;  /* 0xffffffa400288947 */ /* 0x000fea000383ffff */
.L_x_456:
        /* <DEDUP_REMOVED lines=19> */
.L_x_501:
[----:B------:R-:W-:Y:S05]  /*5f00*/  BSYNC.RECONVERGENT B0 ;  /* 0x0000000000007941 */ /* 0x000fea0003800200 */
.L_x_500:
[----:B------:R-:W-:Y:S05]  /*5f10*/  @P0 EXIT ;  /* 0x000000000000094d */ /* 0x000fea0003800000 */
[----:B------:R-:W-:Y:S05]  /*5f20*/  @P2 BRA `(.L_x_502) ;  /* 0x0000000000202947 */ /* 0x000fea0003800000 */
[----:B------:R-:W-:-:S05]  /*5f30*/  IMAD R0, R4, R7, RZ ;  /* 0x0000000704007224 */ /* 0x000fca00078e02ff */
[----:B------:R-:W-:-:S13]  /*5f40*/  ISETP.NE.AND P0, PT, R0, -0x1, PT ;  /* 0xffffffff0000780c */ /* 0x000fda0003f05270 */
[----:B------:R-:W-:Y:S05]  /*5f50*/  @!P0 BRA `(.L_x_502) ;  /* 0x0000000000148947 */ /* 0x000fea0003800000 */
.L_x_503:
[----:B---3--:R-:W3:Y:S04]  /*5f60*/  LDG.E.STRONG.GPU R5, desc[UR8][R2.64] ;  /* 0x0000000802057981 */ /* 0x008ee8000c1ef900 */
[----:B---3--:R-:W-:Y:S01]  /*5f70*/  CCTL.IVALL ;  /* 0x00000000ff00798f */ /* 0x008fe20002000000 */
[----:B------:R-:W-:Y:S05]  /*5f80*/  YIELD ;  /* 0x0000000000007946 */ /* 0x000fea0003800000 */
[----:B------:R-:W-:-:S13]  /*5f90*/  ISETP.NE.AND P0, PT, R5, R0, PT ;  /* 0x000000000500720c */ /* 0x000fda0003f05270 */
[----:B------:R-:W-:Y:S05]  /*5fa0*/  @P0 BRA `(.L_x_503) ;  /* 0xfffffffc00ec0947 */ /* 0x000fea000383ffff */
.L_x_502:
        /* <DEDUP_REMOVED lines=73> */
.L_x_506:
        /* <DEDUP_REMOVED lines=25> */
[----:B------:R-:W-:Y:S02]  /*65d0*/  MOV R13, R24 ;  /* 0x00000018000d7202 */ /* 0x000fe40000000f00 */
[----:B---3--:R-:W-:Y:S01]  /*65e0*/  F2FP.F16.F32.PACK_AB R19, R17, R14 ;  /* 0x0000000e1113723e */ /* 0x008fe200000000ff */
[----:B------:R3:W-:Y:S04]  /*65f0*/  STG.E desc[UR8][R10.64], R7 ;  /* 0x000000070a007986 */ /* 0x0007e8000c101908 */
[----:B------:R3:W-:Y:S01]  /*6600*/  STG.E desc[UR8][R12.64], R19 ;  /* 0x000000130c007986 */ /* 0x0007e2000c101908 */
[----:B------:R-:W-:Y:S01]  /*6610*/  IADD3.X R24, PT, PT, RZ, R24, RZ, P3, !PT ;  /* 0x00000018ff187210 */ /* 0x000fe20001ffe4ff */
[----:B------:R-:W-:Y:S06]  /*6620*/  @P1 BRA `(.L_x_506) ;  /* 0xfffffffc00841947 */ /* 0x000fec000383ffff */
.L_x_505:
[----:B------:R-:W-:Y:S05]  /*6630*/  BSYNC.RECONVERGENT B0 ;  /* 0x0000000000007941 */ /* 0x000fea0003800200 */
.L_x_504:
        /* <DEDUP_REMOVED lines=10> */
.L_x_507:
        /* <DEDUP_REMOVED lines=22> */
[----:B---3--:R-:W-:-:S02]  /*6840*/  F2FP.F16.F32.PACK_AB R7, R9, R2 ;  /* 0x000000020907723e */ /* 0x008fc400000000ff */
[----:B------:R-:W-:-:S04]  /*6850*/  LOP3.LUT R2, R26, 0x3, RZ, 0xc0, !PT ;  /* 0x000000031a027812 */ /* 0x000fc800078ec0ff */
[----:B------:R-:W-:Y:S02]  /*6860*/  IADD3.X R19, PT, PT, R2, UR5, RZ, P1, !PT ;  /* 0x0000000502137c10 */ /* 0x000fe40008ffe4ff */
[----:B-----5:R-:W-:Y:S02]  /*6870*/  F2FP.F16.F32.PACK_AB R21, R13, R10 ;  /* 0x0000000a0d15723e */ /* 0x020fe400000000ff */
        /* <DEDUP_REMOVED lines=19> */
[----:B---3--:R-:W-:Y:S02]  /*69b0*/  F2FP.F16.F32.PACK_AB R7, R7, R2 ;  /* 0x000000020707723e */ /* 0x008fe400000000ff */
[----:B----4-:R-:W-:-:S03]  /*69c0*/  F2FP.F16.F32.PACK_AB R23, R23, R20 ;  /* 0x000000141717723e */ /* 0x010fc600000000ff */
        /* <DEDUP_REMOVED lines=34> */
[----:B---3--:R-:W-:Y:S02]  /*6bf0*/  F2FP.F16.F32.PACK_AB R5, R5, R18 ;  /* 0x000000120505723e */ /* 0x008fe400000000ff */
[----:B----4-:R-:W-:-:S03]  /*6c00*/  F2FP.F16.F32.PACK_AB R7, R11, R8 ;  /* 0x000000080b07723e */ /* 0x010fc600000000ff */
[----:B------:R1:W-:Y:S04]  /*6c10*/  STG.E desc[UR8][R14.64], R5 ;  /* 0x000000050e007986 */ /* 0x0003e8000c101908 */
[----:B------:R1:W-:Y:S02]  /*6c20*/  STG.E desc[UR8][R16.64], R7 ;  /* 0x0000000710007986 */ /* 0x0003e4000c101908 */
[----:B------:R-:W-:Y:S05]  /*6c30*/  @P0 BRA `(.L_x_507) ;  /* 0xfffffff800a80947 */ /* 0x000fea000383ffff */
[----:B------:R-:W-:Y:S05]  /*6c40*/  EXIT ;  /* 0x000000000000794d */ /* 0x000fea0003800000 */
.L_x_508:
        /* <DEDUP_REMOVED lines=11> */
.L_x_4505:


//--------------------- .text._Z35group_norm_nhwc_bwd_one_pass_kernelI11Bf16IOFp16WLi256ELi60ELi480EEv26Group_norm_nhwc_bwd_params --------------------------
	.section	.text._Z35group_norm_nhwc_bwd_one_pass_kernelI11Bf16IOFp16WLi256ELi60ELi480EEv26Group_norm_nhwc_bwd_params,"ax",@progbits
	.align	128
        .global         _Z35group_norm_nhwc_bwd_one_pass_kernelI11Bf16IOFp16WLi256ELi60ELi480EEv26Group_norm_nhwc_bwd_params
        .type           _Z35group_norm_nhwc_bwd_one_pass_kernelI11Bf16IOFp16WLi256ELi60ELi480EEv26Group_norm_nhwc_bwd_params,@function
        .size           _Z35group_norm_nhwc_bwd_one_pass_kernelI11Bf16IOFp16WLi256ELi60ELi480EEv26Group_norm_nhwc_bwd_params,(.L_x_4506 - _Z35group_norm_nhwc_bwd_one_pass_kernelI11Bf16IOFp16WLi256ELi60ELi480EEv26Group_norm_nhwc_bwd_params)
        .other          _Z35group_norm_nhwc_bwd_one_pass_kernelI11Bf16IOFp16WLi256ELi60ELi480EEv26Group_norm_nhwc_bwd_params,@"STO_CUDA_ENTRY STV_DEFAULT"
_Z35group_norm_nhwc_bwd_one_pass_kernelI11Bf16IOFp16WLi256ELi60ELi480EEv26Group_norm_nhwc_bwd_params:
.text._Z35group_norm_nhwc_bwd_one_pass_kernelI11Bf16IOFp16WLi256ELi60ELi480EEv26Group_norm_nhwc_bwd_params:
        /* <DEDUP_REMOVED lines=22> */
.L_x_576:
        /* <DEDUP_REMOVED lines=30> */
[----:B------:R-:W-:Y:S02]  /*0340*/  ISETP.GE.AND.EX P0, PT, R13, UR9, PT, P0 ;  /* 0x000000090d007c0c */ /* 0x000fe4000bf06300 */
[----:B------:R-:W-:-:S02]  /*0350*/  IADD3 R7, PT, PT, R4, -R7, RZ ;  /* 0x8000000704077210 */ /* 0x000fc40007ffe0ff */
[----:B------:R-:W-:Y:S02]  /*0360*/  @!P4 IADD3 R5, PT, PT, R5, 0x1, RZ ;  /* 0x000000010505c810 */ /* 0x000fe40007ffe0ff */
[----:B------:R-:W-:Y:S02]  /*0370*/  SEL R4, R7, R4, !P5 ;  /* 0x0000000407047207 */ /* 0x000fe40006800000 */
[----:B------:R-:W-:Y:S02]  /*0380*/  ISETP.NE.AND P4, PT, R11, RZ, PT ;  /* 0x000000ff0b00720c */ /* 0x000fe40003f85270 */
[----:B------:R-:W-:Y:S02]  /*0390*/  LOP3.LUT R7, RZ, R11, RZ, 0x33, !PT ;  /* 0x0000000bff077212 */ /* 0x000fe400078e33ff */
[----:B------:R-:W-:Y:S01]  /*03a0*/  IADD3 R11, PT, PT, R25, 0x10, RZ ;  /* 0x00000010190b7810 */ /* 0x000fe20007ffe0ff */
[----:B------:R-:W1:Y:S01]  /*03b0*/  @!P0 LDC.64 R14, c[0x0][0x3f8] ;  /* 0x0000fe00ff0e8b82 */ /* 0x000e620000000a00 */
[----:B------:R-:W-:-:S02]  /*03c0*/  @P1 IADD3 R5, PT, PT, R5, 0x1, RZ ;  /* 0x0000000105051810 */ /* 0x000fc40007ffe0ff */
[----:B------:R-:W-:Y:S02]  /*03d0*/  ISETP.GE.U32.AND P1, PT, R11, UR8, PT ;  /* 0x000000080b007c0c */ /* 0x000fe4000bf26070 */
[----:B------:R-:W-:Y:S02]  /*03e0*/  SHF.R.S32.HI R17, RZ, 0x1f, R11 ;  /* 0x0000001fff117819 */ /* 0x000fe4000001140b */
[----:B------:R-:W-:Y:S01]  /*03f0*/  @!P2 IADD3 R4, PT, PT, -R4, RZ, RZ ;  /* 0x000000ff0404a210 */ /* 0x000fe20007ffe1ff */
[----:B------:R-:W2:Y:S01]  /*0400*/  @!P0 LDC.64 R22, c[0x0][0x3a0] ;  /* 0x0000e800ff168b82 */ /* 0x000ea20000000a00 */
[----:B------:R-:W-:Y:S02]  /*0410*/  ISETP.GE.AND.EX P1, PT, R17, UR9, PT, P1 ;  /* 0x0000000911007c0c */ /* 0x000fe4000bf26310 */
[----:B------:R-:W-:Y:S02]  /*0420*/  SEL R117, R7, R4, !P4 ;  /* 0x0000000407757207 */ /* 0x000fe40006000000 */
[----:B------:R-:W-:-:S03]  /*0430*/  @!P3 IADD3 R5, PT, PT, -R5, RZ, RZ ;  /* 0x000000ff0505b210 */ /* 0x000fc60007ffe1ff */
[----:B------:R-:W-:Y:S01]  /*0440*/  IMAD R9, R117, 0x3c, RZ ;  /* 0x0000003c75097824 */ /* 0x000fe200078e02ff */
[----:B------:R-:W-:Y:S01]  /*0450*/  SEL R5, R7, R5, !P4 ;  /* 0x0000000507057207 */ /* 0x000fe20006000000 */
[----:B------:R-:W4:Y:S03]  /*0460*/  @!P0 LDC.64 R26, c[0x0][0x398] ;  /* 0x0000e600ff1a8b82 */ /* 0x000f260000000a00 */
[C---:B------:R-:W-:Y:S02]  /*0470*/  IADD3 R120, P2, PT, R9.reuse, R2, RZ ;  /* 0x0000000209787210 */ /* 0x040fe40007f5e0ff */
[----:B------:R-:W-:Y:S02]  /*0480*/  SHF.R.S32.HI R2, RZ, 0x1f, R5 ;  /* 0x0000001fff027819 */ /* 0x000fe40000011405 */
[----:B------:R-:W-:Y:S01]  /*0490*/  LEA.HI.X.SX32 R121, R9, RZ, 0x1, P2 ;  /* 0x000000ff09797211 */ /* 0x000fe200010f0eff */
[----:B------:R-:W5:Y:S02]  /*04a0*/  @!P1 LDC.64 R18, c[0x0][0x3f8] ;  /* 0x0000fe00ff129b82 */ /* 0x000f640000000a00 */
[----:B------:R-:W-:-:S02]  /*04b0*/  IMAD R2, R2, UR10, RZ ;  /* 0x0000000a02027c24 */ /* 0x000fc4000f8e02ff */
[----:B------:R-:W-:-:S04]  /*04c0*/  IMAD.WIDE.U32 R120, R5, UR10, R120 ;  /* 0x0000000a05787c25 */ /* 0x000fc8000f8e0078 */
[----:B------:R-:W-:Y:S01]  /*04d0*/  IMAD R123, R5, UR11, R2 ;  /* 0x0000000b057b7c24 */ /* 0x000fe2000f8e0202 */
[----:B------:R-:W-:Y:S01]  /*04e0*/  @!P0 MOV R122, R120 ;  /* 0x00000078007a8202 */ /* 0x000fe20000000f00 */
[-C--:B-1----:R-:W-:Y:S01]  /*04f0*/  @!P0 IMAD R2, R13, R14.reuse, RZ ;  /* 0x0000000e0d028224 */ /* 0x082fe200078e02ff */
[----:B------:R-:W-:Y:S01]  /*0500*/  IADD3 R13, PT, PT, R25, 0x20, RZ ;  /* 0x00000020190d7810 */ /* 0x000fe20007ffe0ff */
[----:B------:R-:W1:Y:S01]  /*0510*/  @!P1 LDC.64 R28, c[0x0][0x3a0] ;  /* 0x0000e800ff1c9b82 */ /* 0x000e620000000a00 */
[----:B------:R-:W-:Y:S01]  /*0520*/  IADD3 R123, PT, PT, R121, R123, RZ ;  /* 0x0000007b797b7210 */ /* 0x000fe20007ffe0ff */
[----:B------:R-:W-:Y:S01]  /*0530*/  @!P0 IMAD R7, R25, R15, R2 ;  /* 0x0000000f19078224 */ /* 0x000fe200078e0202 */
[----:B------:R-:W-:Y:S02]  /*0540*/  ISETP.GE.U32.AND P3, PT, R13, UR8, PT ;  /* 0x000000080d007c0c */ /* 0x000fe4000bf66070 */
[----:B------:R-:W-:Y:S01]  /*0550*/  SHF.R.S32.HI R21, RZ, 0x1f, R13 ;  /* 0x0000001fff157819 */ /* 0x000fe2000001140d */
[----:B------:R-:W-:Y:S01]  /*0560*/  @!P0 IMAD.WIDE.U32 R4, R25, R14, R122 ;  /* 0x0000000e19048225 */ /* 0x000fe200078e007a */
[----:B------:R-:W-:Y:S01]  /*0570*/  @!P1 MOV R9, R123 ;  /* 0x0000007b00099202 */ /* 0x000fe20000000f00 */
[----:B------:R-:W3:Y:S01]  /*0580*/  @!P1 LDC.64 R30, c[0x0][0x398] ;  /* 0x0000e600ff1e9b82 */ /* 0x000ee20000000a00 */
[----:B------:R-:W-:-:S02]  /*0590*/  ISETP.GE.AND.EX P3, PT, R21, UR9, PT, P3 ;  /* 0x0000000915007c0c */ /* 0x000fc4000bf66330 */
[----:B------:R-:W-:Y:S01]  /*05a0*/  @!P0 IADD3 R5, PT, PT, R5, R7, RZ ;  /* 0x0000000705058210 */ /* 0x000fe20007ffe0ff */
[----:B-----5:R-:W-:Y:S01]  /*05b0*/  @!P1 IMAD R8, R17, R18, RZ ;  /* 0x0000001211089224 */ /* 0x020fe200078e02ff */
[C---:B------:R-:W-:Y:S02]  /*05c0*/  @!P0 SHF.L.U32 R7, R4.reuse, 0x1, RZ ;  /* 0x0000000104078819 */ /* 0x040fe400000006ff */
[----:B------:R-:W-:Y:S01]  /*05d0*/  IADD3 R15, PT, PT, R25, 0x30, RZ ;  /* 0x00000030190f7810 */ /* 0x000fe20007ffe0ff */
[----:B------:R-:W-:Y:S01]  /*05e0*/  @!P1 IMAD R19, R11, R19, R8 ;  /* 0x000000130b139224 */ /* 0x000fe200078e0208 */
[----:B------:R-:W-:Y:S02]  /*05f0*/  @!P1 MOV R8, R120 ;  /* 0x0000007800089202 */ /* 0x000fe40000000f00 */
[----:B------:R-:W-:Y:S02]  /*0600*/  @!P0 SHF.L.U64.HI R2, R4, 0x1, R5 ;  /* 0x0000000104028819 */ /* 0x000fe40000010205 */
[C---:B--2---:R-:W-:Y:S01]  /*0610*/  @!P0 IADD3 R4, P2, PT, R7.reuse, R22, RZ ;  /* 0x0000001607048210 */ /* 0x044fe20007f5e0ff */
[----:B------:R-:W2:Y:S01]  /*0620*/  @!P3 LDC.64 R32, c[0x0][0x3f8] ;  /* 0x0000fe00ff20bb82 */ /* 0x000ea20000000a00 */
[----:B----4-:R-:W-:Y:S01]  /*0630*/  @!P0 IADD3 R6, P5, PT, R7, R26, RZ ;  /* 0x0000001a07068210 */ /* 0x010fe20007fbe0ff */
[----:B------:R-:W-:Y:S01]  /*0640*/  @!P1 IMAD.WIDE.U32 R8, R11, R18, R8 ;  /* 0x000000120b089225 */ /* 0x000fe200078e0008 */
[----:B------:R-:W-:-:S02]  /*0650*/  ISETP.GE.U32.AND P4, PT, R15, UR8, PT ;  /* 0x000000080f007c0c */ /* 0x000fc4000bf86070 */
[----:B------:R-:W-:Y:S02]  /*0660*/  SHF.R.S32.HI R17, RZ, 0x1f, R15 ;  /* 0x0000001fff117819 */ /* 0x000fe4000001140f */
[C---:B------:R-:W-:Y:S01]  /*0670*/  @!P0 IADD3.X R5, PT, PT, R2.reuse, R23, RZ, P2, !PT ;  /* 0x0000001702058210 */ /* 0x040fe200017fe4ff */
[----:B------:R-:W4:Y:S01]  /*0680*/  @!P3 LDC.64 R34, c[0x0][0x3a0] ;  /* 0x0000e800ff22bb82 */ /* 0x000f220000000a00 */
[----:B------:R-:W-:Y:S02]  /*0690*/  ISETP.GE.AND.EX P4, PT, R17, UR9, PT, P4 ;  /* 0x0000000911007c0c */ /* 0x000fe4000bf86340 */
[----:B------:R-:W-:Y:S01]  /*06a0*/  @!P0 IADD3.X R7, PT, PT, R2, R27, RZ, P5, !PT ;  /* 0x0000001b02078210 */ /* 0x000fe20002ffe4ff */
[----:B------:R2:W5:Y:S01]  /*06b0*/  @!P0 LDG.E R75, desc[UR6][R4.64] ;  /* 0x00000006044b8981 */ /* 0x000562000c1e1900 */
[----:B------:R-:W-:Y:S02]  /*06c0*/  @!P1 IADD3 R9, PT, PT, R9, R19, RZ ;  /* 0x0000001309099210 */ /* 0x000fe40007ffe0ff */
[C---:B------:R-:W-:Y:S01]  /*06d0*/  @!P1 SHF.L.U32 R11, R8.reuse, 0x1, RZ ;  /* 0x00000001080b9819 */ /* 0x040fe200000006ff */
[----:B------:R0:W5:Y:S01]  /*06e0*/  @!P0 LDG.E R74, desc[UR6][R6.64] ;  /* 0x00000006064a8981 */ /* 0x000162000c1e1900 */
[----:B------:R-:W-:-:S02]  /*06f0*/  @!P1 SHF.L.U64.HI R2, R8, 0x1, R9 ;  /* 0x0000000108029819 */ /* 0x000fc40000010209 */
[C---:B-1----:R-:W-:Y:S02]  /*0700*/  @!P1 IADD3 R8, P0, PT, R11.reuse, R28, RZ ;  /* 0x0000001c0b089210 */ /* 0x042fe40007f1e0ff */
[----:B---3--:R-:W-:Y:S01]  /*0710*/  @!P1 IADD3 R10, P2, PT, R11, R30, RZ ;  /* 0x0000001e0b0a9210 */ /* 0x008fe20007f5e0ff */
[----:B------:R-:W1:Y:S01]  /*0720*/  @!P4 LDC.64 R36, c[0x0][0x3f8] ;  /* 0x0000fe00ff24cb82 */ /* 0x000e620000000a00 */
[----:B------:R-:W-:Y:S01]  /*0730*/  IADD3 R19, PT, PT, R25, 0x40, RZ ;  /* 0x0000004019137810 */ /* 0x000fe20007ffe0ff */
[----:B--2---:R-:W-:Y:S01]  /*0740*/  @!P3 IMAD R4, R21, R32, RZ ;  /* 0x000000201504b224 */ /* 0x004fe200078e02ff */
[----:B------:R-:W-:Y:S02]  /*0750*/  @!P1 IADD3.X R9, PT, PT, R2, R29, RZ, P0, !PT ;  /* 0x0000001d02099210 */ /* 0x000fe400007fe4ff */
[----:B------:R-:W-:Y:S01]  /*0760*/  ISETP.GE.U32.AND P0, PT, R19, UR8, PT ;  /* 0x0000000813007c0c */ /* 0x000fe2000bf06070 */
[----:B------:R-:W-:Y:S01]  /*0770*/  @!P3 IMAD R23, R13, R33, R4 ;  /* 0x000000210d17b224 */ /* 0x000fe200078e0204 */
[----:B------:R-:W-:-:S02]  /*0780*/  SHF.R.S32.HI R27, RZ, 0x1f, R19 ;  /* 0x0000001fff1b7819 */ /* 0x000fc40000011413 */
[----:B------:R-:W-:Y:S02]  /*0790*/  CS2R R4, SRZ ;  /* 0x0000000000047805 */ /* 0x000fe4000001ff00 */
[----:B------:R-:W-:Y:S02]  /*07a0*/  @!P1 IADD3.X R11, PT, PT, R2, R31, RZ, P2, !PT ;  /* 0x0000001f020b9210 */ /* 0x000fe400017fe4ff */
[----:B------:R-:W2:Y:S01]  /*07b0*/  @!P3 LDC.64 R30, c[0x0][0x398] ;  /* 0x0000e600ff1ebb82 */ /* 0x000ea20000000a00 */
[----:B------:R-:W-:Y:S02]  /*07c0*/  ISETP.GE.AND.EX P0, PT, R27, UR9, PT, P0 ;  /* 0x000000091b007c0c */ /* 0x000fe4000bf06300 */
[----:B0-----:R-:W-:Y:S01]  /*07d0*/  @!P3 MOV R6, R120 ;  /* 0x000000780006b202 */ /* 0x001fe20000000f00 */
[----:B------:R0:W3:Y:S01]  /*07e0*/  @!P1 LDG.E R4, desc[UR6][R8.64] ;  /* 0x0000000608049981 */ /* 0x0000e2000c1e1900 */
[----:B------:R-:W-:Y:S02]  /*07f0*/  @!P3 MOV R7, R123 ;  /* 0x0000007b0007b202 */ /* 0x000fe40000000f00 */
[----:B------:R-:W-:Y:S01]  /*0800*/  IADD3 R21, PT, PT, R25, 0x50, RZ ;  /* 0x0000005019157810 */ /* 0x000fe20007ffe0ff */
[----:B------:R2:W3:Y:S01]  /*0810*/  @!P1 LDG.E R5, desc[UR6][R10.64] ;  /* 0x000000060a059981 */ /* 0x0004e2000c1e1900 */
[----:B------:R-:W-:-:S05]  /*0820*/  @!P3 IMAD.WIDE.U32 R6, R13, R32, R6 ;  /* 0x000000200d06b225 */ /* 0x000fca00078e0006 */
[----:B------:R-:W2:Y:S01]  /*0830*/  @!P0 LDC.64 R38, c[0x0][0x3f8] ;  /* 0x0000fe00ff268b82 */ /* 0x000ea20000000a00 */
[----:B------:R-:W-:Y:S02]  /*0840*/  @!P3 IADD3 R13, PT, PT, R7, R23, RZ ;  /* 0x00000017070db210 */ /* 0x000fe40007ffe0ff */
[C---:B------:R-:W-:Y:S02]  /*0850*/  @!P3 SHF.L.U32 R7, R6.reuse, 0x1, RZ ;  /* 0x000000010607b819 */ /* 0x040fe400000006ff */
[----:B------:R-:W-:Y:S02]  /*0860*/  @!P3 SHF.L.U64.HI R2, R6, 0x1, R13 ;  /* 0x000000010602b819 */ /* 0x000fe4000001020d */
[----:B----4-:R-:W-:Y:S01]  /*0870*/  @!P3 IADD3 R12, P1, PT, R7, R34, RZ ;  /* 0x00000022070cb210 */ /* 0x010fe20007f3e0ff */
[----:B------:R-:W4:Y:S01]  /*0880*/  @!P4 LDC.64 R32, c[0x0][0x3a0] ;  /* 0x0000e800ff20cb82 */ /* 0x000f220000000a00 */
[----:B------:R-:W-:Y:S02]  /*0890*/  ISETP.GE.U32.AND P2, PT, R21, UR8, PT ;  /* 0x0000000815007c0c */ /* 0x000fe4000bf46070 */
[----:B------:R-:W-:-:S02]  /*08a0*/  SHF.R.S32.HI R29, RZ, 0x1f, R21 ;  /* 0x0000001fff1d7819 */ /* 0x000fc40000011415 */
[C---:B------:R-:W-:Y:S01]  /*08b0*/  @!P3 IADD3.X R13, PT, PT, R2.reuse, R35, RZ, P1, !PT ;  /* 0x00000023020db210 */ /* 0x040fe20000ffe4ff */
[----:B-1----:R-:W-:Y:S01]  /*08c0*/  @!P4 IMAD R6, R17, R36, RZ ;  /* 0x000000241106c224 */ /* 0x002fe200078e02ff */
[----:B0-----:R-:W-:Y:S01]  /*08d0*/  @!P4 MOV R8, R120 ;  /* 0x000000780008c202 */ /* 0x001fe20000000f00 */
[----:B------:R-:W0:Y:S01]  /*08e0*/  @!P4 LDC.64 R34, c[0x0][0x398] ;  /* 0x0000e600ff22cb82 */ /* 0x000e220000000a00 */
[----:B------:R-:W-:Y:S02]  /*08f0*/  @!P4 MOV R9, R123 ;  /* 0x0000007b0009c202 */ /* 0x000fe40000000f00 */
[----:B--2---:R-:W-:Y:S02]  /*0900*/  @!P3 IADD3 R10, P1, PT, R7, R30, RZ ;  /* 0x0000001e070ab210 */ /* 0x004fe40007f3e0ff */
[----:B------:R-:W-:Y:S02]  /*0910*/  IADD3 R23, PT, PT, R25, 0x60, RZ ;  /* 0x0000006019177810 */ /* 0x000fe40007ffe0ff */
[----:B------:R-:W-:Y:S01]  /*0920*/  ISETP.GE.AND.EX P2, PT, R29, UR9, PT, P2 ;  /* 0x000000091d007c0c */ /* 0x000fe2000bf46320 */
[C---:B------:R-:W-:Y:S01]  /*0930*/  @!P4 IMAD R17, R15.reuse, R37, R6 ;  /* 0x000000250f11c224 */ /* 0x040fe200078e0206 */
[----:B------:R-:W-:Y:S01]  /*0940*/  @!P3 IADD3.X R11, PT, PT, R2, R31, RZ, P1, !PT ;  /* 0x0000001f020bb210 */ /* 0x000fe20000ffe4ff */
[----:B------:R-:W-:Y:S01]  /*0950*/  @!P4 IMAD.WIDE.U32 R8, R15, R36, R8 ;  /* 0x000000240f08c225 */ /* 0x000fe200078e0008 */
[----:B------:R-:W-:Y:S01]  /*0960*/  ISETP.GE.U32.AND P1, PT, R23, UR8, PT ;  /* 0x0000000817007c0c */ /* 0x000fe2000bf26070 */
[----:B------:R-:W1:Y:S01]  /*0970*/  @!P0 LDC.64 R36, c[0x0][0x3a0] ;  /* 0x0000e800ff248b82 */ /* 0x000e620000000a00 */
[----:B------:R-:W-:-:S02]  /*0980*/  SHF.R.S32.HI R31, RZ, 0x1f, R23 ;  /* 0x0000001fff1f7819 */ /* 0x000fc40000011417 */
[----:B------:R-:W-:Y:S02]  /*0990*/  @!P4 IADD3 R7, PT, PT, R9, R17, RZ ;  /* 0x000000110907c210 */ /* 0x000fe40007ffe0ff */
[----:B------:R-:W-:Y:S02]  /*09a0*/  ISETP.GE.AND.EX P1, PT, R31, UR9, PT, P1 ;  /* 0x000000091f007c0c */ /* 0x000fe4000bf26310 */
[C---:B------:R-:W-:Y:S01]  /*09b0*/  @!P4 SHF.L.U32 R15, R8.reuse, 0x1, RZ ;  /* 0x00000001080fc819 */ /* 0x040fe200000006ff */
[----:B------:R-:W2:Y:S01]  /*09c0*/  @!P2 LDC.64 R40, c[0x0][0x3f8] ;  /* 0x0000fe00ff28ab82 */ /* 0x000ea20000000a00 */
[----:B------:R-:W-:Y:S01]  /*09d0*/  @!P4 SHF.L.U64.HI R2, R8, 0x1, R7 ;  /* 0x000000010802c819 */ /* 0x000fe20000010207 */
[----:B------:R-:W-:Y:S01]  /*09e0*/  @!P0 IMAD R8, R27, R38, RZ ;  /* 0x000000261b088224 */ /* 0x000fe200078e02ff */
[----:B------:R-:W-:Y:S02]  /*09f0*/  @!P0 MOV R16, R120 ;  /* 0x0000007800108202 */ /* 0x000fe40000000f00 */
[----:B------:R-:W-:-:S02]  /*0a00*/  @!P0 MOV R17, R123 ;  /* 0x0000007b00118202 */ /* 0x000fc40000000f00 */
[----:B------:R-:W-:Y:S02]  /*0a10*/  MOV R6, RZ ;  /* 0x000000ff00067202 */ /* 0x000fe40000000f00 */
[----:B------:R-:W-:Y:S01]  /*0a20*/  MOV R7, RZ ;  /* 0x000000ff00077202 */ /* 0x000fe20000000f00 */
[C---:B------:R-:W-:Y:S01]  /*0a30*/  @!P0 IMAD R9, R19.reuse, R39, R8 ;  /* 0x0000002713098224 */ /* 0x040fe200078e0208 */
[----:B------:R-:W1:Y:S01]  /*0a40*/  @!P1 LDC.64 R42, c[0x0][0x3f8] ;  /* 0x0000fe00ff2a9b82 */ /* 0x000e620000000a00 */
[----:B------:R-:W-:Y:S01]  /*0a50*/  @!P0 IMAD.WIDE.U32 R16, R19, R38, R16 ;  /* 0x0000002613108225 */ /* 0x000fe200078e0010 */
[----:B------:R4:W3:Y:S04]  /*0a60*/  @!P3 LDG.E R6, desc[UR6][R12.64] ;  /* 0x000000060c06b981 */ /* 0x0008e8000c1e1900 */
[----:B------:R4:W3:Y:S01]  /*0a70*/  @!P3 LDG.E R7, desc[UR6][R10.64] ;  /* 0x000000060a07b981 */ /* 0x0008e2000c1e1900 */
[----:B0-----:R-:W-:Y:S01]  /*0a80*/  @!P4 IADD3 R14, P3, PT, R15, R34, RZ ;  /* 0x000000220f0ec210 */ /* 0x001fe20007f7e0ff */
[----:B------:R-:W0:Y:S01]  /*0a90*/  @!P0 LDC.64 R38, c[0x0][0x398] ;  /* 0x0000e600ff268b82 */ /* 0x000e220000000a00 */
[----:B------:R-:W-:-:S02]  /*0aa0*/  @!P0 IADD3 R9, PT, PT, R17, R9, RZ ;  /* 0x0000000911098210 */ /* 0x000fc40007ffe0ff */
[----:B----4-:R-:W-:Y:S02]  /*0ab0*/  @!P4 IADD3 R12, P5, PT, R15, R32, RZ ;  /* 0x000000200f0cc210 */ /* 0x010fe40007fbe0ff */
[----:B------:R-:W-:Y:S02]  /*0ac0*/  @!P4 IADD3.X R15, PT, PT, R2, R35, RZ, P3, !PT ;  /* 0x00000023020fc210 */ /* 0x000fe40001ffe4ff */
[----:B------:R-:W-:Y:S02]  /*0ad0*/  @!P0 SHF.L.U32 R11, R16, 0x1, RZ ;  /* 0x00000001100b8819 */ /* 0x000fe400000006ff */
[----:B------:R-:W-:Y:S02]  /*0ae0*/  IADD3 R27, PT, PT, R25, 0x70, RZ ;  /* 0x00000070191b7810 */ /* 0x000fe40007ffe0ff */
[----:B------:R-:W-:Y:S01]  /*0af0*/  MOV R8, RZ ;  /* 0x000000ff00087202 */ /* 0x000fe20000000f00 */
[----:B--2---:R-:W-:Y:S01]  /*0b00*/  @!P2 IMAD R10, R29, R40, RZ ;  /* 0x000000281d0aa224 */ /* 0x004fe200078e02ff */
[----:B------:R-:W-:Y:S01]  /*0b10*/  @!P4 IADD3.X R13, PT, PT, R2, R33, RZ, P5, !PT ;  /* 0x00000021020dc210 */ /* 0x000fe20002ffe4ff */
[----:B------:R-:W2:Y:S01]  /*0b20*/  @!P2 LDC.64 R34, c[0x0][0x3a0] ;  /* 0x0000e800ff22ab82 */ /* 0x000ea20000000a00 */
[----:B------:R-:W-:-:S02]  /*0b30*/  @!P0 SHF.L.U64.HI R2, R16, 0x1, R9 ;  /* 0x0000000110028819 */ /* 0x000fc40000010209 */
[----:B-1----:R-:W-:Y:S01]  /*0b40*/  @!P0 IADD3 R16, P3, PT, R11, R36, RZ ;  /* 0x000000240b108210 */ /* 0x002fe20007f7e0ff */
[----:B------:R1:W4:Y:S01]  /*0b50*/  @!P4 LDG.E R8, desc[UR6][R12.64] ;  /* 0x000000060c08c981 */ /* 0x000322000c1e1900 */
[----:B------:R-:W-:Y:S02]  /*0b60*/  SHF.R.S32.HI R33, RZ, 0x1f, R27 ;  /* 0x0000001fff217819 */ /* 0x000fe4000001141b */
[----:B------:R-:W-:Y:S02]  /*0b70*/  @!P0 IADD3.X R17, PT, PT, R2, R37, RZ, P3, !PT ;  /* 0x0000002502118210 */ /* 0x000fe40001ffe4ff */
[----:B------:R-:W-:Y:S01]  /*0b80*/  ISETP.GE.U32.AND P3, PT, R27, UR8, PT ;  /* 0x000000081b007c0c */ /* 0x000fe2000bf66070 */
[----:B------:R-:W2:Y:S03]  /*0b90*/  @!P2 LDC.64 R36, c[0x0][0x398] ;  /* 0x0000e600ff24ab82 */ /* 0x000ea60000000a00 */
[----:B------:R-:W-:-:S02]  /*0ba0*/  ISETP.GE.AND.EX P3, PT, R33, UR9, PT, P3 ;  /* 0x0000000921007c0c */ /* 0x000fc4000bf66330 */
[-C--:B-1----:R-:W-:Y:S02]  /*0bb0*/  @!P2 MOV R12, R120.reuse ;  /* 0x00000078000ca202 */ /* 0x082fe40000000f00 */
[----:B------:R-:W-:Y:S01]  /*0bc0*/  @!P2 MOV R13, R123 ;  /* 0x0000007b000da202 */ /* 0x000fe20000000f00 */
[----:B------:R-:W-:Y:S01]  /*0bd0*/  @!P2 IMAD R19, R21, R41, R10 ;  /* 0x000000291513a224 */ /* 0x000fe200078e020a */
[----:B------:R-:W-:Y:S01]  /*0be0*/  @!P1 MOV R20, R120 ;  /* 0x0000007800149202 */ /* 0x000fe20000000f00 */
[----:B------:R-:W-:Y:S02]  /*0bf0*/  @!P1 IMAD R18, R31, R42, RZ ;  /* 0x0000002a1f129224 */ /* 0x000fe400078e02ff */
[----:B------:R-:W-:Y:S01]  /*0c00*/  @!P2 IMAD.WIDE.U32 R12, R21, R40, R12 ;  /* 0x00000028150ca225 */ /* 0x000fe200078e000c */
[----:B------:R-:W-:Y:S02]  /*0c10*/  @!P1 MOV R21, R123 ;  /* 0x0000007b00159202 */ /* 0x000fe40000000f00 */
[----:B------:R-:W-:Y:S01]  /*0c20*/  MOV R9, RZ ;  /* 0x000000ff00097202 */ /* 0x000fe20000000f00 */
[C---:B------:R-:W-:Y:S01]  /*0c30*/  @!P1 IMAD R31, R23.reuse, R43, R18 ;  /* 0x0000002b171f9224 */ /* 0x040fe200078e0212 */
[----:B------:R-:W1:Y:S01]  /*0c40*/  @!P3 LDC.64 R40, c[0x0][0x3f8] ;  /* 0x0000fe00ff28bb82 */ /* 0x000e620000000a00 */
[----:B------:R-:W-:-:S03]  /*0c50*/  @!P1 IMAD.WIDE.U32 R20, R23, R42, R20 ;  /* 0x0000002a17149225 */ /* 0x000fc600078e0014 */
[----:B------:R0:W4:Y:S04]  /*0c60*/  @!P4 LDG.E R9, desc[UR6][R14.64] ;  /* 0x000000060e09c981 */ /* 0x000128000c1e1900 */
[----:B------:R-:W1:Y:S01]  /*0c70*/  @!P1 LDC.64 R22, c[0x0][0x3a0] ;  /* 0x0000e800ff169b82 */ /* 0x000e620000000a00 */
[----:B0-----:R-:W-:Y:S02]  /*0c80*/  @!P0 IADD3 R14, P4, PT, R11, R38, RZ ;  /* 0x000000260b0e8210 */ /* 0x001fe40007f9e0ff */
[----:B------:R-:W-:-:S05]  /*0c90*/  @!P2 IADD3 R11, PT, PT, R13, R19, RZ ;  /* 0x000000130d0ba210 */ /* 0x000fca0007ffe0ff */
[----:B------:R-:W0:Y:S01]  /*0ca0*/  @!P3 LDC.64 R42, c[0x0][0x3a0] ;  /* 0x0000e800ff2abb82 */ /* 0x000e220000000a00 */
[----:B------:R-:W-:Y:S02]  /*0cb0*/  @!P0 IADD3.X R15, PT, PT, R2, R39, RZ, P4, !PT ;  /* 0x00000027020f8210 */ /* 0x000fe400027fe4ff */
[C---:B------:R-:W-:Y:S02]  /*0cc0*/  @!P2 SHF.L.U64.HI R2, R12.reuse, 0x1, R11 ;  /* 0x000000010c02a819 */ /* 0x040fe4000001020b */
[----:B------:R-:W-:Y:S02]  /*0cd0*/  MOV R10, RZ ;  /* 0x000000ff000a7202 */ /* 0x000fe40000000f00 */
[----:B------:R-:W-:Y:S01]  /*0ce0*/  MOV R11, RZ ;  /* 0x000000ff000b7202 */ /* 0x000fe20000000f00 */
[----:B------:R-:W0:Y:S01]  /*0cf0*/  @!P1 LDC.64 R38, c[0x0][0x398] ;  /* 0x0000e600ff269b82 */ /* 0x000e220000000a00 */
[----:B------:R-:W-:Y:S02]  /*0d00*/  @!P2 SHF.L.U32 R13, R12, 0x1, RZ ;  /* 0x000000010c0da819 */ /* 0x000fe400000006ff */
[----:B------:R2:W4:Y:S02]  /*0d10*/  @!P0 LDG.E R10, desc[UR6][R16.64] ;  /* 0x00000006100a8981 */ /* 0x000524000c1e1900 */
[----:B--2---:R-:W-:-:S02]  /*0d20*/  @!P2 IADD3 R18, P4, PT, R13, R34, RZ ;  /* 0x000000220d12a210 */ /* 0x004fc40007f9e0ff */
[----:B------:R-:W2:Y:S01]  /*0d30*/  @!P0 LDG.E R11, desc[UR6][R14.64] ;  /* 0x000000060e0b8981 */ /* 0x000ea2000c1e1900 */
[----:B------:R-:W-:Y:S01]  /*0d40*/  IADD3 R29, PT, PT, R25, 0x80, RZ ;  /* 0x00000080191d7810 */ /* 0x000fe20007ffe0ff */
[----:B------:R-:W5:Y:S01]  /*0d50*/  @!P3 LDC.64 R44, c[0x0][0x398] ;  /* 0x0000e600ff2cbb82 */ /* 0x000f620000000a00 */
[----:B------:R-:W-:Y:S02]  /*0d60*/  MOV R12, RZ ;  /* 0x000000ff000c7202 */ /* 0x000fe40000000f00 */
[----:B------:R-:W-:Y:S02]  /*0d70*/  @!P2 IADD3 R16, P0, PT, R13, R36, RZ ;  /* 0x000000240d10a210 */ /* 0x000fe40007f1e0ff */
[----:B------:R-:W-:Y:S02]  /*0d80*/  @!P1 IADD3 R13, PT, PT, R21, R31, RZ ;  /* 0x0000001f150d9210 */ /* 0x000fe40007ffe0ff */
[----:B------:R-:W-:Y:S02]  /*0d90*/  IADD3 R31, PT, PT, R25, 0x90, RZ ;  /* 0x00000090191f7810 */ /* 0x000fe40007ffe0ff */
[----:B------:R-:W-:-:S02]  /*0da0*/  @!P2 IADD3.X R19, PT, PT, R2, R35, RZ, P4, !PT ;  /* 0x000000230213a210 */ /* 0x000fc400027fe4ff */
[----:B------:R-:W-:Y:S02]  /*0db0*/  @!P2 IADD3.X R17, PT, PT, R2, R37, RZ, P0, !PT ;  /* 0x000000250211a210 */ /* 0x000fe400007fe4ff */
[----:B------:R-:W-:Y:S01]  /*0dc0*/  @!P1 SHF.L.U32 R21, R20, 0x1, RZ ;  /* 0x0000000114159819 */ /* 0x000fe200000006ff */
[----:B------:R1:W2:Y:S01]  /*0dd0*/  @!P2 LDG.E R12, desc[UR6][R18.64] ;  /* 0x00000006120ca981 */ /* 0x0002a2000c1e1900 */
[----:B------:R-:W-:Y:S02]  /*0de0*/  ISETP.GE.U32.AND P4, PT, R29, UR8, PT ;  /* 0x000000081d007c0c */ /* 0x000fe4000bf86070 */
[----:B------:R-:W-:Y:S02]  /*0df0*/  SHF.R.S32.HI R35, RZ, 0x1f, R29 ;  /* 0x0000001fff237819 */ /* 0x000fe4000001141d */
[----:B------:R-:W-:Y:S02]  /*0e00*/  ISETP.GE.U32.AND P5, PT, R31, UR8, PT ;  /* 0x000000081f007c0c */ /* 0x000fe4000bfa6070 */
[----:B------:R-:W-:-:S02]  /*0e10*/  SHF.R.S32.HI R37, RZ, 0x1f, R31 ;  /* 0x0000001fff257819 */ /* 0x000fc4000001141f */
[----:B------:R-:W-:Y:S02]  /*0e20*/  ISETP.GE.AND.EX P4, PT, R35, UR9, PT, P4 ;  /* 0x0000000923007c0c */ /* 0x000fe4000bf86340 */
[----:B-1----:R-:W-:Y:S01]  /*0e30*/  @!P1 IADD3 R18, P0, PT, R21, R22, RZ ;  /* 0x0000001615129210 */ /* 0x002fe20007f1e0ff */
[----:B------:R-:W-:Y:S01]  /*0e40*/  @!P3 IMAD R22, R33, R40, RZ ;  /* 0x000000282116b224 */ /* 0x000fe200078e02ff */
[----:B------:R-:W-:Y:S02]  /*0e50*/  @!P1 SHF.L.U64.HI R2, R20, 0x1, R13 ;  /* 0x0000000114029819 */ /* 0x000fe4000001020d */
[----:B------:R-:W-:Y:S01]  /*0e60*/  ISETP.GE.AND.EX P5, PT, R37, UR9, PT, P5 ;  /* 0x0000000925007c0c */ /* 0x000fe2000bfa6350 */
[----:B------:R-:W-:Y:S01]  /*0e70*/  @!P3 IMAD R33, R27, R41, R22 ;  /* 0x000000291b21b224 */ /* 0x000fe200078e0216 */
[----:B------:R-:W-:Y:S02]  /*0e80*/  @!P1 IADD3.X R19, PT, PT, R2, R23, RZ, P0, !PT ;  /* 0x0000001702139210 */ /* 0x000fe400007fe4ff */
[----:B------:R-:W-:-:S02]  /*0e90*/  @!P3 MOV R22, R120 ;  /* 0x000000780016b202 */ /* 0x000fc40000000f00 */
[----:B------:R-:W-:Y:S01]  /*0ea0*/  @!P3 MOV R23, R123 ;  /* 0x0000007b0017b202 */ /* 0x000fe20000000f00 */
[----:B------:R-:W1:Y:S01]  /*0eb0*/  @!P4 LDC.64 R46, c[0x0][0x3f8] ;  /* 0x0000fe00ff2ecb82 */ /* 0x000e620000000a00 */
[----:B------:R-:W-:Y:S01]  /*0ec0*/  MOV R13, RZ ;  /* 0x000000ff000d7202 */ /* 0x000fe20000000f00 */
[----:B------:R-:W-:-:S05]  /*0ed0*/  @!P3 IMAD.WIDE.U32 R22, R27, R40, R22 ;  /* 0x000000281b16b225 */ /* 0x000fca00078e0016 */
[----:B------:R0:W2:Y:S01]  /*0ee0*/  @!P2 LDG.E R13, desc[UR6][R16.64] ;  /* 0x00000006100da981 */ /* 0x0000a2000c1e1900 */
[----:B------:R-:W5:Y:S01]  /*0ef0*/  @!P5 LDC.64 R40, c[0x0][0x3f8] ;  /* 0x0000fe00ff28db82 */ /* 0x000f620000000a00 */
[----:B0-----:R-:W-:-:S04]  /*0f00*/  @!P1 IADD3 R20, P2, PT, R21, R38, RZ ;  /* 0x0000002615149210 */ /* 0x001fc80007f5e0ff */
[----:B------:R-:W-:Y:S02]  /*0f10*/  @!P1 IADD3.X R21, PT, PT, R2, R39, RZ, P2, !PT ;  /* 0x0000002702159210 */ /* 0x000fe400017fe4ff */
[----:B------:R-:W-:Y:S01]  /*0f20*/  CS2R R14, SRZ ;  /* 0x00000000000e7805 */ /* 0x000fe2000001ff00 */
[----:B------:R-:W0:Y:S01]  /*0f30*/  @!P4 LDC.64 R48, c[0x0][0x3a0] ;  /* 0x0000e800ff30cb82 */ /* 0x000e220000000a00 */
[----:B------:R-:W-:Y:S02]  /*0f40*/  @!P3 IADD3 R17, PT, PT, R23, R33, RZ ;  /* 0x000000211711b210 */ /* 0x000fe40007ffe0ff */
[----:B------:R-:W-:Y:S02]  /*0f50*/  IADD3 R33, PT, PT, R25, 0xa0, RZ ;  /* 0x000000a019217810 */ /* 0x000fe40007ffe0ff */
[----:B------:R-:W2:Y:S02]  /*0f60*/  @!P1 LDG.E R14, desc[UR6][R18.64] ;  /* 0x00000006120e9981 */ /* 0x000ea4000c1e1900 */
[----:B------:R-:W-:-:S02]  /*0f70*/  ISETP.GE.U32.AND P2, PT, R33, UR8, PT ;  /* 0x0000000821007c0c */ /* 0x000fc4000bf46070 */
[----:B------:R5:W2:Y:S01]  /*0f80*/  @!P1 LDG.E R15, desc[UR6][R20.64] ;  /* 0x00000006140f9981 */ /* 0x000aa2000c1e1900 */
[----:B------:R-:W-:-:S04]  /*0f90*/  SHF.R.S32.HI R39, RZ, 0x1f, R33 ;  /* 0x0000001fff277819 */ /* 0x000fc80000011421 */
[----:B------:R-:W-:Y:S02]  /*0fa0*/  ISETP.GE.AND.EX P2, PT, R39, UR9, PT, P2 ;  /* 0x0000000927007c0c */ /* 0x000fe4000bf46320 */
[C---:B------:R-:W-:Y:S02]  /*0fb0*/  @!P3 SHF.L.U32 R27, R22.reuse, 0x1, RZ ;  /* 0x00000001161bb819 */ /* 0x040fe400000006ff */
[----:B------:R-:W-:Y:S02]  /*0fc0*/  @!P3 SHF.L.U64.HI R2, R22, 0x1, R17 ;  /* 0x000000011602b819 */ /* 0x000fe40000010211 */
[----:B------:R-:W-:Y:S01]  /*0fd0*/  @!P3 IADD3 R22, P0, PT, R27, R42, RZ ;  /* 0x0000002a1b16b210 */ /* 0x000fe20007f1e0ff */
[----:B-1----:R-:W-:Y:S01]  /*0fe0*/  @!P4 IMAD R16, R35, R46, RZ ;  /* 0x0000002e2310c224 */ /* 0x002fe200078e02ff */
[----:B-----5:R-:W-:Y:S02]  /*0ff0*/  @!P3 IADD3 R26, P1, PT, R27, R44, RZ ;  /* 0x0000002c1b1ab210 */ /* 0x020fe40007f3e0ff */
[----:B------:R-:W-:Y:S01]  /*1000*/  @!P3 IADD3.X R23, PT, PT, R2, R43, RZ, P0, !PT ;  /* 0x0000002b0217b210 */ /* 0x000fe200007fe4ff */
[----:B------:R-:W-:Y:S01]  /*1010*/  @!P5 IMAD R20, R37, R40, RZ ;  /* 0x000000282514d224 */ /* 0x000fe200078e02ff */
[----:B------:R-:W1:Y:S01]  /*1020*/  @!P4 LDC.64 R42, c[0x0][0x398] ;  /* 0x0000e600ff2acb82 */ /* 0x000e620000000a00 */
[----:B------:R-:W-:-:S02]  /*1030*/  IADD3 R35, PT, PT, R25, 0xb0, RZ ;  /* 0x000000b019237810 */ /* 0x000fc40007ffe0ff */
[----:B------:R-:W-:Y:S02]  /*1040*/  @!P4 MOV R18, R120 ;  /* 0x000000780012c202 */ /* 0x000fe40000000f00 */
[----:B------:R-:W-:-:S03]  /*1050*/  @!P4 MOV R19, R123 ;  /* 0x0000007b0013c202 */ /* 0x000fc60000000f00 */
[----:B------:R-:W5:Y:S01]  /*1060*/  @!P2 LDC.64 R50, c[0x0][0x3f8] ;  /* 0x0000fe00ff32ab82 */ /* 0x000f620000000a00 */
[----:B------:R-:W-:Y:S01]  /*1070*/  @!P3 IADD3.X R27, PT, PT, R2, R45, RZ, P1, !PT ;  /* 0x0000002d021bb210 */ /* 0x000fe20000ffe4ff */
[----:B------:R-:W-:Y:S01]  /*1080*/  @!P5 IMAD R37, R31, R41, R20 ;  /* 0x000000291f25d224 */ /* 0x000fe200078e0214 */
[----:B------:R-:W-:Y:S02]  /*1090*/  ISETP.GE.U32.AND P0, PT, R35, UR8, PT ;  /* 0x0000000823007c0c */ /* 0x000fe4000bf06070 */
[----:B------:R-:W-:Y:S01]  /*10a0*/  SHF.R.S32.HI R41, RZ, 0x1f, R35 ;  /* 0x0000001fff297819 */ /* 0x000fe20000011423 */
[C---:B------:R-:W-:Y:S02]  /*10b0*/  @!P4 IMAD R17, R29.reuse, R47, R16 ;  /* 0x0000002f1d11c224 */ /* 0x040fe400078e0210 */
[----:B------:R-:W1:Y:S01]  /*10c0*/  @!P5 LDC.64 R44, c[0x0][0x3a0] ;  /* 0x0000e800ff2cdb82 */ /* 0x000e620000000a00 */
[----:B------:R-:W-:Y:S01]  /*10d0*/  @!P4 IMAD.WIDE.U32 R18, R29, R46, R18 ;  /* 0x0000002e1d12c225 */ /* 0x000fe200078e0012 */
[----:B------:R-:W-:-:S06]  /*10e0*/  ISETP.GE.AND.EX P0, PT, R41, UR9, PT, P0 ;  /* 0x0000000929007c0c */ /* 0x000fcc000bf06300 */
[----:B------:R-:W1:Y:S01]  /*10f0*/  @!P5 LDC.64 R46, c[0x0][0x398] ;  /* 0x0000e600ff2edb82 */ /* 0x000e620000000a00 */
[----:B------:R-:W-:Y:S02]  /*1100*/  @!P4 IADD3 R17, PT, PT, R19, R17, RZ ;  /* 0x000000111311c210 */ /* 0x000fe40007ffe0ff */
[C---:B------:R-:W-:Y:S02]  /*1110*/  @!P4 SHF.L.U32 R19, R18.reuse, 0x1, RZ ;  /* 0x000000011213c819 */ /* 0x040fe400000006ff */
[----:B------:R-:W-:Y:S02]  /*1120*/  @!P5 MOV R28, R120 ;  /* 0x00000078001cd202 */ /* 0x000fe40000000f00 */
[----:B------:R-:W-:Y:S01]  /*1130*/  @!P5 MOV R29, R123 ;  /* 0x0000007b001dd202 */ /* 0x000fe20000000f00 */
[----:B------:R-:W3:Y:S01]  /*1140*/  @!P0 LDC.64 R52, c[0x0][0x3f8] ;  /* 0x0000fe00ff348b82 */ /* 0x000ee20000000a00 */
[----:B------:R-:W-:Y:S02]  /*1150*/  MOV R16, RZ ;  /* 0x000000ff00107202 */ /* 0x000fe40000000f00 */
[----:B------:R-:W-:Y:S01]  /*1160*/  @!P4 SHF.L.U64.HI R2, R18, 0x1, R17 ;  /* 0x000000011202c819 */ /* 0x000fe20000010211 */
[----:B------:R-:W-:Y:S01]  /*1170*/  @!P5 IMAD.WIDE.U32 R28, R31, R40, R28 ;  /* 0x000000281f1cd225 */ /* 0x000fe200078e001c */
[----:B0-----:R-:W-:-:S02]  /*1180*/  @!P4 IADD3 R20, P1, PT, R19, R48, RZ ;  /* 0x000000301314c210 */ /* 0x001fc40007f3e0ff */
[----:B------:R1:W2:Y:S01]  /*1190*/  @!P3 LDG.E R16, desc[UR6][R22.64] ;  /* 0x000000061610b981 */ /* 0x0002a2000c1e1900 */
[----:B------:R-:W-:Y:S02]  /*11a0*/  MOV R17, RZ ;  /* 0x000000ff00117202 */ /* 0x000fe40000000f00 */
[----:B------:R-:W-:Y:S01]  /*11b0*/  @!P4 IADD3.X R21, PT, PT, R2, R49, RZ, P1, !PT ;  /* 0x000000310215c210 */ /* 0x000fe20000ffe4ff */
[----:B-----5:R-:W-:Y:S01]  /*11c0*/  @!P2 IMAD R24, R39, R50, RZ ;  /* 0x000000322718a224 */ /* 0x020fe200078e02ff */
[----:B------:R-:W-:Y:S01]  /*11d0*/  @!P2 MOV R30, R120 ;  /* 0x00000078001ea202 */ /* 0x000fe20000000f00 */
[----:B------:R-:W0:Y:S01]  /*11e0*/  @!P2 LDC.64 R48, c[0x0][0x398] ;  /* 0x0000e600ff30ab82 */ /* 0x000e220000000a00 */
[----:B------:R-:W-:Y:S01]  /*11f0*/  @!P2 MOV R31, R123 ;  /* 0x0000007b001fa202 */ /* 0x000fe20000000f00 */
[----:B------:R5:W2:Y:S01]  /*1200*/  @!P3 LDG.E R17, desc[UR6][R26.64] ;  /* 0x000000061a11b981 */ /* 0x000aa2000c1e1900 */
[----:B-1----:R-:W-:Y:S02]  /*1210*/  @!P4 IADD3 R22, P1, PT, R19, R42, RZ ;  /* 0x0000002a1316c210 */ /* 0x002fe40007f3e0ff */
[----:B------:R-:W-:-:S02]  /*1220*/  @!P5 IADD3 R19, PT, PT, R29, R37, RZ ;  /* 0x000000251d13d210 */ /* 0x000fc40007ffe0ff */
[----:B------:R-:W-:Y:S01]  /*1230*/  @!P5 SHF.L.U32 R29, R28, 0x1, RZ ;  /* 0x000000011c1dd819 */ /* 0x000fe200000006ff */
[C---:B------:R-:W-:Y:S01]  /*1240*/  @!P2 IMAD R39, R33.reuse, R51, R24 ;  /* 0x000000332127a224 */ /* 0x040fe200078e0218 */
[----:B------:R-:W-:Y:S01]  /*1250*/  @!P4 IADD3.X R23, PT, PT, R2, R43, RZ, P1, !PT ;  /* 0x0000002b0217c210 */ /* 0x000fe20000ffe4ff */
[----:B------:R-:W-:Y:S01]  /*1260*/  @!P2 IMAD.WIDE.U32 R30, R33, R50, R30 ;  /* 0x00000032211ea225 */ /* 0x000fe200078e001e */
[----:B------:R-:W-:Y:S01]  /*1270*/  MOV R18, RZ ;  /* 0x000000ff00127202 */ /* 0x000fe20000000f00 */
[----:B------:R-:W1:Y:S01]  /*1280*/  @!P2 LDC.64 R42, c[0x0][0x3a0] ;  /* 0x0000e800ff2aab82 */ /* 0x000e620000000a00 */
[----:B------:R-:W-:Y:S02]  /*1290*/  @!P5 SHF.L.U64.HI R2, R28, 0x1, R19 ;  /* 0x000000011c02d819 */ /* 0x000fe40000010213 */
[----:B-----5:R-:W-:Y:S02]  /*12a0*/  @!P5 IADD3 R26, P1, PT, R29, R44, RZ ;  /* 0x0000002c1d1ad210 */ /* 0x020fe40007f3e0ff */
[----:B------:R-:W-:Y:S01]  /*12b0*/  IADD3 R37, PT, PT, R25, 0xc0, RZ ;  /* 0x000000c019257810 */ /* 0x000fe20007ffe0ff */
[----:B------:R5:W2:Y:S01]  /*12c0*/  @!P4 LDG.E R18, desc[UR6][R20.64] ;  /* 0x000000061412c981 */ /* 0x000aa2000c1e1900 */
[----:B------:R-:W-:-:S02]  /*12d0*/  @!P5 IADD3 R28, P3, PT, R29, R46, RZ ;  /* 0x0000002e1d1cd210 */ /* 0x000fc40007f7e0ff */
[C---:B------:R-:W-:Y:S02]  /*12e0*/  @!P5 IADD3.X R27, PT, PT, R2.reuse, R45, RZ, P1, !PT ;  /* 0x0000002d021bd210 */ /* 0x040fe40000ffe4ff */
[----:B------:R-:W-:Y:S02]  /*12f0*/  @!P2 IADD3 R31, PT, PT, R31, R39, RZ ;  /* 0x000000271f1fa210 */ /* 0x000fe40007ffe0ff */
[----:B------:R-:W-:Y:S02]  /*1300*/  ISETP.GE.U32.AND P1, PT, R37, UR8, PT ;  /* 0x0000000825007c0c */ /* 0x000fe4000bf26070 */
[----:B------:R-:W-:Y:S02]  /*1310*/  SHF.R.S32.HI R39, RZ, 0x1f, R37 ;  /* 0x0000001fff277819 */ /* 0x000fe40000011425 */
[----:B-----5:R-:W-:Y:S02]  /*1320*/  CS2R R20, SRZ ;  /* 0x0000000000147805 */ /* 0x020fe4000001ff00 */
[----:B------:R-:W-:-:S02]  /*1330*/  @!P5 IADD3.X R29, PT, PT, R2, R47, RZ, P3, !PT ;  /* 0x0000002f021dd210 */ /* 0x000fc40001ffe4ff */
[----:B------:R-:W-:Y:S02]  /*1340*/  ISETP.GE.AND.EX P1, PT, R39, UR9, PT, P1 ;  /* 0x0000000927007c0c */ /* 0x000fe4000bf26310 */
[----:B------:R-:W-:Y:S01]  /*1350*/  MOV R19, RZ ;  /* 0x000000ff00137202 */ /* 0x000fe20000000f00 */
[----:B------:R5:W2:Y:S04]  /*1360*/  @!P5 LDG.E R21, desc[UR6][R28.64] ;  /* 0x000000061c15d981 */ /* 0x000aa8000c1e1900 */
[----:B------:R0:W2:Y:S01]  /*1370*/  @!P5 LDG.E R20, desc[UR6][R26.64] ;  /* 0x000000061a14d981 */ /* 0x0000a2000c1e1900 */
[----:B------:R-:W-:-:S03]  /*1380*/  @!P2 SHF.L.U32 R33, R30, 0x1, RZ ;  /* 0x000000011e21a819 */ /* 0x000fc600000006ff */
[----:B------:R3:W2:Y:S01]  /*1390*/  @!P4 LDG.E R19, desc[UR6][R22.64] ;  /* 0x000000061613c981 */ /* 0x0006a2000c1e1900 */
[----:B-----5:R-:W5:Y:S01]  /*13a0*/  @!P0 LDC.64 R28, c[0x0][0x3a0] ;  /* 0x0000e800ff1c8b82 */ /* 0x020f620000000a00 */
[----:B0-----:R-:W-:Y:S02]  /*13b0*/  @!P0 MOV R26, R120 ;  /* 0x00000078001a8202 */ /* 0x001fe40000000f00 */
[----:B------:R-:W-:Y:S01]  /*13c0*/  @!P0 MOV R27, R123 ;  /* 0x0000007b001b8202 */ /* 0x000fe20000000f00 */
[-C--:B---3--:R-:W-:Y:S01]  /*13d0*/  @!P0 IMAD R22, R41, R52.reuse, RZ ;  /* 0x0000003429168224 */ /* 0x088fe200078e02ff */
[----:B------:R-:W-:Y:S01]  /*13e0*/  @!P2 SHF.L.U64.HI R2, R30, 0x1, R31 ;  /* 0x000000011e02a819 */ /* 0x000fe2000001021f */
[----:B------:R-:W-:Y:S01]  /*13f0*/  @!P0 IMAD.WIDE.U32 R26, R35, R52, R26 ;  /* 0x00000034231a8225 */ /* 0x000fe200078e001a */
[----:B-1----:R-:W-:-:S03]  /*1400*/  @!P2 IADD3 R30, P3, PT, R33, R42, RZ ;  /* 0x0000002a211ea210 */ /* 0x002fc60007f7e0ff */
[----:B------:R-:W-:Y:S02]  /*1410*/  @!P0 IMAD R41, R35, R53, R22 ;  /* 0x0000003523298224 */ /* 0x000fe400078e0216 */
[----:B------:R-:W0:Y:S01]  /*1420*/  @!P1 LDC.64 R52, c[0x0][0x3f8] ;  /* 0x0000fe00ff349b82 */ /* 0x000e220000000a00 */
[----:B------:R-:W-:Y:S02]  /*1430*/  @!P2 IADD3 R32, P4, PT, R33, R48, RZ ;  /* 0x000000302120a210 */ /* 0x000fe40007f9e0ff */
[C---:B------:R-:W-:Y:S02]  /*1440*/  @!P2 IADD3.X R31, PT, PT, R2.reuse, R43, RZ, P3, !PT ;  /* 0x0000002b021fa210 */ /* 0x040fe40001ffe4ff */
[----:B------:R-:W-:Y:S02]  /*1450*/  @!P2 IADD3.X R33, PT, PT, R2, R49, RZ, P4, !PT ;  /* 0x000000310221a210 */ /* 0x000fe400027fe4ff */
[----:B------:R-:W-:Y:S02]  /*1460*/  CS2R R22, SRZ ;  /* 0x0000000000167805 */ /* 0x000fe4000001ff00 */
[----:B------:R-:W-:Y:S01]  /*1470*/  IADD3 R49, PT, PT, R25, 0xd0, RZ ;  /* 0x000000d019317810 */ /* 0x000fe20007ffe0ff */
[----:B------:R-:W1:Y:S01]  /*1480*/  @!P0 LDC.64 R42, c[0x0][0x398] ;  /* 0x0000e600ff2a8b82 */ /* 0x000e620000000a00 */
[----:B------:R-:W-:-:S02]  /*1490*/  ISETP.NE.AND P5, PT, RZ, UR4, PT ;  /* 0x00000004ff007c0c */ /* 0x000fc4000bfa5270 */
[----:B------:R-:W-:Y:S01]  /*14a0*/  @!P0 IADD3 R27, PT, PT, R27, R41, RZ ;  /* 0x000000291b1b8210 */ /* 0x000fe20007ffe0ff */
[----:B------:R5:W3:Y:S01]  /*14b0*/  @!P2 LDG.E R22, desc[UR6][R30.64] ;  /* 0x000000061e16a981 */ /* 0x000ae2000c1e1900 */
[C---:B------:R-:W-:Y:S02]  /*14c0*/  @!P0 SHF.L.U32 R45, R26.reuse, 0x1, RZ ;  /* 0x000000011a2d8819 */ /* 0x040fe400000006ff */
[----:B------:R-:W-:Y:S01]  /*14d0*/  ISETP.GE.U32.AND P3, PT, R49, UR8, PT ;  /* 0x0000000831007c0c */ /* 0x000fe2000bf66070 */
[----:B------:R-:W4:Y:S01]  /*14e0*/  @!P1 LDC.64 R34, c[0x0][0x3a0] ;  /* 0x0000e800ff229b82 */ /* 0x000f220000000a00 */
[----:B------:R-:W-:Y:S01]  /*14f0*/  SHF.R.S32.HI R47, RZ, 0x1f, R49 ;  /* 0x0000001fff2f7819 */ /* 0x000fe20000011431 */
[----:B------:R0:W3:Y:S01]  /*1500*/  @!P2 LDG.E R23, desc[UR6][R32.64] ;  /* 0x000000062017a981 */ /* 0x0000e2000c1e1900 */
[----:B------:R-:W-:Y:S02]  /*1510*/  @!P0 SHF.L.U64.HI R2, R26, 0x1, R27 ;  /* 0x000000011a028819 */ /* 0x000fe4000001021b */
[----:B------:R-:W-:-:S02]  /*1520*/  ISETP.GE.AND.EX P3, PT, R47, UR9, PT, P3 ;  /* 0x000000092f007c0c */ /* 0x000fc4000bf66330 */
[----:B-----5:R-:W-:-:S04]  /*1530*/  @!P0 IADD3 R30, P6, PT, R45, R28, RZ ;  /* 0x0000001c2d1e8210 */ /* 0x020fc80007fde0ff */
[----:B------:R-:W-:Y:S02]  /*1540*/  @!P0 IADD3.X R31, PT, PT, R2, R29, RZ, P6, !PT ;  /* 0x0000001d021f8210 */ /* 0x000fe400037fe4ff */
[----:B------:R-:W5:Y:S01]  /*1550*/  @P5 LDC.64 R28, c[0x0][0x3b0] ;  /* 0x0000ec00ff1c5b82 */ /* 0x000f620000000a00 */
[----:B------:R-:W-:Y:S01]  /*1560*/  IADD3 R51, PT, PT, R25, 0xe0, RZ ;  /* 0x000000e019337810 */ /* 0x000fe20007ffe0ff */
[----:B0-----:R-:W-:Y:S01]  /*1570*/  @!P1 IMAD R32, R39, R52, RZ ;  /* 0x0000003427209224 */ /* 0x001fe200078e02ff */
[----:B------:R-:W-:-:S05]  /*1580*/  IADD3 R38, PT, PT, R25, 0xf0, RZ ;  /* 0x000000f019267810 */ /* 0x000fca0007ffe0ff */
[----:B------:R-:W0:Y:S01]  /*1590*/  @!P1 LDC.64 R24, c[0x0][0x398] ;  /* 0x0000e600ff189b82 */ /* 0x000e220000000a00 */
[----:B------:R-:W-:Y:S01]  /*15a0*/  @!P1 IMAD R39, R37, R53, R32 ;  /* 0x0000003525279224 */ /* 0x000fe200078e0220 */
[----:B------:R-:W-:Y:S02]  /*15b0*/  ISETP.GE.U32.AND P4, PT, R51, UR8, PT ;  /* 0x0000000833007c0c */ /* 0x000fe4000bf86070 */
[----:B------:R-:W-:Y:S02]  /*15c0*/  SHF.R.S32.HI R55, RZ, 0x1f, R51 ;  /* 0x0000001fff377819 */ /* 0x000fe40000011433 */
[----:B------:R-:W-:Y:S02]  /*15d0*/  @!P1 MOV R32, R120 ;  /* 0x0000007800209202 */ /* 0x000fe40000000f00 */
[----:B------:R-:W0:Y:S01]  /*15e0*/  @!P3 LDC.64 R26, c[0x0][0x3f8] ;  /* 0x0000fe00ff1abb82 */ /* 0x000e220000000a00 */
[----:B------:R-:W-:Y:S02]  /*15f0*/  @!P1 MOV R33, R123 ;  /* 0x0000007b00219202 */ /* 0x000fe40000000f00 */
[----:B-1----:R-:W-:-:S02]  /*1600*/  @!P0 IADD3 R44, P6, PT, R45, R42, RZ ;  /* 0x0000002a2d2c8210 */ /* 0x002fc40007fde0ff */
[----:B------:R-:W-:Y:S02]  /*1610*/  CS2R R64, SRZ ;  /* 0x0000000000407805 */ /* 0x000fe4000001ff00 */
[----:B------:R-:W-:Y:S01]  /*1620*/  ISETP.GE.AND.EX P4, PT, R55, UR9, PT, P4 ;  /* 0x0000000937007c0c */ /* 0x000fe2000bf86340 */
[----:B------:R-:W-:Y:S01]  /*1630*/  @!P1 IMAD.WIDE.U32 R32, R37, R52, R32 ;  /* 0x0000003425209225 */ /* 0x000fe200078e0020 */
[----:B------:R-:W-:Y:S02]  /*1640*/  @!P0 IADD3.X R45, PT, PT, R2, R43, RZ, P6, !PT ;  /* 0x0000002b022d8210 */ /* 0x000fe400037fe4ff */
[----:B------:R-:W-:Y:S01]  /*1650*/  LOP3.LUT R2, R77, 0xffff, RZ, 0xc0, !PT ;  /* 0x0000ffff4d027812 */ /* 0x000fe200078ec0ff */
[----:B------:R1:W3:Y:S01]  /*1660*/  @!P0 LDG.E R64, desc[UR6][R30.64] ;  /* 0x000000061e408981 */ /* 0x0002e2000c1e1900 */
[----:B------:R-:W-:Y:S02]  /*1670*/  ISETP.GE.U32.AND P2, PT, R38, UR8, PT ;  /* 0x0000000826007c0c */ /* 0x000fe4000bf46070 */
[----:B------:R-:W-:Y:S01]  /*1680*/  SHF.R.S32.HI R41, RZ, 0x1f, R38 ;  /* 0x0000001fff297819 */ /* 0x000fe20000011426 */
[----:B------:R-:W-:Y:S01]  /*1690*/  IMAD R53, R117, 0x3c, R2 ;  /* 0x0000003c75357824 */ /* 0x000fe200078e0202 */
[----:B------:R-:W-:Y:S01]  /*16a0*/  @!P1 SHF.L.U32 R37, R32, 0x1, RZ ;  /* 0x0000000120259819 */ /* 0x000fe200000006ff */
[----:B------:R-:W-:Y:S01]  /*16b0*/  IMAD.WIDE R60, R78, 0x8, R60 ;  /* 0x000000084e3c7825 */ /* 0x000fe200078e023c */
[----:B------:R0:W3:Y:S01]  /*16c0*/  @!P0 LDG.E R65, desc[UR6][R44.64] ;  /* 0x000000062c418981 */ /* 0x0000e2000c1e1900 */
[----:B-1----:R-:W-:-:S02]  /*16d0*/  @!P1 IADD3 R31, PT, PT, R33, R39, RZ ;  /* 0x00000027211f9210 */ /* 0x002fc40007ffe0ff */
[----:B-----5:R-:W-:Y:S01]  /*16e0*/  @P5 IMAD.WIDE R42, R53, 0x2, R28 ;  /* 0x00000002352a5825 */ /* 0x020fe200078e021c */
[----:B------:R-:W-:Y:S01]  /*16f0*/  ISETP.GE.AND.EX P2, PT, R41, UR9, PT, P2 ;  /* 0x0000000929007c0c */ /* 0x000fe2000bf46320 */
[----:B------:R-:W1:Y:S01]  /*1700*/  @!P3 LDC.64 R28, c[0x0][0x3a0] ;  /* 0x0000e800ff1cbb82 */ /* 0x000e620000000a00 */
[----:B------:R-:W-:Y:S01]  /*1710*/  @!P1 SHF.L.U64.HI R48, R32, 0x1, R31 ;  /* 0x0000000120309819 */ /* 0x000fe2000001021f */
[----:B------:R-:W5:Y:S01]  /*1720*/  LDG.E.64 R60, desc[UR6][R60.64] ;  /* 0x000000063c3c7981 */ /* 0x000f62000c1e1b00 */
[C---:B----4-:R-:W-:Y:S02]  /*1730*/  @!P1 IADD3 R36, P0, PT, R37.reuse, R34, RZ ;  /* 0x0000002225249210 */ /* 0x050fe40007f1e0ff */
[----:B0-----:R-:W-:Y:S02]  /*1740*/  @!P1 IADD3 R46, P6, PT, R37, R24, RZ ;  /* 0x00000018252e9210 */ /* 0x001fe40007fde0ff */
[----:B------:R-:W-:Y:S02]  /*1750*/  CS2R R66, SRZ ;  /* 0x0000000000427805 */ /* 0x000fe4000001ff00 */
[----:B------:R-:W-:Y:S01]  /*1760*/  @!P3 MOV R44, R120 ;  /* 0x00000078002cb202 */ /* 0x000fe20000000f00 */
[----:B------:R-:W0:Y:S01]  /*1770*/  @!P3 LDC.64 R30, c[0x0][0x398] ;  /* 0x0000e600ff1ebb82 */ /* 0x000e220000000a00 */
[C---:B------:R-:W-:Y:S01]  /*1780*/  @!P1 IADD3.X R37, PT, PT, R48.reuse, R35, RZ, P0, !PT ;  /* 0x0000002330259210 */ /* 0x040fe200007fe4ff */
[-C--:B------:R-:W-:Y:S01]  /*1790*/  @!P3 IMAD R24, R47, R26.reuse, RZ ;  /* 0x0000001a2f18b224 */ /* 0x080fe200078e02ff */
[----:B------:R-:W-:Y:S01]  /*17a0*/  @!P3 MOV R45, R123 ;  /* 0x0000007b002db202 */ /* 0x000fe20000000f00 */
[----:B------:R-:W4:Y:S04]  /*17b0*/  @P5 LDG.E.U16 R39, desc[UR6][R42.64] ;  /* 0x000000062a275981 */ /* 0x000f28000c1e1500 */
[----:B------:R-:W0:Y:S01]  /*17c0*/  @!P4 LDC.64 R32, c[0x0][0x3f8] ;  /* 0x0000fe00ff20cb82 */ /* 0x000e220000000a00 */
[----:B------:R-:W-:Y:S01]  /*17d0*/  @!P1 IADD3.X R47, PT, PT, R48, R25, RZ, P6, !PT ;  /* 0x00000019302f9210 */ /* 0x000fe200037fe4ff */
[----:B------:R1:W4:Y:S06]  /*17e0*/  @P5 LDG.E.U16 R40, desc[UR6][R42.64+0x2] ;  /* 0x000002062a285981 */ /* 0x00032c000c1e1500 */
[----:B------:R-:W0:Y:S01]  /*17f0*/  LDC.64 R34, c[0x0][0x3a8] ;  /* 0x0000ea00ff227b82 */ /* 0x000e220000000a00 */
[C---:B------:R-:W-:Y:S01]  /*1800*/  @!P3 IMAD R27, R49.reuse, R27, R24 ;  /* 0x0000001b311bb224 */ /* 0x040fe200078e0218 */
[----:B------:R0:W4:Y:S01]  /*1810*/  @!P1 LDG.E R66, desc[UR6][R36.64] ;  /* 0x0000000624429981 */ /* 0x000122000c1e1900 */
[----:B------:R-:W-:-:S03]  /*1820*/  @!P3 IMAD.WIDE.U32 R44, R49, R26, R44 ;  /* 0x0000001a312cb225 */ /* 0x000fc600078e002c */
[----:B------:R0:W4:Y:S02]  /*1830*/  @!P1 LDG.E R67, desc[UR6][R46.64] ;  /* 0x000000062e439981 */ /* 0x000124000c1e1900 */
[----:B------:R-:W0:Y:S01]  /*1840*/  @!P2 LDC.64 R24, c[0x0][0x3f8] ;  /* 0x0000fe00ff18ab82 */ /* 0x000e220000000a00 */
[----:B------:R-:W-:Y:S02]  /*1850*/  @!P3 IADD3 R45, PT, PT, R45, R27, RZ ;  /* 0x0000001b2d2db210 */ /* 0x000fe40007ffe0ff */
[C---:B-1----:R-:W-:Y:S02]  /*1860*/  @!P3 SHF.L.U32 R43, R44.reuse, 0x1, RZ ;  /* 0x000000012c2bb819 */ /* 0x042fe400000006ff */
[----:B------:R-:W-:Y:S02]  /*1870*/  @!P3 SHF.L.U64.HI R42, R44, 0x1, R45 ;  /* 0x000000012c2ab819 */ /* 0x000fe4000001022d */
[C---:B------:R-:W-:Y:S01]  /*1880*/  @!P3 IADD3 R28, P0, PT, R43.reuse, R28, RZ ;  /* 0x0000001c2b1cb210 */ /* 0x040fe20007f1e0ff */
[----:B------:R-:W1:Y:S01]  /*1890*/  @!P4 LDC.64 R26, c[0x0][0x3a0] ;  /* 0x0000e800ff1acb82 */ /* 0x000e620000000a00 */
[----:B0-----:R-:W-:Y:S01]  /*18a0*/  @!P3 IADD3 R30, P1, PT, R43, R30, RZ ;  /* 0x0000001e2b1eb210 */ /* 0x001fe20007f3e0ff */
[----:B------:R-:W-:Y:S01]  /*18b0*/  @!P4 IMAD R48, R55, R32, RZ ;  /* 0x000000203730c224 */ /* 0x000fe200078e02ff */
        /* <DEDUP_REMOVED lines=8> */
[----:B------:R-:W0:Y:S01]  /*1940*/  @!P4 LDC.64 R32, c[0x0][0x398] ;  /* 0x0000e600ff20cb82 */ /* 0x000e220000000a00 */
[----:B------:R-:W-:Y:S01]  /*1950*/  @!P4 IADD3 R45, PT, PT, R45, R49, RZ ;  /* 0x000000312d2dc210 */ /* 0x000fe20007ffe0ff */
[----:B------:R-:W-:Y:S01]  /*1960*/  @!P2 IMAD R46, R41, R24, RZ ;  /* 0x00000018292ea224 */ /* 0x000fe200078e02ff */
[----:B------:R-:W4:Y:S01]  /*1970*/  LDG.E.U16 R80, desc[UR6][R42.64] ;  /* 0x000000062a507981 */ /* 0x000f22000c1e1500 */
[----:B------:R-:W-:-:S03]  /*1980*/  @!P4 SHF.L.U32 R47, R44, 0x1, RZ ;  /* 0x000000012c2fc819 */ /* 0x000fc600000006ff */
[----:B------:R1:W4:Y:S01]  /*1990*/  LDG.E.U16 R41, desc[UR6][R42.64+0x2] ;  /* 0x000002062a297981 */ /* 0x000322000c1e1500 */
[----:B------:R-:W0:Y:S01]  /*19a0*/  @!P2 LDC.64 R34, c[0x0][0x398] ;  /* 0x0000e600ff22ab82 */ /* 0x000e220000000a00 */
[----:B------:R-:W-:Y:S01]  /*19b0*/  @!P4 SHF.L.U64.HI R44, R44, 0x1, R45 ;  /* 0x000000012c2cc819 */ /* 0x000fe2000001022d */
[C---:B------:R-:W-:Y:S01]  /*19c0*/  @!P2 IMAD R45, R38.reuse, R25, R46 ;  /* 0x00000019262da224 */ /* 0x040fe200078e022e */
[----:B-1----:R-:W-:Y:S02]  /*19d0*/  @!P2 MOV R42, R120 ;  /* 0x00000078002aa202 */ /* 0x002fe40000000f00 */
[----:B------:R-:W-:Y:S02]  /*19e0*/  @!P2 MOV R43, R123 ;  /* 0x0000007b002ba202 */ /* 0x000fe40000000f00 */
[----:B------:R-:W-:Y:S01]  /*19f0*/  CS2R R68, SRZ ;  /* 0x0000000000447805 */ /* 0x000fe2000001ff00 */
[----:B------:R-:W-:Y:S01]  /*1a00*/  @!P2 IMAD.WIDE.U32 R24, R38, R24, R42 ;  /* 0x000000182618a225 */ /* 0x000fe200078e002a */
[----:B------:R-:W-:-:S04]  /*1a10*/  @!P4 IADD3 R26, P0, PT, R47, R26, RZ ;  /* 0x0000001a2f1ac210 */ /* 0x000fc80007f1e0ff */
[----:B------:R-:W4:Y:S01]  /*1a20*/  @!P3 LDG.E R68, desc[UR6][R28.64] ;  /* 0x000000061c44b981 */ /* 0x000f22000c1e1900 */
[----:B------:R-:W-:-:S03]  /*1a30*/  @!P2 IADD3 R45, PT, PT, R25, R45, RZ ;  /* 0x0000002d192da210 */ /* 0x000fc60007ffe0ff */
[----:B------:R-:W4:Y:S01]  /*1a40*/  @!P3 LDG.E R69, desc[UR6][R30.64] ;  /* 0x000000061e45b981 */ /* 0x000f22000c1e1900 */
[----:B------:R-:W-:Y:S02]  /*1a50*/  @!P2 SHF.L.U32 R25, R24, 0x1, RZ ;  /* 0x000000011819a819 */ /* 0x000fe400000006ff */
[----:B------:R-:W-:Y:S02]  /*1a60*/  @!P4 IADD3.X R27, PT, PT, R44, R27, RZ, P0, !PT ;  /* 0x0000001b2c1bc210 */ /* 0x000fe400007fe4ff */
[----:B0-----:R-:W-:Y:S02]  /*1a70*/  @!P4 IADD3 R32, P0, PT, R47, R32, RZ ;  /* 0x000000202f20c210 */ /* 0x001fe40007f1e0ff */
[----:B------:R-:W-:Y:S02]  /*1a80*/  @!P2 SHF.L.U64.HI R24, R24, 0x1, R45 ;  /* 0x000000011818a819 */ /* 0x000fe4000001022d */
[C---:B------:R-:W-:Y:S02]  /*1a90*/  @!P2 IADD3 R36, P1, PT, R25.reuse, R36, RZ ;  /* 0x000000241924a210 */ /* 0x040fe40007f3e0ff */
[----:B------:R-:W-:-:S02]  /*1aa0*/  @!P2 IADD3 R34, P3, PT, R25, R34, RZ ;  /* 0x000000221922a210 */ /* 0x000fc40007f7e0ff */
[----:B------:R-:W-:Y:S02]  /*1ab0*/  CS2R R70, SRZ ;  /* 0x0000000000467805 */ /* 0x000fe4000001ff00 */
[----:B------:R-:W-:Y:S02]  /*1ac0*/  CS2R R72, SRZ ;  /* 0x0000000000487805 */ /* 0x000fe4000001ff00 */
[----:B------:R-:W-:Y:S02]  /*1ad0*/  @!P4 IADD3.X R33, PT, PT, R44, R33, RZ, P0, !PT ;  /* 0x000000212c21c210 */ /* 0x000fe400007fe4ff */
[C---:B------:R-:W-:Y:S02]  /*1ae0*/  @!P2 IADD3.X R37, PT, PT, R24.reuse, R37, RZ, P1, !PT ;  /* 0x000000251825a210 */ /* 0x040fe40000ffe4ff */
[----:B------:R-:W-:Y:S01]  /*1af0*/  @!P2 IADD3.X R35, PT, PT, R24, R35, RZ, P3, !PT ;  /* 0x000000231823a210 */ /* 0x000fe20001ffe4ff */
[----:B------:R-:W4:Y:S04]  /*1b00*/  @!P4 LDG.E R70, desc[UR6][R26.64] ;  /* 0x000000061a46c981 */ /* 0x000f28000c1e1900 */
[----:B------:R-:W4:Y:S04]  /*1b10*/  @!P4 LDG.E R71, desc[UR6][R32.64] ;  /* 0x000000062047c981 */ /* 0x000f28000c1e1900 */
[----:B------:R-:W4:Y:S04]  /*1b20*/  @!P2 LDG.E R72, desc[UR6][R36.64] ;  /* 0x000000062448a981 */ /* 0x000f28000c1e1900 */
[----:B------:R-:W4:Y:S01]  /*1b30*/  @!P2 LDG.E R73, desc[UR6][R34.64] ;  /* 0x000000062249a981 */ /* 0x000f22000c1e1900 */
        /* <DEDUP_REMOVED lines=12> */
[----:B--2---:R-:W-:Y:S02]  /*1c00*/  PRMT R107, R11, 0x7632, R107 ;  /* 0x000076320b6b7816 */ /* 0x004fe4000000006b */
        /* <DEDUP_REMOVED lines=10> */
[----:B---3--:R-:W-:Y:S01]  /*1cb0*/  PRMT R94, R22, 0x7632, R94 ;  /* 0x00007632165e7816 */ /* 0x008fe2000000005e */
[----:B-----5:R-:W-:-:S05]  /*1cc0*/  FFMA.FTZ R61, -R60, R60, R61 ;  /* 0x0000003c3c3d7223 */ /* 0x020fca000001013d */
[----:B------:R-:W-:-:S13]  /*1cd0*/  FSETP.GTU.FTZ.AND P0, PT, R61, RZ, PT ;  /* 0x000000ff3d00720b */ /* 0x000fda0003f1c000 */
[----:B------:R-:W0:Y:S01]  /*1ce0*/  @P0 LDC R24, c[0x0][0x3c0] ;  /* 0x0000f000ff180b82 */ /* 0x000e220000000800 */
[----:B----4-:R-:W-:Y:S01]  /*1cf0*/  @P5 HADD2.F32 R83, -RZ, R39.H0_H0 ;  /* 0x20000027ff535230 */ /* 0x010fe20000004100 */
[----:B------:R-:W-:Y:S01]  /*1d00*/  PRMT R95, R23, 0x7632, R95 ;  /* 0x00007632175f7816 */ /* 0x000fe2000000005f */
[----:B------:R-:W-:Y:S01]  /*1d10*/  @P5 HADD2.F32 R82, -RZ, R40.H0_H0 ;  /* 0x20000028ff525230 */ /* 0x000fe20000004100 */
[----:B------:R-:W-:Y:S02]  /*1d20*/  PRMT R92, R64, 0x7632, R92 ;  /* 0x00007632405c7816 */ /* 0x000fe4000000005c */
[----:B------:R-:W-:Y:S02]  /*1d30*/  PRMT R93, R65, 0x7632, R93 ;  /* 0x00007632415d7816 */ /* 0x000fe4000000005d */
[----:B------:R-:W-:Y:S01]  /*1d40*/  PRMT R90, R66, 0x7632, R90 ;  /* 0x00007632425a7816 */ /* 0x000fe2000000005a */
[----:B0-----:R-:W-:-:S04]  /*1d50*/  @P0 FADD.FTZ R24, R61, R24 ;  /* 0x000000183d180221 */ /* 0x001fc80000010000 */
[----:B------:R0:W1:Y:S01]  /*1d60*/  @P0 MUFU.RSQ R116, R24 ;  /* 0x0000001800740308 */ /* 0x0000620000001400 */
[----:B------:R-:W-:Y:S01]  /*1d70*/  PRMT R91, R67, 0x7632, R91 ;  /* 0x00007632435b7816 */ /* 0x000fe2000000005b */
[----:B------:R-:W-:Y:S02]  /*1d80*/  HADD2.F32 R80, -RZ, R80.H0_H0 ;  /* 0x20000050ff507230 */ /* 0x000fe40000004100 */
[----:B------:R-:W-:Y:S01]  /*1d90*/  HADD2.F32 R61, -RZ, R41.H0_H0 ;  /* 0x20000029ff3d7230 */ /* 0x000fe20000004100 */
        /* <DEDUP_REMOVED lines=296> */
.L_x_510:
        /* <DEDUP_REMOVED lines=576> */
.L_x_511:
        /* <DEDUP_REMOVED lines=46> */
.L_x_513:
[----:B------:R-:W-:Y:S05]  /*5700*/  BSYNC.RECONVERGENT B0 ;  /* 0x0000000000007941 */ /* 0x000fea0003800200 */
.L_x_512:
        /* <DEDUP_REMOVED lines=40> */
.L_x_515:
[----:B------:R-:W-:Y:S05]  /*5990*/  BSYNC.RECONVERGENT B0 ;  /* 0x0000000000007941 */ /* 0x000fea0003800200 */
.L_x_514:
        /* <DEDUP_REMOVED lines=78> */
.L_x_517:
[----:B------:R-:W-:Y:S05]  /*5e80*/  BSYNC.RECONVERGENT B0 ;  /* 0x0000000000007941 */ /* 0x000fea0003800200 */
.L_x_516:
        /* <DEDUP_REMOVED lines=28> */
.L_x_519:
[----:B------:R-:W-:Y:S05]  /*6050*/  BSYNC.RECONVERGENT B0 ;  /* 0x0000000000007941 */ /* 0x000fea0003800200 */
.L_x_518:
        /* <DEDUP_REMOVED lines=28> */
.L_x_522:
[----:B------:R-:W2:Y:S04]  /*6220*/  LDG.E.STRONG.GPU R26, desc[UR6][R24.64] ;  /* 0x00000006181a7981 */ /* 0x000ea8000c1ef900 */
[----:B--2---:R-:W-:Y:S01]  /*6230*/  CCTL.IVALL ;  /* 0x00000000ff00798f */ /* 0x004fe20002000000 */
[----:B------:R-:W-:Y:S05]  /*6240*/  YIELD ;  /* 0x0000000000007946 */ /* 0x000fea0003800000 */
[----:B------:R-:W-:-:S13]  /*6250*/  ISETP.NE.AND P0, PT, R26, R31, PT ;  /* 0x0000001f1a00720c */ /* 0x000fda0003f05270 */
[----:B------:R-:W-:Y:S05]  /*6260*/  @P0 BRA `(.L_x_522) ;  /* 0xfffffffc00ec0947 */ /* 0x000fea000383ffff */
.L_x_521:
        /* <DEDUP_REMOVED lines=16> */
.L_x_524:
        /* <DEDUP_REMOVED lines=61> */
.L_x_523:
        /* <DEDUP_REMOVED lines=36> */
.L_x_525:
        /* <DEDUP_REMOVED lines=19> */
.L_x_526:
        /* <DEDUP_REMOVED lines=9> */
.L_x_527:
[----:B------:R-:W-:Y:S05]  /*6b40*/  BSYNC.RECONVERGENT B0 ;  /* 0x0000000000007941 */ /* 0x000fea0003800200 */
.L_x_520:
        /* <DEDUP_REMOVED lines=38> */
.L_x_528:
        /* <DEDUP_REMOVED lines=33> */
.L_x_530:
[----:B------:R-:W-:Y:S05]  /*6fc0*/  BSYNC.RECONVERGENT B0 ;  /* 0x0000000000007941 */ /* 0x000fea0003800200 */
.L_x_529:
        /* <DEDUP_REMOVED lines=25> */
.L_x_531:
        /* <DEDUP_REMOVED lines=21> */
.L_x_533:
[----:B------:R-:W-:Y:S05]  /*72b0*/  BSYNC.RECONVERGENT B0 ;  /* 0x0000000000007941 */ /* 0x000fea0003800200 */
.L_x_532:
        /* <DEDUP_REMOVED lines=107> */
.L_x_534:
        /* <DEDUP_REMOVED lines=19> */
.L_x_536:
[----:B------:R-:W-:Y:S05]  /*7aa0*/  BSYNC.RECONVERGENT B0 ;  /* 0x0000000000007941 */ /* 0x000fea0003800200 */
.L_x_535:
        /* <DEDUP_REMOVED lines=23> */
.L_x_537:
        /* <DEDUP_REMOVED lines=21> */
.L_x_539:
[----:B------:R-:W-:Y:S05]  /*7d70*/  BSYNC.RECONVERGENT B0 ;  /* 0x0000000000007941 */ /* 0x000fea0003800200 */
.L_x_538:
        /* <DEDUP_REMOVED lines=23> */
.L_x_540:
        /* <DEDUP_REMOVED lines=19> */
.L_x_542:
[----:B------:R-:W-:Y:S05]  /*8020*/  BSYNC.RECONVERGENT B0 ;  /* 0x0000000000007941 */ /* 0x000fea0003800200 */
.L_x_541:
        /* <DEDUP_REMOVED lines=23> */
.L_x_543:
        /* <DEDUP_REMOVED lines=21> */
.L_x_545:
[----:B------:R-:W-:Y:S05]  /*82f0*/  BSYNC.RECONVERGENT B0 ;  /* 0x0000000000007941 */ /* 0x000fea0003800200 */
.L_x_544:
        /* <DEDUP_REMOVED lines=23> */
.L_x_546:
        /* <DEDUP_REMOVED lines=19> */
.L_x_548:
[----:B------:R-:W-:Y:S05]  /*85a0*/  BSYNC.RECONVERGENT B0 ;  /* 0x0000000000007941 */ /* 0x000fea0003800200 */
.L_x_547:
        /* <DEDUP_REMOVED lines=23> */
.L_x_549:
        /* <DEDUP_REMOVED lines=21> */
.L_x_551:
[----:B------:R-:W-:Y:S05]  /*8870*/  BSYNC.RECONVERGENT B0 ;  /* 0x0000000000007941 */ /* 0x000fea0003800200 */
.L_x_550:
        /* <DEDUP_REMOVED lines=23> */
.L_x_552:
        /* <DEDUP_REMOVED lines=18> */
.L_x_554:
[----:B------:R-:W-:Y:S05]  /*8b10*/  BSYNC.RECONVERGENT B0 ;  /* 0x0000000000007941 */ /* 0x000fea0003800200 */
.L_x_553:
        /* <DEDUP_REMOVED lines=75> */
.L_x_555:
        /* <DEDUP_REMOVED lines=18> */
.L_x_557:
[----:B------:R-:W-:Y:S05]  /*90f0*/  BSYNC.RECONVERGENT B0 ;  /* 0x0000000000007941 */ /* 0x000fea0003800200 */
.L_x_556:
        /* <DEDUP_REMOVED lines=21> */
.L_x_558:
        /* <DEDUP_REMOVED lines=18> */
.L_x_560:
[----:B------:R-:W-:Y:S05]  /*9370*/  BSYNC.RECONVERGENT B0 ;  /* 0x0000000000007941 */ /* 0x000fea0003800200 */
.L_x_559:
        /* <DEDUP_REMOVED lines=21> */
.L_x_561:
        /* <DEDUP_REMOVED lines=18> */
.L_x_563:
[----:B------:R-:W-:Y:S05]  /*95f0*/  BSYNC.RECONVERGENT B0 ;  /* 0x0000000000007941 */ /* 0x000fea0003800200 */
.L_x_562:
        /* <DEDUP_REMOVED lines=21> */
.L_x_564:
        /* <DEDUP_REMOVED lines=18> */
.L_x_566:
[----:B------:R-:W-:Y:S05]  /*9870*/  BSYNC.RECONVERGENT B0 ;  /* 0x0000000000007941 */ /* 0x000fea0003800200 */
.L_x_565:
        /* <DEDUP_REMOVED lines=21> */
.L_x_567:
        /* <DEDUP_REMOVED lines=18> */
.L_x_569:
[----:B------:R-:W-:Y:S05]  /*9af0*/  BSYNC.RECONVERGENT B0 ;  /* 0x0000000000007941 */ /* 0x000fea0003800200 */
.L_x_568:
        /* <DEDUP_REMOVED lines=21> */
.L_x_570:
        /* <DEDUP_REMOVED lines=18> */
.L_x_572:
[----:B------:R-:W-:Y:S05]  /*9d70*/  BSYNC.RECONVERGENT B0 ;  /* 0x0000000000007941 */ /* 0x000fea0003800200 */
.L_x_571:
        /* <DEDUP_REMOVED lines=22> */
.L_x_573:
        /* <DEDUP_REMOVED lines=18> */
.L_x_575:
[----:B------:R-:W-:Y:S05]  /*a000*/  BSYNC.RECONVERGENT B0 ;  /* 0x0000000000007941 */ /* 0x000fea0003800200 */
.L_x_574:
[----:B------:R-:W2:Y:S01]  /*a010*/  LDCU UR4, c[0x0][0x410] ;  /* 0x00008200ff0477ac */ /* 0x000ea20008000800 */
[----:B------:R-:W-:Y:S02]  /*a020*/  IADD3 R78, PT, PT, R81, R78, RZ ;  /* 0x0000004e514e7210 */ /* 0x000fe40007ffe0ff */
[----:B------:R-:W-:Y:S01]  /*a030*/  IADD3 R76, PT, PT, R76, 0x1, RZ ;  /* 0x000000014c4c7810 */ /* 0x000fe20007ffe0ff */
[----:B------:R-:W2:Y:S02]  /*a040*/  LDCU UR5, c[0x0][0x3e0] ;  /* 0x00007c00ff0577ac */ /* 0x000ea40008000800 */
[----:B--2---:R-:W-:-:S06]  /*a050*/  UIMAD UR4, UR4, UR5, URZ ;  /* 0x00000005040472a4 */ /* 0x004fcc000f8e02ff */
[----:B------:R-:W-:-:S13]  /*a060*/  ISETP.GE.AND P0, PT, R78, UR4, PT ;  /* 0x000000044e007c0c */ /* 0x000fda000bf06270 */
[----:B------:R-:W-:Y:S05]  /*a070*/  @!P0 BRA `(.L_x_576) ;  /* 0xffffff6000388947 */ /* 0x000fea000383ffff */
.L_x_509:
        /* <DEDUP_REMOVED lines=16> */
.L_x_578:
[----:B------:R-:W-:Y:S05]  /*a180*/  BSYNC.RECONVERGENT B0 ;  /* 0x0000000000007941 */ /* 0x000fea0003800200 */
.L_x_577:
        /* <DEDUP_REMOVED lines=11> */
.L_x_580:
[----:B------:R-:W2:Y:S04]  /*a240*/  LDG.E.STRONG.GPU R5, desc[UR6][R2.64] ;  /* 0x0000000602057981 */ /* 0x000ea8000c1ef900 */
[----:B--2---:R-:W-:Y:S01]  /*a250*/  CCTL.IVALL ;  /* 0x00000000ff00798f */ /* 0x004fe20002000000 */
[----:B------:R-:W-:Y:S05]  /*a260*/  YIELD ;  /* 0x0000000000007946 */ /* 0x000fea0003800000 */
[----:B------:R-:W-:-:S13]  /*a270*/  ISETP.NE.AND P0, PT, R5, R0, PT ;  /* 0x000000000500720c */ /* 0x000fda0003f05270 */
[----:B------:R-:W-:Y:S05]  /*a280*/  @P0 BRA `(.L_x_580) ;  /* 0xfffffffc00ec0947 */ /* 0x000fea000383ffff */
.L_x_579:
        /* <DEDUP_REMOVED lines=75> */
.L_x_583:
        /* <DEDUP_REMOVED lines=21> */
[----:B--2---:R-:W-:Y:S02]  /*a890*/  F2FP.F16.F32.PACK_AB R17, R11, R8 ;  /* 0x000000080b11723e */ /* 0x004fe400000000ff */
[----:B------:R-:W-:-:S02]  /*a8a0*/  MOV R8, R20 ;  /* 0x0000001400087202 */ /* 0x000fc40000000f00 */
[-C--:B------:R-:W-:Y:S02]  /*a8b0*/  MOV R11, R23.reuse ;  /* 0x00000017000b7202 */ /* 0x080fe40000000f00 */
[----:B---3--:R-:W-:Y:S01]  /*a8c0*/  F2FP.F16.F32.PACK_AB R19, R15, R12 ;  /* 0x0000000c0f13723e */ /* 0x008fe200000000ff */
[----:B------:R1:W-:Y:S04]  /*a8d0*/  STG.E desc[UR6][R8.64], R17 ;  /* 0x0000001108007986 */ /* 0x0003e8000c101906 */
[----:B------:R1:W-:Y:S01]  /*a8e0*/  STG.E desc[UR6][R10.64], R19 ;  /* 0x000000130a007986 */ /* 0x0003e2000c101906 */
[----:B------:R-:W-:Y:S02]  /*a8f0*/  IADD3 R20, P4, PT, R20, 0x780, RZ ;  /* 0x0000078014147810 */ /* 0x000fe40007f9e0ff */
[----:B------:R-:W-:-:S02]  /*a900*/  IADD3.X R23, PT, PT, RZ, R23, RZ, P3, !PT ;  /* 0x00000017ff177210 */ /* 0x000fc40001ffe4ff */
[----:B------:R-:W-:Y:S01]  /*a910*/  IADD3.X R21, PT, PT, RZ, R21, RZ, P4, !PT ;  /* 0x00000015ff157210 */ /* 0x000fe200027fe4ff */
[----:B------:R-:W-:Y:S08]  /*a920*/  @P1 BRA `(.L_x_583) ;  /* 0xfffffffc00841947 */ /* 0x000ff0000383ffff */
.L_x_582:
[----:B------:R-:W-:Y:S05]  /*a930*/  BSYNC.RECONVERGENT B0 ;  /* 0x0000000000007941 */ /* 0x000fea0003800200 */
.L_x_581:
        /* <DEDUP_REMOVED lines=10> */
.L_x_584:
        /* <DEDUP_REMOVED lines=21> */
[----:B--2---:R-:W-:Y:S02]  /*ab30*/  F2FP.F16.F32.PACK_AB R19, R7, R4 ;  /* 0x000000040713723e */ /* 0x004fe400000000ff */
[----:B------:R-:W-:-:S04]  /*ab40*/  LOP3.LUT R4, R26, 0x3, RZ, 0xc0, !PT ;  /* 0x000000031a047812 */ /* 0x000fc800078ec0ff */
[----:B------:R-:W-:Y:S02]  /*ab50*/  IADD3.X R17, PT, PT, R4, UR5, RZ, P1, !PT ;  /* 0x0000000504117c10 */ /* 0x000fe40008ffe4ff */
[----:B-----5:R-:W-:Y:S02]  /*ab60*/  F2FP.F16.F32.PACK_AB R21, R11, R8 ;  /* 0x000000080b15723e */ /* 0x020fe400000000ff */
        /* <DEDUP_REMOVED lines=62> */
.L_x_585:
        /* <DEDUP_REMOVED lines=11> */
.L_x_4506:


//--------------------- .text._Z35group_norm_nhwc_bwd_one_pass_kernelI11Bf16IOFp16WLi512ELi60ELi480EEv26Group_norm_nhwc_bwd_params --------------------------
	.section	.text._Z35group_norm_nhwc_bwd_one_pass_kernelI11Bf16IOFp16WLi512ELi60ELi480EEv26Group_norm_nhwc_bwd_params,"ax",@progbits
	.align	128
        .global         _Z35group_norm_nhwc_bwd_one_pass_kernelI11Bf16IOFp16WLi512ELi60ELi480EEv26Group_norm_nhwc_bwd_params
        .type           _Z35group_norm_nhwc_bwd_one_pass_kernelI11Bf16IOFp16WLi512ELi60ELi480EEv26Group_norm_nhwc_bwd_params,@function
        .size           _Z35group_norm_nhwc_bwd_one_pass_kernelI11Bf16IOFp16WLi512ELi60ELi480EEv26Group_norm_nhwc_bwd_params,(.L_x_4507 - _Z35group_norm_nhwc_bwd_one_pass_kernelI11Bf16IOFp16WLi512ELi60ELi480EEv26Group_norm_nhwc_bwd_params)
        .other          _Z35group_norm_nhwc_bwd_one_pass_kernelI11Bf16IOFp16WLi512ELi60ELi480EEv26Group_norm_nhwc_bwd_params,@"STO_CUDA_ENTRY STV_DEFAULT"
_Z35group_norm_nhwc_bwd_one_pass_kernelI11Bf16IOFp16WLi512ELi60ELi480EEv26Group_norm_nhwc_bwd_params:
.text._Z35group_norm_nhwc_bwd_one_pass_kernelI11Bf16IOFp16WLi512ELi60ELi480EEv26Group_norm_nhwc_bwd_params:
        /* <DEDUP_REMOVED lines=26> */
.L_x_612:
        /* <DEDUP_REMOVED lines=1133> */
[----:B------:R0:W2:Y:S04]  /*4870*/  @!P2 LDG.E R76, desc[UR10][R114.64] ;  /* 0x0000000a724ca981 */ /* 0x0000a8000c1e1900 */
[----:B------:R-:W2:Y:S01]  /*4880*/  LDL.LU R114, [R1+0x1dc] ;  /* 0x0001dc0001727983 */ /* 0x000ea20000300800 */
[----:B------:R-:W-:Y:S02]  /*4890*/  PRMT R77, RZ, 0x7610, R77 ;  /* 0x00007610ff4d7816 */ /* 0x000fe4000000004d */
[----:B------:R-:W-:Y:S01]  /*48a0*/  PRMT R107, RZ, 0x7610, R107 ;  /* 0x00007610ff6b7816 */ /* 0x000fe2000000006b */
[----:B------:R1:W-:Y:S01]  /*48b0*/  STL [R1+0xb4], R20 ;  /* 0x0000b41401007387 */ /* 0x0003e20000100800 */
[----:B------:R-:W-:Y:S02]  /*48c0*/  PRMT R110, RZ, 0x7610, R110 ;  /* 0x00007610ff6e7816 */ /* 0x000fe4000000006e */
[----:B-1----:R-:W-:Y:S01]  /*48d0*/  PRMT R20, RZ, 0x7610, R20 ;  /* 0x00007610ff147816 */ /* 0x002fe20000000014 */
[----:B------:R1:W-:Y:S01]  /*48e0*/  STL [R1+0xb8], R22 ;  /* 0x0000b81601007387 */ /* 0x0003e20000100800 */
[----:B------:R-:W-:-:S02]  /*48f0*/  PRMT R112, RZ, 0x7610, R112 ;  /* 0x00007610ff707816 */ /* 0x000fc40000000070 */
[----:B------:R-:W-:Y:S01]  /*4900*/  PRMT R113, RZ, 0x7610, R113 ;  /* 0x00007610ff717816 */ /* 0x000fe20000000071 */
[----:B------:R-:W-:Y:S04]  /*4910*/  STL.S16 [R1+0x188], R111 ;  /* 0x0001886f01007387 */ /* 0x000fe80000100600 */
[----:B------:R0:W-:Y:S01]  /*4920*/  STL [R1+0x38], R21 ;  /* 0x0000381501007387 */ /* 0x0001e20000100800 */
[----:B-1----:R-:W-:Y:S02]  /*4930*/  PRMT R22, RZ, 0x7610, R22 ;  /* 0x00007610ff167816 */ /* 0x002fe40000000016 */
[C---:B----4-:R-:W-:Y:S02]  /*4940*/  @!P3 PRMT R20, R52.reuse, 0x7610, R20 ;  /* 0x000076103414b816 */ /* 0x050fe40000000014 */
[----:B------:R-:W-:Y:S01]  /*4950*/  @!P3 PRMT R77, R52, 0x7632, R77 ;  /* 0x00007632344db816 */ /* 0x000fe2000000004d */
[----:B0-----:R-:W-:Y:S01]  /*4960*/  HFMA2 R21, -RZ, RZ, 0, 0 ;  /* 0x00000000ff157431 */ /* 0x001fe200000001ff */
[----:B------:R-:W-:-:S02]  /*4970*/  MOV R111, RZ ;  /* 0x000000ff006f7202 */ /* 0x000fc40000000f00 */
[----:B------:R-:W-:-:S03]  /*4980*/  @!P4 PRMT R113, R9, 0x7610, R113 ;  /* 0x000076100971c816 */ /* 0x000fc60000000071 */
[----:B------:R0:W4:Y:S04]  /*4990*/  @!P2 LDG.E R21, desc[UR10][R118.64] ;  /* 0x0000000a7615a981 */ /* 0x000128000c1e1900 */
[----:B------:R1:W-:Y:S04]  /*49a0*/  STL [R1+0x3c], R23 ;  /* 0x00003c1701007387 */ /* 0x0003e80000100800 */
[----:B------:R-:W0:Y:S04]  /*49b0*/  LDL.LU R118, [R1+0x1d8] ;  /* 0x0001d80001767983 */ /* 0x000e280000300800 */
[----:B------:R3:W-:Y:S01]  /*49c0*/  STL [R1+0x40], R25 ;  /* 0x0000401901007387 */ /* 0x0007e20000100800 */
[----:B-1----:R-:W-:Y:S01]  /*49d0*/  HFMA2 R23, -RZ, RZ, 0, 0 ;  /* 0x00000000ff177431 */ /* 0x002fe200000001ff */
[----:B---3--:R-:W-:-:S02]  /*49e0*/  @!P3 PRMT R107, R109, 0x7610, R107 ;  /* 0x000076106d6bb816 */ /* 0x008fc4000000006b */
[----:B------:R-:W-:Y:S02]  /*49f0*/  @!P3 PRMT R110, R109, 0x7632, R110 ;  /* 0x000076326d6eb816 */ /* 0x000fe4000000006e */
[----:B------:R-:W-:Y:S01]  /*4a00*/  LOP3.LUT P3, RZ, R106, 0x20000000, RZ, 0xc0, !PT ;  /* 0x200000006aff7812 */ /* 0x000fe2000786c0ff */
[----:B------:R-:W-:-:S12]  /*4a10*/  HFMA2 R25, -RZ, RZ, 0, 0 ;  /* 0x00000000ff197431 */ /* 0x000fd800000001ff */
[----:B------:R1:W3:Y:S01]  /*4a20*/  @!P3 LDG.E R111, desc[UR10][R116.64] ;  /* 0x0000000a746fb981 */ /* 0x0002e2000c1e1900 */
[C---:B------:R-:W-:Y:S02]  /*4a30*/  @!P4 PRMT R22, R56.reuse, 0x7610, R22 ;  /* 0x000076103816c816 */ /* 0x040fe40000000016 */
[----:B------:R-:W-:Y:S01]  /*4a40*/  @!P4 PRMT R112, R56, 0x7632, R112 ;  /* 0x000076323870c816 */ /* 0x000fe20000000070 */
[----:B------:R1:W4:Y:S04]  /*4a50*/  @!P3 LDG.E R23, desc[UR10][R120.64] ;  /* 0x0000000a7817b981 */ /* 0x000328000c1e1900 */
[----:B------:R-:W1:Y:S04]  /*4a60*/  LDL.LU.64 R116, [R1+0x1d0] ;  /* 0x0001d00001747983 */ /* 0x000e680000300a00 */
[----:B------:R-:W3:Y:S01]  /*4a70*/  LDL.LU.64 R120, [R1+0x1c8] ;  /* 0x0001c80001787983 */ /* 0x000ee20000300a00 */
[----:B------:R-:W-:-:S02]  /*4a80*/  MOV R115, RZ ;  /* 0x000000ff00737202 */ /* 0x000fc40000000f00 */
[----:B--2---:R-:W-:-:S04]  /*4a90*/  PRMT R114, RZ, 0x7610, R114 ;  /* 0x00007610ff727816 */ /* 0x004fc80000000072 */
[----:B------:R-:W-:Y:S02]  /*4aa0*/  @!P4 PRMT R114, R9, 0x7632, R114 ;  /* 0x000076320972c816 */ /* 0x000fe40000000072 */
[----:B------:R-:W-:-:S13]  /*4ab0*/  LOP3.LUT P4, RZ, R106, 0x10000000, RZ, 0xc0, !PT ;  /* 0x100000006aff7812 */ /* 0x000fda000788c0ff */
[----:B------:R-:W2:Y:S04]  /*4ac0*/  @!P4 LDG.E R25, desc[UR10][R122.64] ;  /* 0x0000000a7a19c981 */ /* 0x000ea8000c1e1900 */
[----:B------:R-:W4:Y:S04]  /*4ad0*/  @!P4 LDG.E R115, desc[UR10][R40.64] ;  /* 0x0000000a2873c981 */ /* 0x000f28000c1e1900 */
[----:B------:R-:W2:Y:S04]  /*4ae0*/  LDL.LU R122, [R1+0x1b8] ;  /* 0x0001b800017a7983 */ /* 0x000ea80000300800 */
[----:B------:R-:W4:Y:S04]  /*4af0*/  LDL.LU.64 R40, [R1+0x1c0] ;  /* 0x0001c00001287983 */ /* 0x000f280000300a00 */
[----:B------:R0:W-:Y:S02]  /*4b00*/  STL [R1+0xbc], R24 ;  /* 0x0000bc1801007387 */ /* 0x0001e40000100800 */
[----:B0-----:R-:W-:-:S02]  /*4b10*/  PRMT R24, RZ, 0x7610, R24 ;  /* 0x00007610ff187816 */ /* 0x001fc40000000018 */
[----:B------:R-:W-:Y:S02]  /*4b20*/  PRMT R118, RZ, 0x7610, R118 ;  /* 0x00007610ff767816 */ /* 0x000fe40000000076 */
[----:B------:R-:W-:Y:S02]  /*4b30*/  @!P5 PRMT R24, R60, 0x7610, R24 ;  /* 0x000076103c18d816 */ /* 0x000fe40000000018 */
[----:B------:R-:W-:Y:S01]  /*4b40*/  @!P5 PRMT R118, R11, 0x7632, R118 ;  /* 0x000076320b76d816 */ /* 0x000fe20000000076 */
[----:B------:R0:W-:Y:S04]  /*4b50*/  STL [R1+0xc0], R26 ;  /* 0x0000c01a01007387 */ /* 0x0001e80000100800 */
[----:B------:R0:W-:Y:S02]  /*4b60*/  STL [R1+0x44], R27 ;  /* 0x0000441b01007387 */ /* 0x0001e40000100800 */
[----:B0-----:R-:W-:Y:S01]  /*4b70*/  PRMT R26, RZ, 0x7610, R26 ;  /* 0x00007610ff1a7816 */ /* 0x001fe2000000001a */
[----:B------:R-:W-:-:S03]  /*4b80*/  HFMA2 R27, -RZ, RZ, 0, 0 ;  /* 0x00000000ff1b7431 */ /* 0x000fc600000001ff */
[----:B------:R-:W-:Y:S01]  /*4b90*/  @!P6 PRMT R26, R64, 0x7610, R26 ;  /* 0x00007610401ae816 */ /* 0x000fe2000000001a */
[----:B------:R-:W-:Y:S01]  /*4ba0*/  UIMAD.WIDE UR6, UR8, 0x8, UR6 ;  /* 0x00000008080678a5 */ /* 0x000fe2000f8e0206 */
[----:B-1----:R-:W-:Y:S02]  /*4bb0*/  PRMT R116, RZ, 0x7610, R116 ;  /* 0x00007610ff747816 */ /* 0x002fe40000000074 */
[----:B------:R-:W-:Y:S02]  /*4bc0*/  PRMT R117, RZ, 0x7610, R117 ;  /* 0x00007610ff757816 */ /* 0x000fe40000000075 */
[----:B------:R-:W-:Y:S02]  /*4bd0*/  @!P5 PRMT R116, R60, 0x7632, R116 ;  /* 0x000076323c74d816 */ /* 0x000fe40000000074 */
[----:B------:R-:W-:Y:S02]  /*4be0*/  @!P5 PRMT R117, R11, 0x7610, R117 ;  /* 0x000076100b75d816 */ /* 0x000fe40000000075 */
[----:B------:R-:W-:-:S02]  /*4bf0*/  LOP3.LUT P5, RZ, R106, 0x8000000, RZ, 0xc0, !PT ;  /* 0x080000006aff7812 */ /* 0x000fc400078ac0ff */
[----:B---3--:R-:W-:Y:S02]  /*4c00*/  PRMT R120, RZ, 0x7610, R120 ;  /* 0x00007610ff787816 */ /* 0x008fe40000000078 */
[----:B------:R-:W-:Y:S02]  /*4c10*/  PRMT R121, RZ, 0x7610, R121 ;  /* 0x00007610ff797816 */ /* 0x000fe40000000079 */
[----:B------:R-:W-:Y:S02]  /*4c20*/  @!P6 PRMT R120, R64, 0x7632, R120 ;  /* 0x000076324078e816 */ /* 0x000fe40000000078 */
[----:B------:R-:W-:-:S05]  /*4c30*/  @!P6 PRMT R121, R13, 0x7610, R121 ;  /* 0x000076100d79e816 */ /* 0x000fca0000000079 */
[----:B------:R0:W3:Y:S02]  /*4c40*/  @!P5 LDG.E R27, desc[UR10][R6.64] ;  /* 0x0000000a061bd981 */ /* 0x0000e4000c1e1900 */
        /* <DEDUP_REMOVED lines=28> */
[----:B--2---:R-:W-:-:S04]  /*4e10*/  PRMT R122, RZ, 0x7610, R122 ;  /* 0x00007610ff7a7816 */ /* 0x004fc8000000007a */
[----:B------:R-:W-:Y:S02]  /*4e20*/  @!P6 PRMT R122, R13, 0x7632, R122 ;  /* 0x000076320d7ae816 */ /* 0x000fe4000000007a */
[----:B------:R-:W-:Y:S02]  /*4e30*/  LOP3.LUT P6, RZ, R106, 0x4000000, RZ, 0xc0, !PT ;  /* 0x040000006aff7812 */ /* 0x000fe400078cc0ff */
[----:B------:R-:W-:-:S11]  /*4e40*/  MOV R106, RZ ;  /* 0x000000ff006a7202 */ /* 0x000fd60000000f00 */
[----:B------:R2:W3:Y:S04]  /*4e50*/  @!P6 LDG.E R106, desc[UR10][R4.64] ;  /* 0x0000000a046ae981 */ /* 0x0004e8000c1e1900 */
[----:B----4-:R4:W3:Y:S01]  /*4e60*/  @!P6 LDG.E R123, desc[UR10][R40.64] ;  /* 0x0000000a287be981 */ /* 0x0108e2000c1e1900 */
[----:B--2---:R-:W-:Y:S01]  /*4e70*/  MOV R4, UR6 ;  /* 0x0000000600047c02 */ /* 0x004fe20008000f00 */
[----:B------:R-:W2:Y:S02]  /*4e80*/  LDCU.U8 UR6, c[0x0][0x414] ;  /* 0x00008280ff0677ac */ /* 0x000ea40008000000 */
[----:B--2---:R-:W-:-:S13]  /*4e90*/  ISETP.NE.AND P0, PT, RZ, UR6, PT ;  /* 0x00000006ff007c0c */ /* 0x004fda000bf05270 */
[----:B----4-:R-:W2:Y:S02]  /*4ea0*/  @P0 LDC.64 R40, c[0x0][0x3b0] ;  /* 0x0000ec00ff280b82 */ /* 0x010ea40000000a00 */
[----:B--2---:R-:W-:Y:S02]  /*4eb0*/  MOV R33, R41 ;  /* 0x0000002900217202 */ /* 0x004fe40000000f00 */
[----:B-1----:R-:W-:Y:S02]  /*4ec0*/  MOV R32, R40 ;  /* 0x0000002800207202 */ /* 0x002fe40000000f00 */
[----:B------:R-:W-:Y:S01]  /*4ed0*/  MOV R7, R33 ;  /* 0x0000002100077202 */ /* 0x000fe20000000f00 */
[----:B------:R-:W-:Y:S01]  /*4ee0*/  STL [R1+0xe0], R99 ;  /* 0x0000e06301007387 */ /* 0x000fe20000100800 */
[----:B------:R-:W-:Y:S02]  /*4ef0*/  MOV R33, UR13 ;  /* 0x0000000d00217c02 */ /* 0x000fe40008000f00 */
[----:B------:R-:W-:Y:S01]  /*4f00*/  MOV R6, R32 ;  /* 0x0000002000067202 */ /* 0x000fe20000000f00 */
[----:B------:R-:W5:Y:S02]  /*4f10*/  LDL.LU.64 R40, [R1+0x1a8] ;  /* 0x0001a80001287983 */ /* 0x000f640000300a00 */
[----:B------:R-:W-:-:S04]  /*4f20*/  IMAD R33, R33, 0x3c, R100 ;  /* 0x0000003c21217824 */ /* 0x000fc800078e0264 */
[----:B------:R-:W-:-:S05]  /*4f30*/  @P0 IMAD.WIDE R6, R33, 0x2, R6 ;  /* 0x0000000221060825 */ /* 0x000fca00078e0206 */
[----:B0-----:R-:W2:Y:S01]  /*4f40*/  @P0 LDG.E.U16 R100, desc[UR10][R6.64] ;  /* 0x0000000a06640981 */ /* 0x001ea2000c1e1500 */
[----:B------:R-:W-:-:S03]  /*4f50*/  MOV R5, UR7 ;  /* 0x0000000700057c02 */ /* 0x000fc60008000f00 */
[----:B------:R0:W4:Y:S04]  /*4f60*/  @P0 LDG.E.U16 R32, desc[UR10][R6.64+0x2] ;  /* 0x0000020a06200981 */ /* 0x000128000c1e1500 */
[----:B------:R-:W3:Y:S01]  /*4f70*/  LDG.E.64 R4, desc[UR10][R4.64] ;  /* 0x0000000a04047981 */ /* 0x000ee2000c1e1b00 */
[----:B------:R-:W-:Y:S01]  /*4f80*/  MOV R119, RZ ;  /* 0x000000ff00777202 */ /* 0x000fe20000000f00 */
[----:B0-----:R-:W0:Y:S05]  /*4f90*/  LDC.64 R6, c[0x0][0x3a8] ;  /* 0x0000ea00ff067b82 */ /* 0x001e2a0000000a00 */
        /* <DEDUP_REMOVED lines=12> */
[----:B--2---:R-:W-:Y:S02]  /*5060*/  MOV R99, R100 ;  /* 0x0000006400637202 */ /* 0x004fe40000000f00 */
[----:B------:R0:W5:Y:S01]  /*5070*/  LDL.LU R100, [R1+0x1a0] ;  /* 0x0001a00001647983 */ /* 0x0001620000300800 */
[----:B---3--:R-:W-:-:S02]  /*5080*/  R2UR UR28, R4 ;  /* 0x00000000041c72ca */ /* 0x008fc400000e0000 */
        /* <DEDUP_REMOVED lines=15> */
[----:B------:R-:W-:Y:S01]  /*5180*/  @!P6 PRMT R109, R123, 0x7632, R109 ;  /* 0x000076327b6de816 */ /* 0x000fe2000000006d */
[----:B------:R-:W-:Y:S04]  /*5190*/  STL [R1+0x78], R72 ;  /* 0x0000784801007387 */ /* 0x000fe80000100800 */
[----:B------:R-:W-:Y:S04]  /*51a0*/  STL [R1+0x7c], R76 ;  /* 0x00007c4c01007387 */ /* 0x000fe80000100800 */
[----:B------:R-:W-:Y:S04]  /*51b0*/  STL [R1+0x80], R111 ;  /* 0x0000806f01007387 */ /* 0x000fe80000100800 */
[----:B------:R-:W-:Y:S04]  /*51c0*/  STL [R1+0x84], R115 ;  /* 0x0000847301007387 */ /* 0x000fe80000100800 */
[----:B----4-:R-:W-:Y:S04]  /*51d0*/  STL [R1+0x88], R119 ;  /* 0x0000887701007387 */ /* 0x010fe80000100800 */
        /* <DEDUP_REMOVED lines=12> */
[----:B------:R2:W-:Y:S04]  /*52a0*/  STL [R1+0x60], R48 ;  /* 0x0000603001007387 */ /* 0x0005e80000100800 */
[----:B------:R3:W-:Y:S01]  /*52b0*/  STL [R1+0x64], R52 ;  /* 0x0000643401007387 */ /* 0x0007e20000100800 */
[----:B-1----:R-:W-:-:S03]  /*52c0*/  PRMT R36, RZ, 0x7610, R36 ;  /* 0x00007610ff247816 */ /* 0x002fc60000000024 */
[----:B------:R1:W-:Y:S01]  /*52d0*/  STL [R1+0xf4], R15 ;  /* 0x0000f40f01007387 */ /* 0x0003e20000100800 */
[----:B--2---:R-:W-:-:S03]  /*52e0*/  PRMT R48, RZ, 0x7610, R48 ;  /* 0x00007610ff307816 */ /* 0x004fc60000000030 */
[----:B------:R2:W-:Y:S01]  /*52f0*/  STL [R1+0xf8], R18 ;  /* 0x0000f81201007387 */ /* 0x0005e20000100800 */
[----:B---3--:R-:W-:-:S03]  /*5300*/  PRMT R52, RZ, 0x7610, R52 ;  /* 0x00007610ff347816 */ /* 0x008fc60000000034 */
[----:B------:R3:W-:Y:S01]  /*5310*/  STL [R1+0x100], R23 ;  /* 0x0001001701007387 */ /* 0x0007e20000100800 */
[----:B-1----:R-:W-:Y:S02]  /*5320*/  PRMT R15, RZ, 0x7610, R15 ;  /* 0x00007610ff0f7816 */ /* 0x002fe4000000000f */
[----:B--2---:R-:W-:Y:S02]  /*5330*/  PRMT R18, RZ, 0x7610, R18 ;  /* 0x00007610ff127816 */ /* 0x004fe40000000012 */
[----:B---3--:R-:W-:Y:S01]  /*5340*/  PRMT R23, RZ, 0x7610, R23 ;  /* 0x00007610ff177816 */ /* 0x008fe20000000017 */
        /* <DEDUP_REMOVED lines=10> */
[----:B------:R-:W-:Y:S02]  /*53f0*/  PRMT R5, RZ, 0x7610, R5 ;  /* 0x00007610ff057816 */ /* 0x000fe40000000005 */
[----:B-1----:R-:W-:Y:S01]  /*5400*/  PRMT R34, RZ, 0x7610, R34 ;  /* 0x00007610ff227816 */ /* 0x002fe20000000022 */
[----:B------:R1:W-:Y:S01]  /*5410*/  STL [R1+0xec], R11 ;  /* 0x0000ec0b01007387 */ /* 0x0003e20000100800 */
[----:B--2---:R-:W-:-:S02]  /*5420*/  PRMT R44, RZ, 0x7610, R44 ;  /* 0x00007610ff2c7816 */ /* 0x004fc4000000002c */
[----:B---3--:R-:W-:Y:S01]  /*5430*/  PRMT R9, RZ, 0x7610, R9 ;  /* 0x00007610ff097816 */ /* 0x008fe20000000009 */
[----:B------:R2:W-:Y:S01]  /*5440*/  STL [R1+0xf0], R13 ;  /* 0x0000f00d01007387 */ /* 0x0005e20000100800 */
[----:B------:R-:W-:Y:S02]  /*5450*/  PRMT R56, RZ, 0x7610, R56 ;  /* 0x00007610ff387816 */ /* 0x000fe40000000038 */
[----:B----4-:R-:W-:Y:S01]  /*5460*/  PRMT R60, RZ, 0x7610, R60 ;  /* 0x00007610ff3c7816 */ /* 0x010fe2000000003c */
        /* <DEDUP_REMOVED lines=8> */
[----:B--2---:R-:W-:Y:S01]  /*54f0*/  PRMT R27, RZ, 0x7610, R27 ;  /* 0x00007610ff1b7816 */ /* 0x004fe2000000001b */
[----:B------:R-:W-:Y:S01]  /*5500*/  HADD2.F32 R33, -RZ, R33.H0_H0 ;  /* 0x20000021ff217230 */ /* 0x000fe20000004100 */
[----:B------:R-:W-:Y:S01]  /*5510*/  MOV R68, RZ ;  /* 0x000000ff00447202 */ /* 0x000fe20000000f00 */
[----:B---3--:R-:W-:Y:S02]  /*5520*/  HFMA2 R64, -RZ, RZ, 0, 0 ;  /* 0x00000000ff407431 */ /* 0x008fe400000001ff */
[----:B------:R-:W-:Y:S01]  /*5530*/  @P0 HADD2.F32 R64, -RZ, R99.H0_H0 ;  /* 0x20000063ff400230 */ /* 0x000fe20000004100 */
[C---:B------:R-:W-:Y:S01]  /*5540*/  @!P2 PRMT R9, R76.reuse, 0x7610, R9 ;  /* 0x000076104c09a816 */ /* 0x040fe20000000009 */
[----:B------:R-:W-:Y:S01]  /*5550*/  @P0 HADD2.F32 R68, -RZ, R32.H0_H0 ;  /* 0x20000020ff440230 */ /* 0x000fe20000004100 */
[----:B------:R-:W-:Y:S01]  /*5560*/  @!P2 PRMT R11, R76, 0x7632, R11 ;  /* 0x000076324c0ba816 */ /* 0x000fe2000000000b */
[----:B------:R-:W-:Y:S01]  /*5570*/  HADD2.F32 R99, -RZ, R6.H0_H0 ;  /* 0x20000006ff637230 */ /* 0x000fe20000004100 */
[----:B------:R-:W-:-:S02]  /*5580*/  @!P3 PRMT R13, R111, 0x7610, R13 ;  /* 0x000076106f0db816 */ /* 0x000fc4000000000d */
[----:B------:R-:W-:Y:S02]  /*5590*/  @!P3 PRMT R5, R111, 0x7632, R5 ;  /* 0x000076326f05b816 */ /* 0x000fe40000000005 */
[C---:B------:R-:W-:Y:S02]  /*55a0*/  @!P4 PRMT R34, R115.reuse, 0x7610, R34 ;  /* 0x000076107322c816 */ /* 0x040fe40000000022 */
[----:B------:R-:W-:Y:S02]  /*55b0*/  @!P4 PRMT R21, R115, 0x7632, R21 ;  /* 0x000076327315c816 */ /* 0x000fe40000000015 */
[C---:B------:R-:W-:Y:S02]  /*55c0*/  @!P5 PRMT R44, R119.reuse, 0x7610, R44 ;  /* 0x00007610772cd816 */ /* 0x040fe4000000002c */
[----:B------:R-:W-:Y:S02]  /*55d0*/  @!P5 PRMT R25, R119, 0x7632, R25 ;  /* 0x000076327719d816 */ /* 0x000fe40000000019 */
[----:B------:R-:W-:-:S02]  /*55e0*/  @!P6 PRMT R56, R106, 0x7610, R56 ;  /* 0x000076106a38e816 */ /* 0x000fc40000000038 */
[----:B------:R-:W-:Y:S02]  /*55f0*/  @!P6 PRMT R27, R106, 0x7632, R27 ;  /* 0x000076326a1be816 */ /* 0x000fe4000000001b */
        /* <DEDUP_REMOVED lines=496> */
[----:B------:R-:W-:Y:S01]  /*7500*/  FFMA.FTZ R28, R29, R0, R28 ;  /* 0x000000001d1c7223 */ /* 0x000fe2000001001c */
[----:B------:R-:W-:Y:S01]  /*7510*/  SHF.L.U32 R9, R9, 0x10, RZ ;  /* 0x0000001009097819 */ /* 0x000fe200000006ff */
[----:B------:R-:W-:Y:S01]  /*7520*/  FMUL.FTZ R29, R2, UR16 ;  /* 0x00000010021d7c20 */ /* 0x000fe20008410000 */
[----:B------:R-:W-:Y:S01]  /*7530*/  FMUL.FTZ R0, R33, R17 ;  /* 0x0000001121007220 */ /* 0x000fe20000410000 */
[----:B------:R-:W-:-:S02]  /*7540*/  SHF.L.U32 R3, R3, 0x10, RZ ;  /* 0x0000001003037819 */ /* 0x000fc400000006ff */
[----:B------:R-:W-:Y:S01]  /*7550*/  SHF.L.U32 R7, R7, 0x10, RZ ;  /* 0x0000001007077819 */ /* 0x000fe200000006ff */
[----:B------:R-:W-:Y:S01]  /*7560*/  FADD.FTZ R31, R31, R0 ;  /* 0x000000001f1f7221 */ /* 0x000fe20000010000 */
[----:B------:R-:W-:Y:S01]  /*7570*/  FFMA.FTZ R28, R29, R0, R28 ;  /* 0x000000001d1c7223 */ /* 0x000fe2000001001c */
[----:B------:R-:W-:Y:S01]  /*7580*/  FADD.FTZ R0, R9, -UR28 ;  /* 0x8000001c09007e21 */ /* 0x000fe20008010000 */
[----:B------:R-:W-:Y:S01]  /*7590*/  FADD.FTZ R3, R3, -UR28 ;  /* 0x8000001c03037e21 */ /* 0x000fe20008010000 */
[----:B------:R-:W-:Y:S01]  /*75a0*/  FADD.FTZ R76, R76, R17 ;  /* 0x000000114c4c7221 */ /* 0x000fe20000010000 */
[----:B------:R-:W-:Y:S01]  /*75b0*/  FFMA.FTZ R78, R17, R29, R78 ;  /* 0x0000001d114e7223 */ /* 0x000fe2000001004e */
[----:B------:R-:W-:Y:S01]  /*75c0*/  SHF.L.U32 R11, R11, 0x10, RZ ;  /* 0x000000100b0b7819 */ /* 0x000fe200000006ff */
[----:B------:R-:W-:Y:S01]  /*75d0*/  FMUL.FTZ R17, R0, UR16 ;  /* 0x0000001000117c20 */ /* 0x000fe20008410000 */
[----:B------:R-:W-:Y:S01]  /*75e0*/  SHF.L.U32 R9, R18, 0x10, RZ ;  /* 0x0000001012097819 */ /* 0x000fe200000006ff */
[----:B------:R-:W-:Y:S01]  /*75f0*/  FMUL.FTZ R3, R3, UR16 ;  /* 0x0000001003037c20 */ /* 0x000fe20008410000 */
[----:B------:R-:W-:Y:S01]  /*7600*/  FMUL.FTZ R0, R99, R7 ;  /* 0x0000000763007220 */ /* 0x000fe20000410000 */
[----:B------:R-:W-:Y:S01]  /*7610*/  SHF.L.U32 R15, R15, 0x10, RZ ;  /* 0x000000100f0f7819 */ /* 0x000fe200000006ff */
[----:B------:R-:W-:Y:S01]  /*7620*/  FADD.FTZ R11, R11, -UR28 ;  /* 0x8000001c0b0b7e21 */ /* 0x000fe20008010000 */
[----:B------:R-:W-:Y:S01]  /*7630*/  FMUL.FTZ R2, R33, R9 ;  /* 0x0000000921027220 */ /* 0x000fe20000410000 */
[----:B------:R-:W-:Y:S01]  /*7640*/  FADD.FTZ R31, R0, R31 ;  /* 0x0000001f001f7221 */ /* 0x000fe20000010000 */
[----:B------:R-:W-:Y:S01]  /*7650*/  FFMA.FTZ R28, R3, R0, R28 ;  /* 0x00000000031c7223 */ /* 0x000fe2000001001c */
[----:B------:R-:W-:Y:S01]  /*7660*/  SHF.L.U32 R13, R13, 0x10, RZ ;  /* 0x000000100d0d7819 */ /* 0x000fe200000006ff */
[----:B------:R-:W-:Y:S01]  /*7670*/  FMUL.FTZ R11, R11, UR16 ;  /* 0x000000100b0b7c20 */ /* 0x000fe20008410000 */
        /* <DEDUP_REMOVED lines=8> */
[----:B------:R-:W-:Y:S01]  /*7700*/  SHF.L.U32 R35, R35, 0x10, RZ ;  /* 0x0000001023237819 */ /* 0x000fe200000006ff */
[----:B------:R-:W-:Y:S01]  /*7710*/  FFMA.FTZ R6, R7, R3, R6 ;  /* 0x0000000307067223 */ /* 0x000fe20000010006 */
[----:B------:R-:W-:Y:S01]  /*7720*/  FADD.FTZ R5, R5, -UR28 ;  /* 0x8000001c05057e21 */ /* 0x000fe20008010000 */
[----:B------:R-:W-:Y:S01]  /*7730*/  FMUL.FTZ R13, R13, UR16 ;  /* 0x000000100d0d7c20 */ /* 0x000fe20008410000 */
[----:B------:R-:W-:Y:S01]  /*7740*/  SHF.L.U32 R34, R34, 0x10, RZ ;  /* 0x0000001022227819 */ /* 0x000fe200000006ff */
[----:B------:R-:W-:Y:S01]  /*7750*/  FMUL.FTZ R0, R33, R19 ;  /* 0x0000001321007220 */ /* 0x000fe20000410000 */
[----:B------:R-:W-:Y:S01]  /*7760*/  FFMA.FTZ R6, R15, R11, R6 ;  /* 0x0000000b0f067223 */ /* 0x000fe20000010006 */
[----:B------:R-:W-:Y:S01]  /*7770*/  FMUL.FTZ R5, R5, UR16 ;  /* 0x0000001005057c20 */ /* 0x000fe20008410000 */
[----:B------:R-:W-:Y:S01]  /*7780*/  FMUL.FTZ R2, R99, R35 ;  /* 0x0000002363027220 */ /* 0x000fe20000410000 */
[----:B------:R-:W-:Y:S01]  /*7790*/  FFMA.FTZ R28, R13, R0, R28 ;  /* 0x000000000d1c7223 */ /* 0x000fe2000001001c */
[----:B------:R-:W-:Y:S01]  /*77a0*/  SHF.L.U32 R3, R36, 0x10, RZ ;  /* 0x0000001024037819 */ /* 0x000fe200000006ff */
[----:B------:R-:W-:Y:S01]  /*77b0*/  FADD.FTZ R76, R76, R9 ;  /* 0x000000094c4c7221 */ /* 0x000fe20000010000 */
[----:B------:R-:W-:Y:S01]  /*77c0*/  FFMA.FTZ R78, R9, R17, R78 ;  /* 0x00000011094e7223 */ /* 0x000fe2000001004e */
[----:B------:R-:W-:Y:S01]  /*77d0*/  FADD.FTZ R31, R31, R0 ;  /* 0x000000001f1f7221 */ /* 0x000fe20000010000 */
[----:B------:R-:W-:Y:S01]  /*77e0*/  FADD.FTZ R34, R34, -UR28 ;  /* 0x8000001c22227e21 */ /* 0x000fe20008010000 */
[----:B------:R-:W-:Y:S01]  /*77f0*/  SHF.L.U32 R21, R21, 0x10, RZ ;  /* 0x0000001015157819 */ /* 0x000fe200000006ff */
[----:B------:R-:W-:Y:S01]  /*7800*/  FFMA.FTZ R6, R35, R5, R6 ;  /* 0x0000000523067223 */ /* 0x000fe20000010006 */
[----:B------:R-:W-:Y:S01]  /*7810*/  FFMA.FTZ R28, R5, R2, R28 ;  /* 0x00000002051c7223 */ /* 0x000fe2000001001c */
[----:B------:R-:W-:Y:S01]  /*7820*/  FADD.FTZ R76, R76, R19 ;  /* 0x000000134c4c7221 */ /* 0x000fe20000010000 */
[----:B------:R-:W-:Y:S01]  /*7830*/  FFMA.FTZ R78, R19, R13, R78 ;  /* 0x0000000d134e7223 */ /* 0x000fe2000001004e */
[----:B------:R-:W-:Y:S01]  /*7840*/  FADD.FTZ R31, R2, R31 ;  /* 0x0000001f021f7221 */ /* 0x000fe20000010000 */
        /* <DEDUP_REMOVED lines=23> */
[----:B------:R-:W-:Y:S01]  /*79c0*/  FADD.FTZ R31, R31, R0 ;  /* 0x000000001f1f7221 */ /* 0x000fe20000010000 */
[----:B------:R-:W-:Y:S01]  /*79d0*/  FFMA.FTZ R28, R7, R0, R28 ;  /* 0x00000000071c7223 */ /* 0x000fe2000001001c */
[----:B------:R-:W-:Y:S01]  /*79e0*/  FMUL.FTZ R0, R99, R5 ;  /* 0x0000000563007220 */ /* 0x000fe20000410000 */
[----:B------:R-:W-:Y:S01]  /*79f0*/  FMUL.FTZ R25, R25, UR16 ;  /* 0x0000001019197c20 */ /* 0x000fe20008410000 */
[----:B------:R-:W-:Y:S01]  /*7a00*/  SHF.L.U32 R9, R60, 0x10, RZ ;  /* 0x000000103c097819 */ /* 0x000fe200000006ff */
[----:B------:R-:W-:Y:S01]  /*7a10*/  FADD.FTZ R56, R56, -UR28 ;  /* 0x8000001c38387e21 */ /* 0x000fe20008010000 */
[----:B------:R-:W-:Y:S01]  /*7a20*/  FADD.FTZ R32, R32, R35 ;  /* 0x0000002320207221 */ /* 0x000fe20000010000 */
[----:B------:R-:W-:Y:S01]  /*7a30*/  SHF.L.U32 R27, R27, 0x10, RZ ;  /* 0x000000101b1b7819 */ /* 0x000fe200000006ff */
[----:B------:R-:W-:Y:S01]  /*7a40*/  FADD.FTZ R31, R0, R31 ;  /* 0x0000001f001f7221 */ /* 0x000fe20000010000 */
[----:B------:R-:W-:Y:S01]  /*7a50*/  FFMA.FTZ R28, R25, R0, R28 ;  /* 0x00000000191c7223 */ /* 0x000fe2000001001c */
[----:B---3--:R-:W-:Y:S01]  /*7a60*/  SHF.L.U32 R57, R123, 0x10, RZ ;  /* 0x000000107b397819 */ /* 0x008fe200000006ff */
[----:B------:R-:W-:Y:S01]  /*7a70*/  FMUL.FTZ R0, R33, R9 ;  /* 0x0000000921007220 */ /* 0x000fe20000410000 */
[----:B------:R-:W-:Y:S01]  /*7a80*/  FMUL.FTZ R11, R56, UR16 ;  /* 0x00000010380b7c20 */ /* 0x000fe20008410000 */
[----:B------:R-:W-:Y:S01]  /*7a90*/  FADD.FTZ R32, R32, R23 ;  /* 0x0000001720207221 */ /* 0x000fe20000010000 */
[----:B------:R-:W-:Y:S01]  /*7aa0*/  FFMA.FTZ R6, R23, R21, R6 ;  /* 0x0000001517067223 */ /* 0x000fe20000010006 */
[----:B------:R-:W-:Y:S01]  /*7ab0*/  FADD.FTZ R27, R27, -UR28 ;  /* 0x8000001c1b1b7e21 */ /* 0x000fe20008010000 */
[----:B------:R-:W-:Y:S01]  /*7ac0*/  FADD.FTZ R31, R31, R0 ;  /* 0x000000001f1f7221 */ /* 0x000fe20000010000 */
[----:B------:R-:W-:Y:S01]  /*7ad0*/  FFMA.FTZ R28, R11, R0, R28 ;  /* 0x000000000b1c7223 */ /* 0x000fe2000001001c */
        /* <DEDUP_REMOVED lines=13> */
.L_x_587:
        /* <DEDUP_REMOVED lines=407> */
[----:B------:R-:W3:Y:S04]  /*9520*/  LDL.LU R125, [R1+0x144] ;  /* 0x00014400017d7983 */ /* 0x000ee80000300800 */
[----:B-1----:R-:W4:Y:S04]  /*9530*/  LDL.LU R72, [R1+0x134] ;  /* 0x0001340001487983 */ /* 0x002f280000300800 */
[----:B0-----:R-:W4:Y:S04]  /*9540*/  LDL.LU R106, [R1+0x128] ;  /* 0x00012800016a7983 */ /* 0x001f280000300800 */
[----:B------:R0:W-:Y:S01]  /*9550*/  STL [R1+0x1c4], R76 ;  /* 0x0001c44c01007387 */ /* 0x0001e20000100800 */
[----:B--2---:R-:W-:-:S03]  /*9560*/  FADD.FTZ R105, R105, 1 ;  /* 0x3f80000069697421 */ /* 0x004fc60000010000 */
[----:B------:R-:W2:Y:S03]  /*9570*/  LDL.LU R124, [R1+0x12c] ;  /* 0x00012c00017c7983 */ /* 0x000ea60000300800 */
[----:B------:R-:W1:Y:S01]  /*9580*/  MUFU.RCP R105, R105 ;  /* 0x0000006900697308 */ /* 0x000e620000001000 */
[----:B------:R0:W-:Y:S04]  /*9590*/  STL [R1+0x1b8], R32 ;  /* 0x0001b82001007387 */ /* 0x0001e80000100800 */
[----:B0-----:R-:W2:Y:S04]  /*95a0*/  LDL.LU R76, [R1+0x140] ;  /* 0x00014000014c7983 */ /* 0x001ea80000300800 */
[----:B------:R-:W2:Y:S01]  /*95b0*/  LDL.LU R32, [R1+0x124] ;  /* 0x0001240001207983 */ /* 0x000ea20000300800 */
[----:B-1----:R-:W-:Y:S01]  /*95c0*/  FMUL.FTZ R115, R97, R105 ;  /* 0x0000006961737220 */ /* 0x002fe20000410000 */
        /* <DEDUP_REMOVED lines=757> */
[C---:B------:R-:W-:Y:S01]  /*c520*/  FFMA.FTZ R2, R15.reuse, R5, R2 ;  /* 0x000000050f027223 */ /* 0x040fe20000010002 */
[----:B------:R-:W-:Y:S01]  /*c530*/  FFMA.FTZ R15, R15, R3, R118 ;  /* 0x000000030f0f7223 */ /* 0x000fe20000010076 */
[-C--:B------:R-:W-:Y:S01]  /*c540*/  FMUL.FTZ R0, R99, R34.reuse ;  /* 0x0000002263007220 */ /* 0x080fe20000410000 */
        /* <DEDUP_REMOVED lines=33> */
[----:B------:R-:W-:Y:S01]  /*c760*/  FADD.FTZ R58, R116, R27 ;  /* 0x0000001b743a7221 */ /* 0x000fe20000010000 */
[----:B------:R-:W-:Y:S01]  /*c770*/  FFMA.FTZ R57, R119, R60, R52 ;  /* 0x0000003c77397223 */ /* 0x000fe20000010034 */
[----:B0-----:R-:W-:-:S07]  /*c780*/  FADD.FTZ R59, R23, R60 ;  /* 0x0000003c173b7221 */ /* 0x001fce0000010000 */
.L_x_588:
        /* <DEDUP_REMOVED lines=48> */
.L_x_590:
[----:B------:R-:W-:Y:S05]  /*ca90*/  BSYNC.RECONVERGENT B0 ;  /* 0x0000000000007941 */ /* 0x000fea0003800200 */
.L_x_589:
        /* <DEDUP_REMOVED lines=40> */
.L_x_592:
[----:B------:R-:W-:Y:S05]  /*cd20*/  BSYNC.RECONVERGENT B0 ;  /* 0x0000000000007941 */ /* 0x000fea0003800200 */
.L_x_591:
        /* <DEDUP_REMOVED lines=78> */
.L_x_594:
[----:B------:R-:W-:Y:S05]  /*d210*/  BSYNC.RECONVERGENT B0 ;  /* 0x0000000000007941 */ /* 0x000fea0003800200 */
.L_x_593:
        /* <DEDUP_REMOVED lines=30> */
.L_x_596:
[----:B------:R-:W-:Y:S05]  /*d400*/  BSYNC.RECONVERGENT B0 ;  /* 0x0000000000007941 */ /* 0x000fea0003800200 */
.L_x_595:
        /* <DEDUP_REMOVED lines=34> */
.L_x_600:
[----:B------:R-:W2:Y:S04]  /*d630*/  LDG.E.STRONG.GPU R0, desc[UR10][R10.64] ;  /* 0x0000000a0a007981 */ /* 0x000ea8000c1ef900 */
[----:B--2---:R-:W-:Y:S04]  /*d640*/  CCTL.IVALL ;  /* 0x00000000ff00798f */ /* 0x004fe80002000000 */
[----:B------:R0:W-:Y:S01]  /*d650*/  STL [R1], R0 ;  /* 0x0000000001007387 */ /* 0x0001e20000100800 */
[----:B------:R-:W-:-:S13]  /*d660*/  ISETP.NE.AND P0, PT, R0, UR5, PT ;  /* 0x0000000500007c0c */ /* 0x000fda000bf05270 */
[----:B0-----:R-:W-:Y:S05]  /*d670*/  @P0 BRA `(.L_x_600) ;  /* 0xfffffffc00ec0947 */ /* 0x001fea000383ffff */
.L_x_599:
[----:B------:R-:W-:Y:S05]  /*d680*/  BSYNC.RECONVERGENT B0 ;  /* 0x0000000000007941 */ /* 0x000fea0003800200 */
.L_x_598:
        /* <DEDUP_REMOVED lines=15> */
.L_x_602:
        /* <DEDUP_REMOVED lines=77> */
.L_x_601:
        /* <DEDUP_REMOVED lines=52> */
.L_x_603:
        /* <DEDUP_REMOVED lines=27> */
.L_x_604:
        /* <DEDUP_REMOVED lines=12> */
.L_x_605:
[----:B------:R-:W-:Y:S05]  /*e200*/  BSYNC.RECONVERGENT B0 ;  /* 0x0000000000007941 */ /* 0x000fea0003800200 */
.L_x_597:
        /* <DEDUP_REMOVED lines=17> */
.L_x_611:
        /* <DEDUP_REMOVED lines=57> */
.L_x_607:
[----:B------:R-:W-:Y:S05]  /*e6b0*/  BSYNC.RECONVERGENT B0 ;  /* 0x0000000000007941 */ /* 0x000fea0003800200 */
.L_x_606:
        /* <DEDUP_REMOVED lines=32> */
.L_x_608:
        /* <DEDUP_REMOVED lines=16> */
.L_x_610:
[----:B------:R-:W-:Y:S05]  /*e9c0*/  BSYNC.RECONVERGENT B0 ;  /* 0x0000000000007941 */ /* 0x000fea0003800200 */
.L_x_609:
        /* <DEDUP_REMOVED lines=10> */
.L_x_586:
        /* <DEDUP_REMOVED lines=16> */
.L_x_614:
[----:B------:R-:W-:Y:S05]  /*eb70*/  BSYNC.RECONVERGENT B0 ;  /* 0x0000000000007941 */ /* 0x000fea0003800200 */
.L_x_613:
        /* <DEDUP_REMOVED lines=11> */
.L_x_616:
[----:B------:R-:W2:Y:S04]  /*ec30*/  LDG.E.STRONG.GPU R5, desc[UR10][R2.64] ;  /* 0x0000000a02057981 */ /* 0x000ea8000c1ef900 */
[----:B--2---:R-:W-:Y:S01]  /*ec40*/  CCTL.IVALL ;  /* 0x00000000ff00798f */ /* 0x004fe20002000000 */
[----:B------:R-:W-:Y:S05]  /*ec50*/  YIELD ;  /* 0x0000000000007946 */ /* 0x000fea0003800000 */
[----:B------:R-:W-:-:S13]  /*ec60*/  ISETP.NE.AND P0, PT, R5, R0, PT ;  /* 0x000000000500720c */ /* 0x000fda0003f05270 */
[----:B------:R-:W-:Y:S05]  /*ec70*/  @P0 BRA `(.L_x_616) ;  /* 0xfffffffc00ec0947 */ /* 0x000fea000383ffff */
.L_x_615:
        /* <DEDUP_REMOVED lines=75> */
.L_x_619:
        /* <DEDUP_REMOVED lines=31> */
.L_x_618:
[----:B------:R-:W-:Y:S05]  /*f320*/  BSYNC.RECONVERGENT B0 ;  /* 0x0000000000007941 */ /* 0x000fea0003800200 */
.L_x_617:
        /* <DEDUP_REMOVED lines=10> */
.L_x_620:
        /* <DEDUP_REMOVED lines=21> */
[----:B----4-:R-:W-:Y:S02]  /*f520*/  F2FP.F16.F32.PACK_AB R19, R7, R4 ;  /* 0x000000040713723e */ /* 0x010fe400000000ff */
        /* <DEDUP_REMOVED lines=60> */
[----:B-----5:R-:W-:-:S03]  /*f8f0*/  F2FP.F16.F32.PACK_AB R7, R9, R6 ;  /* 0x000000060907723e */ /* 0x020fc600000000ff */
[----:B------:R4:W-:Y:S04]  /*f900*/  STG.E desc[UR10][R12.64], R5 ;  /* 0x000000050c007986 */ /* 0x0009e8000c10190a */
[----:B------:R4:W-:Y:S02]  /*f910*/  STG.E desc[UR10][R14.64], R7 ;  /* 0x000000070e007986 */ /* 0x0009e4000c10190a */
[----:B------:R-:W-:Y:S05]  /*f920*/  @P0 BRA `(.L_x_620) ;  /* 0xfffffff800a80947 */ /* 0x000fea000383ffff */
[----:B------:R-:W-:Y:S05]  /*f930*/  EXIT ;  /* 0x000000000000794d */ /* 0x000fea0003800000 */
.L_x_621:
        /* <DEDUP_REMOVED lines=12> */
.L_x_4507:


//--------------------- .text._Z35group_norm_nhwc_bwd_one_pass_kernelI11Fp16IOFp32WLi64ELi60ELi480EEv26Group_norm_nhwc_bwd_params --------------------------
	.section	.text._Z35group_norm_nhwc_bwd_one_pass_kernelI11Fp16IOFp32WLi64ELi60ELi480EEv26Group_norm_nhwc_bwd_params,"ax",@progbits
	.align	128
        .global         _Z35group_norm_nhwc_bwd_one_pass_kernelI11Fp16IOFp32WLi64ELi60ELi480EEv26Group_norm_nhwc_bwd_params
        .type           _Z35group_norm_nhwc_bwd_one_pass_kernelI11Fp16IOFp32WLi64ELi60ELi480EEv26Group_norm_nhwc_bwd_params,@function
        .size           _Z35group_norm_nhwc_bwd_one_pass_kernelI11Fp16IOFp32WLi64ELi60ELi480EEv26Group_norm_nhwc_bwd_params,(.L_x_4508 - _Z35group_norm_nhwc_bwd_one_pass_kernelI11Fp16IOFp32WLi64ELi60ELi480EEv26Group_norm_nhwc_bwd_params)
        .other          _Z35group_norm_nhwc_bwd_one_pass_kernelI11Fp16IOFp32WLi64ELi60ELi480EEv26Group_norm_nhwc_bwd_params,@"STO_CUDA_ENTRY STV_DEFAULT"
_Z35group_norm_nhwc_bwd_one_pass_kernelI11Fp16IOFp32WLi64ELi60ELi480EEv26Group_norm_nhwc_bwd_params:
.text._Z35group_norm_nhwc_bwd_one_pass_kernelI11Fp16IOFp32WLi64ELi60ELi480EEv26Group_norm_nhwc_bwd_params:
        /* <DEDUP_REMOVED lines=9> */
[----:B------:R-:W-:Y:S01]  /*0090*/  UMOV UR4, URZ ;  /* 0x000000ff00047c82 */ /* 0x000fe20008000000 */
        /* <DEDUP_REMOVED lines=9> */
[----:B------:R-:W-:-:S07]  /*0130*/  LOP3.LUT R58, R61, 0xffff, RZ, 0xc0, !PT ;  /* 0x0000ffff3d3a7812 */ /* 0x000fce00078ec0ff */
.L_x_653:
[----:B0-----:R-:W0:Y:S01]  /*0140*/  LDC R6, c[0x0][0x410] ;  /* 0x00010400ff067b82 */ /* 0x001e220000000800 */
[----:B-1----:R-:W1:Y:S01]  /*0150*/  S2R R59, SR_CTAID.X ;  /* 0x00000000003b7919 */ /* 0x002e620000002500 */
[----:B------:R-:W1:Y:S01]  /*0160*/  LDCU UR5, c[0x0][0x41c] ;  /* 0x00008380ff0577ac */ /* 0x000e620008000800 */
[----:B------:R-:W-:Y:S01]  /*0170*/  ISETP.LE.AND P1, PT, RZ, UR8, PT ;  /* 0x00000008ff007c0c */ /* 0x000fe2000bf23270 */
[----:B--2---:R-:W2:Y:S04]  /*0180*/  LDCU.128 UR16, c[0x0][0x400] ;  /* 0x00008000ff1077ac */ /* 0x004ea80008000c00 */
[----:B------:R-:W3:Y:S01]  /*0190*/  LDC.64 R10, c[0x0][0x3a8] ;  /* 0x0000ea00ff0a7b82 */ /* 0x000ee20000000a00 */
[----:B------:R-:W4:Y:S01]  /*01a0*/  LDCU.64 UR6, c[0x0][0x3b8] ;  /* 0x00007700ff0677ac */ /* 0x000f220008000a00 */
[----:B------:R-:W2:Y:S01]  /*01b0*/  LDCU.U8 UR9, c[0x0][0x414] ;  /* 0x00008280ff0977ac */ /* 0x000ea20008000000 */
[----:B0-----:R-:W-:-:S04]  /*01c0*/  IABS R5, R6 ;  /* 0x0000000600057213 */ /* 0x001fc80000000000 */
[----:B------:R-:W0:Y:S01]  /*01d0*/  I2F.RP R0, R5 ;  /* 0x0000000500007306 */ /* 0x000e220000209400 */
[----:B----4-:R-:W-:Y:S01]  /*01e0*/  UIMAD.WIDE UR6, UR8, 0x8, UR6 ;  /* 0x00000008080678a5 */ /* 0x010fe2000f8e0206 */
[----:B-1----:R-:W-:-:S05]  /*01f0*/  IMAD R19, R59, UR5, R56 ;  /* 0x000000053b137c24 */ /* 0x002fca000f8e0238 */
[----:B------:R-:W-:Y:S02]  /*0200*/  MOV R12, UR6 ;  /* 0x00000006000c7c02 */ /* 0x000fe40008000f00 */
[----:B------:R-:W-:Y:S02]  /*0210*/  MOV R13, UR7 ;  /* 0x00000007000d7c02 */ /* 0x000fe40008000f00 */
[----:B------:R-:W-:Y:S02]  /*0220*/  SHF.R.S32.HI R17, RZ, 0x1f, R19 ;  /* 0x0000001fff117819 */ /* 0x000fe40000011413 */
[----:B------:R-:W-:Y:S01]  /*0230*/  IADD3 R18, PT, PT, R19, 0x10, RZ ;  /* 0x0000001013127810 */ /* 0x000fe20007ffe0ff */
[----:B0-----:R-:W0:Y:S01]  /*0240*/  MUFU.RCP R0, R0 ;  /* 0x0000000000007308 */ /* 0x001e220000001000 */
[----:B------:R-:W4:Y:S02]  /*0250*/  LDG.E.64 R12, desc[UR12][R12.64] ;  /* 0x0000000c0c0c7981 */ /* 0x000f24000c1e1b00 */
[----:B------:R-:W-:-:S02]  /*0260*/  SHF.R.S32.HI R31, RZ, 0x1f, R18 ;  /* 0x0000001fff1f7819 */ /* 0x000fc40000011412 */
[----:B------:R-:W-:Y:S02]  /*0270*/  IADD3 R24, PT, PT, R19, 0x20, RZ ;  /* 0x0000002013187810 */ /* 0x000fe40007ffe0ff */
[----:B0-----:R-:W-:-:S04]  /*0280*/  IADD3 R2, PT, PT, R0, 0xffffffe, RZ ;  /* 0x0ffffffe00027810 */ /* 0x001fc80007ffe0ff */
[----:B------:R0:W1:Y:S02]  /*0290*/  F2I.FTZ.U32.TRUNC.NTZ R3, R2 ;  /* 0x0000000200037305 */ /* 0x000064000021f000 */
[----:B0-----:R-:W-:Y:S01]  /*02a0*/  HFMA2 R2, -RZ, RZ, 0, 0 ;  /* 0x00000000ff027431 */ /* 0x001fe200000001ff */
[----:B-1----:R-:W-:-:S05]  /*02b0*/  IADD3 R4, PT, PT, RZ, -R3, RZ ;  /* 0x80000003ff047210 */ /* 0x002fca0007ffe0ff */
[----:B------:R-:W-:Y:S01]  /*02c0*/  IMAD R7, R4, R5, RZ ;  /* 0x0000000504077224 */ /* 0x000fe200078e02ff */
[----:B------:R-:W-:-:S03]  /*02d0*/  IABS R4, UR8 ;  /* 0x0000000800047c13 */ /* 0x000fc60008000000 */
[----:B------:R-:W-:Y:S01]  /*02e0*/  IMAD.HI.U32 R3, R3, R7, R2 ;  /* 0x0000000703037227 */ /* 0x000fe200078e0002 */
[----:B------:R-:W-:-:S04]  /*02f0*/  LOP3.LUT R2, R6, UR8, RZ, 0x3c, !PT ;  /* 0x0000000806027c12 */ /* 0x000fc8000f8e3cff */
[----:B------:R-:W-:Y:S01]  /*0300*/  ISETP.GE.AND P3, PT, R2, RZ, PT ;  /* 0x000000ff0200720c */ /* 0x000fe20003f66270 */
[----:B------:R-:W-:-:S05]  /*0310*/  IMAD.HI.U32 R3, R3, R4, RZ ;  /* 0x0000000403037227 */ /* 0x000fca00078e00ff */
[----:B------:R-:W-:-:S05]  /*0320*/  IADD3 R0, PT, PT, -R3, RZ, RZ ;  /* 0x000000ff03007210 */ /* 0x000fca0007ffe1ff */
[----:B------:R-:W-:-:S05]  /*0330*/  IMAD R0, R5, R0, R4 ;  /* 0x0000000005007224 */ /* 0x000fca00078e0204 */
[----:B------:R-:W-:-:S13]  /*0340*/  ISETP.GT.U32.AND P4, PT, R5, R0, PT ;  /* 0x000000000500720c */ /* 0x000fda0003f84070 */
[-C--:B------:R-:W-:Y:S02]  /*0350*/  @!P4 IADD3 R0, PT, PT, R0, -R5.reuse, RZ ;  /* 0x800000050000c210 */ /* 0x080fe40007ffe0ff */
[----:B------:R-:W-:Y:S02]  /*0360*/  @!P4 IADD3 R3, PT, PT, R3, 0x1, RZ ;  /* 0x000000010303c810 */ /* 0x000fe40007ffe0ff */
[----:B------:R-:W-:Y:S02]  /*0370*/  ISETP.GT.U32.AND P0, PT, R5, R0, PT ;  /* 0x000000000500720c */ /* 0x000fe40003f04070 */
[CC--:B------:R-:W-:Y:S02]  /*0380*/  ISETP.GE.U32.AND P2, PT, R0.reuse, R5.reuse, PT ;  /* 0x000000050000720c */ /* 0x0c0fe40003f46070 */
[----:B------:R-:W-:Y:S02]  /*0390*/  IADD3 R5, PT, PT, R0, -R5, RZ ;  /* 0x8000000500057210 */ /* 0x000fe40007ffe0ff */
[----:B------:R-:W-:-:S02]  /*03a0*/  ISETP.NE.AND P4, PT, R6, RZ, PT ;  /* 0x000000ff0600720c */ /* 0x000fc40003f85270 */
[----:B------:R-:W-:Y:S02]  /*03b0*/  SEL R0, R5, R0, !P0 ;  /* 0x0000000005007207 */ /* 0x000fe40004000000 */
[----:B--2---:R-:W-:Y:S02]  /*03c0*/  ISETP.GE.U32.AND P0, PT, R19, UR16, PT ;  /* 0x0000001013007c0c */ /* 0x004fe4000bf06070 */
[----:B------:R-:W-:Y:S02]  /*03d0*/  LOP3.LUT R5, RZ, R6, RZ, 0x33, !PT ;  /* 0x00000006ff057212 */ /* 0x000fe400078e33ff */
[----:B------:R-:W-:Y:S02]  /*03e0*/  ISETP.GE.AND.EX P0, PT, R17, UR17, PT, P0 ;  /* 0x0000001111007c0c */ /* 0x000fe4000bf06300 */
[----:B------:R-:W-:Y:S02]  /*03f0*/  @P2 IADD3 R3, PT, PT, R3, 0x1, RZ ;  /* 0x0000000103032810 */ /* 0x000fe40007ffe0ff */
[----:B------:R-:W-:-:S02]  /*0400*/  @!P1 IADD3 R0, PT, PT, -R0, RZ, RZ ;  /* 0x000000ff00009210 */ /* 0x000fc40007ffe1ff */
[----:B------:R-:W-:Y:S02]  /*0410*/  MOV R4, R3 ;  /* 0x0000000300047202 */ /* 0x000fe40000000f00 */
[C---:B------:R-:W-:Y:S02]  /*0420*/  SEL R41, R5.reuse, R0, !P4 ;  /* 0x0000000005297207 */ /* 0x040fe40006000000 */
[----:B------:R-:W-:Y:S02]  /*0430*/  @!P3 IADD3 R4, PT, PT, -R4, RZ, RZ ;  /* 0x000000ff0404b210 */ /* 0x000fe40007ffe1ff */
[----:B------:R-:W-:Y:S01]  /*0440*/  ISETP.GE.U32.AND P1, PT, R18, UR16, PT ;  /* 0x0000001012007c0c */ /* 0x000fe2000bf26070 */
[----:B------:R-:W0:Y:S01]  /*0450*/  @!P0 LDC.64 R2, c[0x0][0x3f8] ;  /* 0x0000fe00ff028b82 */ /* 0x000e220000000a00 */
[----:B------:R-:W-:Y:S01]  /*0460*/  SEL R7, R5, R4, !P4 ;  /* 0x0000000405077207 */ /* 0x000fe20006000000 */
[----:B------:R-:W-:Y:S01]  /*0470*/  IMAD R9, R41, 0x3c, RZ ;  /* 0x0000003c29097824 */ /* 0x000fe200078e02ff */
[----:B------:R-:W-:-:S02]  /*0480*/  ISETP.GE.AND.EX P1, PT, R31, UR17, PT, P1 ;  /* 0x000000111f007c0c */ /* 0x000fc4000bf26310 */
[----:B------:R-:W-:Y:S02]  /*0490*/  SHF.R.S32.HI R0, RZ, 0x1f, R7 ;  /* 0x0000001fff007819 */ /* 0x000fe40000011407 */
[C---:B------:R-:W-:Y:S01]  /*04a0*/  IADD3 R4, P2, PT, R9.reuse, R58, RZ ;  /* 0x0000003a09047210 */ /* 0x040fe20007f5e0ff */
[----:B------:R-:W1:Y:S01]  /*04b0*/  @!P0 LDC.64 R26, c[0x0][0x3a0] ;  /* 0x0000e800ff1a8b82 */ /* 0x000e620000000a00 */
[----:B------:R-:W-:Y:S01]  /*04c0*/  ISETP.NE.AND P4, PT, RZ, UR9, PT ;  /* 0x00000009ff007c0c */ /* 0x000fe2000bf85270 */
[----:B------:R-:W-:Y:S01]  /*04d0*/  IMAD R0, R0, UR18, RZ ;  /* 0x0000001200007c24 */ /* 0x000fe2000f8e02ff */
[----:B------:R-:W-:-:S03]  /*04e0*/  LEA.HI.X.SX32 R5, R9, RZ, 0x1, P2 ;  /* 0x000000ff09057211 */ /* 0x000fc600010f0eff */
[C---:B------:R-:W-:Y:S02]  /*04f0*/  IMAD R9, R7.reuse, UR19, R0 ;  /* 0x0000001307097c24 */ /* 0x040fe4000f8e0200 */
[----:B------:R-:W-:Y:S01]  /*0500*/  IMAD.WIDE.U32 R4, R7, UR18, R4 ;  /* 0x0000001207047c25 */ /* 0x000fe2000f8e0004 */
[----:B------:R-:W-:Y:S01]  /*0510*/  ISETP.GE.U32.AND P2, PT, R24, UR16, PT ;  /* 0x0000001018007c0c */ /* 0x000fe2000bf46070 */
[----:B------:R-:W2:Y:S02]  /*0520*/  @!P0 LDC.64 R22, c[0x0][0x398] ;  /* 0x0000e600ff168b82 */ /* 0x000ea40000000a00 */
[----:B0-----:R-:W-:-:S06]  /*0530*/  @!P0 IMAD R0, R17, R2, RZ ;  /* 0x0000000211008224 */ /* 0x001fcc00078e02ff */
[----:B------:R-:W0:Y:S01]  /*0540*/  @!P1 LDC.64 R16, c[0x0][0x3f8] ;  /* 0x0000fe00ff109b82 */ /* 0x000e220000000a00 */
[----:B------:R-:W-:Y:S02]  /*0550*/  SHF.R.S32.HI R29, RZ, 0x1f, R24 ;  /* 0x0000001fff1d7819 */ /* 0x000fe40000011418 */
[----:B------:R-:W-:Y:S02]  /*0560*/  IADD3 R7, PT, PT, R5, R9, RZ ;  /* 0x0000000905077210 */ /* 0x000fe40007ffe0ff */
[----:B------:R-:W-:Y:S01]  /*0570*/  @!P0 MOV R6, R4 ;  /* 0x0000000400068202 */ /* 0x000fe20000000f00 */
[----:B------:R-:W-:Y:S01]  /*0580*/  @!P0 IMAD R9, R19, R3, R0 ;  /* 0x0000000313098224 */ /* 0x000fe200078e0200 */
[----:B------:R-:W-:Y:S01]  /*0590*/  ISETP.GE.AND.EX P2, PT, R29, UR17, PT, P2 ;  /* 0x000000111d007c0c */ /* 0x000fe2000bf46320 */
[----:B------:R-:W3:Y:S02]  /*05a0*/  @P4 LDC.64 R14, c[0x0][0x3b0] ;  /* 0x0000ec00ff0e4b82 */ /* 0x000ee40000000a00 */
[C---:B------:R-:W-:Y:S01]  /*05b0*/  @!P0 IMAD.WIDE.U32 R2, R19.reuse, R2, R6 ;  /* 0x0000000213028225 */ /* 0x040fe200078e0006 */
[----:B------:R-:W-:-:S04]  /*05c0*/  IADD3 R0, PT, PT, R19, 0x30, RZ ;  /* 0x0000003013007810 */ /* 0x000fc80007ffe0ff */
[----:B------:R-:W-:Y:S01]  /*05d0*/  @!P0 IADD3 R3, PT, PT, R3, R9, RZ ;  /* 0x0000000903038210 */ /* 0x000fe20007ffe0ff */
[----:B------:R-:W3:Y:S01]  /*05e0*/  @!P1 LDC.64 R20, c[0x0][0x3a0] ;  /* 0x0000e800ff149b82 */ /* 0x000ee20000000a00 */
[----:B------:R-:W-:Y:S02]  /*05f0*/  ISETP.GE.U32.AND P3, PT, R0, UR16, PT ;  /* 0x0000001000007c0c */ /* 0x000fe4000bf66070 */
[----:B------:R-:W-:Y:S02]  /*0600*/  SHF.R.S32.HI R25, RZ, 0x1f, R0 ;  /* 0x0000001fff197819 */ /* 0x000fe40000011400 */
[C---:B------:R-:W-:Y:S02]  /*0610*/  @!P0 SHF.L.U32 R9, R2.reuse, 0x1, RZ ;  /* 0x0000000102098819 */ /* 0x040fe400000006ff */
[----:B------:R-:W-:Y:S01]  /*0620*/  @!P0 SHF.L.U64.HI R8, R2, 0x1, R3 ;  /* 0x0000000102088819 */ /* 0x000fe20000010203 */
[----:B0-----:R-:W-:Y:S01]  /*0630*/  @!P1 IMAD R31, R31, R16, RZ ;  /* 0x000000101f1f9224 */ /* 0x001fe200078e02ff */
[----:B------:R-:W0:Y:S01]  /*0640*/  @!P2 LDC.64 R2, c[0x0][0x3f8] ;  /* 0x0000fe00ff02ab82 */ /* 0x000e220000000a00 */
[----:B------:R-:W-:-:S02]  /*0650*/  ISETP.GE.AND.EX P3, PT, R25, UR17, PT, P3 ;  /* 0x0000001119007c0c */ /* 0x000fc4000bf66330 */
[C---:B------:R-:W-:Y:S01]  /*0660*/  @!P1 IMAD R33, R18.reuse, R17, R31 ;  /* 0x0000001112219224 */ /* 0x040fe200078e021f */
[----:B------:R-:W-:Y:S02]  /*0670*/  @!P1 MOV R30, R4 ;  /* 0x00000004001e9202 */ /* 0x000fe40000000f00 */
[----:B------:R-:W-:Y:S02]  /*0680*/  @!P1 MOV R31, R7 ;  /* 0x00000007001f9202 */ /* 0x000fe40000000f00 */
[C---:B-1----:R-:W-:Y:S02]  /*0690*/  @!P0 IADD3 R26, P5, PT, R9.reuse, R26, RZ ;  /* 0x0000001a091a8210 */ /* 0x042fe40007fbe0ff */
[----:B--2---:R-:W-:Y:S01]  /*06a0*/  @!P0 IADD3 R22, P6, PT, R9, R22, RZ ;  /* 0x0000001609168210 */ /* 0x004fe20007fde0ff */
[----:B------:R-:W-:Y:S01]  /*06b0*/  @!P1 IMAD.WIDE.U32 R30, R18, R16, R30 ;  /* 0x00000010121e9225 */ /* 0x000fe200078e001e */
[----:B------:R-:W-:Y:S02]  /*06c0*/  LOP3.LUT R58, R61, 0xffff, RZ, 0xc0, !PT ;  /* 0x0000ffff3d3a7812 */ /* 0x000fe400078ec0ff */
[C---:B------:R-:W-:Y:S01]  /*06d0*/  @!P0 IADD3.X R27, PT, PT, R8.reuse, R27, RZ, P5, !PT ;  /* 0x0000001b081b8210 */ /* 0x040fe20002ffe4ff */
[----:B------:R-:W1:Y:S01]  /*06e0*/  @!P3 LDC.64 R16, c[0x0][0x3f8] ;  /* 0x0000fe00ff10bb82 */ /* 0x000e620000000a00 */
[----:B------:R-:W-:Y:S01]  /*06f0*/  @!P0 IADD3.X R23, PT, PT, R8, R23, RZ, P6, !PT ;  /* 0x0000001708178210 */ /* 0x000fe200037fe4ff */
[----:B------:R-:W-:Y:S01]  /*0700*/  IMAD R19, R41, 0x3c, R58 ;  /* 0x0000003c29137824 */ /* 0x000fe200078e023a */
[----:B------:R-:W-:-:S02]  /*0710*/  @!P1 IADD3 R33, PT, PT, R31, R33, RZ ;  /* 0x000000211f219210 */ /* 0x000fc40007ffe0ff */
[----:B------:R-:W-:-:S03]  /*0720*/  @!P1 SHF.L.U32 R31, R30, 0x1, RZ ;  /* 0x000000011e1f9819 */ /* 0x000fc600000006ff */
[----:B------:R-:W2:Y:S01]  /*0730*/  @!P1 LDC.64 R8, c[0x0][0x398] ;  /* 0x0000e600ff089b82 */ /* 0x000ea20000000a00 */
[----:B------:R-:W-:Y:S01]  /*0740*/  CS2R R50, SRZ ;  /* 0x0000000000327805 */ /* 0x000fe2000001ff00 */
[----:B---3--:R-:W-:Y:S01]  /*0750*/  IMAD.WIDE R10, R19, 0x4, R10 ;  /* 0x00000004130a7825 */ /* 0x008fe200078e020a */
[----:B------:R-:W-:Y:S02]  /*0760*/  @!P1 SHF.L.U64.HI R30, R30, 0x1, R33 ;  /* 0x000000011e1e9819 */ /* 0x000fe40000010221 */
[----:B------:R-:W-:Y:S01]  /*0770*/  @!P1 IADD3 R28, P5, PT, R31, R20, RZ ;  /* 0x000000141f1c9210 */ /* 0x000fe20007fbe0ff */
[----:B------:R-:W-:Y:S01]  /*0780*/  @P4 IMAD.WIDE R14, R19, 0x4, R14 ;  /* 0x00000004130e4825 */ /* 0x000fe200078e020e */
[----:B------:R-:W-:Y:S01]  /*0790*/  CS2R R54, SRZ ;  /* 0x0000000000367805 */ /* 0x000fe2000001ff00 */
[----:B------:R-:W3:Y:S01]  /*07a0*/  @!P2 LDC.64 R18, c[0x0][0x3a0] ;  /* 0x0000e800ff12ab82 */ /* 0x000ee20000000a00 */
[----:B------:R0:W5:Y:S02]  /*07b0*/  @!P0 LDG.E R51, desc[UR12][R22.64] ;  /* 0x0000000c16338981 */ /* 0x000164000c1e1900 */
[----:B0-----:R-:W-:Y:S01]  /*07c0*/  @!P2 IMAD R32, R29, R2, RZ ;  /* 0x000000021d20a224 */ /* 0x001fe200078e02ff */
[----:B------:R-:W-:Y:S01]  /*07d0*/  @!P1 IADD3.X R29, PT, PT, R30, R21, RZ, P5, !PT ;  /* 0x000000151e1d9210 */ /* 0x000fe20002ffe4ff */
[----:B------:R0:W5:Y:S03]  /*07e0*/  @!P0 LDG.E R55, desc[UR12][R26.64] ;  /* 0x0000000c1a378981 */ /* 0x000166000c1e1900 */
[----:B------:R-:W4:Y:S01]  /*07f0*/  @!P2 LDC.64 R20, c[0x0][0x398] ;  /* 0x0000e600ff14ab82 */ /* 0x000f220000000a00 */
[----:B------:R-:W-:Y:S01]  /*0800*/  CS2R R52, SRZ ;  /* 0x0000000000347805 */ /* 0x000fe2000001ff00 */
[----:B------:R-:W5:Y:S01]  /*0810*/  LDG.E.64 R10, desc[UR12][R10.64] ;  /* 0x0000000c0a0a7981 */ /* 0x000f62000c1e1b00 */
[----:B------:R-:W-:-:S02]  /*0820*/  @!P2 MOV R22, R4 ;  /* 0x000000040016a202 */ /* 0x000fc40000000f00 */
[----:B------:R-:W-:Y:S01]  /*0830*/  @!P2 MOV R23, R7 ;  /* 0x000000070017a202 */ /* 0x000fe20000000f00 */
[C---:B------:R-:W-:Y:S01]  /*0840*/  @!P2 IMAD R33, R24.reuse, R3, R32 ;  /* 0x000000031821a224 */ /* 0x040fe200078e0220 */
[----:B------:R-:W5:Y:S01]  /*0850*/  @!P1 LDG.E R54, desc[UR12][R28.64] ;  /* 0x0000000c1c369981 */ /* 0x000f62000c1e1900 */
[----:B0-----:R-:W0:Y:S01]  /*0860*/  @!P3 LDC.64 R26, c[0x0][0x3a0] ;  /* 0x0000e800ff1abb82 */ /* 0x001e220000000a00 */
[----:B------:R-:W-:-:S07]  /*0870*/  @!P2 IMAD.WIDE.U32 R2, R24, R2, R22 ;  /* 0x000000021802a225 */ /* 0x000fce00078e0016 */
[----:B------:R-:W0:Y:S01]  /*0880*/  @!P3 LDC.64 R22, c[0x0][0x398] ;  /* 0x0000e600ff16bb82 */ /* 0x000e220000000a00 */
[----:B------:R-:W-:Y:S02]  /*0890*/  @!P2 IADD3 R3, PT, PT, R3, R33, RZ ;  /* 0x000000210303a210 */ /* 0x000fe40007ffe0ff */
[----:B--2---:R-:W-:Y:S01]  /*08a0*/  @!P1 IADD3 R8, P0, PT, R31, R8, RZ ;  /* 0x000000081f089210 */ /* 0x004fe20007f1e0ff */
[----:B-1----:R-:W-:Y:S01]  /*08b0*/  @!P3 IMAD R31, R25, R16, RZ ;  /* 0x00000010191fb224 */ /* 0x002fe200078e02ff */
[C---:B------:R-:W-:Y:S02]  /*08c0*/  @!P2 SHF.L.U32 R25, R2.reuse, 0x1, RZ ;  /* 0x000000010219a819 */ /* 0x040fe400000006ff */
[----:B------:R-:W-:Y:S02]  /*08d0*/  @!P2 SHF.L.U64.HI R24, R2, 0x1, R3 ;  /* 0x000000010218a819 */ /* 0x000fe40000010203 */
[----:B------:R-:W-:Y:S02]  /*08e0*/  @!P3 MOV R2, R4 ;  /* 0x000000040002b202 */ /* 0x000fe40000000f00 */
[----:B------:R-:W-:Y:S01]  /*08f0*/  @!P3 MOV R3, R7 ;  /* 0x000000070003b202 */ /* 0x000fe20000000f00 */
[----:B------:R-:W-:Y:S01]  /*0900*/  @!P3 IMAD R31, R0, R17, R31 ;  /* 0x00000011001fb224 */ /* 0x000fe200078e021f */
[----:B------:R-:W-:-:S02]  /*0910*/  @!P1 IADD3.X R9, PT, PT, R30, R9, RZ, P0, !PT ;  /* 0x000000091e099210 */ /* 0x000fc400007fe4ff */
[C---:B---3--:R-:W-:Y:S01]  /*0920*/  @!P2 IADD3 R18, P0, PT, R25.reuse, R18, RZ ;  /* 0x000000121912a210 */ /* 0x048fe20007f1e0ff */
[----:B------:R-:W-:Y:S02]  /*0930*/  @!P3 IMAD.WIDE.U32 R16, R0, R16, R2 ;  /* 0x000000100010b225 */ /* 0x000fe400078e0002 */
[----:B------:R1:W5:Y:S01]  /*0940*/  @!P1 LDG.E R50, desc[UR12][R8.64] ;  /* 0x0000000c08329981 */ /* 0x000362000c1e1900 */
[----:B------:R-:W-:Y:S02]  /*0950*/  @!P2 IADD3.X R19, PT, PT, R24, R19, RZ, P0, !PT ;  /* 0x000000131813a210 */ /* 0x000fe400007fe4ff */
[----:B----4-:R-:W-:Y:S02]  /*0960*/  @!P2 IADD3 R20, P0, PT, R25, R20, RZ ;  /* 0x000000141914a210 */ /* 0x010fe40007f1e0ff */
[----:B------:R-:W-:Y:S01]  /*0970*/  @!P3 IADD3 R25, PT, PT, R17, R31, RZ ;  /* 0x0000001f1119b210 */ /* 0x000fe20007ffe0ff */
[----:B------:R-:W-:Y:S01]  /*0980*/  HFMA2 R3, -RZ, RZ, 0, 0 ;  /* 0x00000000ff037431 */ /* 0x000fe200000001ff */
[----:B------:R-:W-:Y:S01]  /*0990*/  @!P3 SHF.L.U32 R17, R16, 0x1, RZ ;  /* 0x000000011011b819 */ /* 0x000fe200000006ff */
[----:B------:R2:W5:Y:S01]  /*09a0*/  @!P2 LDG.E R53, desc[UR12][R18.64] ;  /* 0x0000000c1235a981 */ /* 0x000562000c1e1900 */
[----:B------:R-:W-:-:S02]  /*09b0*/  @!P2 IADD3.X R21, PT, PT, R24, R21, RZ, P0, !PT ;  /* 0x000000151815a210 */ /* 0x000fc400007fe4ff */
[----:B------:R-:W-:Y:S02]  /*09c0*/  @!P3 SHF.L.U64.HI R16, R16, 0x1, R25 ;  /* 0x000000011010b819 */ /* 0x000fe40000010219 */
[C---:B0-----:R-:W-:Y:S02]  /*09d0*/  @!P3 IADD3 R26, P0, PT, R17.reuse, R26, RZ ;  /* 0x0000001a111ab210 */ /* 0x041fe40007f1e0ff */
[----:B-1----:R-:W-:Y:S02]  /*09e0*/  CS2R R8, SRZ ;  /* 0x0000000000087805 */ /* 0x002fe4000001ff00 */
[----:B------:R-:W-:Y:S01]  /*09f0*/  @!P3 IADD3 R22, P1, PT, R17, R22, RZ ;  /* 0x000000161116b210 */ /* 0x000fe20007f3e0ff */
[----:B------:R2:W5:Y:S01]  /*0a00*/  @!P2 LDG.E R3, desc[UR12][R20.64] ;  /* 0x0000000c1403a981 */ /* 0x000562000c1e1900 */
[----:B------:R-:W-:Y:S02]  /*0a10*/  MOV R0, RZ ;  /* 0x000000ff00007202 */ /* 0x000fe40000000f00 */
[C---:B------:R-:W-:Y:S01]  /*0a20*/  @!P3 IADD3.X R27, PT, PT, R16.reuse, R27, RZ, P0, !PT ;  /* 0x0000001b101bb210 */ /* 0x040fe200007fe4ff */
[----:B------:R2:W5:Y:S01]  /*0a30*/  @P4 LDG.E.64 R8, desc[UR12][R14.64] ;  /* 0x0000000c0e084981 */ /* 0x000562000c1e1b00 */
[----:B------:R-:W-:-:S03]  /*0a40*/  @!P3 IADD3.X R23, PT, PT, R16, R23, RZ, P1, !PT ;  /* 0x000000171017b210 */ /* 0x000fc60000ffe4ff */
[----:B------:R2:W5:Y:S04]  /*0a50*/  @!P3 LDG.E R52, desc[UR12][R26.64] ;  /* 0x0000000c1a34b981 */ /* 0x000568000c1e1900 */
[----:B------:R2:W5:Y:S01]  /*0a60*/  @!P3 LDG.E R0, desc[UR12][R22.64] ;  /* 0x0000000c1600b981 */ /* 0x000562000c1e1900 */
[----:B------:R-:W-:-:S13]  /*0a70*/  R2UR UR14, R12 ;  /* 0x000000000c0e72ca */ /* 0x000fda00000e0000 */
[----:B------:R-:W-:-:S05]  /*0a80*/  MOV R2, UR14 ;  /* 0x0000000e00027c02 */ /* 0x000fca0008000f00 */
[----:B------:R-:W-:-:S05]  /*0a90*/  FFMA.FTZ R13, -R2, UR14, R13 ;  /* 0x0000000e020d7c23 */ /* 0x000fca000801010d */
[----:B------:R-:W-:-:S13]  /*0aa0*/  FSETP.GTU.FTZ.AND P0, PT, R13, RZ, PT ;  /* 0x000000ff0d00720b */ /* 0x000fda0003f1c000 */
[----:B------:R-:W-:-:S05]  /*0ab0*/  VOTEU.ANY UP0, P0 ;  /* 0x0000000000ff7886 */ /* 0x000fca0000000100 */
[----:B------:R-:W0:Y:S01]  /*0ac0*/  @UP0 LDCU UR5, c[0x0][0x3c0] ;  /* 0x00007800ff0507ac */ /* 0x000e220008000800 */
[----:B------:R-:W-:-:S13]  /*0ad0*/  PLOP3.LUT P0, PT, PT, PT, UP0, 0x80, 0x8 ;  /* 0x000000000008781c */ /* 0x000fda0003f0f008 */
[----:B0-----:R-:W-:-:S06]  /*0ae0*/  @P0 FADD.FTZ R2, R13, UR5 ;  /* 0x000000050d020e21 */ /* 0x001fcc0008010000 */
[----:B------:R-:W0:Y:S01]  /*0af0*/  @P0 MUFU.RSQ R2, R2 ;  /* 0x0000000200020308 */ /* 0x000e220000001400 */
[----:B------:R-:W-:-:S03]  /*0b00*/  UISETP.NE.AND UP1, UPT, UR9, URZ, UPT ;  /* 0x000000ff0900728c */ /* 0x000fc6000bf25270 */
[----:B------:R-:W-:Y:S01]  /*0b10*/  UMOV UR9, 0x3f800000 ;  /* 0x3f80000000097882 */ /* 0x000fe20000000000 */
[----:B0-----:R-:W-:-:S13]  /*0b20*/  @P0 R2UR UR5, R2 ;  /* 0x00000000020502ca */ /* 0x001fda00000e0000 */
[----:B------:R-:W-:Y:S01]  /*0b30*/  @UP0 UMOV UR9, UR5 ;  /* 0x0000000500090c82 */ /* 0x000fe20008000000 */
[----:B--2---:R-:W-:Y:S05]  /*0b40*/  BRA.U UP1, `(.L_x_623) ;  /* 0x0000000501247547 */ /* 0x004fea000b800000 */
[--C-:B-----5:R-:W-:Y:S02]  /*0b50*/  HADD2.F32 R12, -RZ, R55.reuse.H0_H0 ;  /* 0x20000037ff0c7230 */ /* 0x120fe40000004100 */
[----:B------:R-:W-:Y:S02]  /*0b60*/  HADD2.F32 R14, -RZ, R55.H1_H1 ;  /* 0x30000037ff0e7230 */ /* 0x000fe40000004100 */
[--C-:B------:R-:W-:Y:S02]  /*0b70*/  HADD2.F32 R13, -RZ, R51.reuse.H0_H0 ;  /* 0x20000033ff0d7230 */ /* 0x100fe40000004100 */
[----:B------:R-:W-:Y:S01]  /*0b80*/  FADD.FTZ R12, R12, -UR14 ;  /* 0x8000000e0c0c7e21 */ /* 0x000fe20008010000 */
[----:B------:R-:W-:Y:S02]  /*0b90*/  HADD2.F32 R2, -RZ, R51.H1_H1 ;  /* 0x30000033ff027230 */ /* 0x000fe40000004100 */
[----:B------:R-:W-:Y:S01]  /*0ba0*/  FADD.FTZ R14, R14, -UR14 ;  /* 0x8000000e0e0e7e21 */ /* 0x000fe20008010000 */
[----:B------:R-:W-:-:S02]  /*0bb0*/  HADD2.F32 R18, -RZ, R54.H0_H0 ;  /* 0x20000036ff127230 */ /* 0x000fc40000004100 */
[----:B------:R-:W-:Y:S01]  /*0bc0*/  FMUL.FTZ R15, R10, R13 ;  /* 0x0000000d0a0f7220 */ /* 0x000fe20000410000 */
[----:B------:R-:W-:Y:S01]  /*0bd0*/  FMUL.FTZ R12, R12, UR9 ;  /* 0x000000090c0c7c20 */ /* 0x000fe20008410000 */
[----:B------:R-:W-:Y:S02]  /*0be0*/  HADD2.F32 R21, -RZ, R50.H0_H0 ;  /* 0x20000032ff157230 */ /* 0x000fe40000004100 */
[----:B------:R-:W-:Y:S01]  /*0bf0*/  FMUL.FTZ R16, R11, R2 ;  /* 0x000000020b107220 */ /* 0x000fe20000410000 */
[----:B------:R-:W-:Y:S01]  /*0c00*/  FMUL.FTZ R17, R14, UR9 ;  /* 0x000000090e117c20 */ /* 0x000fe20008410000 */
[----:B------:R-:W-:Y:S01]  /*0c10*/  FADD.FTZ R19, RZ, R15 ;  /* 0x0000000fff137221 */ /* 0x000fe20000010000 */
[----:B------:R-:W-:Y:S01]  /*0c20*/  FFMA.FTZ R14, R12, R15, RZ ;  /* 0x0000000f0c0e7223 */ /* 0x000fe200000100ff */
[----:B------:R-:W-:Y:S01]  /*0c30*/  FADD.FTZ R18, R18, -UR14 ;  /* 0x8000000e12127e21 */ /* 0x000fe20008010000 */
[----:B------:R-:W-:Y:S01]  /*0c40*/  FMUL.FTZ R20, R10, R21 ;  /* 0x000000150a147220 */ /* 0x000fe20000410000 */
[----:B------:R-:W-:Y:S01]  /*0c50*/  FADD.FTZ R19, R16, R19 ;  /* 0x0000001310137221 */ /* 0x000fe20000010000 */
[----:B------:R-:W-:Y:S01]  /*0c60*/  FFMA.FTZ R14, R17, R16, R14 ;  /* 0x00000010110e7223 */ /* 0x000fe2000001000e */
[----:B------:R-:W-:-:S02]  /*0c70*/  HADD2.F32 R15, -RZ, R54.H1_H1 ;  /* 0x30000036ff0f7230 */ /* 0x000fc40000004100 */
[----:B------:R-:W-:Y:S01]  /*0c80*/  FMUL.FTZ R23, R18, UR9 ;  /* 0x0000000912177c20 */ /* 0x000fe20008410000 */
[----:B------:R-:W-:Y:S01]  /*0c90*/  FADD.FTZ R25, R19, R20 ;  /* 0x0000001413197221 */ /* 0x000fe20000010000 */
[----:B------:R-:W-:Y:S02]  /*0ca0*/  HADD2.F32 R16, -RZ, R50.H1_H1 ;  /* 0x30000032ff107230 */ /* 0x000fe40000004100 */
[----:B------:R-:W-:Y:S01]  /*0cb0*/  FFMA.FTZ R12, R13, R12, RZ ;  /* 0x0000000c0d0c7223 */ /* 0x000fe200000100ff */
[----:B------:R-:W-:Y:S01]  /*0cc0*/  FFMA.FTZ R20, R23, R20, R14 ;  /* 0x0000001417147223 */ /* 0x000fe2000001000e */
[----:B------:R-:W-:Y:S02]  /*0cd0*/  HADD2.F32 R22, -RZ, R53.H0_H0 ;  /* 0x20000035ff167230 */ /* 0x000fe40000004100 */
[----:B------:R-:W-:Y:S01]  /*0ce0*/  FADD.FTZ R14, R15, -UR14 ;  /* 0x8000000e0f0e7e21 */ /* 0x000fe20008010000 */
[----:B------:R-:W-:Y:S02]  /*0cf0*/  HADD2.F32 R15, -RZ, R3.H0_H0 ;  /* 0x20000003ff0f7230 */ /* 0x000fe40000004100 */
[----:B------:R-:W-:Y:S01]  /*0d00*/  FMUL.FTZ R18, R11, R16 ;  /* 0x000000100b127220 */ /* 0x000fe20000410000 */
[----:B------:R-:W-:Y:S01]  /*0d10*/  FFMA.FTZ R12, R21, R23, R12 ;  /* 0x00000017150c7223 */ /* 0x000fe2000001000c */
[----:B------:R-:W-:Y:S01]  /*0d20*/  FMUL.FTZ R19, R14, UR9 ;  /* 0x000000090e137c20 */ /* 0x000fe20008410000 */
[----:B------:R-:W-:Y:S01]  /*0d30*/  FADD.FTZ R22, R22, -UR14 ;  /* 0x8000000e16167e21 */ /* 0x000fe20008010000 */
[----:B------:R-:W-:Y:S01]  /*0d40*/  FADD.FTZ R25, R18, R25 ;  /* 0x0000001912197221 */ /* 0x000fe20000010000 */
[----:B------:R-:W-:Y:S01]  /*0d50*/  FMUL.FTZ R24, R10, R15 ;  /* 0x0000000f0a187220 */ /* 0x000fe20000410000 */
[----:B------:R-:W-:Y:S01]  /*0d60*/  FFMA.FTZ R20, R19, R18, R20 ;  /* 0x0000001213147223 */ /* 0x000fe20000010014 */
[----:B------:R-:W-:Y:S01]  /*0d70*/  FMUL.FTZ R27, R22, UR9 ;  /* 0x00000009161b7c20 */ /* 0x000fe20008410000 */
[----:B------:R-:W-:-:S02]  /*0d80*/  HADD2.F32 R18, -RZ, R53.H1_H1 ;  /* 0x30000035ff127230 */ /* 0x000fc40000004100 */
[----:B------:R-:W-:Y:S01]  /*0d90*/  FADD.FTZ R14, RZ, R13 ;  /* 0x0000000dff0e7221 */ /* 0x000fe20000010000 */
[----:B------:R-:W-:Y:S01]  /*0da0*/  FFMA.FTZ R17, R2, R17, RZ ;  /* 0x0000001102117223 */ /* 0x000fe200000100ff */
[----:B------:R-:W-:Y:S01]  /*0db0*/  FFMA.FTZ R23, R27, R24, R20 ;  /* 0x000000181b177223 */ /* 0x000fe20000010014 */
[----:B------:R-:W-:Y:S02]  /*0dc0*/  HADD2.F32 R20, -RZ, R3.H1_H1 ;  /* 0x30000003ff147230 */ /* 0x000fe40000004100 */
[----:B------:R-:W-:Y:S01]  /*0dd0*/  FADD.FTZ R18, R18, -UR14 ;  /* 0x8000000e12127e21 */ /* 0x000fe20008010000 */
[----:B------:R-:W-:Y:S01]  /*0de0*/  FADD.FTZ R14, R21, R14 ;  /* 0x0000000e150e7221 */ /* 0x000fe20000010000 */
[----:B------:R-:W-:Y:S01]  /*0df0*/  FADD.FTZ R13, RZ, R2 ;  /* 0x00000002ff0d7221 */ /* 0x000fe20000010000 */
[----:B------:R-:W-:Y:S01]  /*0e00*/  FADD.FTZ R22, R25, R24 ;  /* 0x0000001819167221 */ /* 0x000fe20000010000 */
[----:B------:R-:W-:Y:S02]  /*0e10*/  HADD2.F32 R2, -RZ, R52.H0_H0 ;  /* 0x20000034ff027230 */ /* 0x000fe40000004100 */
[----:B------:R-:W-:Y:S01]  /*0e20*/  FMUL.FTZ R21, R11, R20 ;  /* 0x000000140b157220 */ /* 0x000fe20000410000 */
[----:B------:R-:W-:Y:S01]  /*0e30*/  FMUL.FTZ R18, R18, UR9 ;  /* 0x0000000912127c20 */ /* 0x000fe20008410000 */
[----:B------:R-:W-:Y:S01]  /*0e40*/  FFMA.FTZ R17, R16, R19, R17 ;  /* 0x0000001310117223 */ /* 0x000fe20000010011 */
[----:B------:R-:W-:-:S02]  /*0e50*/  HADD2.F32 R19, -RZ, R0.H0_H0 ;  /* 0x20000000ff137230 */ /* 0x000fc40000004100 */
[----:B------:R-:W-:Y:S01]  /*0e60*/  FADD.FTZ R22, R21, R22 ;  /* 0x0000001615167221 */ /* 0x000fe20000010000 */
[----:B------:R-:W-:Y:S01]  /*0e70*/  FFMA.FTZ R23, R18, R21, R23 ;  /* 0x0000001512177223 */ /* 0x000fe20000010017 */
[----:B------:R-:W-:Y:S01]  /*0e80*/  FADD.FTZ R21, R2, -UR14 ;  /* 0x8000000e02157e21 */ /* 0x000fe20008010000 */
[----:B------:R-:W-:Y:S02]  /*0e90*/  HADD2.F32 R2, -RZ, R52.H1_H1 ;  /* 0x30000034ff027230 */ /* 0x000fe40000004100 */
[----:B------:R-:W-:Y:S01]  /*0ea0*/  FADD.FTZ R13, R16, R13 ;  /* 0x0000000d100d7221 */ /* 0x000fe20000010000 */
[----:B------:R-:W-:Y:S02]  /*0eb0*/  HADD2.F32 R16, -RZ, R0.H1_H1 ;  /* 0x30000000ff107230 */ /* 0x000fe40000004100 */
[----:B------:R-:W-:Y:S01]  /*0ec0*/  FMUL.FTZ R25, R10, R19 ;  /* 0x000000130a197220 */ /* 0x000fe20000410000 */
[----:B------:R-:W-:Y:S01]  /*0ed0*/  FMUL.FTZ R24, R21, UR9 ;  /* 0x0000000915187c20 */ /* 0x000fe20008410000 */
[----:B------:R-:W-:Y:S01]  /*0ee0*/  FADD.FTZ R2, R2, -UR14 ;  /* 0x8000000e02027e21 */ /* 0x000fe20008010000 */
[----:B------:R-:W-:Y:S01]  /*0ef0*/  FADD.FTZ R14, R14, R15 ;  /* 0x0000000f0e0e7221 */ /* 0x000fe20000010000 */
[----:B------:R-:W-:Y:S01]  /*0f00*/  FFMA.FTZ R12, R15, R27, R12 ;  /* 0x0000001b0f0c7223 */ /* 0x000fe2000001000c */
[----:B------:R-:W-:Y:S01]  /*0f10*/  FADD.FTZ R22, R22, R25 ;  /* 0x0000001916167221 */ /* 0x000fe20000010000 */
[----:B------:R-:W-:Y:S01]  /*0f20*/  FFMA.FTZ R23, R24, R25, R23 ;  /* 0x0000001918177223 */ /* 0x000fe20000010017 */
[----:B------:R-:W-:Y:S01]  /*0f30*/  FMUL.FTZ R15, R11, R16 ;  /* 0x000000100b0f7220 */ /* 0x000fe20000410000 */
[----:B------:R-:W-:Y:S01]  /*0f40*/  FMUL.FTZ R2, R2, UR9 ;  /* 0x0000000902027c20 */ /* 0x000fe20008410000 */
[----:B------:R-:W-:Y:S01]  /*0f50*/  FADD.FTZ R13, R13, R20 ;  /* 0x000000140d0d7221 */ /* 0x000fe20000010000 */
[----:B------:R-:W-:Y:S01]  /*0f60*/  FFMA.FTZ R17, R20, R18, R17 ;  /* 0x0000001214117223 */ /* 0x000fe20000010011 */
[----:B------:R-:W-:Y:S01]  /*0f70*/  FADD.FTZ R22, R15, R22 ;  /* 0x000000160f167221 */ /* 0x000fe20000010000 */
[----:B------:R-:W-:Y:S01]  /*0f80*/  FFMA.FTZ R23, R2, R15, R23 ;  /* 0x0000000f02177223 */ /* 0x000fe20000010017 */
[----:B------:R-:W-:Y:S01]  /*0f90*/  FADD.FTZ R15, R13, R16 ;  /* 0x000000100d0f7221 */ /* 0x000fe20000010000 */
[----:B------:R-:W-:Y:S01]  /*0fa0*/  FADD.FTZ R14, R14, R19 ;  /* 0x000000130e0e7221 */ /* 0x000fe20000010000 */
[----:B------:R-:W-:Y:S01]  /*0fb0*/  FFMA.FTZ R12, R19, R24, R12 ;  /* 0x00000018130c7223 */ /* 0x000fe2000001000c */
[----:B------:R-:W-:Y:S01]  /*0fc0*/  FFMA.FTZ R13, R16, R2, R17 ;  /* 0x00000002100d7223 */ /* 0x000fe20000010011 */
[----:B------:R-:W-:Y:S06]  /*0fd0*/  BRA `(.L_x_624) ;  /* 0x0000000800407947 */ /* 0x000fec0003800000 */
.L_x_623:
[--C-:B-----5:R-:W-:Y:S02]  /*0fe0*/  HADD2.F32 R2, -RZ, R55.reuse.H0_H0 ;  /* 0x20000037ff027230 */ /* 0x120fe40000004100 */
[--C-:B------:R-:W-:Y:S02]  /*0ff0*/  HADD2.F32 R13, -RZ, R54.reuse.H0_H0 ;  /* 0x20000036ff0d7230 */ /* 0x100fe40000004100 */
[----:B------:R-:W-:Y:S02]  /*1000*/  HADD2.F32 R12, -RZ, R55.H1_H1 ;  /* 0x30000037ff0c7230 */ /* 0x000fe40000004100 */
[----:B------:R-:W-:Y:S01]  /*1010*/  FADD.FTZ R2, R2, -UR14 ;  /* 0x8000000e02027e21 */ /* 0x000fe20008010000 */
[----:B------:R-:W-:Y:S02]  /*1020*/  HADD2.F32 R16, -RZ, R53.H0_H0 ;  /* 0x20000035ff107230 */ /* 0x000fe40000004100 */
[----:B------:R-:W-:Y:S01]  /*1030*/  FADD.FTZ R15, R13, -UR14 ;  /* 0x8000000e0d0f7e21 */ /* 0x000fe20008010000 */
[----:B------:R-:W-:-:S02]  /*1040*/  HADD2.F32 R14, -RZ, R54.H1_H1 ;  /* 0x30000036ff0e7230 */ /* 0x000fc40000004100 */
[----:B------:R-:W-:Y:S01]  /*1050*/  FMUL.FTZ R13, R2, UR9 ;  /* 0x00000009020d7c20 */ /* 0x000fe20008410000 */
[--C-:B------:R-:W-:Y:S02]  /*1060*/  HADD2.F32 R18, -RZ, R52.reuse.H0_H0 ;  /* 0x20000034ff127230 */ /* 0x100fe40000004100 */
[----:B------:R-:W-:Y:S01]  /*1070*/  FADD.FTZ R12, R12, -UR14 ;  /* 0x8000000e0c0c7e21 */ /* 0x000fe20008010000 */
[----:B------:R-:W-:Y:S01]  /*1080*/  FADD.FTZ R19, R16, -UR14 ;  /* 0x8000000e10137e21 */ /* 0x000fe20008010000 */
[----:B------:R-:W-:Y:S01]  /*1090*/  FFMA.FTZ R28, R10, R13, R8 ;  /* 0x0000000d0a1c7223 */ /* 0x000fe20000010008 */
[----:B------:R-:W-:Y:S01]  /*10a0*/  FADD.FTZ R14, R14, -UR14 ;  /* 0x8000000e0e0e7e21 */ /* 0x000fe20008010000 */
[----:B------:R-:W-:Y:S02]  /*10b0*/  HADD2.F32 R17, -RZ, R53.H1_H1 ;  /* 0x30000035ff117230 */ /* 0x000fe40000004100 */
[----:B------:R-:W-:Y:S01]  /*10c0*/  FMUL.FTZ R2, R12, UR9 ;  /* 0x000000090c027c20 */ /* 0x000fe20008410000 */
[----:B------:R-:W-:Y:S01]  /*10d0*/  FMUL.FTZ R16, R28, -1.4426950216293334961 ;  /* 0xbfb8aa3b1c107820 */ /* 0x000fe20000410000 */
[----:B------:R-:W-:Y:S01]  /*10e0*/  FADD.FTZ R21, R18, -UR14 ;  /* 0x8000000e12157e21 */ /* 0x000fe20008010000 */
[----:B------:R-:W-:Y:S01]  /*10f0*/  FMUL.FTZ R15, R15, UR9 ;  /* 0x000000090f0f7c20 */ /* 0x000fe20008410000 */
[----:B------:R-:W-:Y:S01]  /*1100*/  FMUL.FTZ R18, R14, UR9 ;  /* 0x000000090e127c20 */ /* 0x000fe20008410000 */
[----:B------:R0:W1:Y:S01]  /*1110*/  MUFU.EX2 R26, R16 ;  /* 0x00000010001a7308 */ /* 0x0000620000000800 */
[----:B------:R-:W-:-:S02]  /*1120*/  HADD2.F32 R20, -RZ, R52.H1_H1 ;  /* 0x30000034ff147230 */ /* 0x000fc40000004100 */
[--C-:B------:R-:W-:Y:S01]  /*1130*/  FFMA.FTZ R25, R11, R2, R9.reuse ;  /* 0x000000020b197223 */ /* 0x100fe20000010009 */
[----:B------:R-:W-:Y:S01]  /*1140*/  FADD.FTZ R17, R17, -UR14 ;  /* 0x8000000e11117e21 */ /* 0x000fe20008010000 */
[--C-:B------:R-:W-:Y:S01]  /*1150*/  FFMA.FTZ R23, R10, R15, R8.reuse ;  /* 0x0000000f0a177223 */ /* 0x100fe20000010008 */
[--C-:B------:R-:W-:Y:S01]  /*1160*/  FFMA.FTZ R24, R11, R18, R9.reuse ;  /* 0x000000120b187223 */ /* 0x100fe20000010009 */
[----:B------:R-:W-:Y:S01]  /*1170*/  FADD.FTZ R31, R20, -UR14 ;  /* 0x8000000e141f7e21 */ /* 0x000fe20008010000 */
[----:B------:R-:W-:Y:S01]  /*1180*/  FMUL.FTZ R22, R25, -1.4426950216293334961 ;  /* 0xbfb8aa3b19167820 */ /* 0x000fe20000410000 */
[----:B------:R-:W-:Y:S01]  /*1190*/  FMUL.FTZ R27, R23, -1.4426950216293334961 ;  /* 0xbfb8aa3b171b7820 */ /* 0x000fe20000410000 */
[----:B------:R-:W-:Y:S01]  /*11a0*/  FMUL.FTZ R14, R17, UR9 ;  /* 0x00000009110e7c20 */ /* 0x000fe20008410000 */
[----:B------:R-:W-:Y:S01]  /*11b0*/  FMUL.FTZ R19, R19, UR9 ;  /* 0x0000000913137c20 */ /* 0x000fe20008410000 */
[----:B------:R-:W-:Y:S01]  /*11c0*/  FMUL.FTZ R32, R24, -1.4426950216293334961 ;  /* 0xbfb8aa3b18207820 */ /* 0x000fe20000410000 */
[----:B------:R-:W-:Y:S01]  /*11d0*/  FMUL.FTZ R17, R21, UR9 ;  /* 0x0000000915117c20 */ /* 0x000fe20008410000 */
[----:B------:R2:W3:Y:S01]  /*11e0*/  MUFU.EX2 R29, R22 ;  /* 0x00000016001d7308 */ /* 0x0004e20000000800 */
[----:B0-----:R-:W-:Y:S01]  /*11f0*/  FMUL.FTZ R16, R31, UR9 ;  /* 0x000000091f107c20 */ /* 0x001fe20008410000 */
[C-C-:B------:R-:W-:Y:S01]  /*1200*/  FFMA.FTZ R20, R11.reuse, R14, R9.reuse ;  /* 0x0000000e0b147223 */ /* 0x140fe20000010009 */
[C-C-:B------:R-:W-:Y:S01]  /*1210*/  FFMA.FTZ R12, R10.reuse, R19, R8.reuse ;  /* 0x000000130a0c7223 */ /* 0x140fe20000010008 */
[----:B------:R0:W4:Y:S01]  /*1220*/  MUFU.EX2 R30, R27 ;  /* 0x0000001b001e7308 */ /* 0x0001220000000800 */
[----:B------:R-:W-:Y:S01]  /*1230*/  FFMA.FTZ R21, R10, R17, R8 ;  /* 0x000000110a157223 */ /* 0x000fe20000010008 */
[----:B-1----:R-:W-:Y:S01]  /*1240*/  FADD.FTZ R26, R26, 1 ;  /* 0x3f8000001a1a7421 */ /* 0x002fe20000010000 */
[----:B------:R-:W-:Y:S01]  /*1250*/  FMUL.FTZ R37, R20, -1.4426950216293334961 ;  /* 0xbfb8aa3b14257820 */ /* 0x000fe20000410000 */
[----:B------:R-:W1:Y:S01]  /*1260*/  MUFU.EX2 R32, R32 ;  /* 0x0000002000207308 */ /* 0x000e620000000800 */
[----:B--2---:R-:W-:Y:S01]  /*1270*/  FFMA.FTZ R22, R11, R16, R9 ;  /* 0x000000100b167223 */ /* 0x004fe20000010009 */
[----:B------:R-:W-:Y:S01]  /*1280*/  FMUL.FTZ R33, R12, -1.4426950216293334961 ;  /* 0xbfb8aa3b0c217820 */ /* 0x000fe20000410000 */
[----:B------:R-:W-:Y:S01]  /*1290*/  FMUL.FTZ R38, R21, -1.4426950216293334961 ;  /* 0xbfb8aa3b15267820 */ /* 0x000fe20000410000 */
[----:B------:R-:W-:-:S02]  /*12a0*/  HADD2.F32 R43, -RZ, R51.H1_H1 ;  /* 0x30000033ff2b7230 */ /* 0x000fc40000004100 */
[----:B------:R-:W-:Y:S01]  /*12b0*/  FMUL.FTZ R31, R22, -1.4426950216293334961 ;  /* 0xbfb8aa3b161f7820 */ /* 0x000fe20000410000 */
[----:B0-----:R-:W0:Y:S01]  /*12c0*/  MUFU.RCP R27, R26 ;  /* 0x0000001a001b7308 */ /* 0x001e220000001000 */
[----:B---3--:R-:W-:Y:S01]  /*12d0*/  FADD.FTZ R36, R29, 1 ;  /* 0x3f8000001d247421 */ /* 0x008fe20000010000 */
[----:B------:R-:W-:Y:S02]  /*12e0*/  HADD2.F32 R40, -RZ, R50.H1_H1 ;  /* 0x30000032ff287230 */ /* 0x000fe40000004100 */
[----:B----4-:R-:W-:Y:S01]  /*12f0*/  FADD.FTZ R35, R30, 1 ;  /* 0x3f8000001e237421 */ /* 0x010fe20000010000 */
[----:B------:R-:W-:-:S03]  /*1300*/  HADD2.F32 R45, -RZ, R0.H0_H0 ;  /* 0x20000000ff2d7230 */ /* 0x000fc60000004100 */
[----:B------:R-:W2:Y:S01]  /*1310*/  MUFU.EX2 R34, R33 ;  /* 0x0000002100227308 */ /* 0x000ea20000000800 */
[----:B-1----:R-:W-:-:S03]  /*1320*/  FADD.FTZ R32, R32, 1 ;  /* 0x3f80000020207421 */ /* 0x002fc60000010000 */
[----:B------:R-:W1:Y:S04]  /*1330*/  MUFU.EX2 R37, R37 ;  /* 0x0000002500257308 */ /* 0x000e680000000800 */
[----:B------:R-:W3:Y:S04]  /*1340*/  MUFU.EX2 R38, R38 ;  /* 0x0000002600267308 */ /* 0x000ee80000000800 */
[----:B------:R-:W4:Y:S01]  /*1350*/  MUFU.EX2 R31, R31 ;  /* 0x0000001f001f7308 */ /* 0x000f220000000800 */
[----:B--2---:R-:W-:Y:S01]  /*1360*/  FADD.FTZ R29, R34, 1 ;  /* 0x3f800000221d7421 */ /* 0x004fe20000010000 */
[----:B------:R-:W-:-:S02]  /*1370*/  HADD2.F32 R34, -RZ, R51.H0_H0 ;  /* 0x20000033ff227230 */ /* 0x000fc40000004100 */
[----:B------:R-:W2:Y:S01]  /*1380*/  MUFU.RCP R36, R36 ;  /* 0x0000002400247308 */ /* 0x000ea20000001000 */
[----:B-1----:R-:W-:Y:S01]  /*1390*/  FADD.FTZ R30, R37, 1 ;  /* 0x3f800000251e7421 */ /* 0x002fe20000010000 */
[----:B0-----:R-:W-:Y:S01]  /*13a0*/  FADD.FTZ R37, -R27, 1 ;  /* 0x3f8000001b257421 */ /* 0x001fe20000010100 */
[----:B------:R-:W-:Y:S01]  /*13b0*/  FMUL.FTZ R27, R34, R27 ;  /* 0x0000001b221b7220 */ /* 0x000fe20000410000 */
[----:B---3--:R-:W-:Y:S02]  /*13c0*/  FADD.FTZ R26, R38, 1 ;  /* 0x3f800000261a7421 */ /* 0x008fe40000010000 */
[----:B------:R-:W-:Y:S02]  /*13d0*/  FFMA.FTZ R34, R28, R37, 1 ;  /* 0x3f8000001c227423 */ /* 0x000fe40000010025 */
[----:B------:R-:W0:Y:S01]  /*13e0*/  MUFU.RCP R35, R35 ;  /* 0x0000002300237308 */ /* 0x000e220000001000 */
[----:B------:R-:W-:Y:S02]  /*13f0*/  HADD2.F32 R28, -RZ, R50.H0_H0 ;  /* 0x20000032ff1c7230 */ /* 0x000fe40000004100 */
[----:B----4-:R-:W-:Y:S01]  /*1400*/  FADD.FTZ R39, R31, 1 ;  /* 0x3f8000001f277421 */ /* 0x010fe20000010000 */
[----:B------:R-:W-:-:S04]  /*1410*/  FMUL.FTZ R27, R27, R34 ;  /* 0x000000221b1b7220 */ /* 0x000fc80000410000 */
[----:B------:R2:W1:Y:S08]  /*1420*/  MUFU.RCP R33, R32 ;  /* 0x0000002000217308 */ /* 0x0004700000001000 */
[----:B------:R-:W3:Y:S01]  /*1430*/  MUFU.RCP R29, R29 ;  /* 0x0000001d001d7308 */ /* 0x000ee20000001000 */
[----:B--2---:R-:W-:Y:S01]  /*1440*/  FMUL.FTZ R32, R43, R36 ;  /* 0x000000242b207220 */ /* 0x004fe20000410000 */
[----:B------:R-:W-:Y:S01]  /*1450*/  FADD.FTZ R36, -R36, 1 ;  /* 0x3f80000024247421 */ /* 0x000fe20000010100 */
[----:B0-----:R-:W-:Y:S01]  /*1460*/  FMUL.FTZ R31, R28, R35 ;  /* 0x000000231c1f7220 */ /* 0x001fe20000410000 */
[----:B------:R-:W-:-:S02]  /*1470*/  FADD.FTZ R38, -R35, 1 ;  /* 0x3f80000023267421 */ /* 0x000fc40000010100 */
[----:B------:R-:W-:Y:S02]  /*1480*/  FFMA.FTZ R25, R25, R36, 1 ;  /* 0x3f80000019197423 */ /* 0x000fe40000010024 */
[----:B------:R-:W0:Y:S01]  /*1490*/  MUFU.RCP R30, R30 ;  /* 0x0000001e001e7308 */ /* 0x000e220000001000 */
[----:B------:R-:W-:Y:S01]  /*14a0*/  FFMA.FTZ R36, R23, R38, 1 ;  /* 0x3f80000017247423 */ /* 0x000fe20000010026 */
[----:B-1----:R-:W-:Y:S01]  /*14b0*/  FADD.FTZ R35, -R33, 1 ;  /* 0x3f80000021237421 */ /* 0x002fe20000010100 */
[--C-:B------:R-:W-:Y:S02]  /*14c0*/  HADD2.F32 R38, -RZ, R3.reuse.H0_H0 ;  /* 0x20000003ff267230 */ /* 0x100fe40000004100 */
[----:B------:R-:W-:Y:S01]  /*14d0*/  FMUL.FTZ R28, R40, R33 ;  /* 0x00000021281c7220 */ /* 0x000fe20000410000 */
[----:B------:R-:W-:Y:S02]  /*14e0*/  HADD2.F32 R23, -RZ, R3.H1_H1 ;  /* 0x30000003ff177230 */ /* 0x000fe40000004100 */
[----:B------:R-:W-:Y:S01]  /*14f0*/  FFMA.FTZ R35, R24, R35, 1 ;  /* 0x3f80000018237423 */ /* 0x000fe20000010023 */
[----:B------:R-:W-:Y:S01]  /*1500*/  HADD2.F32 R24, -RZ, R0.H1_H1 ;  /* 0x30000000ff187230 */ /* 0x000fe20000004100 */
[----:B------:R1:W2:Y:S01]  /*1510*/  MUFU.RCP R37, R39 ;  /* 0x0000002700257308 */ /* 0x0002a20000001000 */
[----:B------:R-:W-:Y:S01]  /*1520*/  FMUL.FTZ R32, R32, R25 ;  /* 0x0000001920207220 */ /* 0x000fe20000410000 */
[----:B---3--:R-:W-:Y:S01]  /*1530*/  FMUL.FTZ R33, R38, R29 ;  /* 0x0000001d26217220 */ /* 0x008fe20000410000 */
[----:B------:R-:W-:Y:S01]  /*1540*/  FMUL.FTZ R31, R31, R36 ;  /* 0x000000241f1f7220 */ /* 0x000fe20000410000 */
[----:B------:R-:W-:Y:S01]  /*1550*/  FMUL.FTZ R28, R28, R35 ;  /* 0x000000231c1c7220 */ /* 0x000fe20000410000 */
[----:B------:R-:W-:-:S03]  /*1560*/  FMUL.FTZ R25, R11, R32 ;  /* 0x000000200b197220 */ /* 0x000fc60000410000 */
[----:B------:R-:W3:Y:S01]  /*1570*/  MUFU.RCP R26, R26 ;  /* 0x0000001a001a7308 */ /* 0x000ee20000001000 */
[----:B-1----:R-:W-:Y:S01]  /*1580*/  FADD.FTZ R39, -R29, 1 ;  /* 0x3f8000001d277421 */ /* 0x002fe20000010100 */
[----:B0-----:R-:W-:Y:S01]  /*1590*/  FADD.FTZ R43, -R30, 1 ;  /* 0x3f8000001e2b7421 */ /* 0x001fe20000010100 */
[----:B------:R-:W-:Y:S02]  /*15a0*/  FMUL.FTZ R23, R23, R30 ;  /* 0x0000001e17177220 */ /* 0x000fe40000410000 */
[----:B------:R-:W-:Y:S01]  /*15b0*/  FFMA.FTZ R12, R12, R39, 1 ;  /* 0x3f8000000c0c7423 */ /* 0x000fe20000010027 */
[----:B------:R-:W-:Y:S01]  /*15c0*/  FFMA.FTZ R20, R20, R43, 1 ;  /* 0x3f80000014147423 */ /* 0x000fe2000001002b */
[----:B--2---:R-:W-:Y:S01]  /*15d0*/  FMUL.FTZ R24, R24, R37 ;  /* 0x0000002518187220 */ /* 0x004fe20000410000 */
[----:B------:R-:W-:Y:S02]  /*15e0*/  FADD.FTZ R37, -R37, 1 ;  /* 0x3f80000025257421 */ /* 0x000fe40000010100 */
[----:B------:R-:W-:-:S02]  /*15f0*/  FMUL.FTZ R23, R23, R20 ;  /* 0x0000001417177220 */ /* 0x000fc40000410000 */
[----:B------:R-:W-:Y:S01]  /*1600*/  FFMA.FTZ R37, R22, R37, 1 ;  /* 0x3f80000016257423 */ /* 0x000fe20000010025 */
[----:B------:R-:W-:Y:S01]  /*1610*/  FMUL.FTZ R22, R33, R12 ;  /* 0x0000000c21167220 */ /* 0x000fe20000410000 */
[----:B------:R-:W-:Y:S01]  /*1620*/  FMUL.FTZ R12, R10, R27 ;  /* 0x0000001b0a0c7220 */ /* 0x000fe20000410000 */
[----:B---3--:R-:W-:Y:S01]  /*1630*/  FMUL.FTZ R29, R45, R26 ;  /* 0x0000001a2d1d7220 */ /* 0x008fe20000410000 */
[----:B------:R-:W-:Y:S01]  /*1640*/  FADD.FTZ R26, -R26, 1 ;  /* 0x3f8000001a1a7421 */ /* 0x000fe20000010100 */
[----:B------:R-:W-:Y:S01]  /*1650*/  FMUL.FTZ R20, R24, R37 ;  /* 0x0000002518147220 */ /* 0x000fe20000410000 */
[C---:B------:R-:W-:Y:S01]  /*1660*/  FFMA.FTZ R24, R13.reuse, R27, RZ ;  /* 0x0000001b0d187223 */ /* 0x040fe200000100ff */
[----:B------:R-:W-:Y:S01]  /*1670*/  FFMA.FTZ R13, R13, R12, RZ ;  /* 0x0000000c0d0d7223 */ /* 0x000fe200000100ff */
[----:B------:R-:W-:Y:S01]  /*1680*/  FFMA.FTZ R26, R21, R26, 1 ;  /* 0x3f800000151a7423 */ /* 0x000fe2000001001a */
[----:B------:R-:W-:-:S03]  /*1690*/  FADD.FTZ R27, RZ, R27 ;  /* 0x0000001bff1b7221 */ /* 0x000fc60000010000 */
[----:B------:R-:W-:Y:S01]  /*16a0*/  FMUL.FTZ R21, R29, R26 ;  /* 0x0000001a1d157220 */ /* 0x000fe20000410000 */
[----:B------:R-:W-:Y:S01]  /*16b0*/  FADD.FTZ R26, RZ, R12 ;  /* 0x0000000cff1a7221 */ /* 0x000fe20000010000 */
[----:B------:R-:W-:Y:S01]  /*16c0*/  FMUL.FTZ R29, R10, R31 ;  /* 0x0000001f0a1d7220 */ /* 0x000fe20000410000 */
[----:B------:R-:W-:Y:S01]  /*16d0*/  FFMA.FTZ R12, R2, R25, R13 ;  /* 0x00000019020c7223 */ /* 0x000fe2000001000d */
[----:B------:R-:W-:Y:S01]  /*16e0*/  FADD.FTZ R27, R27, R31 ;  /* 0x0000001f1b1b7221 */ /* 0x000fe20000010000 */
[----:B------:R-:W-:Y:S01]  /*16f0*/  FADD.FTZ R26, R25, R26 ;  /* 0x0000001a191a7221 */ /* 0x000fe20000010000 */
[----:B------:R-:W-:Y:S01]  /*1700*/  FMUL.FTZ R25, R11, R28 ;  /* 0x0000001c0b197220 */ /* 0x000fe20000410000 */
[C---:B------:R-:W-:Y:S01]  /*1710*/  FFMA.FTZ R12, R15.reuse, R29, R12 ;  /* 0x0000001d0f0c7223 */ /* 0x040fe2000001000c */
[----:B------:R-:W-:Y:S01]  /*1720*/  FFMA.FTZ R31, R15, R31, R24 ;  /* 0x0000001f0f1f7223 */ /* 0x000fe20000010018 */
[----:B------:R-:W-:Y:S01]  /*1730*/  FADD.FTZ R26, R26, R29 ;  /* 0x0000001d1a1a7221 */ /* 0x000fe20000010000 */
[----:B------:R-:W-:Y:S01]  /*1740*/  FFMA.FTZ R15, R2, R32, RZ ;  /* 0x00000020020f7223 */ /* 0x000fe200000100ff */
[----:B------:R-:W-:Y:S01]  /*1750*/  FADD.FTZ R13, RZ, R32 ;  /* 0x00000020ff0d7221 */ /* 0x000fe20000010000 */
[----:B------:R-:W-:Y:S01]  /*1760*/  FFMA.FTZ R12, R18, R25, R12 ;  /* 0x00000019120c7223 */ /* 0x000fe2000001000c */
[----:B------:R-:W-:Y:S01]  /*1770*/  FMUL.FTZ R29, R10, R22 ;  /* 0x000000160a1d7220 */ /* 0x000fe20000410000 */
[----:B------:R-:W-:Y:S01]  /*1780*/  FADD.FTZ R26, R25, R26 ;  /* 0x0000001a191a7221 */ /* 0x000fe20000010000 */
[----:B------:R-:W-:Y:S01]  /*1790*/  FFMA.FTZ R15, R18, R28, R15 ;  /* 0x0000001c120f7223 */ /* 0x000fe2000001000f */
[----:B------:R-:W-:Y:S01]  /*17a0*/  FADD.FTZ R28, R13, R28 ;  /* 0x0000001c0d1c7221 */ /* 0x000fe20000010000 */
[----:B------:R-:W-:Y:S01]  /*17b0*/  FMUL.FTZ R13, R11, R23 ;  /* 0x000000170b0d7220 */ /* 0x000fe20000410000 */
[C---:B------:R-:W-:Y:S01]  /*17c0*/  FFMA.FTZ R25, R19.reuse, R29, R12 ;  /* 0x0000001d13197223 */ /* 0x040fe2000001000c */
[----:B------:R-:W-:Y:S01]  /*17d0*/  FADD.FTZ R26, R26, R29 ;  /* 0x0000001d1a1a7221 */ /* 0x000fe20000010000 */
[----:B------:R-:W-:Y:S01]  /*17e0*/  FFMA.FTZ R12, R19, R22, R31 ;  /* 0x00000016130c7223 */ /* 0x000fe2000001001f */
[----:B------:R-:W-:Y:S01]  /*17f0*/  FMUL.FTZ R19, R10, R21 ;  /* 0x000000150a137220 */ /* 0x000fe20000410000 */
[C---:B------:R-:W-:Y:S01]  /*1800*/  FFMA.FTZ R18, R14.reuse, R13, R25 ;  /* 0x0000000d0e127223 */ /* 0x040fe20000010019 */
[----:B------:R-:W-:Y:S01]  /*1810*/  FADD.FTZ R26, R13, R26 ;  /* 0x0000001a0d1a7221 */ /* 0x000fe20000010000 */
[----:B------:R-:W-:Y:S01]  /*1820*/  FADD.FTZ R2, R27, R22 ;  /* 0x000000161b027221 */ /* 0x000fe20000010000 */
[----:B------:R-:W-:Y:S01]  /*1830*/  FFMA.FTZ R13, R14, R23, R15 ;  /* 0x000000170e0d7223 */ /* 0x000fe2000001000f */
[-C--:B------:R-:W-:Y:S01]  /*1840*/  FMUL.FTZ R25, R11, R20.reuse ;  /* 0x000000140b197220 */ /* 0x080fe20000410000 */
[C---:B------:R-:W-:Y:S01]  /*1850*/  FFMA.FTZ R27, R17.reuse, R19, R18 ;  /* 0x00000013111b7223 */ /* 0x040fe20000010012 */
[----:B------:R-:W-:Y:S01]  /*1860*/  FADD.FTZ R26, R26, R19 ;  /* 0x000000131a1a7221 */ /* 0x000fe20000010000 */
[----:B------:R-:W-:Y:S01]  /*1870*/  FADD.FTZ R15, R28, R23 ;  /* 0x000000171c0f7221 */ /* 0x000fe20000010000 */
[----:B------:R-:W-:Y:S01]  /*1880*/  FFMA.FTZ R12, R17, R21, R12 ;  /* 0x00000015110c7223 */ /* 0x000fe2000001000c */
[----:B------:R-:W-:Y:S01]  /*1890*/  FFMA.FTZ R23, R16, R25, R27 ;  /* 0x0000001910177223 */ /* 0x000fe2000001001b */
[----:B------:R-:W-:Y:S01]  /*18a0*/  FADD.FTZ R22, R25, R26 ;  /* 0x0000001a19167221 */ /* 0x000fe20000010000 */
[----:B------:R-:W-:Y:S01]  /*18b0*/  FADD.FTZ R14, R2, R21 ;  /* 0x00000015020e7221 */ /* 0x000fe20000010000 */
[----:B------:R-:W-:Y:S01]  /*18c0*/  FFMA.FTZ R13, R16, R20, R13 ;  /* 0x00000014100d7223 */ /* 0x000fe2000001000d */
[----:B------:R-:W-:-:S07]  /*18d0*/  FADD.FTZ R15, R15, R20 ;  /* 0x000000140f0f7221 */ /* 0x000fce0000010000 */
.L_x_624:
        /* <DEDUP_REMOVED lines=8> */
[----:B------:R-:W5:Y:S01]  /*1960*/  LDC R57, c[0x0][0x370] ;  /* 0x0000dc00ff397b82 */ /* 0x000f620000000800 */
[----:B------:R-:W2:Y:S01]  /*1970*/  S2R R60, SR_TID.X ;  /* 0x00000000003c7919 */ /* 0x000ea20000002100 */
[----:B-1----:R-:W-:Y:S01]  /*1980*/  ULEA UR5, UR10, UR5, 0x18 ;  /* 0x000000050a057291 */ /* 0x002fe2000f8ec0ff */
[----:B0-----:R-:W-:-:S02]  /*1990*/  ISETP.GT.AND P0, PT, R21, 0x1e, PT ;  /* 0x0000001e1500780c */ /* 0x001fc40003f04270 */
[C---:B------:R-:W-:Y:S02]  /*19a0*/  ISETP.GT.AND P3, PT, R21.reuse, 0xf, PT ;  /* 0x0000000f1500780c */ /* 0x040fe40003f64270 */
[----:B------:R-:W-:Y:S02]  /*19b0*/  ISETP.GT.AND P2, PT, R21, 0x17, PT ;  /* 0x000000171500780c */ /* 0x000fe40003f44270 */
[----:B--2---:R-:W-:-:S07]  /*19c0*/  ISETP.NE.AND P1, PT, R60, RZ, PT ;  /* 0x000000ff3c00720c */ /* 0x004fce0003f25270 */
[----:B---3--:R-:W-:Y:S01]  /*19d0*/  @!P0 FADD.FTZ R23, R2, R23 ;  /* 0x0000001702178221 */ /* 0x008fe20000010000 */
[----:B----4-:R-:W-:Y:S01]  /*19e0*/  @!P0 FADD.FTZ R22, R16, R22 ;  /* 0x0000001610168221 */ /* 0x010fe20000010000 */
[----:B------:R-:W-:Y:S02]  /*19f0*/  ISETP.GT.AND P0, PT, R21, 0x1d, PT ;  /* 0x0000001d1500780c */ /* 0x000fe40003f04270 */
[----:B------:R-:W-:Y:S01]  /*1a00*/  ISETP.GT.U32.AND P4, PT, R60, 0x1d, PT ;  /* 0x0000001d3c00780c */ /* 0x000fe20003f84070 */
        /* <DEDUP_REMOVED lines=10> */
[----:B-----5:R-:W-:-:S03]  /*1ab0*/  ISETP.GE.U32.AND P0, PT, R57, 0x2, PT ;  /* 0x000000023900780c */ /* 0x020fc60003f06070 */
        /* <DEDUP_REMOVED lines=18> */
.L_x_626:
[----:B------:R-:W-:Y:S05]  /*1be0*/  BSYNC.RECONVERGENT B0 ;  /* 0x0000000000007941 */ /* 0x000fea0003800200 */
.L_x_625:
[----:B------:R-:W-:Y:S06]  /*1bf0*/  BAR.SYNC.DEFER_BLOCKING 0x0 ;  /* 0x0000000000007b1d */ /* 0x000fec0000010000 */
[----:B------:R-:W-:Y:S04]  /*1c00*/  BSSY.RECONVERGENT B0, `(.L_x_627) ;  /* 0x0000027000007945 */ /* 0x000fe80003800200 */
[----:B------:R-:W-:Y:S05]  /*1c10*/  @P1 BRA `(.L_x_628) ;  /* 0x0000000000941947 */ /* 0x000fea0003800000 */
[----:B------:R-:W-:-:S09]  /*1c20*/  ULEA UR5, UR10, UR7, 0x18 ;  /* 0x000000070a057291 */ /* 0x000fd2000f8ec0ff */
[----:B------:R-:W4:Y:S04]  /*1c30*/  LDS.64 R36, [UR5+0x18] ;  /* 0x00001805ff247984 */ /* 0x000f280008000a00 */
[----:B-1-3--:R-:W1:Y:S04]  /*1c40*/  LDS.128 R16, [UR5+0x20] ;  /* 0x00002005ff107984 */ /* 0x00ae680008000c00 */
[----:B--2---:R-:W2:Y:S04]  /*1c50*/  LDS.128 R20, [UR5+0x30] ;  /* 0x00003005ff147984 */ /* 0x004ea80008000c00 */
[----:B------:R-:W3:Y:S04]  /*1c60*/  LDS.128 R32, [UR5+0x40] ;  /* 0x00004005ff207984 */ /* 0x000ee80008000c00 */
[----:B------:R-:W5:Y:S04]  /*1c70*/  LDS.128 R28, [UR5+0x50] ;  /* 0x00005005ff1c7984 */ /* 0x000f680008000c00 */
[----:B------:R-:W5:Y:S01]  /*1c80*/  LDS.128 R24, [UR5+0x60] ;  /* 0x00006005ff187984 */ /* 0x000f620008000c00 */
[----:B----4-:R-:W-:Y:S01]  /*1c90*/  FADD.FTZ R39, R48, R36 ;  /* 0x0000002430277221 */ /* 0x010fe20000010000 */
[----:B------:R-:W-:-:S02]  /*1ca0*/  FADD.FTZ R40, R49, R37 ;  /* 0x0000002531287221 */ /* 0x000fc40000010000 */
[----:B0-----:R-:W-:Y:S01]  /*1cb0*/  LDS.64 R48, [UR5+0x80] ;  /* 0x00008005ff307984 */ /* 0x001fe20008000a00 */
[----:B-1----:R-:W-:Y:S01]  /*1cc0*/  FADD.FTZ R43, R39, R16 ;  /* 0x00000010272b7221 */ /* 0x002fe20000010000 */
[----:B------:R-:W-:Y:S02]  /*1cd0*/  FADD.FTZ R40, R40, R17 ;  /* 0x0000001128287221 */ /* 0x000fe40000010000 */
[----:B------:R-:W0:Y:S01]  /*1ce0*/  LDS.128 R36, [UR5+0x70] ;  /* 0x00007005ff247984 */ /* 0x000e220008000c00 */
        /* <DEDUP_REMOVED lines=24> */
.L_x_628:
[----:B------:R-:W-:Y:S05]  /*1e70*/  BSYNC.RECONVERGENT B0 ;  /* 0x0000000000007941 */ /* 0x000fea0003800200 */
.L_x_627:
[----:B------:R-:W-:Y:S01]  /*1e80*/  BAR.SYNC.DEFER_BLOCKING 0x0 ;  /* 0x0000000000007b1d */ /* 0x000fe20000010000 */
[----:B------:R-:W-:-:S05]  /*1e90*/  IMAD R60, R41, 0x1e, R60 ;  /* 0x0000001e293c7824 */ /* 0x000fca00078e023c */
[----:B------:R-:W-:Y:S04]  /*1ea0*/  BSSY.RECONVERGENT B0, `(.L_x_629) ;  /* 0x000004d000007945 */ /* 0x000fe80003800200 */
[----:B------:R-:W-:Y:S05]  /*1eb0*/  @P4 BRA `(.L_x_630) ;  /* 0x00000004002c4947 */ /* 0x000fea0003800000 */
[----:B-1-3--:R-:W1:Y:S04]  /*1ec0*/  LDS.128 R16, [R2+0x1e0] ;  /* 0x0001e00002107984 */ /* 0x00ae680000000c00 */
[----:B--2---:R-:W2:Y:S04]  /*1ed0*/  LDS.128 R20, [R2+0x3c0] ;  /* 0x0003c00002147984 */ /* 0x004ea80000000c00 */
[----:B------:R-:W3:Y:S04]  /*1ee0*/  LDS.128 R24, [R2+0x5a0] ;  /* 0x0005a00002187984 */ /* 0x000ee80000000c00 */
[----:B------:R-:W4:Y:S04]  /*1ef0*/  LDS.128 R28, [R2+0x780] ;  /* 0x00078000021c7984 */ /* 0x000f280000000c00 */
[----:B------:R-:W5:Y:S04]  /*1f00*/  LDS.128 R32, [R2+0x960] ;  /* 0x0009600002207984 */ /* 0x000f680000000c00 */
[----:B------:R-:W5:Y:S04]  /*1f10*/  LDS.128 R36, [R2+0xb40] ;  /* 0x000b400002247984 */ /* 0x000f680000000c00 */
[----:B------:R-:W5:Y:S04]  /*1f20*/  LDS.128 R40, [R2+0xd20] ;  /* 0x000d200002287984 */ /* 0x000f680000000c00 */
[----:B------:R-:W5:Y:S01]  /*1f30*/  LDS.128 R44, [R2+0xf00] ;  /* 0x000f0000022c7984 */ /* 0x000f620000000c00 */
[----:B-1----:R-:W-:Y:S01]  /*1f40*/  FADD.FTZ R16, R12, R16 ;  /* 0x000000100c107221 */ /* 0x002fe20000010000 */
[----:B0-----:R-:W-:Y:S01]  /*1f50*/  FADD.FTZ R12, R13, R17 ;  /* 0x000000110d0c7221 */ /* 0x001fe20000010000 */
        /* <DEDUP_REMOVED lines=14> */
[----:B------:R-:W0:Y:S01]  /*2040*/  LDS.128 R12, [R2+0x10e0] ;  /* 0x0010e000020c7984 */ /* 0x000e220000000c00 */
[----:B-----5:R-:W-:Y:S01]  /*2050*/  FADD.FTZ R23, R17, R32 ;  /* 0x0000002011177221 */ /* 0x020fe20000010000 */
[----:B------:R-:W-:Y:S01]  /*2060*/  FADD.FTZ R24, R18, R33 ;  /* 0x0000002112187221 */ /* 0x000fe20000010000 */
[----:B------:R-:W-:Y:S01]  /*2070*/  FADD.FTZ R25, R21, R34 ;  /* 0x0000002215197221 */ /* 0x000fe20000010000 */
[----:B------:R-:W1:Y:S01]  /*2080*/  LDS.128 R16, [R2+0x12c0] ;  /* 0x0012c00002107984 */ /* 0x000e620000000c00 */
        /* <DEDUP_REMOVED lines=14> */
[----:B------:R-:W-:Y:S01]  /*2170*/  FADD.FTZ R41, R41, R46 ;  /* 0x0000002e29297221 */ /* 0x000fe20000010000 */
[----:B------:R-:W5:Y:S01]  /*2180*/  LDS.128 R32, [R2+0x1a40] ;  /* 0x001a400002207984 */ /* 0x000f620000000c00 */
[----:B------:R-:W-:-:S03]  /*2190*/  FADD.FTZ R40, R40, R47 ;  /* 0x0000002f28287221 */ /* 0x000fc60000010000 */
        /* <DEDUP_REMOVED lines=28> */
[----:B------:R-:W-:-:S07]  /*2360*/  FADD.FTZ R15, R40, R39 ;  /* 0x00000027280f7221 */ /* 0x000fce0000010000 */
.L_x_630:
[----:B------:R-:W-:Y:S05]  /*2370*/  BSYNC.RECONVERGENT B0 ;  /* 0x0000000000007941 */ /* 0x000fea0003800200 */
.L_x_629:
[----:B------:R-:W-:Y:S04]  /*2380*/  BSSY.RECONVERGENT B0, `(.L_x_631) ;  /* 0x000001c000007945 */ /* 0x000fe80003800200 */
[----:B------:R-:W-:Y:S05]  /*2390*/  @P4 BRA `(.L_x_632) ;  /* 0x0000000000684947 */ /* 0x000fea0003800000 */
[----:B-1----:R-:W2:Y:S08]  /*23a0*/  LDC.64 R18, c[0x0][0x3f8] ;  /* 0x0000fe00ff127b82 */ /* 0x002eb00000000a00 */
[----:B---3--:R-:W1:Y:S01]  /*23b0*/  LDC.64 R16, c[0x0][0x3d8] ;  /* 0x0000f600ff107b82 */ /* 0x008e620000000a00 */
[----:B--2---:R-:W-:Y:S01]  /*23c0*/  IMAD.WIDE.U32 R20, R18, 0x3, RZ ;  /* 0x0000000312147825 */ /* 0x004fe200078e00ff */
[----:B------:R-:W-:-:S02]  /*23d0*/  LEA R25, R19, R19, 0x1 ;  /* 0x0000001313197211 */ /* 0x000fc400078e08ff */
[----:B------:R-:W-:Y:S02]  /*23e0*/  LEA.HI R27, P2, R19, R18, RZ, 0x1 ;  /* 0x00000012131b7211 */ /* 0x000fe400078508ff */
[----:B------:R-:W-:Y:S02]  /*23f0*/  IADD3 R25, PT, PT, R21, R25, RZ ;  /* 0x0000001915197210 */ /* 0x000fe40007ffe0ff */
[----:B------:R-:W-:Y:S01]  /*2400*/  IADD3.X R22, PT, PT, RZ, R19, RZ, P2, !PT ;  /* 0x00000013ff167210 */ /* 0x000fe200017fe4ff */
[----:B-1----:R-:W-:Y:S01]  /*2410*/  IMAD.WIDE R16, R60, 0x4, R16 ;  /* 0x000000043c107825 */ /* 0x002fe200078e0210 */
[----:B0-----:R-:W-:Y:S02]  /*2420*/  LEA.HI R2, P2, R25, R20, RZ, 0x1 ;  /* 0x0000001419027211 */ /* 0x001fe400078508ff */
        /* <DEDUP_REMOVED lines=17> */
.L_x_632:
[----:B------:R-:W-:Y:S05]  /*2540*/  BSYNC.RECONVERGENT B0 ;  /* 0x0000000000007941 */ /* 0x000fea0003800200 */
.L_x_631:
[----:B------:R-:W-:Y:S05]  /*2550*/  @!P0 BRA `(.L_x_633) ;  /* 0x0000000800e88947 */ /* 0x000fea0003800000 */
[----:B------:R-:W-:Y:S01]  /*2560*/  ULOP3.LUT UR5, UR4, 0x1, URZ, 0xc0, !UPT ;  /* 0x0000000104057892 */ /* 0x000fe2000f8ec0ff */
[----:B-1--4-:R-:W1:Y:S01]  /*2570*/  LDC.64 R18, c[0x0][0x3d0] ;  /* 0x0000f400ff127b82 */ /* 0x012e620000000a00 */
[----:B0-----:R-:W0:Y:S01]  /*2580*/  S2R R2, SR_CTAID.Y ;  /* 0x0000000000027919 */ /* 0x001e220000002600 */
[----:B------:R-:W-:-:S03]  /*2590*/  ISETP.GE.U32.AND P2, PT, R57, 0x8, PT ;  /* 0x000000083900780c */ /* 0x000fc60003f46070 */
[----:B------:R-:W-:-:S05]  /*25a0*/  MOV R15, UR5 ;  /* 0x00000005000f7c02 */ /* 0x000fca0008000f00 */
[----:B------:R-:W-:-:S04]  /*25b0*/  IMAD R15, R15, UR6, RZ ;  /* 0x000000060f0f7c24 */ /* 0x000fc8000f8e02ff */
[----:B------:R-:W-:-:S05]  /*25c0*/  IMAD R12, R15, R57, RZ ;  /* 0x000000390f0c7224 */ /* 0x000fca00078e02ff */
[----:B------:R-:W-:-:S05]  /*25d0*/  SHF.L.U32 R13, R12, 0x1, RZ ;  /* 0x000000010c0d7819 */ /* 0x000fca00000006ff */
[----:B-1----:R-:W-:Y:S01]  /*25e0*/  IMAD.WIDE R18, R13, 0x4, R18 ;  /* 0x000000040d127825 */ /* 0x002fe200078e0212 */
[----:B0-----:R-:W-:Y:S06]  /*25f0*/  @P1 BRA `(.L_x_634) ;  /* 0x0000000000581947 */ /* 0x001fec0003800000 */
[----:B------:R-:W0:Y:S01]  /*2600*/  LDC.64 R12, c[0x0][0x3c8] ;  /* 0x0000f200ff0c7b82 */ /* 0x000e220000000a00 */
[----:B------:R-:W-:Y:S01]  /*2610*/  ULOP3.LUT UP0, UR5, UR4, 0x2, URZ, 0xc0, !UPT ;  /* 0x0000000204057892 */ /* 0x000fe2000f80c0ff */
[----:B------:R-:W-:Y:S01]  /*2620*/  IADD3 R15, PT, PT, R15, R2, RZ ;  /* 0x000000020f0f7210 */ /* 0x000fe20007ffe0ff */
[----:B------:R-:W-:Y:S02]  /*2630*/  IMAD R17, R59, UR6, R2 ;  /* 0x000000063b117c24 */ /* 0x000fe4000f8e0202 */
[----:B------:R-:W-:Y:S02]  /*2640*/  UIADD3 UR5, UPT, UPT, -UR5, 0x1, URZ ;  /* 0x0000000105057890 */ /* 0x000fe4000fffe1ff */
[----:B------:R-:W-:-:S04]  /*2650*/  PLOP3.LUT P0, PT, PT, PT, UP0, 0x80, 0x8 ;  /* 0x000000000008781c */ /* 0x000fc80003f0f008 */
[----:B------:R-:W-:-:S04]  /*2660*/  SEL R57, R57, RZ, !P0 ;  /* 0x000000ff39397207 */ /* 0x000fc80004000000 */
[----:B------:R-:W-:Y:S01]  /*2670*/  ISETP.NE.AND P0, PT, R57, -0x1, PT ;  /* 0xffffffff3900780c */ /* 0x000fe20003f05270 */
        /* <DEDUP_REMOVED lines=8> */
[----:B------:R-:W-:Y:S05]  /*2700*/  @!P0 BRA `(.L_x_634) ;  /* 0x0000000000148947 */ /* 0x000fea0003800000 */
.L_x_635:
[----:B0-----:R-:W4:Y:S04]  /*2710*/  LDG.E.STRONG.GPU R12, desc[UR12][R14.64] ;  /* 0x0000000c0e0c7981 */ /* 0x001f28000c1ef900 */
[----:B----4-:R-:W-:Y:S01]  /*2720*/  CCTL.IVALL ;  /* 0x00000000ff00798f */ /* 0x010fe20002000000 */
[----:B------:R-:W-:Y:S05]  /*2730*/  YIELD ;  /* 0x0000000000007946 */ /* 0x000fea0003800000 */
[----:B------:R-:W-:-:S13]  /*2740*/  ISETP.NE.AND P0, PT, R12, R57, PT ;  /* 0x000000390c00720c */ /* 0x000fda0003f05270 */
[----:B------:R-:W-:Y:S05]  /*2750*/  @P0 BRA `(.L_x_635) ;  /* 0xfffffffc00ec0947 */ /* 0x000fea000383ffff */
.L_x_634:
[----:B------:R-:W-:Y:S05]  /*2760*/  WARPSYNC.ALL ;  /* 0x0000000000007948 */ /* 0x000fea0003800000 */
[----:B------:R-:W-:Y:S01]  /*2770*/  BAR.SYNC.DEFER_BLOCKING 0x0 ;  /* 0x0000000000007b1d */ /* 0x000fe20000010000 */
[----:B0-----:R-:W-:-:S05]  /*2780*/  HFMA2 R14, -RZ, RZ, 0, 0 ;  /* 0x00000000ff0e7431 */ /* 0x001fca00000001ff */
[----:B------:R-:W-:Y:S05]  /*2790*/  @!P2 BRA `(.L_x_636) ;  /* 0x000000040058a947 */ /* 0x000fea0003800000 */
[----:B------:R-:W-:Y:S01]  /*27a0*/  MOV R15, UR6 ;  /* 0x00000006000f7c02 */ /* 0x000fe20008000f00 */
[----:B------:R-:W-:Y:S01]  /*27b0*/  UMOV UR5, URZ ;  /* 0x000000ff00057c82 */ /* 0x000fe20008000000 */
[----:B------:R-:W-:Y:S02]  /*27c0*/  MOV R17, UR6 ;  /* 0x0000000600117c02 */ /* 0x000fe40008000f00 */
[----:B------:R-:W-:Y:S01]  /*27d0*/  MOV R21, UR6 ;  /* 0x0000000600157c02 */ /* 0x000fe20008000f00 */
[--C-:B------:R-:W-:Y:S01]  /*27e0*/  IMAD R15, R15, 0x3, R2.reuse ;  /* 0x000000030f0f7824 */ /* 0x100fe200078e0202 */
[----:B------:R-:W-:Y:S02]  /*27f0*/  MOV R33, UR6 ;  /* 0x0000000600217c02 */ /* 0x000fe40008000f00 */
[----:B------:R-:W-:Y:S02]  /*2800*/  MOV R25, UR6 ;  /* 0x0000000600197c02 */ /* 0x000fe40008000f00 */
[----:B------:R-:W-:Y:S01]  /*2810*/  MOV R23, UR6 ;  /* 0x0000000600177c02 */ /* 0x000fe20008000f00 */
[--C-:B------:R-:W-:Y:S01]  /*2820*/  IMAD R33, R33, 0x6, R2.reuse ;  /* 0x0000000621217824 */ /* 0x100fe200078e0202 */
[----:B---3--:R-:W-:Y:S01]  /*2830*/  LEA R16, R17, R2, 0x1 ;  /* 0x0000000211107211 */ /* 0x008fe200078e08ff */
[--C-:B------:R-:W-:Y:S01]  /*2840*/  IMAD R17, R21, 0x5, R2.reuse ;  /* 0x0000000515117824 */ /* 0x100fe200078e0202 */
[----:B------:R-:W-:Y:S01]  /*2850*/  IADD3 R12, PT, PT, R2, UR6, RZ ;  /* 0x00000006020c7c10 */ /* 0x000fe2000fffe0ff */
[----:B------:R-:W-:Y:S01]  /*2860*/  IMAD R34, R25, 0x7, R2 ;  /* 0x0000000719227824 */ /* 0x000fe200078e0202 */
[----:B------:R-:W-:-:S02]  /*2870*/  IADD3 R13, PT, PT, -R59, RZ, RZ ;  /* 0x000000ff3b0d7210 */ /* 0x000fc40007ffe1ff */
[-C--:B------:R-:W-:Y:S02]  /*2880*/  MOV R14, R2.reuse ;  /* 0x00000002000e7202 */ /* 0x080fe40000000f00 */
[----:B------:R-:W-:-:S07]  /*2890*/  LEA R32, R23, R2, 0x2 ;  /* 0x0000000217207211 */ /* 0x000fce00078e10ff */
.L_x_637:
[----:B------:R-:W-:Y:S01]  /*28a0*/  ISETP.EQ.OR P0, PT, R13, RZ, P1 ;  /* 0x000000ff0d00720c */ /* 0x000fe20000f02670 */
[----:B------:R-:W-:-:S06]  /*28b0*/  UIADD3 UR7, UPT, UPT, UR5, 0x1, URZ ;  /* 0x0000000105077890 */ /* 0x000fcc000fffe0ff */
[----:B------:R-:W-:-:S06]  /*28c0*/  ISETP.EQ.OR P6, PT, R59, UR7, P1 ;  /* 0x000000073b007c0c */ /* 0x000fcc0008fc2670 */
[----:B------:R-:W-:-:S06]  /*28d0*/  @!P0 IMAD.WIDE.U32 R22, R14, 0x8, R18 ;  /* 0x000000080e168825 */ /* 0x000fcc00078e0012 */
[----:B------:R-:W3:Y:S01]  /*28e0*/  @!P0 LDG.E.64 R22, desc[UR12][R22.64] ;  /* 0x0000000c16168981 */ /* 0x000ee2000c1e1b00 */
[----:B--2---:R-:W-:-:S06]  /*28f0*/  @!P6 IMAD.WIDE.U32 R20, R12, 0x8, R18 ;  /* 0x000000080c14e825 */ /* 0x004fcc00078e0012 */
        /* <DEDUP_REMOVED lines=10> */
[----:B------:R-:W-:-:S03]  /*29a0*/  UIADD3 UR10, UPT, UPT, UR5, 0x7, URZ ;  /* 0x00000007050a7890 */ /* 0x000fc6000fffe0ff */
[----:B------:R-:W-:-:S04]  /*29b0*/  @!P5 IMAD.WIDE.U32 R28, R16, 0x8, R18 ;  /* 0x00000008101cd825 */ /* 0x000fc800078e0012 */
[--C-:B------:R-:W-:Y:S02]  /*29c0*/  @!P4 IMAD.WIDE.U32 R24, R15, 0x8, R18.reuse ;  /* 0x000000080f18c825 */ /* 0x100fe400078e0012 */
[----:B------:R-:W4:Y:S02]  /*29d0*/  @!P5 LDG.E.64 R28, desc[UR12][R28.64] ;  /* 0x0000000c1c1cd981 */ /* 0x000f24000c1e1b00 */
[----:B------:R-:W-:Y:S02]  /*29e0*/  @!P3 IMAD.WIDE.U32 R26, R32, 0x8, R18 ;  /* 0x00000008201ab825 */ /* 0x000fe400078e0012 */
[----:B------:R-:W5:Y:S04]  /*29f0*/  @!P4 LDG.E.64 R24, desc[UR12][R24.64] ;  /* 0x0000000c1818c981 */ /* 0x000f68000c1e1b00 */
[----:B------:R-:W5:Y:S01]  /*2a00*/  @!P3 LDG.E.64 R26, desc[UR12][R26.64] ;  /* 0x0000000c1a1ab981 */ /* 0x000f62000c1e1b00 */
[----:B---3--:R-:W-:Y:S01]  /*2a10*/  @!P0 FADD.FTZ R48, R48, R22 ;  /* 0x0000001630308221 */ /* 0x008fe20000010000 */
[----:B------:R-:W-:Y:S01]  /*2a20*/  @!P0 FADD.FTZ R49, R49, R23 ;  /* 0x0000001731318221 */ /* 0x000fe20000010000 */
[----:B------:R-:W-:Y:S01]  /*2a30*/  @!P2 IMAD.WIDE.U32 R22, R17, 0x8, R18 ;  /* 0x000000081116a825 */ /* 0x000fe200078e0012 */
[----:B------:R-:W-:-:S03]  /*2a40*/  ISETP.EQ.OR P0, PT, R59, UR7, P1 ;  /* 0x000000073b007c0c */ /* 0x000fc60008f02670 */
[----:B--2---:R-:W-:Y:S01]  /*2a50*/  @!P6 FADD.FTZ R48, R48, R20 ;  /* 0x000000143030e221 */ /* 0x004fe20000010000 */
[----:B------:R-:W-:Y:S01]  /*2a60*/  @!P6 FADD.FTZ R49, R49, R21 ;  /* 0x000000153131e221 */ /* 0x000fe20000010000 */
[----:B------:R-:W2:Y:S01]  /*2a70*/  @!P2 LDG.E.64 R22, desc[UR12][R22.64] ;  /* 0x0000000c1616a981 */ /* 0x000ea2000c1e1b00 */
[----:B------:R-:W-:-:S07]  /*2a80*/  ISETP.EQ.OR P6, PT, R59, UR10, P1 ;  /* 0x0000000a3b007c0c */ /* 0x000fce0008fc2670 */
[----:B------:R-:W-:-:S06]  /*2a90*/  @!P0 IMAD.WIDE.U32 R20, R33, 0x8, R18 ;  /* 0x0000000821148825 */ /* 0x000fcc00078e0012 */
[----:B------:R-:W3:Y:S01]  /*2aa0*/  @!P0 LDG.E.64 R20, desc[UR12][R20.64] ;  /* 0x0000000c14148981 */ /* 0x000ee2000c1e1b00 */
[----:B------:R-:W-:-:S06]  /*2ab0*/  @!P6 IMAD.WIDE.U32 R30, R34, 0x8, R18 ;  /* 0x00000008221ee825 */ /* 0x000fcc00078e0012 */
[----:B------:R-:W3:Y:S01]  /*2ac0*/  @!P6 LDG.E.64 R30, desc[UR12][R30.64] ;  /* 0x0000000c1e1ee981 */ /* 0x000ee2000c1e1b00 */
[----:B------:R-:W0:Y:S01]  /*2ad0*/  LDC R35, c[0x0][0x370] ;  /* 0x0000dc00ff237b82 */ /* 0x000e220000000800 */
[----:B----4-:R-:W-:Y:S01]  /*2ae0*/  @!P5 FADD.FTZ R48, R48, R28 ;  /* 0x0000001c3030d221 */ /* 0x010fe20000010000 */
[----:B------:R-:W-:-:S03]  /*2af0*/  @!P5 FADD.FTZ R49, R49, R29 ;  /* 0x0000001d3131d221 */ /* 0x000fc60000010000 */
[----:B-----5:R-:W-:Y:S01]  /*2b00*/  @!P4 FADD.FTZ R48, R48, R24 ;  /* 0x000000183030c221 */ /* 0x020fe20000010000 */
[----:B------:R-:W-:-:S03]  /*2b10*/  @!P4 FADD.FTZ R49, R49, R25 ;  /* 0x000000193131c221 */ /* 0x000fc60000010000 */
[----:B------:R-:W-:Y:S01]  /*2b20*/  @!P3 FADD.FTZ R48, R48, R26 ;  /* 0x0000001a3030b221 */ /* 0x000fe20000010000 */
[----:B------:R-:W-:Y:S01]  /*2b30*/  UIADD3 UR5, UPT, UPT, UR5, 0x8, URZ ;  /* 0x0000000805057890 */ /* 0x000fe2000fffe0ff */
[----:B------:R-:W-:Y:S01]  /*2b40*/  @!P3 FADD.FTZ R49, R49, R27 ;  /* 0x0000001b3131b221 */ /* 0x000fe20000010000 */
[----:B------:R-:W-:Y:S02]  /*2b50*/  MOV R39, UR6 ;  /* 0x0000000600277c02 */ /* 0x000fe40008000f00 */
[----:B------:R-:W-:Y:S02]  /*2b60*/  MOV R37, UR6 ;  /* 0x0000000600257c02 */ /* 0x000fe40008000f00 */
[----:B------:R-:W-:Y:S02]  /*2b70*/  MOV R36, UR6 ;  /* 0x0000000600247c02 */ /* 0x000fe40008000f00 */
[----:B------:R-:W-:Y:S02]  /*2b80*/  MOV R38, UR6 ;  /* 0x0000000600267c02 */ /* 0x000fe40008000f00 */
[----:B------:R-:W-:-:S02]  /*2b90*/  MOV R29, UR6 ;  /* 0x00000006001d7c02 */ /* 0x000fc40008000f00 */
[----:B------:R-:W-:Y:S02]  /*2ba0*/  MOV R24, UR6 ;  /* 0x0000000600187c02 */ /* 0x000fe40008000f00 */
[----:B------:R-:W-:Y:S02]  /*2bb0*/  MOV R25, UR6 ;  /* 0x0000000600197c02 */ /* 0x000fe40008000f00 */
[----:B------:R-:W-:Y:S02]  /*2bc0*/  LEA R14, R39, R14, 0x3 ;  /* 0x0000000e270e7211 */ /* 0x000fe400078e18ff */
[----:B------:R-:W-:Y:S02]  /*2bd0*/  LEA R34, R37, R34, 0x3 ;  /* 0x0000002225227211 */ /* 0x000fe400078e18ff */
[----:B------:R-:W-:Y:S02]  /*2be0*/  LEA R33, R36, R33, 0x3 ;  /* 0x0000002124217211 */ /* 0x000fe400078e18ff */
[----:B------:R-:W-:-:S02]  /*2bf0*/  LEA R17, R38, R17, 0x3 ;  /* 0x0000001126117211 */ /* 0x000fc400078e18ff */
[----:B------:R-:W-:Y:S02]  /*2c00*/  LEA R32, R29, R32, 0x3 ;  /* 0x000000201d207211 */ /* 0x000fe400078e18ff */
[----:B------:R-:W-:Y:S02]  /*2c10*/  LEA R15, R24, R15, 0x3 ;  /* 0x0000000f180f7211 */ /* 0x000fe400078e18ff */
[----:B------:R-:W-:Y:S02]  /*2c20*/  LEA R12, R25, R12, 0x3 ;  /* 0x0000000c190c7211 */ /* 0x000fe400078e18ff */
[----:B------:R-:W-:Y:S01]  /*2c30*/  IADD3 R13, PT, PT, R13, 0x8, RZ ;  /* 0x000000080d0d7810 */ /* 0x000fe20007ffe0ff */
[----:B--2---:R-:W-:Y:S01]  /*2c40*/  @!P2 FADD.FTZ R48, R48, R22 ;  /* 0x000000163030a221 */ /* 0x004fe20000010000 */
[----:B0-----:R-:W-:Y:S01]  /*2c50*/  LOP3.LUT R22, R35, 0x7ffffff8, RZ, 0xc0, !PT ;  /* 0x7ffffff823167812 */ /* 0x001fe200078ec0ff */
[----:B------:R-:W-:-:S03]  /*2c60*/  @!P2 FADD.FTZ R49, R49, R23 ;  /* 0x000000173131a221 */ /* 0x000fc60000010000 */
[----:B------:R-:W-:Y:S02]  /*2c70*/  ISETP.NE.AND P2, PT, R22, UR5, PT ;  /* 0x0000000516007c0c */ /* 0x000fe4000bf45270 */
[----:B------:R-:W-:Y:S01]  /*2c80*/  MOV R23, UR6 ;  /* 0x0000000600177c02 */ /* 0x000fe20008000f00 */
[----:B---3--:R-:W-:Y:S01]  /*2c90*/  @!P0 FADD.FTZ R48, R48, R20 ;  /* 0x0000001430308221 */ /* 0x008fe20000010000 */
[----:B------:R-:W-:Y:S02]  /*2ca0*/  @!P0 FADD.FTZ R49, R49, R21 ;  /* 0x0000001531318221 */ /* 0x000fe40000010000 */
[----:B------:R-:W-:Y:S01]  /*2cb0*/  LEA R16, R23, R16, 0x3 ;  /* 0x0000001017107211 */ /* 0x000fe200078e18ff */
[----:B------:R-:W-:Y:S01]  /*2cc0*/  @!P6 FADD.FTZ R48, R48, R30 ;  /* 0x0000001e3030e221 */ /* 0x000fe20000010000 */
[----:B------:R-:W-:-:S05]  /*2cd0*/  @!P6 FADD.FTZ R49, R49, R31 ;  /* 0x0000001f3131e221 */ /* 0x000fca0000010000 */
[----:B------:R-:W-:Y:S05]  /*2ce0*/  @P2 BRA `(.L_x_637) ;  /* 0xfffffff800ec2947 */ /* 0x000fea000383ffff */
[----:B------:R-:W-:-:S07]  /*2cf0*/  MOV R14, R22 ;  /* 0x00000016000e7202 */ /* 0x000fce0000000f00 */
.L_x_636:
[----:B------:R-:W0:Y:S02]  /*2d00*/  LDCU UR7, c[0x0][0x370] ;  /* 0x00006e00ff0777ac */ /* 0x000e240008000800 */
[----:B0-----:R-:W-:-:S09]  /*2d10*/  ULOP3.LUT UP0, UR5, UR7, 0x7, URZ, 0xc0, !UPT ;  /* 0x0000000707057892 */ /* 0x001fd2000f80c0ff */
[----:B------:R-:W-:Y:S05]  /*2d20*/  BRA.U !UP0, `(.L_x_633) ;  /* 0x0000000108f47547 */ /* 0x000fea000b800000 */
[----:B------:R-:W-:Y:S02]  /*2d30*/  UIADD3 UR5, UPT, UPT, UR5, -0x1, URZ ;  /* 0xffffffff05057890 */ /* 0x000fe4000fffe0ff */
[----:B------:R-:W-:Y:S02]  /*2d40*/  ULOP3.LUT UP1, UR10, UR7, 0x3, URZ, 0xc0, !UPT ;  /* 0x00000003070a7892 */ /* 0x000fe4000f82c0ff */
[----:B------:R-:W-:-:S09]  /*2d50*/  UISETP.GE.U32.AND UP0, UPT, UR5, 0x3, UPT ;  /* 0x000000030500788c */ /* 0x000fd2000bf06070 */
[----:B------:R-:W-:Y:S05]  /*2d60*/  BRA.U !UP0, `(.L_x_638) ;  /* 0x0000000108707547 */ /* 0x000fea000b800000 */
[C---:B------:R-:W-:Y:S02]  /*2d70*/  IADD3 R17, PT, PT, R14.reuse, 0x1, RZ ;  /* 0x000000010e117810 */ /* 0x040fe40007ffe0ff */
[CC--:B------:R-:W-:Y:S02]  /*2d80*/  ISETP.EQ.OR P0, PT, R14.reuse, R59.reuse, P1 ;  /* 0x0000003b0e00720c */ /* 0x0c0fe40000f02670 */
[C---:B------:R-:W-:Y:S02]  /*2d90*/  IADD3 R21, PT, PT, R14.reuse, 0x2, RZ ;  /* 0x000000020e157810 */ /* 0x040fe40007ffe0ff */
[-C--:B------:R-:W-:Y:S02]  /*2da0*/  ISETP.EQ.OR P2, PT, R17, R59.reuse, P1 ;  /* 0x0000003b1100720c */ /* 0x080fe40000f42670 */
[----:B------:R-:W-:Y:S02]  /*2db0*/  IADD3 R23, PT, PT, R14, 0x3, RZ ;  /* 0x000000030e177810 */ /* 0x000fe40007ffe0ff */
[----:B------:R-:W-:-:S02]  /*2dc0*/  ISETP.EQ.OR P3, PT, R21, R59, P1 ;  /* 0x0000003b1500720c */ /* 0x000fc40000f62670 */
[----:B------:R-:W-:-:S03]  /*2dd0*/  ISETP.EQ.OR P4, PT, R23, R59, P1 ;  /* 0x0000003b1700720c */ /* 0x000fc60000f82670 */
[----:B------:R-:W-:-:S04]  /*2de0*/  @!P0 IMAD R13, R14, UR6, R2 ;  /* 0x000000060e0d8c24 */ /* 0x000fc8000f8e0202 */
[----:B------:R-:W-:Y:S02]  /*2df0*/  @!P2 IMAD R17, R17, UR6, R2 ;  /* 0x000000061111ac24 */ /* 0x000fe4000f8e0202 */
[----:B------:R-:W-:-:S04]  /*2e00*/  @!P0 IMAD.WIDE.U32 R12, R13, 0x8, R18 ;  /* 0x000000080d0c8825 */ /* 0x000fc800078e0012 */
[----:B------:R-:W-:Y:S02]  /*2e10*/  @!P3 IMAD R21, R21, UR6, R2 ;  /* 0x000000061515bc24 */ /* 0x000fe4000f8e0202 */
[----:B---3--:R-:W-:Y:S01]  /*2e20*/  @!P2 IMAD.WIDE.U32 R16, R17, 0x8, R18 ;  /* 0x000000081110a825 */ /* 0x008fe200078e0012 */
[----:B------:R-:W3:Y:S03]  /*2e30*/  @!P0 LDG.E.64 R12, desc[UR12][R12.64] ;  /* 0x0000000c0c0c8981 */ /* 0x000ee6000c1e1b00 */
[----:B------:R-:W-:Y:S02]  /*2e40*/  @!P4 IMAD R23, R23, UR6, R2 ;  /* 0x000000061717cc24 */ /* 0x000fe4000f8e0202 */
[--C-:B--2---:R-:W-:Y:S01]  /*2e50*/  @!P3 IMAD.WIDE.U32 R20, R21, 0x8, R18.reuse ;  /* 0x000000081514b825 */ /* 0x104fe200078e0012 */
[----:B------:R-:W2:Y:S03]  /*2e60*/  @!P2 LDG.E.64 R16, desc[UR12][R16.64] ;  /* 0x0000000c1010a981 */ /* 0x000ea6000c1e1b00 */
[----:B------:R-:W-:-:S02]  /*2e70*/  @!P4 IMAD.WIDE.U32 R22, R23, 0x8, R18 ;  /* 0x000000081716c825 */ /* 0x000fc400078e0012 */
[----:B------:R-:W4:Y:S04]  /*2e80*/  @!P3 LDG.E.64 R20, desc[UR12][R20.64] ;  /* 0x0000000c1414b981 */ /* 0x000f28000c1e1b00 */
[----:B------:R-:W5:Y:S01]  /*2e90*/  @!P4 LDG.E.64 R22, desc[UR12][R22.64] ;  /* 0x0000000c1616c981 */ /* 0x000f62000c1e1b00 */
[----:B------:R-:W-:Y:S01]  /*2ea0*/  IADD3 R14, PT, PT, R14, 0x4, RZ ;  /* 0x000000040e0e7810 */ /* 0x000fe20007ffe0ff */
[----:B---3--:R-:W-:Y:S01]  /*2eb0*/  @!P0 FADD.FTZ R48, R48, R12 ;  /* 0x0000000c30308221 */ /* 0x008fe20000010000 */
[----:B------:R-:W-:-:S03]  /*2ec0*/  @!P0 FADD.FTZ R49, R49, R13 ;  /* 0x0000000d31318221 */ /* 0x000fc60000010000 */
[----:B--2---:R-:W-:Y:S01]  /*2ed0*/  @!P2 FADD.FTZ R48, R48, R16 ;  /* 0x000000103030a221 */ /* 0x004fe20000010000 */
[----:B------:R-:W-:-:S03]  /*2ee0*/  @!P2 FADD.FTZ R49, R49, R17 ;  /* 0x000000113131a221 */ /* 0x000fc60000010000 */
[----:B----4-:R-:W-:Y:S01]  /*2ef0*/  @!P3 FADD.FTZ R48, R48, R20 ;  /* 0x000000143030b221 */ /* 0x010fe20000010000 */
[----:B------:R-:W-:-:S03]  /*2f00*/  @!P3 FADD.FTZ R49, R49, R21 ;  /* 0x000000153131b221 */ /* 0x000fc60000010000 */
[----:B-----5:R-:W-:Y:S01]  /*2f10*/  @!P4 FADD.FTZ R48, R48, R22 ;  /* 0x000000163030c221 */ /* 0x020fe20000010000 */
[----:B------:R-:W-:-:S07]  /*2f20*/  @!P4 FADD.FTZ R49, R49, R23 ;  /* 0x000000173131c221 */ /* 0x000fce0000010000 */
.L_x_638:
[----:B------:R-:W-:Y:S05]  /*2f30*/  BRA.U !UP1, `(.L_x_633) ;  /* 0x0000000109707547 */ /* 0x000fea000b800000 */
[----:B------:R-:W-:Y:S02]  /*2f40*/  UISETP.NE.AND UP0, UPT, UR10, 0x1, UPT ;  /* 0x000000010a00788c */ /* 0x000fe4000bf05270 */
[----:B------:R-:W-:-:S06]  /*2f50*/  ULOP3.LUT UR5, UR7, 0x1, URZ, 0xc0, !UPT ;  /* 0x0000000107057892 */ /* 0x000fcc000f8ec0ff */
[----:B------:R-:W-:Y:S01]  /*2f60*/  MOV R15, UR5 ;  /* 0x00000005000f7c02 */ /* 0x000fe20008000f00 */
[----:B------:R-:W-:Y:S06]  /*2f70*/  BRA.U !UP0, `(.L_x_639) ;  /* 0x0000000108387547 */ /* 0x000fec000b800000 */
[C---:B------:R-:W-:Y:S02]  /*2f80*/  IADD3 R13, PT, PT, R14.reuse, 0x1, RZ ;  /* 0x000000010e0d7810 */ /* 0x040fe40007ffe0ff */
[-C--:B------:R-:W-:Y:S02]  /*2f90*/  ISETP.EQ.OR P2, PT, R14, R59.reuse, P1 ;  /* 0x0000003b0e00720c */ /* 0x080fe40000f42670 */
[----:B------:R-:W-:-:S11]  /*2fa0*/  ISETP.EQ.OR P0, PT, R13, R59, P1 ;  /* 0x0000003b0d00720c */ /* 0x000fd60000f02670 */
[--C-:B------:R-:W-:Y:S02]  /*2fb0*/  @!P2 IMAD R17, R14, UR6, R2.reuse ;  /* 0x000000060e11ac24 */ /* 0x100fe4000f8e0202 */
[----:B------:R-:W-:Y:S02]  /*2fc0*/  @!P0 IMAD R13, R13, UR6, R2 ;  /* 0x000000060d0d8c24 */ /* 0x000fe4000f8e0202 */
[----:B---3--:R-:W-:-:S04]  /*2fd0*/  @!P2 IMAD.WIDE.U32 R16, R17, 0x8, R18 ;  /* 0x000000081110a825 */ /* 0x008fc800078e0012 */
        /* <DEDUP_REMOVED lines=8> */
.L_x_639:
[----:B------:R-:W-:Y:S01]  /*3060*/  ISETP.EQ.OR P0, PT, R14, R59, P1 ;  /* 0x0000003b0e00720c */ /* 0x000fe20000f02670 */
[----:B------:R-:W-:Y:S03]  /*3070*/  BSSY.RECONVERGENT B0, `(.L_x_633) ;  /* 0x0000008000007945 */ /* 0x000fe60003800200 */
[----:B------:R-:W-:-:S13]  /*3080*/  ISETP.NE.U32.OR P0, PT, R15, 0x1, P0 ;  /* 0x000000010f00780c */ /* 0x000fda0000705470 */
[----:B------:R-:W-:Y:S05]  /*3090*/  @P0 BRA `(.L_x_640) ;  /* 0x0000000000140947 */ /* 0x000fea0003800000 */
[----:B------:R-:W-:-:S04]  /*30a0*/  IMAD R13, R14, UR6, R2 ;  /* 0x000000060e0d7c24 */ /* 0x000fc8000f8e0202 */
[----:B------:R-:W-:-:S06]  /*30b0*/  IMAD.WIDE.U32 R18, R13, 0x8, R18 ;  /* 0x000000080d127825 */ /* 0x000fcc00078e0012 */
[----:B------:R-:W3:Y:S02]  /*30c0*/  LDG.E.64 R18, desc[UR12][R18.64] ;  /* 0x0000000c12127981 */ /* 0x000ee4000c1e1b00 */
[----:B---3--:R-:W-:Y:S01]  /*30d0*/  FADD.FTZ R48, R48, R18 ;  /* 0x0000001230307221 */ /* 0x008fe20000010000 */
[----:B------:R-:W-:-:S07]  /*30e0*/  FADD.FTZ R49, R49, R19 ;  /* 0x0000001331317221 */ /* 0x000fce0000010000 */
.L_x_640:
[----:B------:R-:W-:Y:S05]  /*30f0*/  BSYNC.RECONVERGENT B0 ;  /* 0x0000000000007941 */ /* 0x000fea0003800200 */
.L_x_633:
[----:B------:R-:W5:Y:S01]  /*3100*/  S2UR UR7, SR_CgaCtaId ;  /* 0x00000000000779c3 */ /* 0x000f620000008800 */
[----:B------:R-:W-:Y:S01]  /*3110*/  UMOV UR5, 0x400 ;  /* 0x0000040000057882 */ /* 0x000fe20000000000 */
[--C-:B0-----:R-:W-:Y:S02]  /*3120*/  HADD2.F32 R2, -RZ, R55.reuse.H0_H0 ;  /* 0x20000037ff027230 */ /* 0x101fe40000004100 */
[----:B------:R-:W-:Y:S02]  /*3130*/  HADD2.F32 R55, -RZ, R55.H1_H1 ;  /* 0x30000037ff377230 */ /* 0x000fe40000004100 */
[----:B----4-:R-:W-:Y:S02]  /*3140*/  HADD2.F32 R15, -RZ, R51.H0_H0 ;  /* 0x20000033ff0f7230 */ /* 0x010fe40000004100 */
[----:B------:R-:W-:Y:S01]  /*3150*/  FADD.FTZ R2, R2, -UR14 ;  /* 0x8000000e02027e21 */ /* 0x000fe20008010000 */
[----:B------:R-:W-:Y:S02]  /*3160*/  HADD2.F32 R22, -RZ, R54.H0_H0 ;  /* 0x20000036ff167230 */ /* 0x000fe40000004100 */
[----:B------:R-:W-:Y:S01]  /*3170*/  FADD.FTZ R55, R55, -UR14 ;  /* 0x8000000e37377e21 */ /* 0x000fe20008010000 */
[----:B------:R-:W-:-:S03]  /*3180*/  FMUL.FTZ R31, R2, UR9 ;  /* 0x00000009021f7c20 */ /* 0x000fc60008410000 */
[----:B------:R-:W-:Y:S01]  /*3190*/  FMUL.FTZ R24, R55, UR9 ;  /* 0x0000000937187c20 */ /* 0x000fe20008410000 */
[----:B-----5:R-:W-:Y:S01]  /*31a0*/  ULEA UR5, UR7, UR5, 0x18 ;  /* 0x0000000507057291 */ /* 0x020fe2000f8ec0ff */
[----:B------:R-:W0:Y:S08]  /*31b0*/  LDCU.U8 UR7, c[0x0][0x414] ;  /* 0x00008280ff0777ac */ /* 0x000e300008000000 */
[----:B------:R-:W-:Y:S01]  /*31c0*/  @!P1 STS.64 [UR5+0x90], R48 ;  /* 0x00009030ff009988 */ /* 0x000fe20008000a05 */
[----:B------:R-:W-:Y:S01]  /*31d0*/  BAR.SYNC.DEFER_BLOCKING 0x0 ;  /* 0x0000000000007b1d */ /* 0x000fe20000010000 */
[----:B0-----:R-:W-:-:S05]  /*31e0*/  UISETP.NE.AND UP0, UPT, UR7, URZ, UPT ;  /* 0x000000ff0700728c */ /* 0x001fca000bf05270 */
[----:B------:R-:W2:Y:S01]  /*31f0*/  LDS.64 R12, [UR5+0x90] ;  /* 0x00009005ff0c7984 */ /* 0x000ea20008000a00 */
[----:B------:R-:W2:Y:S02]  /*3200*/  LDCU UR5, c[0x0][0x42c] ;  /* 0x00008580ff0577ac */ /* 0x000ea40008000800 */
[----:B--2---:R-:W-:Y:S01]  /*3210*/  FMUL.FTZ R20, R12, UR5 ;  /* 0x000000050c147c20 */ /* 0x004fe20008410000 */
[----:B------:R-:W-:Y:S01]  /*3220*/  FMUL.FTZ R13, R13, UR5 ;  /* 0x000000050d0d7c20 */ /* 0x000fe20008410000 */
[----:B------:R-:W-:Y:S01]  /*3230*/  HADD2.F32 R12, -RZ, R51.H1_H1 ;  /* 0x30000033ff0c7230 */ /* 0x000fe20000004100 */
[----:B------:R-:W-:Y:S06]  /*3240*/  BRA.U !UP0, `(.L_x_641) ;  /* 0x0000000108487547 */ /* 0x000fec000b800000 */
[----:B------:R-:W-:Y:S01]  /*3250*/  FFMA.FTZ R14, R11, R24, R9 ;  /* 0x000000180b0e7223 */ /* 0x000fe20000010009 */
[----:B------:R-:W-:-:S03]  /*3260*/  FFMA.FTZ R2, R10, R31, R8 ;  /* 0x0000001f0a027223 */ /* 0x000fc60000010008 */
[----:B-1----:R-:W-:Y:S01]  /*3270*/  FMUL.FTZ R19, R14, -1.4426950216293334961 ;  /* 0xbfb8aa3b0e137820 */ /* 0x002fe20000410000 */
[----:B---3--:R-:W-:-:S05]  /*3280*/  FMUL.FTZ R16, R2, -1.4426950216293334961 ;  /* 0xbfb8aa3b02107820 */ /* 0x008fca0000410000 */
        /* <DEDUP_REMOVED lines=14> */
.L_x_641:
[----:B------:R-:W0:Y:S01]  /*3370*/  LDCU UR5, c[0x0][0x41c] ;  /* 0x00008380ff0577ac */ /* 0x000e220008000800 */
[--C-:B------:R-:W-:Y:S02]  /*3380*/  HADD2.F32 R2, -RZ, R53.reuse.H0_H0 ;  /* 0x20000035ff027230 */ /* 0x100fe40000004100 */
[----:B------:R-:W-:Y:S01]  /*3390*/  FADD.FTZ R22, R22, -UR14 ;  /* 0x8000000e16167e21 */ /* 0x000fe20008010000 */
[----:B------:R-:W-:Y:S01]  /*33a0*/  HADD2.F32 R54, -RZ, R54.H1_H1 ;  /* 0x30000036ff367230 */ /* 0x000fe20000004100 */
[----:B------:R-:W2:Y:S01]  /*33b0*/  LDCU.64 UR16, c[0x0][0x400] ;  /* 0x00008000ff1077ac */ /* 0x000ea20008000a00 */
[----:B------:R-:W-:Y:S02]  /*33c0*/  HADD2.F32 R53, -RZ, R53.H1_H1 ;  /* 0x30000035ff357230 */ /* 0x000fe40000004100 */
[----:B------:R-:W-:Y:S01]  /*33d0*/  FADD.FTZ R2, R2, -UR14 ;  /* 0x8000000e02027e21 */ /* 0x000fe20008010000 */
[--C-:B------:R-:W-:Y:S02]  /*33e0*/  HADD2.F32 R14, -RZ, R52.reuse.H0_H0 ;  /* 0x20000034ff0e7230 */ /* 0x100fe40000004100 */
[----:B------:R-:W-:Y:S01]  /*33f0*/  FADD.FTZ R32, R54, -UR14 ;  /* 0x8000000e36207e21 */ /* 0x000fe20008010000 */
[----:B------:R-:W-:-:S02]  /*3400*/  HADD2.F32 R52, -RZ, R52.H1_H1 ;  /* 0x30000034ff347230 */ /* 0x000fc40000004100 */
[----:B------:R-:W-:Y:S01]  /*3410*/  FADD.FTZ R53, R53, -UR14 ;  /* 0x8000000e35357e21 */ /* 0x000fe20008010000 */
[----:B------:R-:W-:Y:S01]  /*3420*/  FMUL.FTZ R29, R22, UR9 ;  /* 0x00000009161d7c20 */ /* 0x000fe20008410000 */
[----:B------:R-:W-:Y:S01]  /*3430*/  FADD.FTZ R14, R14, -UR14 ;  /* 0x8000000e0e0e7e21 */ /* 0x000fe20008010000 */
[----:B------:R-:W-:Y:S01]  /*3440*/  FMUL.FTZ R32, R32, UR9 ;  /* 0x0000000920207c20 */ /* 0x000fe20008410000 */
[----:B---3--:R-:W-:Y:S01]  /*3450*/  FADD.FTZ R16, R52, -UR14 ;  /* 0x8000000e34107e21 */ /* 0x008fe20008010000 */
[----:B------:R-:W-:Y:S01]  /*3460*/  FMUL.FTZ R21, R2, UR9 ;  /* 0x0000000902157c20 */ /* 0x000fe20008410000 */
[----:B------:R-:W-:Y:S01]  /*3470*/  FMUL.FTZ R22, R53, UR9 ;  /* 0x0000000935167c20 */ /* 0x000fe20008410000 */
[----:B------:R-:W-:Y:S01]  /*3480*/  FMUL.FTZ R17, R14, UR9 ;  /* 0x000000090e117c20 */ /* 0x000fe20008410000 */
[----:B0-----:R-:W-:Y:S02]  /*3490*/  IMAD R59, R59, UR5, R56 ;  /* 0x000000053b3b7c24 */ /* 0x001fe4000f8e0238 */
[----:B------:R-:W-:Y:S01]  /*34a0*/  FMUL.FTZ R16, R16, UR9 ;  /* 0x0000000910107c20 */ /* 0x000fe20008410000 */
[C-C-:B------:R-:W-:Y:S01]  /*34b0*/  FFMA.FTZ R31, R20.reuse, R31, R13.reuse ;  /* 0x0000001f141f7223 */ /* 0x140fe2000001000d */
[C-C-:B------:R-:W-:Y:S01]  /*34c0*/  FFMA.FTZ R14, R20.reuse, R24, R13.reuse ;  /* 0x00000018140e7223 */ /* 0x140fe2000001000d */
[----:B------:R-:W-:Y:S01]  /*34d0*/  BSSY.RECONVERGENT B0, `(.L_x_642) ;  /* 0x0000025000007945 */ /* 0x000fe20003800200 */
[C---:B--2---:R-:W-:Y:S01]  /*34e0*/  ISETP.GE.U32.AND P0, PT, R59.reuse, UR16, PT ;  /* 0x000000103b007c0c */ /* 0x044fe2000bf06070 */
        /* <DEDUP_REMOVED lines=8> */
[C-C-:B-1----:R-:W-:Y:S01]  /*3570*/  FFMA.FTZ R19, R20.reuse, R17, R13.reuse ;  /* 0x0000001114137223 */ /* 0x142fe2000001000d */
        /* <DEDUP_REMOVED lines=13> */
[----:B------:R-:W-:Y:S02]  /*3650*/  MOV R12, R4 ;  /* 0x00000004000c7202 */ /* 0x000fe40000000f00 */
[----:B------:R-:W-:Y:S01]  /*3660*/  MOV R13, R7 ;  /* 0x00000007000d7202 */ /* 0x000fe20000000f00 */
[----:B------:R-:W1:Y:S01]  /*3670*/  LDCU.64 UR10, c[0x0][0x380] ;  /* 0x00007000ff0a77ac */ /* 0x000e620008000a00 */
[----:B0-----:R-:W-:Y:S02]  /*3680*/  IMAD R34, R33, UR18, RZ ;  /* 0x0000001221227c24 */ /* 0x001fe4000f8e02ff */
[----:B------:R-:W-:-:S04]  /*3690*/  IMAD.WIDE.U32 R12, R59, UR18, R12 ;  /* 0x000000123b0c7c25 */ /* 0x000fc8000f8e000c */
[----:B------:R-:W-:Y:S02]  /*36a0*/  IMAD R59, R59, UR19, R34 ;  /* 0x000000133b3b7c24 */ /* 0x000fe4000f8e0222 */
[----:B------:R-:W-:Y:S01]  /*36b0*/  FMUL.FTZ R34, R31, UR9 ;  /* 0x000000091f227c20 */ /* 0x000fe20008410000 */
[----:B------:R-:W-:Y:S01]  /*36c0*/  FMUL.FTZ R31, R14, UR9 ;  /* 0x000000090e1f7c20 */ /* 0x000fe20008410000 */
[C---:B-1----:R-:W-:Y:S02]  /*36d0*/  LEA R14, P1, R12.reuse, UR10, 0x1 ;  /* 0x0000000a0c0e7c11 */ /* 0x042fe4000f8208ff */
[----:B------:R-:W-:Y:S02]  /*36e0*/  IADD3 R59, PT, PT, R13, R59, RZ ;  /* 0x0000003b0d3b7210 */ /* 0x000fe40007ffe0ff */
[----:B------:R-:W-:Y:S02]  /*36f0*/  F2FP.F16.F32.PACK_AB R31, R31, R34 ;  /* 0x000000221f1f723e */ /* 0x000fe400000000ff */
[----:B------:R-:W-:-:S05]  /*3700*/  LEA.HI.X R15, R12, UR11, R59, 0x1, P1 ;  /* 0x0000000b0c0f7c11 */ /* 0x000fca00088f0c3b */
[----:B------:R0:W-:Y:S02]  /*3710*/  STG.E desc[UR12][R14.64], R31 ;  /* 0x0000001f0e007986 */ /* 0x0001e4000c10190c */
.L_x_643:
[----:B------:R-:W-:Y:S05]  /*3720*/  BSYNC.RECONVERGENT B0 ;  /* 0x0000000000007941 */ /* 0x000fea0003800200 */
.L_x_642:
[--C-:B------:R-:W-:Y:S02]  /*3730*/  HADD2.F32 R12, -RZ, R50.reuse.H0_H0 ;  /* 0x20000032ff0c7230 */ /* 0x100fe40000004100 */
[----:B------:R-:W-:Y:S01]  /*3740*/  HADD2.F32 R50, -RZ, R50.H1_H1 ;  /* 0x30000032ff327230 */ /* 0x000fe20000004100 */
        /* <DEDUP_REMOVED lines=19> */
.L_x_644:
[----:B------:R-:W-:Y:S01]  /*3880*/  BSSY.RECONVERGENT B0, `(.L_x_645) ;  /* 0x0000012000007945 */ /* 0x000fe20003800200 */
[----:B------:R-:W-:Y:S01]  /*3890*/  FFMA.FTZ R27, R10, R12, -R27 ;  /* 0x0000000c0a1b7223 */ /* 0x000fe2000001081b */
[----:B------:R-:W-:Y:S02]  /*38a0*/  FFMA.FTZ R30, R11, R50, -R30 ;  /* 0x000000320b1e7223 */ /* 0x000fe4000001081e */
[----:B------:R-:W-:Y:S05]  /*38b0*/  @P2 BRA `(.L_x_646) ;  /* 0x0000000000382947 */ /* 0x000fea0003800000 */
[----:B------:R-:W0:Y:S01]  /*38c0*/  LDCU.64 UR10, c[0x0][0x3f8] ;  /* 0x00007f00ff0a77ac */ /* 0x000e220008000a00 */
[----:B------:R-:W-:Y:S01]  /*38d0*/  MOV R12, R4 ;  /* 0x00000004000c7202 */ /* 0x000fe20000000f00 */
[----:B------:R-:W-:Y:S01]  /*38e0*/  FMUL.FTZ R27, R27, UR9 ;  /* 0x000000091b1b7c20 */ /* 0x000fe20008410000 */
[----:B------:R-:W-:Y:S01]  /*38f0*/  MOV R13, R7 ;  /* 0x00000007000d7202 */ /* 0x000fe20000000f00 */
[----:B------:R-:W1:Y:S01]  /*3900*/  LDCU.64 UR18, c[0x0][0x380] ;  /* 0x00007000ff1277ac */ /* 0x000e620008000a00 */
[----:B0-----:R-:W-:Y:S02]  /*3910*/  IMAD R15, R28, UR10, RZ ;  /* 0x0000000a1c0f7c24 */ /* 0x001fe4000f8e02ff */
[----:B------:R-:W-:-:S04]  /*3920*/  IMAD.WIDE.U32 R12, R26, UR10, R12 ;  /* 0x0000000a1a0c7c25 */ /* 0x000fc8000f8e000c */
[----:B------:R-:W-:Y:S02]  /*3930*/  IMAD R15, R26, UR11, R15 ;  /* 0x0000000b1a0f7c24 */ /* 0x000fe4000f8e020f */
[----:B------:R-:W-:Y:S01]  /*3940*/  FMUL.FTZ R26, R30, UR9 ;  /* 0x000000091e1a7c20 */ /* 0x000fe20008410000 */
[----:B-1----:R-:W-:Y:S02]  /*3950*/  LEA R14, P1, R12, UR18, 0x1 ;  /* 0x000000120c0e7c11 */ /* 0x002fe4000f8208ff */
[----:B------:R-:W-:Y:S02]  /*3960*/  IADD3 R15, PT, PT, R13, R15, RZ ;  /* 0x0000000f0d0f7210 */ /* 0x000fe40007ffe0ff */
[----:B------:R-:W-:Y:S02]  /*3970*/  F2FP.F16.F32.PACK_AB R13, R26, R27 ;  /* 0x0000001b1a0d723e */ /* 0x000fe400000000ff */
[----:B------:R-:W-:-:S05]  /*3980*/  LEA.HI.X R15, R12, UR19, R15, 0x1, P1 ;  /* 0x000000130c0f7c11 */ /* 0x000fca00088f0c0f */
[----:B------:R1:W-:Y:S02]  /*3990*/  STG.E desc[UR12][R14.64], R13 ;  /* 0x0000000d0e007986 */ /* 0x0003e4000c10190c */
.L_x_646:
[----:B------:R-:W-:Y:S05]  /*39a0*/  BSYNC.RECONVERGENT B0 ;  /* 0x0000000000007941 */ /* 0x000fea0003800200 */
.L_x_645:
[--C-:B------:R-:W-:Y:S02]  /*39b0*/  HADD2.F32 R12, -RZ, R3.reuse.H0_H0 ;  /* 0x20000003ff0c7230 */ /* 0x100fe40000004100 */
[----:B------:R-:W-:Y:S01]  /*39c0*/  HADD2.F32 R3, -RZ, R3.H1_H1 ;  /* 0x30000003ff037230 */ /* 0x000fe20000004100 */
[----:B------:R-:W-:Y:S06]  /*39d0*/  BRA.U !UP0, `(.L_x_647) ;  /* 0x0000000108487547 */ /* 0x000fec000b800000 */
[----:B------:R-:W-:Y:S01]  /*39e0*/  FFMA.FTZ R21, R10, R21, R8 ;  /* 0x000000150a157223 */ /* 0x000fe20000010008 */
[----:B------:R-:W-:-:S03]  /*39f0*/  FFMA.FTZ R22, R11, R22, R9 ;  /* 0x000000160b167223 */ /* 0x000fc60000010009 */
[----:B-1----:R-:W-:Y:S01]  /*3a00*/  FMUL.FTZ R13, R21, -1.4426950216293334961 ;  /* 0xbfb8aa3b150d7820 */ /* 0x002fe20000410000 */
        /* <DEDUP_REMOVED lines=15> */
.L_x_647:
[----:B------:R-:W-:Y:S01]  /*3b00*/  BSSY.RECONVERGENT B0, `(.L_x_648) ;  /* 0x0000012000007945 */ /* 0x000fe20003800200 */
[----:B------:R-:W-:Y:S01]  /*3b10*/  FFMA.FTZ R25, R10, R12, -R25 ;  /* 0x0000000c0a197223 */ /* 0x000fe20000010819 */
[----:B------:R-:W-:Y:S02]  /*3b20*/  FFMA.FTZ R3, R11, R3, -R24 ;  /* 0x000000030b037223 */ /* 0x000fe40000010818 */
[----:B------:R-:W-:Y:S05]  /*3b30*/  @P3 BRA `(.L_x_649) ;  /* 0x0000000000383947 */ /* 0x000fea0003800000 */
[----:B------:R-:W2:Y:S01]  /*3b40*/  LDCU.64 UR10, c[0x0][0x3f8] ;  /* 0x00007f00ff0a77ac */ /* 0x000ea20008000a00 */
[----:B------:R-:W-:Y:S01]  /*3b50*/  MOV R12, R4 ;  /* 0x00000004000c7202 */ /* 0x000fe20000000f00 */
[----:B------:R-:W-:Y:S01]  /*3b60*/  FMUL.FTZ R3, R3, UR9 ;  /* 0x0000000903037c20 */ /* 0x000fe20008410000 */
[----:B-1----:R-:W-:Y:S01]  /*3b70*/  MOV R13, R7 ;  /* 0x00000007000d7202 */ /* 0x002fe20000000f00 */
[----:B------:R-:W1:Y:S01]  /*3b80*/  LDCU.64 UR18, c[0x0][0x380] ;  /* 0x00007000ff1277ac */ /* 0x000e620008000a00 */
[----:B--2---:R-:W-:Y:S02]  /*3b90*/  IMAD R23, R23, UR10, RZ ;  /* 0x0000000a17177c24 */ /* 0x004fe4000f8e02ff */
[----:B0-----:R-:W-:-:S04]  /*3ba0*/  IMAD.WIDE.U32 R14, R18, UR10, R12 ;  /* 0x0000000a120e7c25 */ /* 0x001fc8000f8e000c */
[----:B------:R-:W-:Y:S02]  /*3bb0*/  IMAD R23, R18, UR11, R23 ;  /* 0x0000000b12177c24 */ /* 0x000fe4000f8e0217 */
[----:B------:R-:W-:Y:S01]  /*3bc0*/  FMUL.FTZ R18, R25, UR9 ;  /* 0x0000000919127c20 */ /* 0x000fe20008410000 */
[C---:B-1----:R-:W-:Y:S02]  /*3bd0*/  LEA R12, P1, R14.reuse, UR18, 0x1 ;  /* 0x000000120e0c7c11 */ /* 0x042fe4000f8208ff */
[----:B------:R-:W-:Y:S02]  /*3be0*/  IADD3 R23, PT, PT, R15, R23, RZ ;  /* 0x000000170f177210 */ /* 0x000fe40007ffe0ff */
[----:B------:R-:W-:Y:S02]  /*3bf0*/  F2FP.F16.F32.PACK_AB R3, R3, R18 ;  /* 0x000000120303723e */ /* 0x000fe400000000ff */
[----:B------:R-:W-:-:S05]  /*3c00*/  LEA.HI.X R13, R14, UR19, R23, 0x1, P1 ;  /* 0x000000130e0d7c11 */ /* 0x000fca00088f0c17 */
[----:B------:R2:W-:Y:S02]  /*3c10*/  STG.E desc[UR12][R12.64], R3 ;  /* 0x000000030c007986 */ /* 0x0005e4000c10190c */
.L_x_649:
[----:B------:R-:W-:Y:S05]  /*3c20*/  BSYNC.RECONVERGENT B0 ;  /* 0x0000000000007941 */ /* 0x000fea0003800200 */
.L_x_648:
[--C-:B--2---:R-:W-:Y:S01]  /*3c30*/  HADD2.F32 R3, -RZ, R0.reuse.H0_H0 ;  /* 0x20000000ff037230 */ /* 0x104fe20000004100 */
[----:B------:R-:W-:Y:S01]  /*3c40*/  SHF.R.S32.HI R22, RZ, 0x1f, R2 ;  /* 0x0000001fff167819 */ /* 0x000fe20000011402 */
[----:B------:R-:W-:Y:S01]  /*3c50*/  HADD2.F32 R0, -RZ, R0.H1_H1 ;  /* 0x30000000ff007230 */ /* 0x000fe20000004100 */
[----:B------:R-:W-:Y:S06]  /*3c60*/  BRA.U !UP0, `(.L_x_650) ;  /* 0x0000000108487547 */ /* 0x000fec000b800000 */
[----:B------:R-:W-:Y:S01]  /*3c70*/  FFMA.FTZ R8, R10, R17, R8 ;  /* 0x000000110a087223 */ /* 0x000fe20000010008 */
[----:B------:R-:W-:-:S03]  /*3c80*/  FFMA.FTZ R9, R11, R16, R9 ;  /* 0x000000100b097223 */ /* 0x000fc60000010009 */
[----:B------:R-:W-:Y:S01]  /*3c90*/  FMUL.FTZ R12, R8, -1.4426950216293334961 ;  /* 0xbfb8aa3b080c7820 */ /* 0x000fe20000410000 */
[----:B01----:R-:W-:-:S05]  /*3ca0*/  FMUL.FTZ R15, R9, -1.4426950216293334961 ;  /* 0xbfb8aa3b090f7820 */ /* 0x003fca0000410000 */
        /* <DEDUP_REMOVED lines=14> */
.L_x_650:
[----:B------:R-:W-:Y:S01]  /*3d90*/  ISETP.GE.AND.EX P0, PT, R22, UR17, PT, P0 ;  /* 0x0000001116007c0c */ /* 0x000fe2000bf06300 */
[----:B------:R-:W-:Y:S01]  /*3da0*/  FFMA.FTZ R19, R10, R3, -R19 ;  /* 0x000000030a137223 */ /* 0x000fe20000010813 */
[----:B------:R-:W-:Y:S01]  /*3db0*/  FFMA.FTZ R20, R11, R0, -R20 ;  /* 0x000000000b147223 */ /* 0x000fe20000010814 */
[----:B------:R-:W-:Y:S02]  /*3dc0*/  BSSY.RECONVERGENT B0, `(.L_x_651) ;  /* 0x000000f000007945 */ /* 0x000fe40003800200 */
[----:B------:R-:W-:Y:S01]  /*3dd0*/  FMUL.FTZ R19, R19, UR9 ;  /* 0x0000000913137c20 */ /* 0x000fe20008410000 */
[----:B------:R-:W-:-:S07]  /*3de0*/  FMUL.FTZ R20, R20, UR9 ;  /* 0x0000000914147c20 */ /* 0x000fce0008410000 */
[----:B------:R-:W-:Y:S05]  /*3df0*/  @P0 BRA `(.L_x_652) ;  /* 0x00000000002c0947 */ /* 0x000fea0003800000 */
[----:B------:R-:W2:Y:S01]  /*3e00*/  LDCU.64 UR10, c[0x0][0x3f8] ;  /* 0x00007f00ff0a77ac */ /* 0x000ea20008000a00 */
[----:B------:R-:W-:Y:S01]  /*3e10*/  MOV R5, R7 ;  /* 0x0000000700057202 */ /* 0x000fe20000000f00 */
[----:B------:R-:W3:Y:S01]  /*3e20*/  LDCU.64 UR14, c[0x0][0x380] ;  /* 0x00007000ff0e77ac */ /* 0x000ee20008000a00 */
[----:B--2---:R-:W-:Y:S02]  /*3e30*/  IMAD R3, R22, UR10, RZ ;  /* 0x0000000a16037c24 */ /* 0x004fe4000f8e02ff */
[----:B------:R-:W-:-:S04]  /*3e40*/  IMAD.WIDE.U32 R4, R2, UR10, R4 ;  /* 0x0000000a02047c25 */ /* 0x000fc8000f8e0004 */
[----:B------:R-:W-:Y:S01]  /*3e50*/  IMAD R3, R2, UR11, R3 ;  /* 0x0000000b02037c24 */ /* 0x000fe2000f8e0203 */
[----:B---3--:R-:W-:-:S04]  /*3e60*/  LEA R2, P0, R4, UR14, 0x1 ;  /* 0x0000000e04027c11 */ /* 0x008fc8000f8008ff */
[----:B------:R-:W-:Y:S02]  /*3e70*/  IADD3 R3, PT, PT, R5, R3, RZ ;  /* 0x0000000305037210 */ /* 0x000fe40007ffe0ff */
[----:B------:R-:W-:Y:S02]  /*3e80*/  F2FP.F16.F32.PACK_AB R5, R20, R19 ;  /* 0x000000131405723e */ /* 0x000fe400000000ff */
[----:B------:R-:W-:-:S05]  /*3e90*/  LEA.HI.X R3, R4, UR15, R3, 0x1, P0 ;  /* 0x0000000f04037c11 */ /* 0x000fca00080f0c03 */
[----:B------:R2:W-:Y:S02]  /*3ea0*/  STG.E desc[UR12][R2.64], R5 ;  /* 0x0000000502007986 */ /* 0x0005e4000c10190c */
.L_x_652:
[----:B------:R-:W-:Y:S05]  /*3eb0*/  BSYNC.RECONVERGENT B0 ;  /* 0x0000000000007941 */ /* 0x000fea0003800200 */
.L_x_651:
[----:B------:R-:W3:Y:S01]  /*3ec0*/  LDCU UR5, c[0x0][0x410] ;  /* 0x00008200ff0577ac */ /* 0x000ee20008000800 */
[----:B------:R-:W3:Y:S01]  /*3ed0*/  LDCU UR7, c[0x0][0x3e0] ;  /* 0x00007c00ff0777ac */ /* 0x000ee20008000800 */
[----:B------:R-:W-:Y:S02]  /*3ee0*/  UIADD3 UR8, UPT, UPT, UR6, UR8, URZ ;  /* 0x0000000806087290 */ /* 0x000fe4000fffe0ff */
[----:B------:R-:W-:Y:S02]  /*3ef0*/  UIADD3 UR4, UPT, UPT, UR4, 0x1, URZ ;  /* 0x0000000104047890 */ /* 0x000fe4000fffe0ff */
[----:B---3--:R-:W-:-:S04]  /*3f00*/  UIMAD UR5, UR5, UR7, URZ ;  /* 0x00000007050572a4 */ /* 0x008fc8000f8e02ff */
[----:B------:R-:W-:-:S09]  /*3f10*/  UISETP.GE.AND UP0, UPT, UR8, UR5, UPT ;  /* 0x000000050800728c */ /* 0x000fd2000bf06270 */
[----:B------:R-:W-:Y:S05]  /*3f20*/  BRA.U !UP0, `(.L_x_653) ;  /* 0xffffffc108847547 */ /* 0x000fea000b83ffff */
.L_x_622:
[----:B------:R-:W3:Y:S01]  /*3f30*/  S2R R6, SR_TID.X ;  /* 0x0000000000067919 */ /* 0x000ee20000002100 */
[----:B------:R-:W4:Y:S01]  /*3f40*/  LDC R4, c[0x0][0x370] ;  /* 0x0000dc00ff047b82 */ /* 0x000f220000000800 */
[----:B------:R-:W-:Y:S07]  /*3f50*/  BSSY.RECONVERGENT B0, `(.L_x_654) ;  /* 0x000000e000007945 */ /* 0x000fee0003800200 */
[----:B------:R-:W5:Y:S08]  /*3f60*/  LDC R7, c[0x0][0x374] ;  /* 0x0000dd00ff077b82 */ /* 0x000f700000000800 */
[----:B--2---:R-:W2:Y:S01]  /*3f70*/  LDC.64 R2, c[0x0][0x3c8] ;  /* 0x0000f200ff027b82 */ /* 0x004ea20000000a00 */
[----:B----4-:R-:W-:-:S02]  /*3f80*/  ISETP.NE.AND P0, PT, R4, 0x1, PT ;  /* 0x000000010400780c */ /* 0x010fc40003f05270 */
[----:B---3--:R-:W-:Y:S02]  /*3f90*/  ISETP.NE.AND P1, PT, R6, RZ, PT ;  /* 0x000000ff0600720c */ /* 0x008fe40003f25270 */
[----:B-----5:R-:W-:-:S04]  /*3fa0*/  SHF.L.U32 R0, R7, 0x1, RZ ;  /* 0x0000000107007819 */ /* 0x020fc800000006ff */
[----:B------:R-:W-:-:S05]  /*3fb0*/  SEL R5, R0, RZ, P0 ;  /* 0x000000ff00057207 */ /* 0x000fca0000000000 */
[----:B--2---:R-:W-:Y:S02]  /*3fc0*/  IMAD.WIDE.U32 R2, R5, 0x4, R2 ;  /* 0x0000000405027825 */ /* 0x004fe400078e0002 */
[----:B------:R-:W-:Y:S05]  /*3fd0*/  @P1 BRA `(.L_x_655) ;  /* 0x0000000000141947 */ /* 0x000fea0003800000 */
[----:B------:R-:W-:Y:S01]  /*3fe0*/  HFMA2 R5, -RZ, RZ, 0, 5.9604644775390625e-08 ;  /* 0x00000001ff057431 */ /* 0x000fe200000001ff */
[----:B------:R-:W-:Y:S06]  /*3ff0*/  MEMBAR.ALL.GPU ;  /* 0x0000000000007992 */ /* 0x000fec000000a000 */
[----:B------:R-:W-:-:S00]  /*4000*/  ERRBAR ;  /* 0x00000000000079ab */ /* 0x000fc00000000000 */
[----:B------:R-:W-:Y:S06]  /*4010*/  CGAERRBAR ;  /* 0x00000000000075ab */ /* 0x000fec0000000000 */
[----:B------:R2:W-:Y:S02]  /*4020*/  REDG.E.ADD.S32.STRONG.GPU desc[UR12][R2.64], R5 ;  /* 0x000000050200798e */ /* 0x0005e4000c12e30c */
.L_x_655:
[----:B------:R-:W-:Y:S05]  /*4030*/  BSYNC.RECONVERGENT B0 ;  /* 0x0000000000007941 */ /* 0x000fea0003800200 */
.L_x_654:
[----:B------:R-:W3:Y:S01]  /*4040*/  S2UR UR5, SR_CTAID.Y ;  /* 0x00000000000579c3 */ /* 0x000ee20000002600 */
[----:B--2---:R-:W-:Y:S02]  /*4050*/  IADD3 R5, PT, PT, R7, -0x1, RZ ;  /* 0xffffffff07057810 */ /* 0x004fe40007ffe0ff */
[----:B------:R-:W-:-:S05]  /*4060*/  IADD3 R0, PT, PT, R4, -0x1, RZ ;  /* 0xffffffff04007810 */ /* 0x000fca0007ffe0ff */
[----:B------:R-:W2:Y:S01]  /*4070*/  S2UR UR4, SR_CTAID.X ;  /* 0x00000000000479c3 */ /* 0x000ea20000002500 */
[----:B---3--:R-:W-:-:S04]  /*4080*/  ISETP.NE.AND P0, PT, R5, UR5, PT ;  /* 0x0000000505007c0c */ /* 0x008fc8000bf05270 */
[----:B--2---:R-:W-:-:S13]  /*4090*/  ISETP.NE.OR P0, PT, R0, UR4, P0 ;  /* 0x0000000400007c0c */ /* 0x004fda0008705670 */
[----:B------:R-:W-:Y:S05]  /*40a0*/  @P0 EXIT ;  /* 0x000000000000094d */ /* 0x000fea0003800000 */
[----:B------:R-:W-:Y:S05]  /*40b0*/  @P1 BRA `(.L_x_656) ;  /* 0x0000000000201947 */ /* 0x000fea0003800000 */
[----:B------:R-:W-:-:S05]  /*40c0*/  IMAD R0, R4, R7, RZ ;  /* 0x0000000704007224 */ /* 0x000fca00078e02ff */
[----:B------:R-:W-:-:S13]  /*40d0*/  ISETP.NE.AND P0, PT, R0, -0x1, PT ;  /* 0xffffffff0000780c */ /* 0x000fda0003f05270 */
[----:B------:R-:W-:Y:S05]  /*40e0*/  @!P0 BRA `(.L_x_656) ;  /* 0x0000000000148947 */ /* 0x000fea0003800000 */
.L_x_657:
[----:B------:R-:W2:Y:S04]  /*40f0*/  LDG.E.STRONG.GPU R5, desc[UR12][R2.64] ;  /* 0x0000000c02057981 */ /* 0x000ea8000c1ef900 */
[----:B--2---:R-:W-:Y:S01]  /*4100*/  CCTL.IVALL ;  /* 0x00000000ff00798f */ /* 0x004fe20002000000 */
[----:B------:R-:W-:Y:S05]  /*4110*/  YIELD ;  /* 0x0000000000007946 */ /* 0x000fea0003800000 */
[----:B------:R-:W-:-:S13]  /*4120*/  ISETP.NE.AND P0, PT, R5, R0, PT ;  /* 0x000000000500720c */ /* 0x000fda0003f05270 */
[----:B------:R-:W-:Y:S05]  /*4130*/  @P0 BRA `(.L_x_657) ;  /* 0xfffffffc00ec0947 */ /* 0x000fea000383ffff */
.L_x_656:
[----:B------:R-:W-:Y:S05]  /*4140*/  WARPSYNC.ALL ;  /* 0x0000000000007948 */ /* 0x000fea0003800000 */
[----:B------:R-:W2:Y:S02]  /*4150*/  LDCU.64 UR10, c[0x0][0x3f8] ;  /* 0x00007f00ff0a77ac */ /* 0x000ea40008000a00 */
[----:B--2---:R-:W-:-:S04]  /*4160*/  ULEA.HI UR8, UP0, UR11, UR10, URZ, 0x1 ;  /* 0x0000000a0b087291 */ /* 0x004fc8000f8108ff */
[----:B------:R-:W-:-:S04]  /*4170*/  UIADD3.X UR9, UPT, UPT, URZ, UR11, URZ, UP0, !UPT ;  /* 0x0000000bff097290 */ /* 0x000fc800087fe4ff */
[----:B------:R-:W-:Y:S02]  /*4180*/  USHF.R.S64 UR8, UR8, 0x1, UR9 ;  /* 0x0000000108087899 */ /* 0x000fe40008001009 */
[----:B------:R-:W-:Y:S01]  /*4190*/  USHF.R.S32.HI UR9, URZ, 0x1, UR9 ;  /* 0x00000001ff097899 */ /* 0x000fe20008011409 */
[----:B------:R-:W-:Y:S03]  /*41a0*/  BAR.SYNC.DEFER_BLOCKING 0x0 ;  /* 0x0000000000007b1d */ /* 0x000fe60000010000 */
[----:B------:R-:W-:Y:S02]  /*41b0*/  ISETP.LT.U32.AND P0, PT, R6, UR8, PT ;  /* 0x0000000806007c0c */ /* 0x000fe4000bf01070 */
[----:B------:R-:W-:-:S04]  /*41c0*/  MOV R0, UR9 ;  /* 0x0000000900007c02 */ /* 0x000fc80008000f00 */
[----:B------:R-:W-:-:S13]  /*41d0*/  ISETP.GT.AND.EX P0, PT, R0, RZ, PT, P0 ;  /* 0x000000ff0000720c */ /* 0x000fda0003f04300 */
[----:B------:R-:W-:Y:S05]  /*41e0*/  @!P0 EXIT ;  /* 0x000000000000894d */ /* 0x000fea0003800000 */
[----:B------:R-:W-:Y:S01]  /*41f0*/  MOV R0, R6 ;  /* 0x0000000600007202 */ /* 0x000fe20000000f00 */
[----:B------:R-:W-:Y:S01]  /*4200*/  HFMA2 R3, -RZ, RZ, 0, 0 ;  /* 0x00000000ff037431 */ /* 0x000fe200000001ff */
[----:B------:R-:W-:Y:S01]  /*4210*/  MOV R5, UR9 ;  /* 0x0000000900057c02 */ /* 0x000fe20008000f00 */
[----:B------:R-:W-:Y:S01]  /*4220*/  UIMAD.WIDE.U32 UR4, UR10, 0x3, URZ ;  /* 0x000000030a0478a5 */ /* 0x000fe2000f8e00ff */
[----:B------:R-:W-:Y:S01]  /*4230*/  IADD3 R9, P1, PT, R0, 0x1e0, RZ ;  /* 0x000001e000097810 */ /* 0x000fe20007f3e0ff */
[----:B------:R-:W-:Y:S01]  /*4240*/  UIMAD UR6, UR11, 0x3, URZ ;  /* 0x000000030b0678a4 */ /* 0x000fe2000f8e02ff */
[----:B------:R-:W-:Y:S02]  /*4250*/  BSSY.RECONVERGENT B0, `(.L_x_658) ;  /* 0x000005f000007945 */ /* 0x000fe40003800200 */
[----:B------:R-:W-:Y:S01]  /*4260*/  ISETP.LT.U32.AND P0, PT, R9, UR8, PT ;  /* 0x0000000809007c0c */ /* 0x000fe2000bf01070 */
[----:B------:R-:W-:Y:S01]  /*4270*/  UIADD3 UR6, UPT, UPT, UR5, UR6, URZ ;  /* 0x0000000605067290 */ /* 0x000fe2000fffe0ff */
[----:B------:R-:W-:-:S03]  /*4280*/  IADD3.X R2, PT, PT, RZ, R3, RZ, P1, !PT ;  /* 0x00000003ff027210 */ /* 0x000fc60000ffe4ff */
[----:B------:R-:W-:Y:S01]  /*4290*/  ULEA.HI UR4, UP0, UR6, UR4, URZ, 0x1 ;  /* 0x0000000406047291 */ /* 0x000fe2000f8108ff */
[----:B------:R-:W-:-:S03]  /*42a0*/  ISETP.GT.AND.EX P0, PT, R5, R2, PT, P0 ;  /* 0x000000020500720c */ /* 0x000fc60003f04300 */
[----:B------:R-:W-:Y:S01]  /*42b0*/  UIADD3.X UR7, UPT, UPT, URZ, UR6, URZ, UP0, !UPT ;  /* 0x00000006ff077290 */ /* 0x000fe200087fe4ff */
[----:B------:R-:W-:Y:S02]  /*42c0*/  SEL R9, R9, UR8, !P0 ;  /* 0x0000000809097c07 */ /* 0x000fe4000c000000 */
[----:B------:R-:W-:Y:S01]  /*42d0*/  SEL R2, R2, UR9, !P0 ;  /* 0x0000000902027c07 */ /* 0x000fe2000c000000 */
[----:B------:R-:W-:Y:S01]  /*42e0*/  USHF.R.S64 UR6, UR4, 0x1, UR7 ;  /* 0x0000000104067899 */ /* 0x000fe20008001007 */
[----:B------:R-:W-:Y:S01]  /*42f0*/  IADD3 R9, P0, PT, R9, -0x1e0, RZ ;  /* 0xfffffe2009097810 */ /* 0x000fe20007f1e0ff */
[----:B------:R-:W-:-:S03]  /*4300*/  USHF.R.S32.HI UR7, URZ, 0x1, UR7 ;  /* 0x00000001ff077899 */ /* 0x000fc60008011407 */
[----:B------:R-:W-:Y:S02]  /*4310*/  IADD3.X R2, PT, PT, R2, -0x1, RZ, P0, !PT ;  /* 0xffffffff02027810 */ /* 0x000fe400007fe4ff */
[----:B------:R-:W-:-:S04]  /*4320*/  ISETP.NE.U32.AND P0, PT, R9, R0, PT ;  /* 0x000000000900720c */ /* 0x000fc80003f05070 */
[----:B------:R-:W-:-:S04]  /*4330*/  ISETP.NE.AND.EX P0, PT, R2, R3, PT, P0 ;  /* 0x000000030200720c */ /* 0x000fc80003f05300 */
[----:B-1----:R-:W-:-:S04]  /*4340*/  SEL R13, RZ, 0x1, !P0 ;  /* 0x00000001ff0d7807 */ /* 0x002fc80004000000 */
[----:B------:R-:W-:-:S04]  /*4350*/  IADD3 R9, P0, P1, R9, -R13, -R0 ;  /* 0x8000000d09097210 */ /* 0x000fc8000791e800 */
[----:B------:R-:W-:-:S05]  /*4360*/  IADD3.X R11, PT, PT, R2, -0x1, ~R3, P0, P1 ;  /* 0xffffffff020b7810 */ /* 0x000fca00007e2c03 */
[----:B------:R-:W-:-:S04]  /*4370*/  IMAD.WIDE.U32 R4, R11, -0x77777777, RZ ;  /* 0x888888890b047825 */ /* 0x000fc800078e00ff */
[----:B------:R-:W-:-:S04]  /*4380*/  IMAD.WIDE.U32 R6, P0, R9, -0x77777778, R4 ;  /* 0x8888888809067825 */ /* 0x000fc80007800004 */
[----:B------:R-:W-:Y:S01]  /*4390*/  IMAD.WIDE.U32 R4, R9, -0x77777777, RZ ;  /* 0x8888888909047825 */ /* 0x000fe200078e00ff */
[----:B------:R-:W-:Y:S02]  /*43a0*/  IADD3.X R9, PT, PT, RZ, RZ, RZ, P0, !PT ;  /* 0x000000ffff097210 */ /* 0x000fe400007fe4ff */
[----:B------:R-:W-:Y:S02]  /*43b0*/  MOV R8, R7 ;  /* 0x0000000700087202 */ /* 0x000fe40000000f00 */
[----:B------:R-:W-:-:S05]  /*43c0*/  IADD3 RZ, P0, PT, R5, R6, RZ ;  /* 0x0000000605ff7210 */ /* 0x000fca0007f1e0ff */
[----:B------:R-:W-:-:S05]  /*43d0*/  IMAD.WIDE.U32.X R4, R11, -0x77777778, R8, P0 ;  /* 0x888888880b047825 */ /* 0x000fca00000e0408 */
[----:B------:R-:W-:-:S04]  /*43e0*/  SHF.R.U64 R2, R4, 0x8, R5 ;  /* 0x0000000804027819 */ /* 0x000fc80000001205 */
[----:B------:R-:W-:-:S04]  /*43f0*/  IADD3 R2, P0, PT, R2, R13, RZ ;  /* 0x0000000d02027210 */ /* 0x000fc80007f1e0ff */
[----:B------:R-:W-:Y:S02]  /*4400*/  LOP3.LUT R6, R2, 0x3, RZ, 0xc0, !PT ;  /* 0x0000000302067812 */ /* 0x000fe400078ec0ff */
[----:B------:R-:W-:Y:S02]  /*4410*/  LEA.HI.X R4, R5, RZ, RZ, 0x18, P0 ;  /* 0x000000ff05047211 */ /* 0x000fe400000fc4ff */
[----:B------:R-:W-:Y:S02]  /*4420*/  ISETP.NE.U32.AND P1, PT, R6, 0x3, PT ;  /* 0x000000030600780c */ /* 0x000fe40003f25070 */
[----:B------:R-:W-:Y:S02]  /*4430*/  ISETP.GE.U32.AND P0, PT, R2, 0x3, PT ;  /* 0x000000030200780c */ /* 0x000fe40003f06070 */
[----:B------:R-:W-:Y:S02]  /*4440*/  ISETP.NE.AND.EX P1, PT, RZ, RZ, PT, P1 ;  /* 0x000000ffff00720c */ /* 0x000fe40003f25310 */
[----:B------:R-:W-:-:S11]  /*4450*/  ISETP.GE.U32.AND.EX P0, PT, R4, RZ, PT, P0 ;  /* 0x000000ff0400720c */ /* 0x000fd60003f06100 */
[----:B------:R-:W-:Y:S05]  /*4460*/  @!P1 BRA `(.L_x_659) ;  /* 0x0000000000f49947 */ /* 0x000fea0003800000 */
[----:B------:R-:W1:Y:S01]  /*4470*/  LDCU.64 UR4, c[0x0][0x3d8] ;  /* 0x00007b00ff0477ac */ /* 0x000e620008000a00 */
[----:B------:R-:W-:Y:S02]  /*4480*/  MOV R29, UR8 ;  /* 0x00000008001d7c02 */ /* 0x000fe40008000f00 */
[----:B------:R-:W-:Y:S01]  /*4490*/  MOV R4, UR9 ;  /* 0x0000000900047c02 */ /* 0x000fe20008000f00 */
[----:B------:R-:W2:Y:S01]  /*44a0*/  LDCU.64 UR14, c[0x0][0x390] ;  /* 0x00007200ff0e77ac */ /* 0x000ea20008000a00 */
[----:B------:R-:W-:Y:S02]  /*44b0*/  IADD3 R7, PT, PT, R2, 0x1, RZ ;  /* 0x0000000102077810 */ /* 0x000fe40007ffe0ff */
[----:B------:R-:W-:Y:S01]  /*44c0*/  SHF.L.U64.HI R29, R29, 0x2, R4 ;  /* 0x000000021d1d7819 */ /* 0x000fe20000010204 */
[----:B------:R-:W3:Y:S01]  /*44d0*/  LDCU.64 UR16, c[0x0][0x388] ;  /* 0x00007100ff1077ac */ /* 0x000ee20008000a00 */
[----:B------:R-:W-:Y:S02]  /*44e0*/  LOP3.LUT R7, R7, 0x3, RZ, 0xc0, !PT ;  /* 0x0000000307077812 */ /* 0x000fe400078ec0ff */
[----:B------:R-:W-:-:S02]  /*44f0*/  MOV R2, R0 ;  /* 0x0000000000027202 */ /* 0x000fc40000000f00 */
[----:B------:R-:W-:Y:S02]  /*4500*/  MOV R4, UR10 ;  /* 0x0000000a00047c02 */ /* 0x000fe40008000f00 */
[C---:B------:R-:W-:Y:S02]  /*4510*/  SHF.L.U32 R19, R0.reuse, 0x3, RZ ;  /* 0x0000000300137819 */ /* 0x040fe400000006ff */
[--C-:B------:R-:W-:Y:S01]  /*4520*/  SHF.L.U64.HI R20, R0, 0x3, R3.reuse ;  /* 0x0000000300147819 */ /* 0x100fe20000010203 */
[----:B------:R-:W-:Y:S01]  /*4530*/  IMAD.WIDE.U32 R4, R4, 0x4, RZ ;  /* 0x0000000404047825 */ /* 0x000fe200078e00ff */
[C---:B-1----:R-:W-:Y:S01]  /*4540*/  LEA R23, P1, R0.reuse, UR4, 0x2 ;  /* 0x0000000400177c11 */ /* 0x042fe2000f8210ff */
[----:B------:R-:W-:Y:S01]  /*4550*/  UMOV UR4, URZ ;  /* 0x000000ff00047c82 */ /* 0x000fe20008000000 */
[----:B------:R-:W-:Y:S02]  /*4560*/  MOV R25, UR6 ;  /* 0x0000000600197c02 */ /* 0x000fe40008000f00 */
[--C-:B------:R-:W-:Y:S01]  /*4570*/  LEA.HI.X R24, R0, UR5, R3.reuse, 0x2, P1 ;  /* 0x0000000500187c11 */ /* 0x100fe200088f1403 */
[----:B------:R-:W-:Y:S01]  /*4580*/  USHF.L.U32 UR5, UR11, 0x2, URZ ;  /* 0x000000020b057899 */ /* 0x000fe200080006ff */
[----:B------:R-:W-:Y:S01]  /*4590*/  IMAD.WIDE.U32 R2, R7, 0x1e0, R2 ;  /* 0x000001e007027825 */ /* 0x000fe200078e0002 */
[----:B--2---:R-:W-:-:S02]  /*45a0*/  IADD3 R21, P1, PT, R19, UR14, RZ ;  /* 0x0000000e13157c10 */ /* 0x004fc4000ff3e0ff */
[----:B------:R-:W-:Y:S02]  /*45b0*/  MOV R6, UR7 ;  /* 0x0000000700067c02 */ /* 0x000fe40008000f00 */
[----:B---3--:R-:W-:Y:S02]  /*45c0*/  IADD3 R19, P2, PT, R19, UR16, RZ ;  /* 0x0000001013137c10 */ /* 0x008fe4000ff5e0ff */
[----:B------:R-:W-:Y:S02]  /*45d0*/  IADD3 R18, P3, PT, RZ, -R7, RZ ;  /* 0x80000007ff127210 */ /* 0x000fe40007f7e0ff */
[----:B------:R-:W-:Y:S02]  /*45e0*/  MOV R0, R2 ;  /* 0x0000000200007202 */ /* 0x000fe40000000f00 */
[----:B------:R-:W-:Y:S02]  /*45f0*/  IADD3.X R22, PT, PT, R20, UR15, RZ, P1, !PT ;  /* 0x0000000f14167c10 */ /* 0x000fe40008ffe4ff */
[----:B------:R-:W-:-:S02]  /*4600*/  SHF.L.U64.HI R25, R25, 0x2, R6 ;  /* 0x0000000219197819 */ /* 0x000fc40000010206 */
[----:B------:R-:W-:Y:S02]  /*4610*/  IADD3 R3, PT, PT, R3, UR4, RZ ;  /* 0x0000000403037c10 */ /* 0x000fe4000fffe0ff */
[----:B------:R-:W-:Y:S02]  /*4620*/  IADD3.X R20, PT, PT, R20, UR17, RZ, P2, !PT ;  /* 0x0000001114147c10 */ /* 0x000fe400097fe4ff */
[----:B------:R-:W-:Y:S02]  /*4630*/  IADD3 R27, PT, PT, R5, UR5, RZ ;  /* 0x00000005051b7c10 */ /* 0x000fe4000fffe0ff */
[----:B------:R-:W-:-:S07]  /*4640*/  IADD3.X R2, PT, PT, RZ, -0x1, RZ, P3, !PT ;  /* 0xffffffffff027810 */ /* 0x000fce0001ffe4ff */
.L_x_660:
[----:B-1----:R-:W-:Y:S02]  /*4650*/  MOV R8, UR8 ;  /* 0x0000000800087c02 */ /* 0x002fe40008000f00 */
[----:B------:R-:W-:Y:S02]  /*4660*/  MOV R12, UR6 ;  /* 0x00000006000c7c02 */ /* 0x000fe40008000f00 */
[-C--:B------:R-:W-:Y:S02]  /*4670*/  LEA R8, P1, R8, R23.reuse, 0x2 ;  /* 0x0000001708087211 */ /* 0x080fe400078210ff */
[----:B------:R-:W-:Y:S02]  /*4680*/  IADD3 R10, P2, PT, R23, R4, RZ ;  /* 0x00000004170a7210 */ /* 0x000fe40007f5e0ff */
[-C--:B------:R-:W-:Y:S02]  /*4690*/  LEA R12, P3, R12, R23.reuse, 0x2 ;  /* 0x000000170c0c7211 */ /* 0x080fe400078610ff */
[----:B------:R-:W-:-:S02]  /*46a0*/  MOV R6, R23 ;  /* 0x0000001700067202 */ /* 0x000fc40000000f00 */
[----:B------:R-:W-:Y:S02]  /*46b0*/  MOV R7, R24 ;  /* 0x0000001800077202 */ /* 0x000fe40000000f00 */
[C---:B------:R-:W-:Y:S02]  /*46c0*/  IADD3.X R9, PT, PT, R24.reuse, R29, RZ, P1, !PT ;  /* 0x0000001d18097210 */ /* 0x040fe40000ffe4ff */
[C---:B------:R-:W-:Y:S01]  /*46d0*/  IADD3.X R11, PT, PT, R24.reuse, R27, RZ, P2, !PT ;  /* 0x0000001b180b7210 */ /* 0x040fe200017fe4ff */
[----:B0-----:R0:W2:Y:S01]  /*46e0*/  LDG.E R14, desc[UR12][R6.64] ;  /* 0x0000000c060e7981 */ /* 0x0010a2000c1e1900 */
[----:B------:R-:W-:-:S03]  /*46f0*/  IADD3.X R13, PT, PT, R24, R25, RZ, P3, !PT ;  /* 0x00000019180d7210 */ /* 0x000fc60001ffe4ff */
[----:B------:R1:W2:Y:S04]  /*4700*/  LDG.E R15, desc[UR12][R8.64] ;  /* 0x0000000c080f7981 */ /* 0x0002a8000c1e1900 */
[----:B------:R-:W3:Y:S04]  /*4710*/  LDG.E R16, desc[UR12][R10.64] ;  /* 0x0000000c0a107981 */ /* 0x000ee8000c1e1900 */
[----:B------:R-:W3:Y:S01]  /*4720*/  LDG.E R17, desc[UR12][R12.64] ;  /* 0x0000000c0c117981 */ /* 0x000ee2000c1e1900 */
[----:B0-----:R-:W-:Y:S02]  /*4730*/  MOV R6, R19 ;  /* 0x0000001300067202 */ /* 0x001fe40000000f00 */
[----:B------:R-:W-:-:S02]  /*4740*/  MOV R7, R20 ;  /* 0x0000001400077202 */ /* 0x000fc40000000f00 */
[----:B-1----:R-:W-:Y:S02]  /*4750*/  MOV R8, R21 ;  /* 0x0000001500087202 */ /* 0x002fe40000000f00 */
        /* <DEDUP_REMOVED lines=14> */
.L_x_659:
[----:B------:R-:W-:Y:S05]  /*4840*/  BSYNC.RECONVERGENT B0 ;  /* 0x0000000000007941 */ /* 0x000fea0003800200 */
.L_x_658:
[----:B------:R-:W-:Y:S05]  /*4850*/  @!P0 EXIT ;  /* 0x000000000000894d */ /* 0x000fea0003800000 */
[----:B------:R-:W-:Y:S01]  /*4860*/  BSSY.RECONVERGENT B0, `(.L_x_661) ;  /* 0x000005c000007945 */ /* 0x000fe20003800200 */
[----:B------:R-:W-:Y:S02]  /*4870*/  USHF.L.U64.HI UR5, UR10, 0x2, UR11 ;  /* 0x000000020a057899 */ /* 0x000fe4000801020b */
[----:B------:R-:W-:Y:S02]  /*4880*/  USHF.L.U32 UR4, UR10, 0x2, URZ ;  /* 0x000000020a047899 */ /* 0x000fe400080006ff */
[----:B------:R-:W-:Y:S01]  /*4890*/  USHF.L.U64.HI UR7, UR6, 0x2, UR7 ;  /* 0x0000000206077899 */ /* 0x000fe20008010207 */
[----:B------:R-:W2:Y:S01]  /*48a0*/  LDCU.64 UR14, c[0x0][0x3d8] ;  /* 0x00007b00ff0e77ac */ /* 0x000ea20008000a00 */
[----:B------:R-:W3:Y:S01]  /*48b0*/  LDCU.64 UR16, c[0x0][0x388] ;  /* 0x00007100ff1077ac */ /* 0x000ee20008000a00 */
[----:B------:R-:W4:Y:S01]  /*48c0*/  LDCU.64 UR18, c[0x0][0x390] ;  /* 0x00007200ff1277ac */ /* 0x000f220008000a00 */
[----:B------:R-:W-:Y:S02]  /*48d0*/  USHF.L.U64.HI UR10, UR8, 0x2, UR9 ;  /* 0x00000002080a7899 */ /* 0x000fe40008010209 */
[----:B------:R-:W-:-:S02]  /*48e0*/  USHF.L.U32 UR11, UR8, 0x2, URZ ;  /* 0x00000002080b7899 */ /* 0x000fc400080006ff */
[----:B------:R-:W-:-:S12]  /*48f0*/  USHF.L.U32 UR6, UR6, 0x2, URZ ;  /* 0x0000000206067899 */ /* 0x000fd800080006ff */
.L_x_662:
[C---:B-1----:R-:W-:Y:S02]  /*4900*/  SHF.L.U32 R16, R0.reuse, 0x2, RZ ;  /* 0x0000000200107819 */ /* 0x042fe400000006ff */
[----:B------:R-:W-:Y:S02]  /*4910*/  SHF.L.U64.HI R2, R0, 0x2, R3 ;  /* 0x0000000200027819 */ /* 0x000fe40000010203 */
[----:B--2---:R-:W-:-:S04]  /*4920*/  IADD3 R4, P0, PT, R16, UR14, RZ ;  /* 0x0000000e10047c10 */ /* 0x004fc8000ff1e0ff */
[----:B------:R-:W-:Y:S02]  /*4930*/  IADD3.X R5, PT, PT, R2, UR15, RZ, P0, !PT ;  /* 0x0000000f02057c10 */ /* 0x000fe400087fe4ff */
[C---:B------:R-:W-:Y:S02]  /*4940*/  IADD3 R6, P0, PT, R4.reuse, UR11, RZ ;  /* 0x0000000b04067c10 */ /* 0x040fe4000ff1e0ff */
[C---:B------:R-:W-:Y:S01]  /*4950*/  IADD3 R10, P1, PT, R4.reuse, UR6, RZ ;  /* 0x00000006040a7c10 */ /* 0x040fe2000ff3e0ff */
[----:B------:R1:W2:Y:S01]  /*4960*/  LDG.E R18, desc[UR12][R4.64] ;  /* 0x0000000c04127981 */ /* 0x0002a2000c1e1900 */
[C---:B------:R-:W-:Y:S02]  /*4970*/  IADD3.X R7, PT, PT, R5.reuse, UR10, RZ, P0, !PT ;  /* 0x0000000a05077c10 */ /* 0x040fe400087fe4ff */
[----:B------:R-:W-:Y:S02]  /*4980*/  IADD3 R8, P0, PT, R4, UR4, RZ ;  /* 0x0000000404087c10 */ /* 0x000fe4000ff1e0ff */
[C---:B------:R-:W-:Y:S01]  /*4990*/  IADD3.X R11, PT, PT, R5.reuse, UR7, RZ, P1, !PT ;  /* 0x00000007050b7c10 */ /* 0x040fe20008ffe4ff */
[----:B------:R5:W2:Y:S01]  /*49a0*/  LDG.E R19, desc[UR12][R6.64] ;  /* 0x0000000c06137981 */ /* 0x000aa2000c1e1900 */
[----:B------:R-:W-:-:S03]  /*49b0*/  IADD3.X R9, PT, PT, R5, UR5, RZ, P0, !PT ;  /* 0x0000000505097c10 */ /* 0x000fc600087fe4ff */
[----:B------:R-:W2:Y:S04]  /*49c0*/  LDG.E R21, desc[UR12][R10.64] ;  /* 0x0000000c0a157981 */ /* 0x000ea8000c1e1900 */
[----:B------:R-:W2:Y:S01]  /*49d0*/  LDG.E R20, desc[UR12][R8.64] ;  /* 0x0000000c08147981 */ /* 0x000ea2000c1e1900 */
[C---:B------:R-:W-:Y:S02]  /*49e0*/  SHF.L.U32 R26, R0.reuse, 0x3, RZ ;  /* 0x00000003001a7819 */ /* 0x040fe400000006ff */
[----:B------:R-:W-:Y:S02]  /*49f0*/  SHF.L.U64.HI R27, R0, 0x3, R3 ;  /* 0x00000003001b7819 */ /* 0x000fe40000010203 */
[----:B0-----:R-:W-:Y:S02]  /*4a00*/  LOP3.LUT R14, R26, 0xfffffff8, RZ, 0xc0, !PT ;  /* 0xfffffff81a0e7812 */ /* 0x001fe400078ec0ff */
[----:B------:R-:W-:-:S02]  /*4a10*/  LOP3.LUT R16, R16, 0xfffffffc, RZ, 0xc0, !PT ;  /* 0xfffffffc10107812 */ /* 0x000fc400078ec0ff */
[----:B------:R-:W-:Y:S02]  /*4a20*/  LOP3.LUT R3, R27, 0x3, RZ, 0xc0, !PT ;  /* 0x000000031b037812 */ /* 0x000fe400078ec0ff */
[----:B---3--:R-:W-:Y:S02]  /*4a30*/  IADD3 R12, P0, PT, R14, UR16, RZ ;  /* 0x000000100e0c7c10 */ /* 0x008fe4000ff1e0ff */
[----:B------:R-:W-:Y:S02]  /*4a40*/  LOP3.LUT R2, R2, 0x3, RZ, 0xc0, !PT ;  /* 0x0000000302027812 */ /* 0x000fe400078ec0ff */
[----:B------:R-:W-:Y:S02]  /*4a50*/  IADD3 R16, P2, PT, R16, UR14, RZ ;  /* 0x0000000e10107c10 */ /* 0x000fe4000ff5e0ff */
[----:B----4-:R-:W-:Y:S02]  /*4a60*/  IADD3 R14, P1, PT, R14, UR18, RZ ;  /* 0x000000120e0e7c10 */ /* 0x010fe4000ff3e0ff */
[----:B------:R-:W-:-:S02]  /*4a70*/  IADD3.X R13, PT, PT, R3, UR17, RZ, P0, !PT ;  /* 0x00000011030d7c10 */ /* 0x000fc400087fe4ff */
[----:B------:R-:W-:Y:S02]  /*4a80*/  IADD3.X R17, PT, PT, R2, UR15, RZ, P2, !PT ;  /* 0x0000000f02117c10 */ /* 0x000fe400097fe4ff */
[----:B------:R-:W-:Y:S02]  /*4a90*/  IADD3.X R15, PT, PT, R3, UR19, RZ, P1, !PT ;  /* 0x00000013030f7c10 */ /* 0x000fe40008ffe4ff */
[C---:B------:R-:W-:Y:S02]  /*4aa0*/  IADD3 R2, P0, PT, R16.reuse, UR11, RZ ;  /* 0x0000000b10027c10 */ /* 0x040fe4000ff1e0ff */
[C---:B-1----:R-:W-:Y:S02]  /*4ab0*/  IADD3 R4, P1, PT, R16.reuse, UR4, RZ ;  /* 0x0000000410047c10 */ /* 0x042fe4000ff3e0ff */
[----:B-----5:R-:W-:Y:S02]  /*4ac0*/  IADD3 R6, P2, PT, R16, UR6, RZ ;  /* 0x0000000610067c10 */ /* 0x020fe4000ff5e0ff */
[----:B------:R-:W-:-:S02]  /*4ad0*/  IADD3.X R3, PT, PT, R17, UR10, RZ, P0, !PT ;  /* 0x0000000a11037c10 */ /* 0x000fc400087fe4ff */
[C---:B------:R-:W-:Y:S02]  /*4ae0*/  IADD3.X R5, PT, PT, R17.reuse, UR5, RZ, P1, !PT ;  /* 0x0000000511057c10 */ /* 0x040fe40008ffe4ff */
[----:B------:R-:W-:Y:S01]  /*4af0*/  IADD3.X R7, PT, PT, R17, UR7, RZ, P2, !PT ;  /* 0x0000000711077c10 */ /* 0x000fe200097fe4ff */
[----:B--2---:R-:W-:Y:S04]  /*4b00*/  STG.E.64 desc[UR12][R12.64], R18 ;  /* 0x000000120c007986 */ /* 0x004fe8000c101b0c */
[----:B------:R0:W-:Y:S04]  /*4b10*/  STG.E.64 desc[UR12][R14.64], R20 ;  /* 0x000000140e007986 */ /* 0x0001e8000c101b0c */
        /* <DEDUP_REMOVED lines=14> */
[----:B0-----:R-:W3:Y:S04]  /*4c00*/  LDG.E R14, desc[UR12][R16.64+0xf00] ;  /* 0x000f000c100e7981 */ /* 0x001ee8000c1e1900 */
        /* <DEDUP_REMOVED lines=8> */
[----:B-1----:R-:W-:Y:S02]  /*4c90*/  IADD3 R8, P1, PT, R13, UR18, RZ ;  /* 0x000000120d087c10 */ /* 0x002fe4000ff3e0ff */
[----:B------:R-:W-:-:S02]  /*4ca0*/  IADD3.X R13, PT, PT, R20, UR17, RZ, P0, !PT ;  /* 0x00000011140d7c10 */ /* 0x000fc400087fe4ff */
[----:B------:R-:W-:-:S03]  /*4cb0*/  IADD3.X R9, PT, PT, R20, UR19, RZ, P1, !PT ;  /* 0x0000001314097c10 */ /* 0x000fc60008ffe4ff */
[----:B---3--:R0:W-:Y:S04]  /*4cc0*/  STG.E.64 desc[UR12][R12.64], R14 ;  /* 0x0000000e0c007986 */ /* 0x0081e8000c101b0c */
[----:B----4-:R1:W-:Y:S04]  /*4cd0*/  STG.E.64 desc[UR12][R8.64], R18 ;  /* 0x0000001208007986 */ /* 0x0103e8000c101b0c */
[----:B------:R-:W3:Y:S04]  /*4ce0*/  LDG.E R20, desc[UR12][R16.64+0x1680] ;  /* 0x0016800c10147981 */ /* 0x000ee8000c1e1900 */
[----:B------:R4:W3:Y:S04]  /*4cf0*/  LDG.E R21, desc[UR12][R2.64+0x1680] ;  /* 0x0016800c02157981 */ /* 0x0008e8000c1e1900 */
        /* <DEDUP_REMOVED lines=10> */
[----:B------:R-:W-:Y:S02]  /*4da0*/  IADD3 R0, PT, PT, R0, 0x780, RZ ;  /* 0x0000078000007810 */ /* 0x000fe40007ffe0ff */
[----:B----4-:R-:W-:Y:S02]  /*4db0*/  MOV R2, UR9 ;  /* 0x0000000900027c02 */ /* 0x010fe40008000f00 */
[----:B------:R-:W-:-:S04]  /*4dc0*/  ISETP.LT.U32.AND P0, PT, R0, UR8, PT ;  /* 0x0000000800007c0c */ /* 0x000fc8000bf01070 */
[----:B------:R-:W-:Y:S01]  /*4dd0*/  ISETP.GT.AND.EX P0, PT, R2, RZ, PT, P0 ;  /* 0x000000ff0200720c */ /* 0x000fe20003f04300 */
[----:B------:R-:W-:Y:S01]  /*4de0*/  HFMA2 R3, -RZ, RZ, 0, 0 ;  /* 0x00000000ff037431 */ /* 0x000fe200000001ff */
[----:B---3--:R1:W-:Y:S04]  /*4df0*/  STG.E.64 desc[UR12][R10.64], R20 ;  /* 0x000000140a007986 */ /* 0x0083e8000c101b0c */
[----:B-----5:R1:W-:Y:S07]  /*4e00*/  STG.E.64 desc[UR12][R12.64], R22 ;  /* 0x000000160c007986 */ /* 0x0203ee000c101b0c */
[----:B------:R-:W-:Y:S05]  /*4e10*/  @P0 BRA `(.L_x_662) ;  /* 0xfffffff800b80947 */ /* 0x000fea000383ffff */
[----:B------:R-:W-:Y:S05]  /*4e20*/  BSYNC.RECONVERGENT B0 ;  /* 0x0000000000007941 */ /* 0x000fea0003800200 */
.L_x_661:
[----:B------:R-:W-:Y:S05]  /*4e30*/  EXIT ;  /* 0x000000000000794d */ /* 0x000fea0003800000 */
.L_x_663:
        /* <DEDUP_REMOVED lines=12> */
.L_x_4508:


//--------------------- .text._Z35group_norm_nhwc_bwd_one_pass_kernelI11Fp16IOFp32WLi128ELi60ELi480EEv26Group_norm_nhwc_bwd_params --------------------------
	.section	.text._Z35group_norm_nhwc_bwd_one_pass_kernelI11Fp16IOFp32WLi128ELi60ELi480EEv26Group_norm_nhwc_bwd_params,"ax",@progbits
	.align	128
        .global         _Z35group_norm_nhwc_bwd_one_pass_kernelI11Fp16IOFp32WLi128ELi60ELi480EEv26Group_norm_nhwc_bwd_params
        .type           _Z35group_norm_nhwc_bwd_one_pass_kernelI11Fp16IOFp32WLi128ELi60ELi480EEv26Group_norm_nhwc_bwd_params,@function
        .size           _Z35group_norm_nhwc_bwd_one_pass_kernelI11Fp16IOFp32WLi128ELi60ELi480EEv26Group_norm_nhwc_bwd_params,(.L_x_4509 - _Z35group_norm_nhwc_bwd_one_pass_kernelI11Fp16IOFp32WLi128ELi60ELi480EEv26Group_norm_nhwc_bwd_params)
        .other          _Z35group_norm_nhwc_bwd_one_pass_kernelI11Fp16IOFp32WLi128ELi60ELi480EEv26Group_norm_nhwc_bwd_params,@"STO_CUDA_ENTRY STV_DEFAULT"
_Z35group_norm_nhwc_bwd_one_pass_kernelI11Fp16IOFp32WLi128ELi60ELi480EEv26Group_norm_nhwc_bwd_params:
.text._Z35group_norm_nhwc_bwd_one_pass_kernelI11Fp16IOFp32WLi128ELi60ELi480EEv26Group_norm_nhwc_bwd_params:
        /* <DEDUP_REMOVED lines=10> */
[----:B------:R-:W0:Y:S01]  /*00a0*/  LDC R7, c[0x0][0x41c] ;  /* 0x00010700ff077b82 */ /* 0x000e220000000800 */
[----:B------:R-:W-:Y:S01]  /*00b0*/  LOP3.LUT R4, R2, 0xffff, RZ, 0xc0, !PT ;  /* 0x0000ffff02047812 */ /* 0x000fe200078ec0ff */
[----:B------:R-:W1:Y:S01]  /*00c0*/  S2R R3, SR_LANEID ;  /* 0x0000000000037919 */ /* 0x000e620000000000 */
[----:B------:R-:W-:Y:S01]  /*00d0*/  HFMA2 R41, -RZ, RZ, 0, 0 ;  /* 0x00000000ff297431 */ /* 0x000fe200000001ff */
[----:B------:R-:W-:Y:S01]  /*00e0*/  MOV R40, R0 ;  /* 0x0000000000287202 */ /* 0x000fe20000000f00 */
[----:B------:R-:W2:Y:S01]  /*00f0*/  LDCU.U8 UR11, c[0x0][0x414] ;  /* 0x00008280ff0b77ac */ /* 0x000ea20008000000 */
[----:B------:R-:W-:Y:S02]  /*0100*/  IMAD R48, R4, 0x889, RZ ;  /* 0x0000088904307824 */ /* 0x000fe400078e02ff */
[----:B------:R-:W3:Y:S03]  /*0110*/  LDC R4, c[0x0][0x374] ;  /* 0x0000dd00ff047b82 */ /* 0x000ee60000000800 */
[----:B------:R-:W-:-:S05]  /*0120*/  SHF.R.U32.HI R48, RZ, 0x10, R48 ;  /* 0x00000010ff307819 */ /* 0x000fca0000011630 */
[----:B------:R-:W4:Y:S01]  /*0130*/  LDC R5, c[0x0][0x370] ;  /* 0x0000dc00ff057b82 */ /* 0x000f220000000800 */
[----:B0-----:R-:W-:-:S05]  /*0140*/  IMAD R42, R7, UR10, R48 ;  /* 0x0000000a072a7c24 */ /* 0x001fca000f8e0230 */
[C---:B------:R-:W-:Y:S02]  /*0150*/  IADD3 R47, PT, PT, R42.reuse, 0x10, RZ ;  /* 0x000000102a2f7810 */ /* 0x040fe40007ffe0ff */
[C---:B------:R-:W-:Y:S02]  /*0160*/  IADD3 R46, PT, PT, R42.reuse, 0x20, RZ ;  /* 0x000000202a2e7810 */ /* 0x040fe40007ffe0ff */
[C---:B------:R-:W-:Y:S02]  /*0170*/  IADD3 R45, PT, PT, R42.reuse, 0x30, RZ ;  /* 0x000000302a2d7810 */ /* 0x040fe40007ffe0ff */
[C---:B------:R-:W-:Y:S02]  /*0180*/  IADD3 R44, PT, PT, R42.reuse, 0x50, RZ ;  /* 0x000000502a2c7810 */ /* 0x040fe40007ffe0ff */
[C---:B------:R-:W-:Y:S02]  /*0190*/  IADD3 R43, PT, PT, R42.reuse, 0x60, RZ ;  /* 0x000000602a2b7810 */ /* 0x040fe40007ffe0ff */
[----:B-123--:R-:W-:-:S07]  /*01a0*/  IADD3 R42, PT, PT, R42, 0x70, RZ ;  /* 0x000000702a2a7810 */ /* 0x00efce0007ffe0ff */
.L_x_707:
[----:B0-----:R-:W0:Y:S01]  /*01b0*/  LDC R13, c[0x0][0x410] ;  /* 0x00010400ff0d7b82 */ /* 0x001e220000000800 */
[----:B-1----:R-:W1:Y:S01]  /*01c0*/  LDCU.128 UR12, c[0x0][0x400] ;  /* 0x00008000ff0c77ac */ /* 0x002e620008000c00 */
[----:B------:R-:W-:Y:S02]  /*01d0*/  ISETP.GE.AND P1, PT, R40, RZ, PT ;  /* 0x000000ff2800720c */ /* 0x000fe40003f26270 */
[----:B------:R-:W-:Y:S02]  /*01e0*/  CS2R R36, SRZ ;  /* 0x0000000000247805 */ /* 0x000fe4000001ff00 */
[----:B------:R-:W-:Y:S02]  /*01f0*/  SHF.R.S32.HI R15, RZ, 0x1f, R46 ;  /* 0x0000001fff0f7819 */ /* 0x000fe4000001142e */
[----:B------:R-:W-:Y:S02]  /*0200*/  SHF.R.S32.HI R19, RZ, 0x1f, R45 ;  /* 0x0000001fff137819 */ /* 0x000fe4000001142d */
[----:B------:R-:W-:Y:S01]  /*0210*/  SHF.R.S32.HI R23, RZ, 0x1f, R44 ;  /* 0x0000001fff177819 */ /* 0x000fe2000001142c */
[----:B------:R-:W2:Y:S01]  /*0220*/  LDC R29, c[0x0][0x41c] ;  /* 0x00010700ff1d7b82 */ /* 0x000ea20000000800 */
[----:B------:R-:W-:-:S02]  /*0230*/  SHF.R.S32.HI R21, RZ, 0x1f, R43 ;  /* 0x0000001fff157819 */ /* 0x000fc4000001142b */
[----:B-1----:R-:W-:-:S04]  /*0240*/  ISETP.GE.U32.AND P2, PT, R46, UR12, PT ;  /* 0x0000000c2e007c0c */ /* 0x002fc8000bf46070 */
[----:B------:R-:W-:Y:S02]  /*0250*/  ISETP.GE.AND.EX P2, PT, R15, UR13, PT, P2 ;  /* 0x0000000d0f007c0c */ /* 0x000fe4000bf46320 */
[----:B0-----:R-:W-:-:S04]  /*0260*/  IABS R9, R13 ;  /* 0x0000000d00097213 */ /* 0x001fc80000000000 */
[----:B------:R-:W0:Y:S07]  /*0270*/  I2F.RP R8, R9 ;  /* 0x0000000900087306 */ /* 0x000e2e0000209400 */
[----:B------:R-:W1:Y:S01]  /*0280*/  @!P2 LDC.64 R16, c[0x0][0x3a0] ;  /* 0x0000e800ff10ab82 */ /* 0x000e620000000a00 */
[----:B0-----:R-:W0:Y:S02]  /*0290*/  MUFU.RCP R8, R8 ;  /* 0x0000000800087308 */ /* 0x001e240000001000 */
[----:B0-----:R-:W-:-:S06]  /*02a0*/  IADD3 R6, PT, PT, R8, 0xffffffe, RZ ;  /* 0x0ffffffe08067810 */ /* 0x001fcc0007ffe0ff */
[----:B------:R0:W3:Y:S02]  /*02b0*/  F2I.FTZ.U32.TRUNC.NTZ R7, R6 ;  /* 0x0000000600077305 */ /* 0x0000e4000021f000 */
[----:B0-----:R-:W-:Y:S02]  /*02c0*/  MOV R6, RZ ;  /* 0x000000ff00067202 */ /* 0x001fe40000000f00 */
[----:B---3--:R-:W-:-:S05]  /*02d0*/  IADD3 R10, PT, PT, RZ, -R7, RZ ;  /* 0x80000007ff0a7210 */ /* 0x008fca0007ffe0ff */
[----:B------:R-:W-:Y:S01]  /*02e0*/  IMAD R11, R10, R9, RZ ;  /* 0x000000090a0b7224 */ /* 0x000fe200078e02ff */
[----:B------:R-:W-:-:S03]  /*02f0*/  IABS R10, R40 ;  /* 0x00000028000a7213 */ /* 0x000fc60000000000 */
[----:B------:R-:W-:Y:S01]  /*0300*/  IMAD.HI.U32 R7, R7, R11, R6 ;  /* 0x0000000b07077227 */ /* 0x000fe200078e0006 */
[----:B------:R-:W-:-:S05]  /*0310*/  PRMT R6, R48, 0x9910, RZ ;  /* 0x0000991030067816 */ /* 0x000fca00000000ff */
[----:B------:R-:W-:-:S04]  /*0320*/  IMAD.HI.U32 R7, R7, R10, RZ ;  /* 0x0000000a07077227 */ /* 0x000fc800078e00ff */
[----:B------:R-:W-:Y:S01]  /*0330*/  IMAD R6, R6, 0x1e, RZ ;  /* 0x0000001e06067824 */ /* 0x000fe200078e02ff */
[----:B------:R-:W-:-:S04]  /*0340*/  IADD3 R8, PT, PT, -R7, RZ, RZ ;  /* 0x000000ff07087210 */ /* 0x000fc80007ffe1ff */
[----:B------:R-:W-:Y:S01]  /*0350*/  IADD3 R6, PT, PT, RZ, -R6, RZ ;  /* 0x80000006ff067210 */ /* 0x000fe20007ffe0ff */
[C---:B------:R-:W-:Y:S01]  /*0360*/  IMAD R8, R9.reuse, R8, R10 ;  /* 0x0000000809087224 */ /* 0x040fe200078e020a */
[----:B------:R-:W-:Y:S02]  /*0370*/  LOP3.LUT R10, R40, R13, RZ, 0x3c, !PT ;  /* 0x0000000d280a7212 */ /* 0x000fe400078e3cff */
[----:B------:R-:W-:Y:S02]  /*0380*/  PRMT R11, R6, 0x7710, RZ ;  /* 0x00007710060b7816 */ /* 0x000fe400000000ff */
[----:B------:R-:W-:Y:S02]  /*0390*/  ISETP.GT.U32.AND P5, PT, R9, R8, PT ;  /* 0x000000080900720c */ /* 0x000fe40003fa4070 */
[----:B------:R-:W-:Y:S02]  /*03a0*/  ISETP.GE.AND P0, PT, R10, RZ, PT ;  /* 0x000000ff0a00720c */ /* 0x000fe40003f06270 */
[----:B------:R-:W-:-:S04]  /*03b0*/  IADD3 R11, PT, PT, R11, R2, RZ ;  /* 0x000000020b0b7210 */ /* 0x000fc80007ffe0ff */
[----:B------:R-:W-:-:S04]  /*03c0*/  SHF.L.U32 R11, R11, 0x1, RZ ;  /* 0x000000010b0b7819 */ /* 0x000fc800000006ff */
[----:B------:R-:W-:Y:S02]  /*03d0*/  LOP3.LUT R22, R11, 0xffff, RZ, 0xc0, !PT ;  /* 0x0000ffff0b167812 */ /* 0x000fe400078ec0ff */
[-C--:B------:R-:W-:Y:S02]  /*03e0*/  @!P5 IADD3 R8, PT, PT, R8, -R9.reuse, RZ ;  /* 0x800000090808d210 */ /* 0x080fe40007ffe0ff */
[----:B------:R-:W-:Y:S02]  /*03f0*/  @!P5 IADD3 R7, PT, PT, R7, 0x1, RZ ;  /* 0x000000010707d810 */ /* 0x000fe40007ffe0ff */
[CC--:B------:R-:W-:Y:S02]  /*0400*/  ISETP.GE.U32.AND P4, PT, R8.reuse, R9.reuse, PT ;  /* 0x000000090800720c */ /* 0x0c0fe40003f86070 */
[----:B------:R-:W-:Y:S02]  /*0410*/  ISETP.GT.U32.AND P3, PT, R9, R8, PT ;  /* 0x000000080900720c */ /* 0x000fe40003f64070 */
[----:B------:R-:W-:-:S02]  /*0420*/  IADD3 R9, PT, PT, R8, -R9, RZ ;  /* 0x8000000908097210 */ /* 0x000fc40007ffe0ff */
[----:B------:R-:W-:Y:S02]  /*0430*/  ISETP.NE.AND P5, PT, R13, RZ, PT ;  /* 0x000000ff0d00720c */ /* 0x000fe40003fa5270 */
[----:B------:R-:W-:Y:S02]  /*0440*/  SEL R8, R9, R8, !P3 ;  /* 0x0000000809087207 */ /* 0x000fe40005800000 */
[----:B------:R-:W-:Y:S02]  /*0450*/  ISETP.GE.U32.AND P3, PT, R45, UR12, PT ;  /* 0x0000000c2d007c0c */ /* 0x000fe4000bf66070 */
[----:B------:R-:W-:Y:S02]  /*0460*/  LOP3.LUT R9, RZ, R13, RZ, 0x33, !PT ;  /* 0x0000000dff097212 */ /* 0x000fe400078e33ff */
[----:B------:R-:W-:Y:S02]  /*0470*/  @P4 IADD3 R7, PT, PT, R7, 0x1, RZ ;  /* 0x0000000107074810 */ /* 0x000fe40007ffe0ff */
[----:B------:R-:W-:-:S02]  /*0480*/  ISETP.GE.AND.EX P3, PT, R19, UR13, PT, P3 ;  /* 0x0000000d13007c0c */ /* 0x000fc4000bf66330 */
[----:B------:R-:W-:Y:S02]  /*0490*/  MOV R10, R7 ;  /* 0x00000007000a7202 */ /* 0x000fe40000000f00 */
[----:B------:R-:W-:Y:S01]  /*04a0*/  @!P1 IADD3 R8, PT, PT, -R8, RZ, RZ ;  /* 0x000000ff08089210 */ /* 0x000fe20007ffe1ff */
[----:B------:R-:W0:Y:S01]  /*04b0*/  @!P2 LDC.64 R6, c[0x0][0x3f8] ;  /* 0x0000fe00ff06ab82 */ /* 0x000e220000000a00 */
[----:B------:R-:W-:Y:S02]  /*04c0*/  @!P0 IADD3 R10, PT, PT, -R10, RZ, RZ ;  /* 0x000000ff0a0a8210 */ /* 0x000fe40007ffe1ff */
[C---:B------:R-:W-:Y:S02]  /*04d0*/  SEL R55, R9.reuse, R8, !P5 ;  /* 0x0000000809377207 */ /* 0x040fe40006800000 */
[----:B------:R-:W-:Y:S02]  /*04e0*/  SEL R9, R9, R10, !P5 ;  /* 0x0000000a09097207 */ /* 0x000fe40006800000 */
[----:B------:R-:W-:Y:S01]  /*04f0*/  ISETP.GE.U32.AND P1, PT, R44, UR12, PT ;  /* 0x0000000c2c007c0c */ /* 0x000fe2000bf26070 */
[----:B------:R-:W-:Y:S01]  /*0500*/  IMAD R13, R55, 0x3c, RZ ;  /* 0x0000003c370d7824 */ /* 0x000fe200078e02ff */
[----:B------:R-:W3:Y:S01]  /*0510*/  @!P3 LDC.64 R10, c[0x0][0x3f8] ;  /* 0x0000fe00ff0abb82 */ /* 0x000ee20000000a00 */
[----:B------:R-:W-:-:S02]  /*0520*/  SHF.R.S32.HI R8, RZ, 0x1f, R9 ;  /* 0x0000001fff087819 */ /* 0x000fc40000011409 */
[----:B------:R-:W-:Y:S02]  /*0530*/  ISETP.GE.AND.EX P1, PT, R23, UR13, PT, P1 ;  /* 0x0000000d17007c0c */ /* 0x000fe4000bf26310 */
[----:B------:R-:W-:Y:S01]  /*0540*/  IADD3 R60, P0, PT, R13, R22, RZ ;  /* 0x000000160d3c7210 */ /* 0x000fe20007f1e0ff */
[----:B------:R-:W-:-:S03]  /*0550*/  IMAD R8, R8, UR14, RZ ;  /* 0x0000000e08087c24 */ /* 0x000fc6000f8e02ff */
[----:B------:R-:W-:Y:S01]  /*0560*/  LEA.HI.X.SX32 R61, R13, RZ, 0x1, P0 ;  /* 0x000000ff0d3d7211 */ /* 0x000fe200000f0eff */
[----:B------:R-:W-:Y:S01]  /*0570*/  IMAD R59, R9, UR15, R8 ;  /* 0x0000000f093b7c24 */ /* 0x000fe2000f8e0208 */
[----:B------:R-:W-:Y:S01]  /*0580*/  ISETP.GE.U32.AND P0, PT, R43, UR12, PT ;  /* 0x0000000c2b007c0c */ /* 0x000fe2000bf06070 */
[----:B------:R-:W4:Y:S01]  /*0590*/  @!P3 LDC.64 R12, c[0x0][0x3a0] ;  /* 0x0000e800ff0cbb82 */ /* 0x000f220000000a00 */
[----:B------:R-:W-:Y:S02]  /*05a0*/  IMAD.WIDE.U32 R60, R9, UR14, R60 ;  /* 0x0000000e093c7c25 */ /* 0x000fe4000f8e003c */
[----:B------:R-:W-:Y:S02]  /*05b0*/  ISETP.GE.AND.EX P0, PT, R21, UR13, PT, P0 ;  /* 0x0000000d15007c0c */ /* 0x000fe4000bf06300 */
[----:B0-----:R-:W-:Y:S01]  /*05c0*/  @!P2 IMAD R8, R15, R6, RZ ;  /* 0x000000060f08a224 */ /* 0x001fe200078e02ff */
[----:B------:R-:W-:Y:S02]  /*05d0*/  IADD3 R59, PT, PT, R61, R59, RZ ;  /* 0x0000003b3d3b7210 */ /* 0x000fe40007ffe0ff */
[----:B------:R-:W0:Y:S01]  /*05e0*/  @!P2 LDC.64 R14, c[0x0][0x398] ;  /* 0x0000e600ff0eab82 */ /* 0x000e220000000a00 */
[-C--:B------:R-:W-:Y:S01]  /*05f0*/  @!P2 MOV R58, R60.reuse ;  /* 0x0000003c003aa202 */ /* 0x080fe20000000f00 */
[C---:B------:R-:W-:Y:S01]  /*0600*/  @!P2 IMAD R9, R46.reuse, R7, R8 ;  /* 0x000000072e09a224 */ /* 0x040fe200078e0208 */
[----:B------:R-:W-:Y:S01]  /*0610*/  @!P3 MOV R18, R60 ;  /* 0x0000003c0012b202 */ /* 0x000fe20000000f00 */
[----:B---3--:R-:W-:Y:S01]  /*0620*/  @!P3 IMAD R8, R19, R10, RZ ;  /* 0x0000000a1308b224 */ /* 0x008fe200078e02ff */
[----:B------:R-:W-:Y:S01]  /*0630*/  @!P3 MOV R19, R59 ;  /* 0x0000003b0013b202 */ /* 0x000fe20000000f00 */
[----:B------:R-:W-:-:S04]  /*0640*/  @!P2 IMAD.WIDE.U32 R6, R46, R6, R58 ;  /* 0x000000062e06a225 */ /* 0x000fc800078e003a */
[----:B------:R-:W-:Y:S01]  /*0650*/  @!P3 IMAD R25, R45, R11, R8 ;  /* 0x0000000b2d19b224 */ /* 0x000fe200078e0208 */
[----:B------:R-:W-:Y:S01]  /*0660*/  @!P2 IADD3 R7, PT, PT, R7, R9, RZ ;  /* 0x000000090707a210 */ /* 0x000fe20007ffe0ff */
[----:B------:R-:W-:Y:S01]  /*0670*/  @!P3 IMAD.WIDE.U32 R10, R45, R10, R18 ;  /* 0x0000000a2d0ab225 */ /* 0x000fe200078e0012 */
[----:B------:R-:W3:Y:S01]  /*0680*/  @!P3 LDC.64 R8, c[0x0][0x398] ;  /* 0x0000e600ff08bb82 */ /* 0x000ee20000000a00 */
[C---:B------:R-:W-:Y:S02]  /*0690*/  @!P2 SHF.L.U32 R27, R6.reuse, 0x1, RZ ;  /* 0x00000001061ba819 */ /* 0x040fe400000006ff */
[----:B------:R-:W-:Y:S02]  /*06a0*/  @!P2 SHF.L.U64.HI R24, R6, 0x1, R7 ;  /* 0x000000010618a819 */ /* 0x000fe40000010207 */
[----:B-1----:R-:W-:Y:S02]  /*06b0*/  @!P2 IADD3 R16, P4, PT, R27, R16, RZ ;  /* 0x000000101b10a210 */ /* 0x002fe40007f9e0ff */
[----:B------:R-:W-:Y:S01]  /*06c0*/  @!P3 IADD3 R11, PT, PT, R11, R25, RZ ;  /* 0x000000190b0bb210 */ /* 0x000fe20007ffe0ff */
[----:B------:R-:W1:Y:S01]  /*06d0*/  @!P1 LDC.64 R6, c[0x0][0x3f8] ;  /* 0x0000fe00ff069b82 */ /* 0x000e620000000a00 */
[----:B------:R-:W-:-:S02]  /*06e0*/  @!P2 IADD3.X R17, PT, PT, R24, R17, RZ, P4, !PT ;  /* 0x000000111811a210 */ /* 0x000fc400027fe4ff */
[----:B0-----:R-:W-:Y:S02]  /*06f0*/  @!P2 IADD3 R18, P4, PT, R27, R14, RZ ;  /* 0x0000000e1b12a210 */ /* 0x001fe40007f9e0ff */
[C---:B------:R-:W-:Y:S01]  /*0700*/  @!P3 SHF.L.U32 R25, R10.reuse, 0x1, RZ ;  /* 0x000000010a19b819 */ /* 0x040fe200000006ff */
[----:B------:R3:W5:Y:S01]  /*0710*/  @!P2 LDG.E R37, desc[UR8][R16.64] ;  /* 0x000000081025a981 */ /* 0x000762000c1e1900 */
[----:B------:R-:W-:Y:S02]  /*0720*/  @!P3 SHF.L.U64.HI R20, R10, 0x1, R11 ;  /* 0x000000010a14b819 */ /* 0x000fe4000001020b */
[----:B------:R-:W-:Y:S01]  /*0730*/  CS2R R34, SRZ ;  /* 0x0000000000227805 */ /* 0x000fe2000001ff00 */
[----:B------:R-:W0:Y:S01]  /*0740*/  @!P0 LDC.64 R10, c[0x0][0x3f8] ;  /* 0x0000fe00ff0a8b82 */ /* 0x000e220000000a00 */
[----:B------:R-:W-:Y:S02]  /*0750*/  @!P2 IADD3.X R19, PT, PT, R24, R15, RZ, P4, !PT ;  /* 0x0000000f1813a210 */ /* 0x000fe400027fe4ff */
[----:B----4-:R-:W-:-:S03]  /*0760*/  @!P3 IADD3 R12, P5, PT, R25, R12, RZ ;  /* 0x0000000c190cb210 */ /* 0x010fc60007fbe0ff */
[----:B------:R-:W5:Y:S01]  /*0770*/  @!P2 LDG.E R36, desc[UR8][R18.64] ;  /* 0x000000081224a981 */ /* 0x000f62000c1e1900 */
[----:B---3--:R-:W-:Y:S01]  /*0780*/  @!P3 IADD3 R16, P2, PT, R25, R8, RZ ;  /* 0x000000081910b210 */ /* 0x008fe20007f5e0ff */
[----:B--2---:R-:W-:Y:S01]  /*0790*/  IMAD R30, R29, UR10, R48 ;  /* 0x0000000a1d1e7c24 */ /* 0x004fe2000f8e0230 */
[C---:B------:R-:W-:Y:S01]  /*07a0*/  @!P3 IADD3.X R13, PT, PT, R20.reuse, R13, RZ, P5, !PT ;  /* 0x0000000d140db210 */ /* 0x040fe20002ffe4ff */
[----:B------:R-:W2:Y:S01]  /*07b0*/  @!P1 LDC.64 R14, c[0x0][0x3a0] ;  /* 0x0000e800ff0e9b82 */ /* 0x000ea20000000a00 */
[----:B------:R-:W-:Y:S02]  /*07c0*/  @!P3 IADD3.X R17, PT, PT, R20, R9, RZ, P2, !PT ;  /* 0x000000091411b210 */ /* 0x000fe400017fe4ff */
[----:B------:R-:W-:Y:S01]  /*07d0*/  @!P1 MOV R8, R60 ;  /* 0x0000003c00089202 */ /* 0x000fe20000000f00 */
[----:B------:R0:W5:Y:S01]  /*07e0*/  @!P3 LDG.E R35, desc[UR8][R12.64] ;  /* 0x000000080c23b981 */ /* 0x000162000c1e1900 */
[----:B-1----:R-:W-:Y:S01]  /*07f0*/  @!P1 IMAD R23, R23, R6, RZ ;  /* 0x0000000617179224 */ /* 0x002fe200078e02ff */
[----:B------:R-:W-:-:S02]  /*0800*/  @!P1 MOV R9, R59 ;  /* 0x0000003b00099202 */ /* 0x000fc40000000f00 */
[----:B------:R1:W5:Y:S01]  /*0810*/  @!P3 LDG.E R34, desc[UR8][R16.64] ;  /* 0x000000081022b981 */ /* 0x000362000c1e1900 */
[----:B------:R-:W-:Y:S01]  /*0820*/  @!P1 IMAD R23, R44, R7, R23 ;  /* 0x000000072c179224 */ /* 0x000fe200078e0217 */
[----:B------:R-:W-:Y:S01]  /*0830*/  ISETP.GE.U32.AND P3, PT, R30, UR12, PT ;  /* 0x0000000c1e007c0c */ /* 0x000fe2000bf66070 */
[----:B------:R-:W-:Y:S01]  /*0840*/  @!P1 IMAD.WIDE.U32 R6, R44, R6, R8 ;  /* 0x000000062c069225 */ /* 0x000fe200078e0008 */
[----:B------:R-:W-:Y:S01]  /*0850*/  SHF.R.S32.HI R27, RZ, 0x1f, R30 ;  /* 0x0000001fff1b7819 */ /* 0x000fe2000001141e */
[----:B------:R-:W3:Y:S03]  /*0860*/  @!P1 LDC.64 R8, c[0x0][0x398] ;  /* 0x0000e600ff089b82 */ /* 0x000ee60000000a00 */
[----:B------:R-:W-:Y:S02]  /*0870*/  @!P1 IADD3 R7, PT, PT, R7, R23, RZ ;  /* 0x0000001707079210 */ /* 0x000fe40007ffe0ff */
[----:B------:R-:W-:Y:S01]  /*0880*/  ISETP.GE.AND.EX P3, PT, R27, UR13, PT, P3 ;  /* 0x0000000d1b007c0c */ /* 0x000fe2000bf66330 */
[----:B0-----:R-:W-:Y:S01]  /*0890*/  @!P0 IMAD R12, R21, R10, RZ ;  /* 0x0000000a150c8224 */ /* 0x001fe200078e02ff */
[C---:B------:R-:W-:Y:S01]  /*08a0*/  @!P1 SHF.L.U32 R19, R6.reuse, 0x1, RZ ;  /* 0x0000000106139819 */ /* 0x040fe200000006ff */
[----:B-1----:R-:W0:Y:S01]  /*08b0*/  @!P0 LDC.64 R16, c[0x0][0x398] ;  /* 0x0000e600ff108b82 */ /* 0x002e220000000a00 */
[----:B------:R-:W-:Y:S01]  /*08c0*/  @!P1 SHF.L.U64.HI R20, R6, 0x1, R7 ;  /* 0x0000000106149819 */ /* 0x000fe20000010207 */
[----:B------:R-:W-:Y:S01]  /*08d0*/  @!P0 IMAD R21, R43, R11, R12 ;  /* 0x0000000b2b158224 */ /* 0x000fe200078e020c */
[----:B------:R-:W-:-:S02]  /*08e0*/  IADD3 R25, PT, PT, R30, 0x40, RZ ;  /* 0x000000401e197810 */ /* 0x000fc40007ffe0ff */
[----:B------:R-:W-:Y:S02]  /*08f0*/  @!P0 MOV R12, R60 ;  /* 0x0000003c000c8202 */ /* 0x000fe40000000f00 */
[----:B------:R-:W-:Y:S01]  /*0900*/  @!P0 MOV R13, R59 ;  /* 0x0000003b000d8202 */ /* 0x000fe20000000f00 */
[----:B------:R-:W1:Y:S01]  /*0910*/  @!P0 LDC.64 R6, c[0x0][0x3a0] ;  /* 0x0000e800ff068b82 */ /* 0x000e620000000a00 */
[----:B------:R-:W-:Y:S02]  /*0920*/  ISETP.GE.U32.AND P4, PT, R25, UR12, PT ;  /* 0x0000000c19007c0c */ /* 0x000fe4000bf86070 */
[----:B------:R-:W-:Y:S01]  /*0930*/  SHF.R.S32.HI R24, RZ, 0x1f, R25 ;  /* 0x0000001fff187819 */ /* 0x000fe20000011419 */
[----:B------:R-:W-:-:S03]  /*0940*/  @!P0 IMAD.WIDE.U32 R10, R43, R10, R12 ;  /* 0x0000000a2b0a8225 */ /* 0x000fc600078e000c */
[----:B------:R-:W-:Y:S01]  /*0950*/  ISETP.GE.AND.EX P4, PT, R24, UR13, PT, P4 ;  /* 0x0000000d18007c0c */ /* 0x000fe2000bf86340 */
[----:B------:R-:W4:Y:S01]  /*0960*/  @!P3 LDC.64 R12, c[0x0][0x3f8] ;  /* 0x0000fe00ff0cbb82 */ /* 0x000f220000000a00 */
[C---:B--2---:R-:W-:Y:S02]  /*0970*/  @!P1 IADD3 R14, P2, PT, R19.reuse, R14, RZ ;  /* 0x0000000e130e9210 */ /* 0x044fe40007f5e0ff */
[----:B------:R-:W-:Y:S02]  /*0980*/  CS2R R32, SRZ ;  /* 0x0000000000207805 */ /* 0x000fe4000001ff00 */
[----:B---3--:R-:W-:Y:S02]  /*0990*/  @!P1 IADD3 R18, P6, PT, R19, R8, RZ ;  /* 0x0000000813129210 */ /* 0x008fe40007fde0ff */
[----:B------:R-:W-:Y:S02]  /*09a0*/  @!P1 IADD3.X R15, PT, PT, R20, R15, RZ, P2, !PT ;  /* 0x0000000f140f9210 */ /* 0x000fe400017fe4ff */
[----:B------:R-:W-:Y:S01]  /*09b0*/  @!P0 IADD3 R11, PT, PT, R11, R21, RZ ;  /* 0x000000150b0b8210 */ /* 0x000fe20007ffe0ff */
[----:B------:R-:W2:Y:S01]  /*09c0*/  LDC.64 R28, c[0x0][0x3b8] ;  /* 0x0000ee00ff1c7b82 */ /* 0x000ea20000000a00 */
[----:B------:R-:W-:Y:S01]  /*09d0*/  @!P0 SHF.L.U32 R31, R10, 0x1, RZ ;  /* 0x000000010a1f8819 */ /* 0x000fe200000006ff */
[----:B------:R3:W5:Y:S01]  /*09e0*/  @!P1 LDG.E R33, desc[UR8][R14.64] ;  /* 0x000000080e219981 */ /* 0x000762000c1e1900 */
[----:B------:R-:W-:-:S02]  /*09f0*/  @!P1 IADD3.X R19, PT, PT, R20, R9, RZ, P6, !PT ;  /* 0x0000000914139210 */ /* 0x000fc400037fe4ff */
[----:B------:R-:W-:-:S03]  /*0a00*/  @!P0 SHF.L.U64.HI R38, R10, 0x1, R11 ;  /* 0x000000010a268819 */ /* 0x000fc6000001020b */
[----:B------:R-:W2:Y:S01]  /*0a10*/  @!P4 LDC.64 R8, c[0x0][0x3f8] ;  /* 0x0000fe00ff08cb82 */ /* 0x000ea20000000a00 */
[----:B-1----:R-:W-:Y:S01]  /*0a20*/  @!P0 IADD3 R20, P6, PT, R31, R6, RZ ;  /* 0x000000061f148210 */ /* 0x002fe20007fde0ff */
[----:B------:R1:W5:Y:S06]  /*0a30*/  @!P1 LDG.E R32, desc[UR8][R18.64] ;  /* 0x0000000812209981 */ /* 0x00036c000c1e1900 */
[----:B------:R-:W2:Y:S01]  /*0a40*/  @!P3 LDC.64 R10, c[0x0][0x3a0] ;  /* 0x0000e800ff0abb82 */ /* 0x000ea20000000a00 */
[----:B------:R-:W-:-:S07]  /*0a50*/  @!P0 IADD3.X R21, PT, PT, R38, R7, RZ, P6, !PT ;  /* 0x0000000726158210 */ /* 0x000fce00037fe4ff */
[----:B---3--:R-:W3:Y:S01]  /*0a60*/  @!P3 LDC.64 R14, c[0x0][0x398] ;  /* 0x0000e600ff0ebb82 */ /* 0x008ee20000000a00 */
[----:B------:R-:W-:Y:S01]  /*0a70*/  CS2R R6, SRZ ;  /* 0x0000000000067805 */ /* 0x000fe2000001ff00 */
[----:B----4-:R-:W-:Y:S01]  /*0a80*/  @!P3 IMAD R27, R27, R12, RZ ;  /* 0x0000000c1b1bb224 */ /* 0x010fe200078e02ff */
[----:B-1----:R-:W-:Y:S02]  /*0a90*/  @!P3 MOV R18, R60 ;  /* 0x0000003c0012b202 */ /* 0x002fe40000000f00 */
[----:B------:R-:W-:Y:S02]  /*0aa0*/  @!P3 MOV R19, R59 ;  /* 0x0000003b0013b202 */ /* 0x000fe40000000f00 */
[----:B------:R-:W-:Y:S01]  /*0ab0*/  SHF.R.S32.HI R26, RZ, 0x1f, R47 ;  /* 0x0000001fff1a7819 */ /* 0x000fe2000001142f */
[----:B------:R0:W5:Y:S01]  /*0ac0*/  @!P0 LDG.E R6, desc[UR8][R20.64] ;  /* 0x0000000814068981 */ /* 0x000162000c1e1900 */
[----:B------:R-:W-:Y:S01]  /*0ad0*/  ISETP.GE.U32.AND P2, PT, R47, UR12, PT ;  /* 0x0000000c2f007c0c */ /* 0x000fe2000bf46070 */
[----:B------:R-:W-:-:S02]  /*0ae0*/  @!P3 IMAD R27, R30, R13, R27 ;  /* 0x0000000d1e1bb224 */ /* 0x000fc400078e021b */
[----:B------:R-:W-:Y:S01]  /*0af0*/  @!P3 IMAD.WIDE.U32 R12, R30, R12, R18 ;  /* 0x0000000c1e0cb225 */ /* 0x000fe200078e0012 */
[----:B------:R-:W-:Y:S02]  /*0b00*/  ISETP.GE.AND.EX P2, PT, R26, UR13, PT, P2 ;  /* 0x0000000d1a007c0c */ /* 0x000fe4000bf46320 */
[----:B0-----:R-:W-:Y:S02]  /*0b10*/  @!P0 IADD3 R20, P1, PT, R31, R16, RZ ;  /* 0x000000101f148210 */ /* 0x001fe40007f3e0ff */
[----:B------:R-:W-:Y:S02]  /*0b20*/  SHF.R.S32.HI R23, RZ, 0x1f, R42 ;  /* 0x0000001fff177819 */ /* 0x000fe4000001142a */
[----:B------:R-:W-:Y:S02]  /*0b30*/  @!P0 IADD3.X R21, PT, PT, R38, R17, RZ, P1, !PT ;  /* 0x0000001126158210 */ /* 0x000fe40000ffe4ff */
[----:B------:R-:W-:Y:S02]  /*0b40*/  ISETP.GE.U32.AND P5, PT, R42, UR12, PT ;  /* 0x0000000c2a007c0c */ /* 0x000fe4000bfa6070 */
[----:B------:R-:W-:Y:S01]  /*0b50*/  @!P3 IADD3 R27, PT, PT, R13, R27, RZ ;  /* 0x0000001b0d1bb210 */ /* 0x000fe20007ffe0ff */
[----:B------:R0:W5:Y:S01]  /*0b60*/  @!P0 LDG.E R7, desc[UR8][R20.64] ;  /* 0x0000000814078981 */ /* 0x000162000c1e1900 */
[----:B------:R-:W-:Y:S01]  /*0b70*/  @!P3 SHF.L.U32 R13, R12, 0x1, RZ ;  /* 0x000000010c0db819 */ /* 0x000fe200000006ff */
[----:B--2---:R-:W-:Y:S01]  /*0b80*/  @!P4 IMAD R38, R24, R8, RZ ;  /* 0x000000081826c224 */ /* 0x004fe200078e02ff */
[----:B------:R-:W-:Y:S01]  /*0b90*/  ISETP.GE.AND.EX P5, PT, R23, UR13, PT, P5 ;  /* 0x0000000d17007c0c */ /* 0x000fe2000bfa6350 */
[----:B------:R-:W1:Y:S01]  /*0ba0*/  @!P4 LDC.64 R16, c[0x0][0x3a0] ;  /* 0x0000e800ff10cb82 */ /* 0x000e620000000a00 */
[----:B------:R-:W-:-:S02]  /*0bb0*/  @!P3 SHF.L.U64.HI R30, R12, 0x1, R27 ;  /* 0x000000010c1eb819 */ /* 0x000fc4000001021b */
[C---:B---3--:R-:W-:Y:S02]  /*0bc0*/  @!P3 IADD3 R24, P1, PT, R13.reuse, R14, RZ ;  /* 0x0000000e0d18b210 */ /* 0x048fe40007f3e0ff */
[----:B0-----:R-:W-:Y:S01]  /*0bd0*/  @!P3 IADD3 R20, P0, PT, R13, R10, RZ ;  /* 0x0000000a0d14b210 */ /* 0x001fe20007f1e0ff */
[----:B------:R-:W-:Y:S01]  /*0be0*/  IMAD.WIDE R12, R40, 0x8, R28 ;  /* 0x00000008280c7825 */ /* 0x000fe200078e021c */
[----:B------:R-:W-:Y:S01]  /*0bf0*/  @!P4 MOV R28, R60 ;  /* 0x0000003c001cc202 */ /* 0x000fe20000000f00 */
[----:B------:R-:W0:Y:S01]  /*0c00*/  @!P2 LDC.64 R18, c[0x0][0x3f8] ;  /* 0x0000fe00ff12ab82 */ /* 0x000e220000000a00 */
[----:B------:R-:W-:Y:S01]  /*0c10*/  @!P4 MOV R29, R59 ;  /* 0x0000003b001dc202 */ /* 0x000fe20000000f00 */
[C---:B------:R-:W-:Y:S01]  /*0c20*/  @!P4 IMAD R27, R25.reuse, R9, R38 ;  /* 0x00000009191bc224 */ /* 0x040fe200078e0226 */
[----:B------:R-:W-:Y:S01]  /*0c30*/  @!P3 IADD3.X R21, PT, PT, R30, R11, RZ, P0, !PT ;  /* 0x0000000b1e15b210 */ /* 0x000fe200007fe4ff */
[----:B------:R-:W-:Y:S02]  /*0c40*/  @!P4 IMAD.WIDE.U32 R28, R25, R8, R28 ;  /* 0x00000008191cc225 */ /* 0x000fe400078e001c */
[----:B------:R2:W3:Y:S02]  /*0c50*/  LDG.E.64 R8, desc[UR8][R12.64] ;  /* 0x000000080c087981 */ /* 0x0004e4000c1e1b00 */
[----:B------:R-:W4:Y:S01]  /*0c60*/  @!P4 LDC.64 R10, c[0x0][0x398] ;  /* 0x0000e600ff0acb82 */ /* 0x000f220000000a00 */
[----:B------:R-:W-:-:S02]  /*0c70*/  CS2R R38, SRZ ;  /* 0x0000000000267805 */ /* 0x000fc4000001ff00 */
[----:B------:R-:W-:-:S05]  /*0c80*/  @!P3 IADD3.X R25, PT, PT, R30, R15, RZ, P1, !PT ;  /* 0x0000000f1e19b210 */ /* 0x000fca0000ffe4ff */
[----:B--2---:R-:W2:Y:S01]  /*0c90*/  @!P5 LDC.64 R12, c[0x0][0x3f8] ;  /* 0x0000fe00ff0cdb82 */ /* 0x004ea20000000a00 */
[----:B------:R-:W-:Y:S01]  /*0ca0*/  @!P4 IADD3 R27, PT, PT, R29, R27, RZ ;  /* 0x0000001b1d1bc210 */ /* 0x000fe20007ffe0ff */
[----:B------:R1:W5:Y:S01]  /*0cb0*/  @!P3 LDG.E R39, desc[UR8][R20.64] ;  /* 0x000000081427b981 */ /* 0x000362000c1e1900 */
[C---:B------:R-:W-:Y:S02]  /*0cc0*/  @!P4 SHF.L.U32 R29, R28.reuse, 0x1, RZ ;  /* 0x000000011c1dc819 */ /* 0x040fe400000006ff */
[----:B------:R-:W-:Y:S01]  /*0cd0*/  @!P4 SHF.L.U64.HI R27, R28, 0x1, R27 ;  /* 0x000000011c1bc819 */ /* 0x000fe2000001021b */
[----:B------:R1:W5:Y:S01]  /*0ce0*/  @!P3 LDG.E R38, desc[UR8][R24.64] ;  /* 0x000000081826b981 */ /* 0x000362000c1e1900 */
[----:B0-----:R-:W-:Y:S01]  /*0cf0*/  @!P2 IMAD R26, R26, R18, RZ ;  /* 0x000000121a1aa224 */ /* 0x001fe200078e02ff */
[----:B------:R-:W0:Y:S01]  /*0d00*/  @!P2 LDC.64 R14, c[0x0][0x3a0] ;  /* 0x0000e800ff0eab82 */ /* 0x000e220000000a00 */
[----:B------:R-:W-:Y:S02]  /*0d10*/  ISETP.NE.AND P1, PT, RZ, UR11, PT ;  /* 0x0000000bff007c0c */ /* 0x000fe4000bf25270 */
[----:B-1----:R-:W-:-:S02]  /*0d20*/  @!P4 IADD3 R20, P0, PT, R29, R16, RZ ;  /* 0x000000101d14c210 */ /* 0x002fc40007f1e0ff */
[----:B------:R-:W-:Y:S02]  /*0d30*/  @!P2 MOV R24, R60 ;  /* 0x0000003c0018a202 */ /* 0x000fe40000000f00 */
[----:B------:R-:W-:Y:S01]  /*0d40*/  @!P2 MOV R25, R59 ;  /* 0x0000003b0019a202 */ /* 0x000fe20000000f00 */
[----:B------:R-:W-:Y:S01]  /*0d50*/  @!P2 IMAD R31, R47, R19, R26 ;  /* 0x000000132f1fa224 */ /* 0x000fe200078e021a */
[----:B------:R-:W-:Y:S02]  /*0d60*/  @!P4 IADD3.X R21, PT, PT, R27, R17, RZ, P0, !PT ;  /* 0x000000111b15c210 */ /* 0x000fe400007fe4ff */
[----:B------:R-:W-:Y:S01]  /*0d70*/  MOV R49, RZ ;  /* 0x000000ff00317202 */ /* 0x000fe20000000f00 */
[----:B------:R-:W1:Y:S01]  /*0d80*/  @!P2 LDC.64 R16, c[0x0][0x398] ;  /* 0x0000e600ff10ab82 */ /* 0x000e620000000a00 */
[----:B------:R-:W-:Y:S01]  /*0d90*/  @!P2 IMAD.WIDE.U32 R24, R47, R18, R24 ;  /* 0x000000122f18a225 */ /* 0x000fe200078e0018 */
[----:B----4-:R-:W-:-:S03]  /*0da0*/  @!P4 IADD3 R26, P0, PT, R29, R10, RZ ;  /* 0x0000000a1d1ac210 */ /* 0x010fc60007f1e0ff */
[----:B--2---:R-:W-:Y:S01]  /*0db0*/  @!P5 IMAD R10, R23, R12, RZ ;  /* 0x0000000c170ad224 */ /* 0x004fe200078e02ff */
[----:B------:R2:W5:Y:S01]  /*0dc0*/  @!P4 LDG.E R49, desc[UR8][R20.64] ;  /* 0x000000081431c981 */ /* 0x000562000c1e1900 */
[----:B------:R-:W-:Y:S01]  /*0dd0*/  @!P2 IADD3 R25, PT, PT, R25, R31, RZ ;  /* 0x0000001f1919a210 */ /* 0x000fe20007ffe0ff */
[----:B------:R-:W4:Y:S01]  /*0de0*/  @!P5 LDC.64 R18, c[0x0][0x3a0] ;  /* 0x0000e800ff12db82 */ /* 0x000f220000000a00 */
[----:B------:R-:W-:Y:S01]  /*0df0*/  @!P4 IADD3.X R27, PT, PT, R27, R11, RZ, P0, !PT ;  /* 0x0000000b1b1bc210 */ /* 0x000fe200007fe4ff */
[----:B------:R-:W-:Y:S01]  /*0e00*/  @!P5 IMAD R31, R42, R13, R10 ;  /* 0x0000000d2a1fd224 */ /* 0x000fe200078e020a */
[----:B------:R-:W-:-:S05]  /*0e10*/  @!P2 SHF.L.U32 R23, R24, 0x1, RZ ;  /* 0x000000011817a819 */ /* 0x000fca00000006ff */
[----:B--2---:R-:W2:Y:S01]  /*0e20*/  @!P5 LDC.64 R20, c[0x0][0x398] ;  /* 0x0000e600ff14db82 */ /* 0x004ea20000000a00 */
[----:B------:R-:W-:Y:S02]  /*0e30*/  @!P2 SHF.L.U64.HI R30, R24, 0x1, R25 ;  /* 0x00000001181ea819 */ /* 0x000fe40000010219 */
[----:B------:R-:W-:-:S05]  /*0e40*/  @!P5 MOV R28, R60 ;  /* 0x0000003c001cd202 */ /* 0x000fca0000000f00 */
[----:B------:R-:W2:Y:S01]  /*0e50*/  @P1 LDC.64 R10, c[0x0][0x3b0] ;  /* 0x0000ec00ff0a1b82 */ /* 0x000ea20000000a00 */
[----:B------:R-:W-:-:S07]  /*0e60*/  @!P5 MOV R29, R59 ;  /* 0x0000003b001dd202 */ /* 0x000fce0000000f00 */
[----:B------:R-:W2:Y:S01]  /*0e70*/  LDC.64 R24, c[0x0][0x3a8] ;  /* 0x0000ea00ff187b82 */ /* 0x000ea20000000a00 */
[----:B0-----:R-:W-:Y:S01]  /*0e80*/  @!P2 IADD3 R14, P0, PT, R23, R14, RZ ;  /* 0x0000000e170ea210 */ /* 0x001fe20007f1e0ff */
[----:B------:R-:W-:-:S03]  /*0e90*/  @!P5 IMAD.WIDE.U32 R12, R42, R12, R28 ;  /* 0x0000000c2a0cd225 */ /* 0x000fc600078e001c */
[----:B------:R-:W-:Y:S02]  /*0ea0*/  @!P2 IADD3.X R15, PT, PT, R30, R15, RZ, P0, !PT ;  /* 0x0000000f1e0fa210 */ /* 0x000fe400007fe4ff */
[----:B-1----:R-:W-:Y:S02]  /*0eb0*/  @!P2 IADD3 R16, P0, PT, R23, R16, RZ ;  /* 0x000000101710a210 */ /* 0x002fe40007f1e0ff */
[----:B------:R-:W-:Y:S02]  /*0ec0*/  @!P5 IADD3 R23, PT, PT, R13, R31, RZ ;  /* 0x0000001f0d17d210 */ /* 0x000fe40007ffe0ff */
[----:B------:R-:W-:Y:S02]  /*0ed0*/  CS2R R50, SRZ ;  /* 0x0000000000327805 */ /* 0x000fe4000001ff00 */
[----:B------:R-:W-:Y:S02]  /*0ee0*/  @!P5 SHF.L.U32 R13, R12, 0x1, RZ ;  /* 0x000000010c0dd819 */ /* 0x000fe400000006ff */
[----:B------:R-:W-:-:S02]  /*0ef0*/  @!P2 IADD3.X R17, PT, PT, R30, R17, RZ, P0, !PT ;  /* 0x000000111e11a210 */ /* 0x000fc400007fe4ff */
[----:B------:R-:W-:Y:S01]  /*0f00*/  @!P5 SHF.L.U64.HI R12, R12, 0x1, R23 ;  /* 0x000000010c0cd819 */ /* 0x000fe20000010217 */
[----:B------:R-:W-:Y:S01]  /*0f10*/  IMAD R23, R55, 0x3c, R22 ;  /* 0x0000003c37177824 */ /* 0x000fe200078e0216 */
[C---:B----4-:R-:W-:Y:S01]  /*0f20*/  @!P5 IADD3 R18, P0, PT, R13.reuse, R18, RZ ;  /* 0x000000120d12d210 */ /* 0x050fe20007f1e0ff */
[----:B------:R0:W5:Y:S01]  /*0f30*/  @!P2 LDG.E R51, desc[UR8][R14.64] ;  /* 0x000000080e33a981 */ /* 0x000162000c1e1900 */
[----:B--2---:R-:W-:Y:S02]  /*0f40*/  @!P5 IADD3 R20, P3, PT, R13, R20, RZ ;  /* 0x000000140d14d210 */ /* 0x004fe40007f7e0ff */
[----:B------:R-:W-:Y:S02]  /*0f50*/  CS2R R52, SRZ ;  /* 0x0000000000347805 */ /* 0x000fe4000001ff00 */
[C---:B------:R-:W-:Y:S01]  /*0f60*/  @!P5 IADD3.X R19, PT, PT, R12.reuse, R19, RZ, P0, !PT ;  /* 0x000000130c13d210 */ /* 0x040fe200007fe4ff */
[----:B------:R-:W5:Y:S01]  /*0f70*/  @!P4 LDG.E R50, desc[UR8][R26.64] ;  /* 0x000000081a32c981 */ /* 0x000f62000c1e1900 */
[----:B------:R-:W-:Y:S01]  /*0f80*/  @!P5 IADD3.X R21, PT, PT, R12, R21, RZ, P3, !PT ;  /* 0x000000150c15d210 */ /* 0x000fe20001ffe4ff */
[C---:B------:R-:W-:Y:S01]  /*0f90*/  IMAD.WIDE R12, R23.reuse, 0x4, R24 ;  /* 0x00000004170c7825 */ /* 0x040fe200078e0218 */
[----:B------:R-:W-:Y:S01]  /*0fa0*/  MOV R54, RZ ;  /* 0x000000ff00367202 */ /* 0x000fe20000000f00 */
[----:B------:R1:W5:Y:S02]  /*0fb0*/  @!P2 LDG.E R52, desc[UR8][R16.64] ;  /* 0x000000081034a981 */ /* 0x000364000c1e1900 */
[----:B0-----:R-:W-:Y:S01]  /*0fc0*/  @P1 IMAD.WIDE R14, R23, 0x4, R10 ;  /* 0x00000004170e1825 */ /* 0x001fe200078e020a */
[----:B------:R-:W-:Y:S01]  /*0fd0*/  CS2R R10, SRZ ;  /* 0x00000000000a7805 */ /* 0x000fe2000001ff00 */
[----:B------:R0:W5:Y:S04]  /*0fe0*/  @!P5 LDG.E R53, desc[UR8][R20.64] ;  /* 0x000000081435d981 */ /* 0x000168000c1e1900 */
[----:B------:R0:W5:Y:S04]  /*0ff0*/  @!P5 LDG.E R54, desc[UR8][R18.64] ;  /* 0x000000081236d981 */ /* 0x000168000c1e1900 */
[----:B------:R0:W5:Y:S04]  /*1000*/  @P1 LDG.E.64 R10, desc[UR8][R14.64] ;  /* 0x000000080e0a1981 */ /* 0x000168000c1e1b00 */
[----:B------:R-:W5:Y:S01]  /*1010*/  LDG.E.64 R12, desc[UR8][R12.64] ;  /* 0x000000080c0c7981 */ /* 0x000f62000c1e1b00 */
[----:B------:R-:W-:Y:S01]  /*1020*/  UISETP.NE.AND UP0, UPT, UR11, URZ, UPT ;  /* 0x000000ff0b00728c */ /* 0x000fe2000bf05270 */
[----:B---3--:R-:W-:-:S05]  /*1030*/  FFMA.FTZ R9, -R8, R8, R9 ;  /* 0x0000000808097223 */ /* 0x008fca0000010109 */
[----:B------:R-:W-:-:S13]  /*1040*/  FSETP.GTU.FTZ.AND P0, PT, R9, RZ, PT ;  /* 0x000000ff0900720b */ /* 0x000fda0003f1c000 */
[----:B-1----:R-:W1:Y:S02]  /*1050*/  @P0 LDC R16, c[0x0][0x3c0] ;  /* 0x0000f000ff100b82 */ /* 0x002e640000000800 */
[----:B-1----:R-:W-:Y:S01]  /*1060*/  @P0 FADD.FTZ R16, R9, R16 ;  /* 0x0000001009100221 */ /* 0x002fe20000010000 */
[----:B------:R-:W-:-:S06]  /*1070*/  MOV R9, 0x3f800000 ;  /* 0x3f80000000097802 */ /* 0x000fcc0000000f00 */
[----:B------:R0:W1:Y:S01]  /*1080*/  @P0 MUFU.RSQ R9, R16 ;  /* 0x0000001000090308 */ /* 0x0000620000001400 */
[----:B------:R-:W-:Y:S05]  /*1090*/  BRA.U UP0, `(.L_x_665) ;  /* 0x0000000900447547 */ /* 0x000fea000b800000 */
[--C-:B-----5:R-:W-:Y:S02]  /*10a0*/  HADD2.F32 R17, -RZ, R39.reuse.H0_H0 ;  /* 0x20000027ff117230 */ /* 0x120fe40000004100 */
[----:B0-----:R-:W-:Y:S02]  /*10b0*/  HADD2.F32 R21, -RZ, R39.H1_H1 ;  /* 0x30000027ff157230 */ /* 0x001fe40000004100 */
[--C-:B------:R-:W-:Y:S02]  /*10c0*/  HADD2.F32 R15, -RZ, R38.reuse.H0_H0 ;  /* 0x20000026ff0f7230 */ /* 0x100fe40000004100 */
[C---:B------:R-:W-:Y:S01]  /*10d0*/  FADD.FTZ R16, -R8.reuse, R17 ;  /* 0x0000001108107221 */ /* 0x040fe20000010100 */
[----:B------:R-:W-:Y:S02]  /*10e0*/  HADD2.F32 R23, -RZ, R51.H0_H0 ;  /* 0x20000033ff177230 */ /* 0x000fe40000004100 */
[----:B------:R-:W-:Y:S01]  /*10f0*/  FADD.FTZ R18, -R8, R21 ;  /* 0x0000001508127221 */ /* 0x000fe20000010100 */
[----:B------:R-:W-:-:S02]  /*1100*/  HADD2.F32 R14, -RZ, R38.H1_H1 ;  /* 0x30000026ff0e7230 */ /* 0x000fc40000004100 */
[----:B------:R-:W-:Y:S01]  /*1110*/  FMUL.FTZ R21, R12, R15 ;  /* 0x0000000f0c157220 */ /* 0x000fe20000410000 */
[-C--:B-1----:R-:W-:Y:S01]  /*1120*/  FMUL.FTZ R16, R16, R9.reuse ;  /* 0x0000000910107220 */ /* 0x082fe20000410000 */
[----:B------:R-:W-:Y:S01]  /*1130*/  FADD.FTZ R22, -R8, R23 ;  /* 0x0000001708167221 */ /* 0x000fe20000010100 */
[----:B------:R-:W-:Y:S02]  /*1140*/  HADD2.F32 R19, -RZ, R52.H0_H0 ;  /* 0x20000034ff137230 */ /* 0x000fe40000004100 */
[----:B------:R-:W-:Y:S01]  /*1150*/  FMUL.FTZ R20, R13, R14 ;  /* 0x0000000e0d147220 */ /* 0x000fe20000410000 */
[----:B------:R-:W-:Y:S01]  /*1160*/  FMUL.FTZ R17, R18, R9 ;  /* 0x0000000912117220 */ /* 0x000fe20000410000 */
[----:B------:R-:W-:Y:S01]  /*1170*/  FADD.FTZ R23, RZ, R21 ;  /* 0x00000015ff177221 */ /* 0x000fe20000010000 */
[----:B------:R-:W-:Y:S01]  /*1180*/  FFMA.FTZ R18, R16, R21, RZ ;  /* 0x0000001510127223 */ /* 0x000fe200000100ff */
[----:B------:R-:W-:Y:S01]  /*1190*/  FFMA.FTZ R24, R15, R16, RZ ;  /* 0x000000100f187223 */ /* 0x000fe200000100ff */
[----:B------:R-:W-:Y:S01]  /*11a0*/  FMUL.FTZ R25, R22, R9 ;  /* 0x0000000916197220 */ /* 0x000fe20000410000 */
[----:B------:R-:W-:Y:S01]  /*11b0*/  FADD.FTZ R16, R20, R23 ;  /* 0x0000001714107221 */ /* 0x000fe20000010000 */
[----:B------:R-:W-:Y:S01]  /*11c0*/  FFMA.FTZ R18, R17, R20, R18 ;  /* 0x0000001411127223 */ /* 0x000fe20000010012 */
[----:B------:R-:W-:Y:S01]  /*11d0*/  FMUL.FTZ R23, R12, R19 ;  /* 0x000000130c177220 */ /* 0x000fe20000410000 */
[----:B------:R-:W-:Y:S01]  /*11e0*/  FADD.FTZ R26, RZ, R15 ;  /* 0x0000000fff1a7221 */ /* 0x000fe20000010000 */
[----:B------:R-:W-:-:S02]  /*11f0*/  HADD2.F32 R21, -RZ, R51.H1_H1 ;  /* 0x30000033ff157230 */ /* 0x000fc40000004100 */
[----:B------:R-:W-:Y:S01]  /*1200*/  FFMA.FTZ R17, R14, R17, RZ ;  /* 0x000000110e117223 */ /* 0x000fe200000100ff */
[----:B------:R-:W-:Y:S01]  /*1210*/  FADD.FTZ R16, R16, R23 ;  /* 0x0000001710107221 */ /* 0x000fe20000010000 */
[----:B------:R-:W-:Y:S01]  /*1220*/  FFMA.FTZ R18, R25, R23, R18 ;  /* 0x0000001719127223 */ /* 0x000fe20000010012 */
[----:B------:R-:W-:Y:S02]  /*1230*/  HADD2.F32 R23, -RZ, R37.H0_H0 ;  /* 0x20000025ff177230 */ /* 0x000fe40000004100 */
[C---:B------:R-:W-:Y:S01]  /*1240*/  FADD.FTZ R15, R19.reuse, R26 ;  /* 0x0000001a130f7221 */ /* 0x040fe20000010000 */
[----:B------:R-:W-:Y:S01]  /*1250*/  FFMA.FTZ R19, R19, R25, R24 ;  /* 0x0000001913137223 */ /* 0x000fe20000010018 */
[----:B------:R-:W-:Y:S02]  /*1260*/  HADD2.F32 R22, -RZ, R52.H1_H1 ;  /* 0x30000034ff167230 */ /* 0x000fe40000004100 */
[C---:B------:R-:W-:Y:S01]  /*1270*/  FADD.FTZ R24, -R8.reuse, R21 ;  /* 0x0000001508187221 */ /* 0x040fe20000010100 */
[----:B------:R-:W-:Y:S01]  /*1280*/  FADD.FTZ R21, RZ, R14 ;  /* 0x0000000eff157221 */ /* 0x000fe20000010000 */
[----:B------:R-:W-:Y:S01]  /*1290*/  FADD.FTZ R26, -R8, R23 ;  /* 0x00000017081a7221 */ /* 0x000fe20000010100 */
[----:B------:R-:W-:-:S02]  /*12a0*/  HADD2.F32 R20, -RZ, R36.H0_H0 ;  /* 0x20000024ff147230 */ /* 0x000fc40000004100 */
[----:B------:R-:W-:Y:S01]  /*12b0*/  FMUL.FTZ R25, R13, R22 ;  /* 0x000000160d197220 */ /* 0x000fe20000410000 */
[----:B------:R-:W-:Y:S01]  /*12c0*/  FADD.FTZ R14, R22, R21 ;  /* 0x00000015160e7221 */ /* 0x000fe20000010000 */
[-C--:B------:R-:W-:Y:S01]  /*12d0*/  FMUL.FTZ R21, R26, R9.reuse ;  /* 0x000000091a157220 */ /* 0x080fe20000410000 */
[----:B------:R-:W-:Y:S01]  /*12e0*/  FMUL.FTZ R23, R24, R9 ;  /* 0x0000000918177220 */ /* 0x000fe20000410000 */
[----:B------:R-:W-:Y:S02]  /*12f0*/  HADD2.F32 R27, -RZ, R37.H1_H1 ;  /* 0x30000025ff1b7230 */ /* 0x000fe40000004100 */
[----:B------:R-:W-:Y:S01]  /*1300*/  FADD.FTZ R15, R15, R20 ;  /* 0x000000140f0f7221 */ /* 0x000fe20000010000 */
[----:B------:R-:W-:Y:S01]  /*1310*/  FFMA.FTZ R19, R20, R21, R19 ;  /* 0x0000001514137223 */ /* 0x000fe20000010013 */
[----:B------:R-:W-:Y:S01]  /*1320*/  FMUL.FTZ R29, R12, R20 ;  /* 0x000000140c1d7220 */ /* 0x000fe20000410000 */
[----:B------:R-:W-:Y:S01]  /*1330*/  FADD.FTZ R16, R25, R16 ;  /* 0x0000001019107221 */ /* 0x000fe20000010000 */
[----:B------:R-:W-:Y:S01]  /*1340*/  FFMA.FTZ R17, R22, R23, R17 ;  /* 0x0000001716117223 */ /* 0x000fe20000010011 */
[----:B------:R-:W-:Y:S01]  /*1350*/  FFMA.FTZ R18, R23, R25, R18 ;  /* 0x0000001917127223 */ /* 0x000fe20000010012 */
[----:B------:R-:W-:-:S02]  /*1360*/  HADD2.F32 R20, -RZ, R36.H1_H1 ;  /* 0x30000024ff147230 */ /* 0x000fc40000004100 */
[----:B------:R-:W-:Y:S01]  /*1370*/  FADD.FTZ R22, -R8, R27 ;  /* 0x0000001b08167221 */ /* 0x000fe20000010100 */
[----:B------:R-:W-:Y:S01]  /*1380*/  FADD.FTZ R16, R16, R29 ;  /* 0x0000001d10107221 */ /* 0x000fe20000010000 */
[----:B------:R-:W-:Y:S01]  /*1390*/  FFMA.FTZ R29, R21, R29, R18 ;  /* 0x0000001d151d7223 */ /* 0x000fe20000010012 */
[--C-:B------:R-:W-:Y:S02]  /*13a0*/  HADD2.F32 R23, -RZ, R35.reuse.H0_H0 ;  /* 0x20000023ff177230 */ /* 0x100fe40000004100 */
[----:B------:R-:W-:Y:S01]  /*13b0*/  FMUL.FTZ R22, R22, R9 ;  /* 0x0000000916167220 */ /* 0x000fe20000410000 */
[----:B------:R-:W-:Y:S01]  /*13c0*/  FMUL.FTZ R21, R13, R20 ;  /* 0x000000140d157220 */ /* 0x000fe20000410000 */
[----:B------:R-:W-:Y:S02]  /*13d0*/  HADD2.F32 R25, -RZ, R35.H1_H1 ;  /* 0x30000023ff197230 */ /* 0x000fe40000004100 */
[----:B------:R-:W-:Y:S01]  /*13e0*/  FADD.FTZ R14, R14, R20 ;  /* 0x000000140e0e7221 */ /* 0x000fe20000010000 */
[----:B------:R-:W-:Y:S01]  /*13f0*/  FFMA.FTZ R17, R20, R22, R17 ;  /* 0x0000001614117223 */ /* 0x000fe20000010011 */
[----:B------:R-:W-:Y:S01]  /*1400*/  FFMA.FTZ R18, R22, R21, R29 ;  /* 0x0000001516127223 */ /* 0x000fe2000001001d */
[----:B------:R-:W-:Y:S01]  /*1410*/  FADD.FTZ R20, -R8, R23 ;  /* 0x0000001708147221 */ /* 0x000fe20000010100 */
[----:B------:R-:W-:-:S02]  /*1420*/  HADD2.F32 R22, -RZ, R34.H0_H0 ;  /* 0x20000022ff167230 */ /* 0x000fc40000004100 */
[----:B------:R-:W-:Y:S01]  /*1430*/  FADD.FTZ R16, R21, R16 ;  /* 0x0000001015107221 */ /* 0x000fe20000010000 */
[----:B------:R-:W-:Y:S01]  /*1440*/  FADD.FTZ R26, -R8, R25 ;  /* 0x00000019081a7221 */ /* 0x000fe20000010100 */
[----:B------:R-:W-:Y:S02]  /*1450*/  HADD2.F32 R24, -RZ, R34.H1_H1 ;  /* 0x30000022ff187230 */ /* 0x000fe40000004100 */
[-C--:B------:R-:W-:Y:S01]  /*1460*/  FMUL.FTZ R21, R20, R9.reuse ;  /* 0x0000000914157220 */ /* 0x080fe20000410000 */
[----:B------:R-:W-:Y:S01]  /*1470*/  FMUL.FTZ R23, R12, R22 ;  /* 0x000000160c177220 */ /* 0x000fe20000410000 */
[----:B------:R-:W-:Y:S02]  /*1480*/  HADD2.F32 R27, -RZ, R49.H0_H0 ;  /* 0x20000031ff1b7230 */ /* 0x000fe40000004100 */
[----:B------:R-:W-:Y:S01]  /*1490*/  FMUL.FTZ R20, R26, R9 ;  /* 0x000000091a147220 */ /* 0x000fe20000410000 */
[----:B------:R-:W-:Y:S01]  /*14a0*/  FFMA.FTZ R19, R22, R21, R19 ;  /* 0x0000001516137223 */ /* 0x000fe20000010013 */
[----:B------:R-:W-:Y:S01]  /*14b0*/  FMUL.FTZ R25, R13, R24 ;  /* 0x000000180d197220 */ /* 0x000fe20000410000 */
[----:B------:R-:W-:Y:S01]  /*14c0*/  FFMA.FTZ R21, R21, R23, R18 ;  /* 0x0000001715157223 */ /* 0x000fe20000010012 */
[----:B------:R-:W-:Y:S01]  /*14d0*/  FADD.FTZ R14, R14, R24 ;  /* 0x000000180e0e7221 */ /* 0x000fe20000010000 */
[----:B------:R-:W-:Y:S01]  /*14e0*/  FFMA.FTZ R17, R24, R20, R17 ;  /* 0x0000001418117223 */ /* 0x000fe20000010011 */
[----:B------:R-:W-:Y:S01]  /*14f0*/  FADD.FTZ R15, R15, R22 ;  /* 0x000000160f0f7221 */ /* 0x000fe20000010000 */
[----:B------:R-:W-:Y:S01]  /*1500*/  FADD.FTZ R24, -R8, R27 ;  /* 0x0000001b08187221 */ /* 0x000fe20000010100 */
[----:B------:R-:W-:Y:S01]  /*1510*/  FADD.FTZ R16, R16, R23 ;  /* 0x0000001710107221 */ /* 0x000fe20000010000 */
[----:B------:R-:W-:-:S02]  /*1520*/  HADD2.F32 R22, -RZ, R50.H0_H0 ;  /* 0x20000032ff167230 */ /* 0x000fc40000004100 */
[----:B------:R-:W-:Y:S01]  /*1530*/  FFMA.FTZ R18, R20, R25, R21 ;  /* 0x0000001914127223 */ /* 0x000fe20000010015 */
[----:B------:R-:W-:Y:S02]  /*1540*/  HADD2.F32 R21, -RZ, R49.H1_H1 ;  /* 0x30000031ff157230 */ /* 0x000fe40000004100 */
[----:B------:R-:W-:Y:S01]  /*1550*/  FMUL.FTZ R23, R24, R9 ;  /* 0x0000000918177220 */ /* 0x000fe20000410000 */
[----:B------:R-:W-:Y:S01]  /*1560*/  FADD.FTZ R16, R25, R16 ;  /* 0x0000001019107221 */ /* 0x000fe20000010000 */
[----:B------:R-:W-:Y:S02]  /*1570*/  HADD2.F32 R27, -RZ, R33.H0_H0 ;  /* 0x20000021ff1b7230 */ /* 0x000fe40000004100 */
[----:B------:R-:W-:Y:S01]  /*1580*/  FMUL.FTZ R25, R12, R22 ;  /* 0x000000160c197220 */ /* 0x000fe20000410000 */
[----:B------:R-:W-:Y:S01]  /*1590*/  FADD.FTZ R20, -R8, R21 ;  /* 0x0000001508147221 */ /* 0x000fe20000010100 */
[----:B------:R-:W-:Y:S01]  /*15a0*/  FADD.FTZ R15, R15, R22 ;  /* 0x000000160f0f7221 */ /* 0x000fe20000010000 */
[----:B------:R-:W-:Y:S01]  /*15b0*/  FFMA.FTZ R19, R22, R23, R19 ;  /* 0x0000001716137223 */ /* 0x000fe20000010013 */
[----:B------:R-:W-:-:S02]  /*15c0*/  HADD2.F32 R22, -RZ, R50.H1_H1 ;  /* 0x30000032ff167230 */ /* 0x000fc40000004100 */
[----:B------:R-:W-:Y:S01]  /*15d0*/  FFMA.FTZ R18, R23, R25, R18 ;  /* 0x0000001917127223 */ /* 0x000fe20000010012 */
[----:B------:R-:W-:Y:S01]  /*15e0*/  FADD.FTZ R26, -R8, R27 ;  /* 0x0000001b081a7221 */ /* 0x000fe20000010100 */
[----:B------:R-:W-:Y:S01]  /*15f0*/  FMUL.FTZ R23, R20, R9 ;  /* 0x0000000914177220 */ /* 0x000fe20000410000 */
[----:B------:R-:W-:Y:S02]  /*1600*/  HADD2.F32 R27, -RZ, R33.H1_H1 ;  /* 0x30000021ff1b7230 */ /* 0x000fe40000004100 */
[----:B------:R-:W-:Y:S01]  /*1610*/  FADD.FTZ R16, R16, R25 ;  /* 0x0000001910107221 */ /* 0x000fe20000010000 */
[--C-:B------:R-:W-:Y:S02]  /*1620*/  HADD2.F32 R24, -RZ, R32.reuse.H0_H0 ;  /* 0x20000020ff187230 */ /* 0x100fe40000004100 */
[----:B------:R-:W-:Y:S01]  /*1630*/  FMUL.FTZ R25, R13, R22 ;  /* 0x000000160d197220 */ /* 0x000fe20000410000 */
[----:B------:R-:W-:Y:S01]  /*1640*/  FADD.FTZ R21, R14, R22 ;  /* 0x000000160e157221 */ /* 0x000fe20000010000 */
[----:B------:R-:W-:Y:S01]  /*1650*/  FFMA.FTZ R17, R22, R23, R17 ;  /* 0x0000001716117223 */ /* 0x000fe20000010011 */
[----:B------:R-:W-:Y:S01]  /*1660*/  FADD.FTZ R22, -R8, R27 ;  /* 0x0000001b08167221 */ /* 0x000fe20000010100 */
[----:B------:R-:W-:Y:S01]  /*1670*/  FMUL.FTZ R20, R26, R9 ;  /* 0x000000091a147220 */ /* 0x000fe20000410000 */
[----:B------:R-:W-:Y:S01]  /*1680*/  FADD.FTZ R14, R15, R24 ;  /* 0x000000180f0e7221 */ /* 0x000fe20000010000 */
[----:B------:R-:W-:Y:S01]  /*1690*/  FFMA.FTZ R23, R23, R25, R18 ;  /* 0x0000001917177223 */ /* 0x000fe20000010012 */
[----:B------:R-:W-:Y:S01]  /*16a0*/  FMUL.FTZ R15, R12, R24 ;  /* 0x000000180c0f7220 */ /* 0x000fe20000410000 */
[----:B------:R-:W-:Y:S01]  /*16b0*/  FADD.FTZ R16, R25, R16 ;  /* 0x0000001019107221 */ /* 0x000fe20000010000 */
[----:B------:R-:W-:-:S02]  /*16c0*/  HADD2.F32 R18, -RZ, R32.H1_H1 ;  /* 0x30000020ff127230 */ /* 0x000fc40000004100 */
[----:B------:R-:W-:Y:S01]  /*16d0*/  FMUL.FTZ R22, R22, R9 ;  /* 0x0000000916167220 */ /* 0x000fe20000410000 */
[--C-:B------:R-:W-:Y:S02]  /*16e0*/  HADD2.F32 R25, -RZ, R6.reuse.H0_H0 ;  /* 0x20000006ff197230 */ /* 0x100fe40000004100 */
[----:B------:R-:W-:Y:S01]  /*16f0*/  FFMA.FTZ R19, R24, R20, R19 ;  /* 0x0000001418137223 */ /* 0x000fe20000010013 */
[----:B------:R-:W-:Y:S01]  /*1700*/  FADD.FTZ R24, R16, R15 ;  /* 0x0000000f10187221 */ /* 0x000fe20000010000 */
[----:B------:R-:W-:Y:S01]  /*1710*/  FFMA.FTZ R23, R20, R15, R23 ;  /* 0x0000000f14177223 */ /* 0x000fe20000010017 */
[----:B------:R-:W-:Y:S01]  /*1720*/  FADD.FTZ R21, R21, R18 ;  /* 0x0000001215157221 */ /* 0x000fe20000010000 */
[----:B------:R-:W-:Y:S01]  /*1730*/  FFMA.FTZ R17, R18, R22, R17 ;  /* 0x0000001612117223 */ /* 0x000fe20000010011 */
[----:B------:R-:W-:Y:S01]  /*1740*/  FMUL.FTZ R15, R13, R18 ;  /* 0x000000120d0f7220 */ /* 0x000fe20000410000 */
[----:B------:R-:W-:Y:S02]  /*1750*/  HADD2.F32 R16, -RZ, R7.H0_H0 ;  /* 0x20000007ff107230 */ /* 0x000fe40000004100 */
[----:B------:R-:W-:Y:S01]  /*1760*/  FADD.FTZ R18, -R8, R25 ;  /* 0x0000001908127221 */ /* 0x000fe20000010100 */
[----:B------:R-:W-:-:S02]  /*1770*/  HADD2.F32 R27, -RZ, R6.H1_H1 ;  /* 0x30000006ff1b7230 */ /* 0x000fc40000004100 */
[----:B------:R-:W-:Y:S01]  /*1780*/  FFMA.FTZ R23, R22, R15, R23 ;  /* 0x0000000f16177223 */ /* 0x000fe20000010017 */
[----:B------:R-:W-:Y:S01]  /*1790*/  FADD.FTZ R24, R15, R24 ;  /* 0x000000180f187221 */ /* 0x000fe20000010000 */
[----:B------:R-:W-:Y:S01]  /*17a0*/  FMUL.FTZ R22, R18, R9 ;  /* 0x0000000912167220 */ /* 0x000fe20000410000 */
[----:B------:R-:W-:Y:S01]  /*17b0*/  FMUL.FTZ R15, R12, R16 ;  /* 0x000000100c0f7220 */ /* 0x000fe20000410000 */
[----:B------:R-:W-:Y:S02]  /*17c0*/  HADD2.F32 R18, -RZ, R7.H1_H1 ;  /* 0x30000007ff127230 */ /* 0x000fe40000004100 */
[----:B------:R-:W-:Y:S01]  /*17d0*/  FADD.FTZ R20, -R8, R27 ;  /* 0x0000001b08147221 */ /* 0x000fe20000010100 */
[--C-:B------:R-:W-:Y:S02]  /*17e0*/  HADD2.F32 R29, -RZ, R54.reuse.H1_H1 ;  /* 0x30000036ff1d7230 */ /* 0x100fe40000004100 */
[----:B------:R-:W-:Y:S01]  /*17f0*/  FADD.FTZ R25, R24, R15 ;  /* 0x0000000f18197221 */ /* 0x000fe20000010000 */
[----:B------:R-:W-:Y:S01]  /*1800*/  FFMA.FTZ R26, R22, R15, R23 ;  /* 0x0000000f161a7223 */ /* 0x000fe20000010017 */
[----:B------:R-:W-:-:S02]  /*1810*/  HADD2.F32 R23, -RZ, R54.H0_H0 ;  /* 0x20000036ff177230 */ /* 0x000fc40000004100 */
[----:B------:R-:W-:Y:S01]  /*1820*/  FMUL.FTZ R24, R13, R18 ;  /* 0x000000120d187220 */ /* 0x000fe20000410000 */
[-C--:B------:R-:W-:Y:S01]  /*1830*/  FMUL.FTZ R15, R20, R9.reuse ;  /* 0x00000009140f7220 */ /* 0x080fe20000410000 */
[--C-:B------:R-:W-:Y:S02]  /*1840*/  HADD2.F32 R20, -RZ, R53.reuse.H0_H0 ;  /* 0x20000035ff147230 */ /* 0x100fe40000004100 */
[----:B------:R-:W-:Y:S01]  /*1850*/  FFMA.FTZ R19, R16, R22, R19 ;  /* 0x0000001610137223 */ /* 0x000fe20000010013 */
[----:B------:R-:W-:Y:S01]  /*1860*/  FADD.FTZ R27, R24, R25 ;  /* 0x00000019181b7221 */ /* 0x000fe20000010000 */
[----:B------:R-:W-:Y:S01]  /*1870*/  FFMA.FTZ R26, R15, R24, R26 ;  /* 0x000000180f1a7223 */ /* 0x000fe2000001001a */
[----:B------:R-:W-:Y:S01]  /*1880*/  FADD.FTZ R24, -R8, R23 ;  /* 0x0000001708187221 */ /* 0x000fe20000010100 */
[----:B------:R-:W-:Y:S02]  /*1890*/  HADD2.F32 R22, -RZ, R53.H1_H1 ;  /* 0x30000035ff167230 */ /* 0x000fe40000004100 */
[----:B------:R-:W-:Y:S01]  /*18a0*/  FMUL.FTZ R28, R12, R20 ;  /* 0x000000140c1c7220 */ /* 0x000fe20000410000 */
[----:B------:R-:W-:Y:S01]  /*18b0*/  FADD.FTZ R25, R14, R16 ;  /* 0x000000100e197221 */ /* 0x000fe20000010000 */
[-C--:B------:R-:W-:Y:S01]  /*18c0*/  FMUL.FTZ R23, R24, R9.reuse ;  /* 0x0000000918177220 */ /* 0x080fe20000410000 */
        /* <DEDUP_REMOVED lines=9> */
[----:B------:R-:W-:Y:S01]  /*1960*/  FFMA.FTZ R15, R24, R27, R29 ;  /* 0x0000001b180f7223 */ /* 0x000fe2000001001d */
[----:B------:R-:W-:Y:S01]  /*1970*/  FADD.FTZ R18, R25, R20 ;  /* 0x0000001419127221 */ /* 0x000fe20000010000 */
[----:B------:R-:W-:Y:S01]  /*1980*/  FADD.FTZ R19, R21, R22 ;  /* 0x0000001615137221 */ /* 0x000fe20000010000 */
[----:B------:R-:W-:Y:S01]  /*1990*/  FFMA.FTZ R17, R22, R24, R17 ;  /* 0x0000001816117223 */ /* 0x000fe20000010011 */
[----:B------:R-:W-:Y:S06]  /*19a0*/  BRA `(.L_x_666) ;  /* 0x0000001000807947 */ /* 0x000fec0003800000 */
.L_x_665:
[--C-:B0----5:R-:W-:Y:S02]  /*19b0*/  HADD2.F32 R15, -RZ, R39.reuse.H0_H0 ;  /* 0x20000027ff0f7230 */ /* 0x121fe40000004100 */
[----:B------:R-:W-:Y:S02]  /*19c0*/  HADD2.F32 R17, -RZ, R39.H1_H1 ;  /* 0x30000027ff117230 */ /* 0x000fe40000004100 */
[--C-:B------:R-:W-:Y:S02]  /*19d0*/  HADD2.F32 R21, -RZ, R51.reuse.H0_H0 ;  /* 0x20000033ff157230 */ /* 0x100fe40000004100 */
[----:B------:R-:W-:Y:S01]  /*19e0*/  FADD.FTZ R14, -R8, R15 ;  /* 0x0000000f080e7221 */ /* 0x000fe20000010100 */
[----:B------:R-:W-:Y:S02]  /*19f0*/  HADD2.F32 R23, -RZ, R51.H1_H1 ;  /* 0x30000033ff177230 */ /* 0x000fe40000004100 */
[--C-:B------:R-:W-:Y:S02]  /*1a00*/  HADD2.F32 R25, -RZ, R37.reuse.H0_H0 ;  /* 0x20000025ff197230 */ /* 0x100fe40000004100 */
[----:B-1----:R-:W-:Y:S01]  /*1a10*/  FMUL.FTZ R15, R14, R9 ;  /* 0x000000090e0f7220 */ /* 0x002fe20000410000 */
[C---:B------:R-:W-:Y:S01]  /*1a20*/  FADD.FTZ R14, -R8.reuse, R17 ;  /* 0x00000011080e7221 */ /* 0x040fe20000010100 */
[C---:B------:R-:W-:Y:S01]  /*1a30*/  FADD.FTZ R16, -R8.reuse, R21 ;  /* 0x0000001508107221 */ /* 0x040fe20000010100 */
[----:B------:R-:W-:Y:S01]  /*1a40*/  FADD.FTZ R24, -R8, R23 ;  /* 0x0000001708187221 */ /* 0x000fe20000010100 */
[--C-:B------:R-:W-:Y:S01]  /*1a50*/  FFMA.FTZ R19, R12, R15, R10.reuse ;  /* 0x0000000f0c137223 */ /* 0x100fe2000001000a */
[-C--:B------:R-:W-:Y:S01]  /*1a60*/  FMUL.FTZ R14, R14, R9.reuse ;  /* 0x000000090e0e7220 */ /* 0x080fe20000410000 */
[-C--:B------:R-:W-:Y:S01]  /*1a70*/  FMUL.FTZ R29, R16, R9.reuse ;  /* 0x00000009101d7220 */ /* 0x080fe20000410000 */
[----:B------:R-:W-:Y:S01]  /*1a80*/  FMUL.FTZ R24, R24, R9 ;  /* 0x0000000918187220 */ /* 0x000fe20000410000 */
[----:B------:R-:W-:Y:S01]  /*1a90*/  FMUL.FTZ R17, R19, -1.4426950216293334961 ;  /* 0xbfb8aa3b13117820 */ /* 0x000fe20000410000 */
[C---:B------:R-:W-:Y:S01]  /*1aa0*/  FFMA.FTZ R21, R13.reuse, R14, R11 ;  /* 0x0000000e0d157223 */ /* 0x040fe2000001000b */
[----:B------:R-:W-:Y:S01]  /*1ab0*/  FFMA.FTZ R16, R12, R29, R10 ;  /* 0x0000001d0c107223 */ /* 0x000fe2000001000a */
[----:B------:R-:W-:Y:S01]  /*1ac0*/  FADD.FTZ R28, -R8, R25 ;  /* 0x00000019081c7221 */ /* 0x000fe20000010100 */
[----:B------:R-:W-:Y:S01]  /*1ad0*/  FFMA.FTZ R18, R13, R24, R11 ;  /* 0x000000180d127223 */ /* 0x000fe2000001000b */
[----:B------:R-:W-:Y:S01]  /*1ae0*/  FMUL.FTZ R22, R21, -1.4426950216293334961 ;  /* 0xbfb8aa3b15167820 */ /* 0x000fe20000410000 */
[----:B------:R-:W0:Y:S01]  /*1af0*/  MUFU.EX2 R17, R17 ;  /* 0x0000001100117308 */ /* 0x000e220000000800 */
[----:B------:R-:W-:Y:S01]  /*1b00*/  FMUL.FTZ R20, R16, -1.4426950216293334961 ;  /* 0xbfb8aa3b10147820 */ /* 0x000fe20000410000 */
[----:B------:R-:W-:Y:S01]  /*1b10*/  FMUL.FTZ R23, R28, R9 ;  /* 0x000000091c177220 */ /* 0x000fe20000410000 */
[----:B------:R-:W-:Y:S01]  /*1b20*/  FMUL.FTZ R28, R18, -1.4426950216293334961 ;  /* 0xbfb8aa3b121c7820 */ /* 0x000fe20000410000 */
[----:B------:R-:W-:Y:S01]  /*1b30*/  HADD2.F32 R31, -RZ, R38.H0_H0 ;  /* 0x20000026ff1f7230 */ /* 0x000fe20000004100 */
[----:B------:R-:W1:Y:S01]  /*1b40*/  MUFU.EX2 R22, R22 ;  /* 0x0000001600167308 */ /* 0x000e620000000800 */
[----:B------:R-:W-:-:S03]  /*1b50*/  HADD2.F32 R57, -RZ, R37.H1_H1 ;  /* 0x30000025ff397230 */ /* 0x000fc60000004100 */
[----:B------:R-:W2:Y:S04]  /*1b60*/  MUFU.EX2 R20, R20 ;  /* 0x0000001400147308 */ /* 0x000ea80000000800 */
[----:B------:R-:W3:Y:S01]  /*1b70*/  MUFU.EX2 R28, R28 ;  /* 0x0000001c001c7308 */ /* 0x000ee20000000800 */
[----:B0-----:R-:W-:Y:S01]  /*1b80*/  FADD.FTZ R26, R17, 1 ;  /* 0x3f800000111a7421 */ /* 0x001fe20000010000 */
[----:B------:R-:W-:Y:S01]  /*1b90*/  FFMA.FTZ R17, R12, R23, R10 ;  /* 0x000000170c117223 */ /* 0x000fe2000001000a */
[----:B-1----:R-:W-:-:S04]  /*1ba0*/  FADD.FTZ R25, R22, 1 ;  /* 0x3f80000016197421 */ /* 0x002fc80000010000 */
[----:B------:R-:W0:Y:S01]  /*1bb0*/  MUFU.RCP R26, R26 ;  /* 0x0000001a001a7308 */ /* 0x000e220000001000 */
[----:B------:R-:W-:Y:S01]  /*1bc0*/  FMUL.FTZ R22, R17, -1.4426950216293334961 ;  /* 0xbfb8aa3b11167820 */ /* 0x000fe20000410000 */
[----:B--2---:R-:W-:-:S06]  /*1bd0*/  FADD.FTZ R20, R20, 1 ;  /* 0x3f80000014147421 */ /* 0x004fcc0000010000 */
[----:B------:R-:W1:Y:S08]  /*1be0*/  MUFU.RCP R25, R25 ;  /* 0x0000001900197308 */ /* 0x000e700000001000 */
[----:B------:R-:W2:Y:S01]  /*1bf0*/  MUFU.RCP R20, R20 ;  /* 0x0000001400147308 */ /* 0x000ea20000001000 */
[----:B0-----:R-:W-:Y:S01]  /*1c00*/  FADD.FTZ R30, -R26, 1 ;  /* 0x3f8000001a1e7421 */ /* 0x001fe20000010100 */
[----:B------:R-:W-:Y:S01]  /*1c10*/  FMUL.FTZ R26, R31, R26 ;  /* 0x0000001a1f1a7220 */ /* 0x000fe20000410000 */
[----:B------:R-:W-:-:S02]  /*1c20*/  HADD2.F32 R31, -RZ, R52.H0_H0 ;  /* 0x20000034ff1f7230 */ /* 0x000fc40000004100 */
[----:B------:R-:W-:Y:S01]  /*1c30*/  FFMA.FTZ R27, R19, R30, 1 ;  /* 0x3f800000131b7423 */ /* 0x000fe2000001001e */
[----:B---3--:R-:W-:Y:S02]  /*1c40*/  FADD.FTZ R19, R28, 1 ;  /* 0x3f8000001c137421 */ /* 0x008fe40000010000 */
[----:B------:R-:W0:Y:S01]  /*1c50*/  MUFU.EX2 R22, R22 ;  /* 0x0000001600167308 */ /* 0x000e220000000800 */
[----:B------:R-:W-:Y:S02]  /*1c60*/  HADD2.F32 R30, -RZ, R38.H1_H1 ;  /* 0x30000026ff1e7230 */ /* 0x000fe40000004100 */
[----:B-1----:R-:W-:Y:S01]  /*1c70*/  FADD.FTZ R28, -R25, 1 ;  /* 0x3f800000191c7421 */ /* 0x002fe20000010100 */
[----:B------:R-:W1:Y:S03]  /*1c80*/  MUFU.RCP R19, R19 ;  /* 0x0000001300137308 */ /* 0x000e660000001000 */
[----:B------:R-:W-:Y:S01]  /*1c90*/  FFMA.FTZ R28, R21, R28, 1 ;  /* 0x3f800000151c7423 */ /* 0x000fe2000001001c */
[----:B------:R-:W-:Y:S01]  /*1ca0*/  FMUL.FTZ R21, R30, R25 ;  /* 0x000000191e157220 */ /* 0x000fe20000410000 */
[----:B------:R-:W-:-:S03]  /*1cb0*/  FMUL.FTZ R25, R26, R27 ;  /* 0x0000001b1a197220 */ /* 0x000fc60000410000 */
[----:B------:R-:W-:Y:S01]  /*1cc0*/  FMUL.FTZ R27, R21, R28 ;  /* 0x0000001c151b7220 */ /* 0x000fe20000410000 */
[----:B--2---:R-:W-:Y:S01]  /*1cd0*/  FADD.FTZ R21, -R20, 1 ;  /* 0x3f80000014157421 */ /* 0x004fe20000010100 */
[----:B0-----:R-:W-:Y:S01]  /*1ce0*/  FADD.FTZ R26, R22, 1 ;  /* 0x3f800000161a7421 */ /* 0x001fe20000010000 */
[----:B------:R-:W-:Y:S02]  /*1cf0*/  FADD.FTZ R22, -R8, R57 ;  /* 0x0000003908167221 */ /* 0x000fe40000010100 */
[----:B------:R-:W-:Y:S01]  /*1d00*/  FFMA.FTZ R21, R16, R21, 1 ;  /* 0x3f80000010157423 */ /* 0x000fe20000010015 */
[----:B------:R-:W-:Y:S01]  /*1d10*/  FMUL.FTZ R16, R31, R20 ;  /* 0x000000141f107220 */ /* 0x000fe20000410000 */
[----:B------:R-:W0:Y:S01]  /*1d20*/  MUFU.RCP R28, R26 ;  /* 0x0000001a001c7308 */ /* 0x000e220000001000 */
[----:B------:R-:W-:Y:S02]  /*1d30*/  FMUL.FTZ R20, R22, R9 ;  /* 0x0000000916147220 */ /* 0x000fe40000410000 */
[----:B------:R-:W-:Y:S01]  /*1d40*/  FMUL.FTZ R16, R16, R21 ;  /* 0x0000001510107220 */ /* 0x000fe20000410000 */
[----:B-1----:R-:W-:Y:S01]  /*1d50*/  FADD.FTZ R31, -R19, 1 ;  /* 0x3f800000131f7421 */ /* 0x002fe20000010100 */
[----:B------:R-:W-:-:S03]  /*1d60*/  FFMA.FTZ R21, R13, R20, R11 ;  /* 0x000000140d157223 */ /* 0x000fc6000001000b */
[----:B------:R-:W-:Y:S01]  /*1d70*/  FFMA.FTZ R22, R18, R31, 1 ;  /* 0x3f80000012167423 */ /* 0x000fe2000001001f */
[----:B------:R-:W-:Y:S02]  /*1d80*/  HADD2.F32 R18, -RZ, R52.H1_H1 ;  /* 0x30000034ff127230 */ /* 0x000fe40000004100 */
[----:B------:R-:W-:Y:S01]  /*1d90*/  FMUL.FTZ R56, R21, -1.4426950216293334961 ;  /* 0xbfb8aa3b15387820 */ /* 0x000fe20000410000 */
[----:B------:R-:W-:Y:S02]  /*1da0*/  HADD2.F32 R31, -RZ, R36.H0_H0 ;  /* 0x20000024ff1f7230 */ /* 0x000fe40000004100 */
[----:B------:R-:W-:Y:S02]  /*1db0*/  FMUL.FTZ R19, R18, R19 ;  /* 0x0000001312137220 */ /* 0x000fe40000410000 */
[----:B------:R-:W1:Y:S01]  /*1dc0*/  MUFU.EX2 R18, R56 ;  /* 0x0000003800127308 */ /* 0x000e620000000800 */
[----:B0-----:R-:W-:Y:S01]  /*1dd0*/  FADD.FTZ R26, -R28, 1 ;  /* 0x3f8000001c1a7421 */ /* 0x001fe20000010100 */
[----:B------:R-:W-:Y:S01]  /*1de0*/  FMUL.FTZ R31, R31, R28 ;  /* 0x0000001c1f1f7220 */ /* 0x000fe20000410000 */
[----:B------:R-:W-:-:S02]  /*1df0*/  FMUL.FTZ R19, R19, R22 ;  /* 0x0000001613137220 */ /* 0x000fc40000410000 */
[----:B------:R-:W-:Y:S01]  /*1e00*/  FFMA.FTZ R26, R17, R26, 1 ;  /* 0x3f800000111a7423 */ /* 0x000fe2000001001a */
[----:B------:R-:W-:-:S03]  /*1e10*/  HADD2.F32 R17, -RZ, R35.H0_H0 ;  /* 0x20000023ff117230 */ /* 0x000fc60000004100 */
[----:B------:R-:W-:Y:S01]  /*1e20*/  FMUL.FTZ R22, R31, R26 ;  /* 0x0000001a1f167220 */ /* 0x000fe20000410000 */
[----:B------:R-:W-:Y:S02]  /*1e30*/  HADD2.F32 R31, -RZ, R36.H1_H1 ;  /* 0x30000024ff1f7230 */ /* 0x000fe40000004100 */
[----:B------:R-:W-:Y:S01]  /*1e40*/  FADD.FTZ R28, -R8, R17 ;  /* 0x00000011081c7221 */ /* 0x000fe20000010100 */
[----:B-1----:R-:W-:-:S03]  /*1e50*/  FADD.FTZ R30, R18, 1 ;  /* 0x3f800000121e7421 */ /* 0x002fc60000010000 */
[----:B------:R-:W-:-:S04]  /*1e60*/  FMUL.FTZ R17, R28, R9 ;  /* 0x000000091c117220 */ /* 0x000fc80000410000 */
[----:B------:R-:W-:Y:S01]  /*1e70*/  FFMA.FTZ R18, R12, R17, R10 ;  /* 0x000000110c127223 */ /* 0x000fe2000001000a */
[----:B------:R-:W0:Y:S03]  /*1e80*/  MUFU.RCP R30, R30 ;  /* 0x0000001e001e7308 */ /* 0x000e260000001000 */
[----:B------:R-:W-:-:S05]  /*1e90*/  FMUL.FTZ R56, R18, -1.4426950216293334961 ;  /* 0xbfb8aa3b12387820 */ /* 0x000fca0000410000 */
[----:B------:R-:W1:Y:S01]  /*1ea0*/  MUFU.EX2 R28, R56 ;  /* 0x00000038001c7308 */ /* 0x000e620000000800 */
[----:B0-----:R-:W-:-:S04]  /*1eb0*/  FADD.FTZ R26, -R30, 1 ;  /* 0x3f8000001e1a7421 */ /* 0x001fc80000010100 */
[----:B------:R-:W-:Y:S01]  /*1ec0*/  FFMA.FTZ R26, R21, R26, 1 ;  /* 0x3f800000151a7423 */ /* 0x000fe2000001001a */
[----:B------:R-:W-:Y:S01]  /*1ed0*/  FMUL.FTZ R21, R31, R30 ;  /* 0x0000001e1f157220 */ /* 0x000fe20000410000 */
[----:B-1----:R-:W-:Y:S01]  /*1ee0*/  FADD.FTZ R31, R28, 1 ;  /* 0x3f8000001c1f7421 */ /* 0x002fe20000010000 */
[----:B------:R-:W-:Y:S02]  /*1ef0*/  FMUL.FTZ R28, R12, R25 ;  /* 0x000000190c1c7220 */ /* 0x000fe40000410000 */
[----:B------:R-:W-:Y:S02]  /*1f00*/  FMUL.FTZ R21, R21, R26 ;  /* 0x0000001a15157220 */ /* 0x000fe40000410000 */
[----:B------:R0:W1:Y:S01]  /*1f10*/  MUFU.RCP R26, R31 ;  /* 0x0000001f001a7308 */ /* 0x0000620000001000 */
[----:B------:R-:W-:Y:S01]  /*1f20*/  FFMA.FTZ R57, R15, R28, RZ ;  /* 0x0000001c0f397223 */ /* 0x000fe200000100ff */
[----:B------:R-:W-:Y:S01]  /*1f30*/  FADD.FTZ R28, RZ, R28 ;  /* 0x0000001cff1c7221 */ /* 0x000fe20000010000 */
[----:B0-----:R-:W-:-:S04]  /*1f40*/  FMUL.FTZ R31, R13, R27 ;  /* 0x0000001b0d1f7220 */ /* 0x001fc80000410000 */
[----:B------:R-:W-:Y:S01]  /*1f50*/  FFMA.FTZ R30, R14, R31, R57 ;  /* 0x0000001f0e1e7223 */ /* 0x000fe20000010039 */
[----:B------:R-:W-:Y:S02]  /*1f60*/  HADD2.F32 R57, -RZ, R34.H0_H0 ;  /* 0x20000022ff397230 */ /* 0x000fe40000004100 */
[----:B------:R-:W-:-:S03]  /*1f70*/  FADD.FTZ R28, R31, R28 ;  /* 0x0000001c1f1c7221 */ /* 0x000fc60000010000 */
[----:B-1----:R-:W-:Y:S01]  /*1f80*/  FMUL.FTZ R56, R57, R26 ;  /* 0x0000001a39387220 */ /* 0x002fe20000410000 */
[----:B------:R-:W-:Y:S01]  /*1f90*/  FADD.FTZ R57, -R26, 1 ;  /* 0x3f8000001a397421 */ /* 0x000fe20000010100 */
[----:B------:R-:W-:Y:S01]  /*1fa0*/  FFMA.FTZ R26, R15, R25, RZ ;  /* 0x000000190f1a7223 */ /* 0x000fe200000100ff */
[----:B------:R-:W-:Y:S02]  /*1fb0*/  HADD2.F32 R15, -RZ, R35.H1_H1 ;  /* 0x30000023ff0f7230 */ /* 0x000fe40000004100 */
[----:B------:R-:W-:Y:S01]  /*1fc0*/  FADD.FTZ R25, RZ, R25 ;  /* 0x00000019ff197221 */ /* 0x000fe20000010000 */
[----:B------:R-:W-:Y:S01]  /*1fd0*/  FFMA.FTZ R57, R18, R57, 1 ;  /* 0x3f80000012397423 */ /* 0x000fe20000010039 */
[-C--:B------:R-:W-:Y:S02]  /*1fe0*/  FFMA.FTZ R26, R29, R16.reuse, R26 ;  /* 0x000000101d1a7223 */ /* 0x080fe4000001001a */
[----:B------:R-:W-:Y:S01]  /*1ff0*/  FADD.FTZ R25, R25, R16 ;  /* 0x0000001019197221 */ /* 0x000fe20000010000 */
[----:B------:R-:W-:Y:S01]  /*2000*/  FMUL.FTZ R18, R56, R57 ;  /* 0x0000003938127220 */ /* 0x000fe20000410000 */
[----:B------:R-:W-:Y:S01]  /*2010*/  FADD.FTZ R56, -R8, R15 ;  /* 0x0000000f08387221 */ /* 0x000fe20000010100 */
[----:B------:R-:W-:Y:S01]  /*2020*/  FMUL.FTZ R15, R12, R16 ;  /* 0x000000100c0f7220 */ /* 0x000fe20000410000 */
[----:B------:R-:W-:-:S02]  /*2030*/  FFMA.FTZ R26, R23, R22, R26 ;  /* 0x00000016171a7223 */ /* 0x000fc4000001001a */
[----:B------:R-:W-:Y:S01]  /*2040*/  FMUL.FTZ R16, R56, R9 ;  /* 0x0000000938107220 */ /* 0x000fe20000410000 */
[----:B------:R-:W-:Y:S01]  /*2050*/  FFMA.FTZ R29, R29, R15, R30 ;  /* 0x0000000f1d1d7223 */ /* 0x000fe2000001001e */
[----:B------:R-:W-:Y:S01]  /*2060*/  FADD.FTZ R30, R28, R15 ;  /* 0x0000000f1c1e7221 */ /* 0x000fe20000010000 */
[----:B------:R-:W-:Y:S02]  /*2070*/  HADD2.F32 R15, -RZ, R34.H1_H1 ;  /* 0x30000022ff0f7230 */ /* 0x000fe40000004100 */
        /* <DEDUP_REMOVED lines=9> */
[----:B------:R-:W-:Y:S01]  /*2110*/  FFMA.FTZ R31, R14, R27, RZ ;  /* 0x0000001b0e1f7223 */ /* 0x000fe200000100ff */
[----:B------:R-:W-:Y:S02]  /*2120*/  HADD2.F32 R14, -RZ, R49.H0_H0 ;  /* 0x20000031ff0e7230 */ /* 0x000fe40000004100 */
[----:B------:R-:W-:Y:S01]  /*2130*/  FMUL.FTZ R15, R15, R28 ;  /* 0x0000001c0f0f7220 */ /* 0x000fe20000410000 */
[----:B------:R-:W-:Y:S01]  /*2140*/  FADD.FTZ R28, RZ, R27 ;  /* 0x0000001bff1c7221 */ /* 0x000fe20000010000 */
[-C--:B------:R-:W-:Y:S01]  /*2150*/  FFMA.FTZ R27, R24, R19.reuse, R31 ;  /* 0x00000013181b7223 */ /* 0x080fe2000001001f */
[----:B------:R-:W-:Y:S01]  /*2160*/  FADD.FTZ R57, -R8, R14 ;  /* 0x0000000e08397221 */ /* 0x000fe20000010100 */
[----:B------:R-:W-:Y:S01]  /*2170*/  FMUL.FTZ R14, R13, R19 ;  /* 0x000000130d0e7220 */ /* 0x000fe20000410000 */
[----:B------:R-:W-:Y:S02]  /*2180*/  FADD.FTZ R28, R28, R19 ;  /* 0x000000131c1c7221 */ /* 0x000fe40000010000 */
[----:B------:R-:W-:Y:S01]  /*2190*/  FMUL.FTZ R19, R57, R9 ;  /* 0x0000000939137220 */ /* 0x000fe20000410000 */
[----:B------:R-:W-:Y:S01]  /*21a0*/  FFMA.FTZ R24, R24, R14, R29 ;  /* 0x0000000e18187223 */ /* 0x000fe2000001001d */
[----:B------:R-:W-:Y:S01]  /*21b0*/  FADD.FTZ R30, R14, R30 ;  /* 0x0000001e0e1e7221 */ /* 0x000fe20000010000 */
[----:B------:R-:W-:-:S02]  /*21c0*/  HADD2.F32 R14, -RZ, R50.H0_H0 ;  /* 0x20000032ff0e7230 */ /* 0x000fc40000004100 */
        /* <DEDUP_REMOVED lines=8> */
[----:B------:R-:W-:-:S03]  /*2250*/  HADD2.F32 R29, -RZ, R49.H1_H1 ;  /* 0x30000031ff1d7230 */ /* 0x000fc60000004100 */
[----:B------:R-:W-:Y:S02]  /*2260*/  FMUL.FTZ R14, R14, R57 ;  /* 0x000000390e0e7220 */ /* 0x000fe40000410000 */
[----:B------:R-:W-:Y:S01]  /*2270*/  FADD.FTZ R57, -R8, R29 ;  /* 0x0000001d08397221 */ /* 0x000fe20000010100 */
[----:B------:R-:W-:Y:S01]  /*2280*/  FADD.FTZ R29, R25, R22 ;  /* 0x00000016191d7221 */ /* 0x000fe20000010000 */
[----:B------:R-:W-:Y:S01]  /*2290*/  FMUL.FTZ R25, R12, R22 ;  /* 0x000000160c197220 */ /* 0x000fe20000410000 */
[----:B------:R-:W-:Y:S01]  /*22a0*/  FFMA.FTZ R26, R19, R14, R26 ;  /* 0x0000000e131a7223 */ /* 0x000fe2000001001a */
[----:B------:R-:W-:Y:S02]  /*22b0*/  FMUL.FTZ R22, R57, R9 ;  /* 0x0000000939167220 */ /* 0x000fe40000410000 */
[----:B------:R-:W-:Y:S01]  /*22c0*/  FFMA.FTZ R31, R23, R25, R24 ;  /* 0x00000019171f7223 */ /* 0x000fe20000010018 */
[----:B------:R-:W-:Y:S01]  /*22d0*/  FADD.FTZ R30, R30, R25 ;  /* 0x000000191e1e7221 */ /* 0x000fe20000010000 */
[----:B------:R-:W-:Y:S01]  /*22e0*/  FFMA.FTZ R23, R13, R22, R11 ;  /* 0x000000160d177223 */ /* 0x000fe2000001000b */
[----:B------:R-:W-:-:S03]  /*22f0*/  HADD2.F32 R25, -RZ, R50.H1_H1 ;  /* 0x30000032ff197230 */ /* 0x000fc60000004100 */
[----:B------:R-:W-:-:S06]  /*2300*/  FMUL.FTZ R56, R23, -1.4426950216293334961 ;  /* 0xbfb8aa3b17387820 */ /* 0x000fcc0000410000 */
[----:B------:R-:W0:Y:S02]  /*2310*/  MUFU.EX2 R56, R56 ;  /* 0x0000003800387308 */ /* 0x000e240000000800 */
[----:B0-----:R-:W-:Y:S01]  /*2320*/  FADD.FTZ R57, R56, 1 ;  /* 0x3f80000038397421 */ /* 0x001fe20000010000 */
[----:B------:R-:W-:-:S03]  /*2330*/  FMUL.FTZ R56, R13, R21 ;  /* 0x000000150d387220 */ /* 0x000fc60000410000 */
[----:B------:R-:W0:Y:S01]  /*2340*/  MUFU.RCP R24, R57 ;  /* 0x0000003900187308 */ /* 0x000e220000001000 */
[----:B------:R-:W-:Y:S01]  /*2350*/  FADD.FTZ R30, R56, R30 ;  /* 0x0000001e381e7221 */ /* 0x000fe20000010000 */
[----:B0-----:R-:W-:Y:S01]  /*2360*/  FMUL.FTZ R25, R25, R24 ;  /* 0x0000001819197220 */ /* 0x001fe20000410000 */
[----:B------:R-:W-:-:S04]  /*2370*/  FADD.FTZ R24, -R24, 1 ;  /* 0x3f80000018187421 */ /* 0x000fc80000010100 */
[----:B------:R-:W-:-:S04]  /*2380*/  FFMA.FTZ R24, R23, R24, 1 ;  /* 0x3f80000017187423 */ /* 0x000fc80000010018 */
[----:B------:R-:W-:Y:S01]  /*2390*/  FMUL.FTZ R23, R25, R24 ;  /* 0x0000001819177220 */ /* 0x000fe20000410000 */
[----:B------:R-:W-:Y:S02]  /*23a0*/  HADD2.F32 R25, -RZ, R33.H0_H0 ;  /* 0x20000021ff197230 */ /* 0x000fe40000004100 */
[----:B------:R-:W-:Y:S01]  /*23b0*/  FADD.FTZ R24, R28, R21 ;  /* 0x000000151c187221 */ /* 0x000fe20000010000 */
[----:B------:R-:W-:Y:S01]  /*23c0*/  FFMA.FTZ R28, R20, R56, R31 ;  /* 0x00000038141c7223 */ /* 0x000fe2000001001f */
[----:B------:R-:W-:Y:S02]  /*23d0*/  HADD2.F32 R56, -RZ, R32.H0_H0 ;  /* 0x20000020ff387230 */ /* 0x000fe40000004100 */
[----:B------:R-:W-:Y:S01]  /*23e0*/  FADD.FTZ R57, -R8, R25 ;  /* 0x0000001908397221 */ /* 0x000fe20000010100 */
[----:B------:R-:W-:Y:S01]  /*23f0*/  FFMA.FTZ R25, R20, R21, R27 ;  /* 0x0000001514197223 */ /* 0x000fe2000001001b */
[----:B------:R-:W-:Y:S02]  /*2400*/  FADD.FTZ R24, R24, R15 ;  /* 0x0000000f18187221 */ /* 0x000fe40000010000 */
[----:B------:R-:W-:Y:S01]  /*2410*/  FMUL.FTZ R21, R57, R9 ;  /* 0x0000000939157220 */ /* 0x000fe20000410000 */
[----:B------:R-:W-:Y:S01]  /*2420*/  FFMA.FTZ R25, R16, R15, R25 ;  /* 0x0000000f10197223 */ /* 0x000fe20000010019 */
[----:B------:R-:W-:-:S02]  /*2430*/  FADD.FTZ R24, R24, R23 ;  /* 0x0000001718187221 */ /* 0x000fc40000010000 */
[----:B------:R-:W-:Y:S01]  /*2440*/  FFMA.FTZ R20, R12, R21, R10 ;  /* 0x000000150c147223 */ /* 0x000fe2000001000a */
[----:B------:R-:W-:-:S03]  /*2450*/  FFMA.FTZ R25, R22, R23, R25 ;  /* 0x0000001716197223 */ /* 0x000fc60000010019 */
        /* <DEDUP_REMOVED lines=10> */
[----:B------:R-:W-:-:S05]  /*2500*/  HADD2.F32 R27, -RZ, R33.H1_H1 ;  /* 0x30000021ff1b7230 */ /* 0x000fca0000004100 */
[----:B------:R-:W-:Y:S01]  /*2510*/  FADD.FTZ R56, -R8, R27 ;  /* 0x0000001b08387221 */ /* 0x000fe20000010100 */
[----:B------:R-:W-:Y:S01]  /*2520*/  FADD.FTZ R27, R29, R18 ;  /* 0x000000121d1b7221 */ /* 0x000fe20000010000 */
[----:B------:R-:W-:Y:S01]  /*2530*/  FFMA.FTZ R29, R17, R31, R28 ;  /* 0x0000001f111d7223 */ /* 0x000fe2000001001c */
[----:B------:R-:W-:Y:S02]  /*2540*/  HADD2.F32 R31, -RZ, R32.H1_H1 ;  /* 0x30000020ff1f7230 */ /* 0x000fe40000004100 */
[----:B------:R-:W-:Y:S01]  /*2550*/  FMUL.FTZ R18, R56, R9 ;  /* 0x0000000938127220 */ /* 0x000fe20000410000 */
[----:B------:R-:W-:-:S03]  /*2560*/  FADD.FTZ R27, R27, R14 ;  /* 0x0000000e1b1b7221 */ /* 0x000fc60000010000 */
[----:B------:R-:W-:Y:S01]  /*2570*/  FFMA.FTZ R17, R13, R18, R11 ;  /* 0x000000120d117223 */ /* 0x000fe2000001000b */
[----:B------:R-:W-:-:S03]  /*2580*/  FADD.FTZ R27, R27, R20 ;  /* 0x000000141b1b7221 */ /* 0x000fc60000010000 */
[----:B------:R-:W-:-:S06]  /*2590*/  FMUL.FTZ R56, R17, -1.4426950216293334961 ;  /* 0xbfb8aa3b11387820 */ /* 0x000fcc0000410000 */
[----:B------:R-:W0:Y:S02]  /*25a0*/  MUFU.EX2 R56, R56 ;  /* 0x0000003800387308 */ /* 0x000e240000000800 */
[----:B0-----:R-:W-:Y:S01]  /*25b0*/  FADD.FTZ R28, R56, 1 ;  /* 0x3f800000381c7421 */ /* 0x001fe20000010000 */
[----:B------:R-:W-:-:S04]  /*25c0*/  FMUL.FTZ R56, R13, R15 ;  /* 0x0000000f0d387220 */ /* 0x000fc80000410000 */
[----:B------:R-:W-:Y:S01]  /*25d0*/  FADD.FTZ R30, R56, R30 ;  /* 0x0000001e381e7221 */ /* 0x000fe20000010000 */
[----:B------:R-:W0:Y:S02]  /*25e0*/  MUFU.RCP R28, R28 ;  /* 0x0000001c001c7308 */ /* 0x000e240000001000 */
[----:B0-----:R-:W-:Y:S01]  /*25f0*/  FADD.FTZ R57, -R28, 1 ;  /* 0x3f8000001c397421 */ /* 0x001fe20000010100 */
[----:B------:R-:W-:Y:S01]  /*2600*/  FMUL.FTZ R31, R31, R28 ;  /* 0x0000001c1f1f7220 */ /* 0x000fe20000410000 */
[----:B------:R-:W-:Y:S01]  /*2610*/  FFMA.FTZ R28, R16, R56, R29 ;  /* 0x00000038101c7223 */ /* 0x000fe2000001001d */
[----:B------:R-:W-:Y:S02]  /*2620*/  HADD2.F32 R56, -RZ, R7.H0_H0 ;  /* 0x20000007ff387230 */ /* 0x000fe40000004100 */
[----:B------:R-:W-:-:S04]  /*2630*/  FFMA.FTZ R17, R17, R57, 1 ;  /* 0x3f80000011117423 */ /* 0x000fc80000010039 */
[----:B------:R-:W-:Y:S01]  /*2640*/  FMUL.FTZ R17, R31, R17 ;  /* 0x000000111f117220 */ /* 0x000fe20000410000 */
[----:B------:R-:W-:-:S03]  /*2650*/  HADD2.F32 R31, -RZ, R6.H0_H0 ;  /* 0x20000006ff1f7230 */ /* 0x000fc60000004100 */
[----:B------:R-:W-:Y:S01]  /*2660*/  FADD.FTZ R24, R24, R17 ;  /* 0x0000001118187221 */ /* 0x000fe20000010000 */
[----:B------:R-:W-:Y:S01]  /*2670*/  FFMA.FTZ R25, R18, R17, R25 ;  /* 0x0000001112197223 */ /* 0x000fe20000010019 */
[----:B------:R-:W-:-:S04]  /*2680*/  FADD.FTZ R31, -R8, R31 ;  /* 0x0000001f081f7221 */ /* 0x000fc80000010100 */
[----:B------:R-:W-:-:S04]  /*2690*/  FMUL.FTZ R15, R31, R9 ;  /* 0x000000091f0f7220 */ /* 0x000fc80000410000 */
[----:B------:R-:W-:-:S04]  /*26a0*/  FFMA.FTZ R16, R12, R15, R10 ;  /* 0x0000000f0c107223 */ /* 0x000fc8000001000a */
        /* <DEDUP_REMOVED lines=9> */
[----:B------:R-:W-:Y:S02]  /*2740*/  HADD2.F32 R31, -RZ, R7.H1_H1 ;  /* 0x30000007ff1f7230 */ /* 0x000fe40000004100 */
[----:B------:R-:W-:-:S04]  /*2750*/  FFMA.FTZ R57, R16, R57, 1 ;  /* 0x3f80000010397423 */ /* 0x000fc80000010039 */
[----:B------:R-:W-:Y:S01]  /*2760*/  FMUL.FTZ R16, R56, R57 ;  /* 0x0000003938107220 */ /* 0x000fe20000410000 */
[----:B------:R-:W-:-:S03]  /*2770*/  HADD2.F32 R57, -RZ, R6.H1_H1 ;  /* 0x30000006ff397230 */ /* 0x000fc60000004100 */
[----:B------:R-:W-:Y:S02]  /*2780*/  FADD.FTZ R27, R27, R16 ;  /* 0x000000101b1b7221 */ /* 0x000fe40000010000 */
        /* <DEDUP_REMOVED lines=16> */
[----:B------:R-:W-:Y:S01]  /*2890*/  FFMA.FTZ R25, R14, R19, R25 ;  /* 0x000000130e197223 */ /* 0x000fe20000010019 */
[----:B------:R-:W-:Y:S01]  /*28a0*/  FADD.FTZ R24, R24, R19 ;  /* 0x0000001318187221 */ /* 0x000fe20000010000 */
[----:B------:R-:W-:-:S04]  /*28b0*/  FADD.FTZ R31, -R8, R31 ;  /* 0x0000001f081f7221 */ /* 0x000fc80000010100 */
[----:B------:R-:W-:-:S04]  /*28c0*/  FMUL.FTZ R23, R31, R9 ;  /* 0x000000091f177220 */ /* 0x000fc80000410000 */
[----:B------:R-:W-:-:S04]  /*28d0*/  FFMA.FTZ R22, R12, R23, R10 ;  /* 0x000000170c167223 */ /* 0x000fc8000001000a */
[----:B------:R-:W-:-:S06]  /*28e0*/  FMUL.FTZ R31, R22, -1.4426950216293334961 ;  /* 0xbfb8aa3b161f7820 */ /* 0x000fcc0000410000 */
[----:B------:R-:W0:Y:S02]  /*28f0*/  MUFU.EX2 R31, R31 ;  /* 0x0000001f001f7308 */ /* 0x000e240000000800 */
[----:B0-----:R-:W-:-:S04]  /*2900*/  FADD.FTZ R57, R31, 1 ;  /* 0x3f8000001f397421 */ /* 0x001fc80000010000 */
[----:B------:R0:W1:Y:S02]  /*2910*/  MUFU.RCP R29, R57 ;  /* 0x00000039001d7308 */ /* 0x0000640000001000 */
[----:B0-----:R-:W-:-:S04]  /*2920*/  FMUL.FTZ R57, R12, R20 ;  /* 0x000000140c397220 */ /* 0x001fc80000410000 */
[----:B------:R-:W-:Y:S01]  /*2930*/  FFMA.FTZ R31, R21, R57, R28 ;  /* 0x00000039151f7223 */ /* 0x000fe2000001001c */
[----:B------:R-:W-:Y:S01]  /*2940*/  FADD.FTZ R30, R30, R57 ;  /* 0x000000391e1e7221 */ /* 0x000fe20000010000 */
[----:B-1----:R-:W-:Y:S01]  /*2950*/  FMUL.FTZ R56, R56, R29 ;  /* 0x0000001d38387220 */ /* 0x002fe20000410000 */
[----:B------:R-:W-:-:S04]  /*2960*/  FADD.FTZ R29, -R29, 1 ;  /* 0x3f8000001d1d7421 */ /* 0x000fc80000010100 */
[----:B------:R-:W-:-:S04]  /*2970*/  FFMA.FTZ R29, R22, R29, 1 ;  /* 0x3f800000161d7423 */ /* 0x000fc8000001001d */
[----:B------:R-:W-:Y:S01]  /*2980*/  FMUL.FTZ R22, R56, R29 ;  /* 0x0000001d38167220 */ /* 0x000fe20000410000 */
[----:B------:R-:W-:-:S05]  /*2990*/  HADD2.F32 R29, -RZ, R54.H1_H1 ;  /* 0x30000036ff1d7230 */ /* 0x000fca0000004100 */
[----:B------:R-:W-:Y:S01]  /*29a0*/  FADD.FTZ R56, -R8, R29 ;  /* 0x0000001d08387221 */ /* 0x000fe20000010100 */
[----:B------:R-:W-:Y:S01]  /*29b0*/  FFMA.FTZ R29, R21, R20, R26 ;  /* 0x00000014151d7223 */ /* 0x000fe2000001001a */
[----:B------:R-:W-:Y:S02]  /*29c0*/  HADD2.F32 R21, -RZ, R53.H1_H1 ;  /* 0x30000035ff157230 */ /* 0x000fe40000004100 */
        /* <DEDUP_REMOVED lines=9> */
[----:B------:R-:W-:Y:S01]  /*2a60*/  FMUL.FTZ R26, R13, R17 ;  /* 0x000000110d1a7220 */ /* 0x000fe20000410000 */
[----:B------:R-:W-:Y:S02]  /*2a70*/  FMUL.FTZ R17, R12, R16 ;  /* 0x000000100c117220 */ /* 0x000fe40000410000 */
[----:B------:R-:W-:Y:S01]  /*2a80*/  FMUL.FTZ R21, R21, R57 ;  /* 0x0000003915157220 */ /* 0x000fe20000410000 */
[----:B------:R-:W-:Y:S01]  /*2a90*/  FFMA.FTZ R18, R18, R26, R31 ;  /* 0x0000001a12127223 */ /* 0x000fe2000001001f */
[----:B------:R-:W-:-:S03]  /*2aa0*/  FADD.FTZ R30, R26, R30 ;  /* 0x0000001e1a1e7221 */ /* 0x000fc60000010000 */
[----:B------:R-:W-:Y:S01]  /*2ab0*/  FFMA.FTZ R31, R15, R17, R18 ;  /* 0x000000110f1f7223 */ /* 0x000fe20000010012 */
[----:B------:R-:W-:Y:S01]  /*2ac0*/  FADD.FTZ R30, R30, R17 ;  /* 0x000000111e1e7221 */ /* 0x000fe20000010000 */
[----:B------:R-:W-:Y:S01]  /*2ad0*/  FMUL.FTZ R17, R13, R19 ;  /* 0x000000130d117220 */ /* 0x000fe20000410000 */
[----:B------:R-:W-:Y:S01]  /*2ae0*/  FFMA.FTZ R18, R15, R16, R29 ;  /* 0x000000100f127223 */ /* 0x000fe2000001001d */
        /* <DEDUP_REMOVED lines=8> */
[----:B------:R-:W-:-:S02]  /*2b70*/  FADD.FTZ R18, R27, R22 ;  /* 0x000000161b127221 */ /* 0x000fc40000010000 */
[C---:B------:R-:W-:Y:S01]  /*2b80*/  FFMA.FTZ R15, R20.reuse, R17, R29 ;  /* 0x00000011140f7223 */ /* 0x040fe2000001001d */
[----:B------:R-:W-:Y:S01]  /*2b90*/  FADD.FTZ R14, R17, R30 ;  /* 0x0000001e110e7221 */ /* 0x000fe20000010000 */
[----:B------:R-:W-:-:S07]  /*2ba0*/  FFMA.FTZ R17, R20, R21, R25 ;  /* 0x0000001514117223 */ /* 0x000fce0000010019 */
.L_x_666:
[----:B------:R-:W-:Y:S01]  /*2bb0*/  MOV R21, R15 ;  /* 0x0000000f00157202 */ /* 0x000fe20000000f00 */
[----:B------:R-:W0:Y:S01]  /*2bc0*/  S2UR UR7, SR_CgaCtaId ;  /* 0x00000000000779c3 */ /* 0x000e220000008800 */
[----:B------:R-:W-:Y:S01]  /*2bd0*/  MOV R20, R14 ;  /* 0x0000000e00147202 */ /* 0x000fe20000000f00 */
[----:B------:R-:W-:Y:S01]  /*2be0*/  UMOV UR6, 0x400 ;  /* 0x0000040000067882 */ /* 0x000fe20000000000 */
[C---:B------:R-:W-:Y:S01]  /*2bf0*/  ISETP.GT.AND P0, PT, R3.reuse, 0x1e, PT ;  /* 0x0000001e0300780c */ /* 0x040fe20003f04270 */
[----:B------:R-:W1:Y:S01]  /*2c00*/  SHFL.DOWN PT, R14, R21, 0x1, 0x1f ;  /* 0x08201f00150e7f89 */ /* 0x000e6200000e0000 */
[----:B------:R-:W-:Y:S01]  /*2c10*/  UIADD3 UR5, UPT, UPT, UR6, 0xa0, URZ ;  /* 0x000000a006057890 */ /* 0x000fe2000fffe0ff */
[C---:B------:R-:W-:Y:S01]  /*2c20*/  ISETP.GT.AND P6, PT, R3.reuse, 0xf, PT ;  /* 0x0000000f0300780c */ /* 0x040fe20003fc4270 */
[----:B------:R-:W-:Y:S01]  /*2c30*/  BSSY.RECONVERGENT B0, `(.L_x_667) ;  /* 0x0000026000007945 */ /* 0x000fe20003800200 */
[----:B------:R-:W2:Y:S01]  /*2c40*/  SHFL.DOWN PT, R15, R20, 0x1, 0x1f ;  /* 0x08201f00140f7f89 */ /* 0x000ea200000e0000 */
[----:B------:R-:W-:-:S02]  /*2c50*/  ISETP.GT.AND P5, PT, R3, 0x17, PT ;  /* 0x000000170300780c */ /* 0x000fc40003fa4270 */
[----:B------:R-:W-:Y:S02]  /*2c60*/  ISETP.NE.AND P3, PT, R2, RZ, PT ;  /* 0x000000ff0200720c */ /* 0x000fe40003f65270 */
[----:B------:R-:W-:Y:S01]  /*2c70*/  ISETP.GE.U32.AND P4, PT, R5, 0x2, PT ;  /* 0x000000020500780c */ /* 0x000fe20003f86070 */
[----:B0-----:R-:W-:Y:S02]  /*2c80*/  ULEA UR5, UR7, UR5, 0x18 ;  /* 0x0000000507057291 */ /* 0x001fe4000f8ec0ff */
[----:B-1----:R-:W-:-:S04]  /*2c90*/  @!P0 FADD.FTZ R21, R14, R21 ;  /* 0x000000150e158221 */ /* 0x002fc80000010000 */
[----:B------:R-:W-:Y:S01]  /*2ca0*/  LEA R56, R2, UR5, 0x4 ;  /* 0x0000000502387c11 */ /* 0x000fe2000f8e20ff */
[----:B--2---:R-:W-:Y:S01]  /*2cb0*/  @!P0 FADD.FTZ R20, R15, R20 ;  /* 0x000000140f148221 */ /* 0x004fe20000010000 */
[----:B------:R-:W0:Y:S01]  /*2cc0*/  SHFL.DOWN PT, R14, R21, 0x2, 0x1f ;  /* 0x08401f00150e7f89 */ /* 0x000e2200000e0000 */
[----:B------:R-:W-:-:S03]  /*2cd0*/  ISETP.GT.AND P0, PT, R3, 0x1d, PT ;  /* 0x0000001d0300780c */ /* 0x000fc60003f04270 */
        /* <DEDUP_REMOVED lines=27> */
.L_x_668:
[----:B------:R-:W-:Y:S05]  /*2e90*/  BSYNC.RECONVERGENT B0 ;  /* 0x0000000000007941 */ /* 0x000fea0003800200 */
.L_x_667:
        /* <DEDUP_REMOVED lines=8> */
[----:B0-----:R-:W-:-:S03]  /*2f20*/  FADD.FTZ R14, R15, R29 ;  /* 0x0000001d0f0e7221 */ /* 0x001fc60000010000 */
[----:B-1----:R-:W-:Y:S01]  /*2f30*/  FADD.FTZ R15, R31, R20 ;  /* 0x000000141f0f7221 */ /* 0x002fe20000010000 */
[----:B------:R-:W-:Y:S01]  /*2f40*/  FADD.FTZ R14, R14, R21 ;  /* 0x000000150e0e7221 */ /* 0x000fe20000010000 */
[----:B------:R-:W0:Y:S02]  /*2f50*/  LDS.128 R28, [UR5+0x40] ;  /* 0x00004005ff1c7984 */ /* 0x000e240008000c00 */
[----:B------:R-:W-:Y:S01]  /*2f60*/  FADD.FTZ R15, R15, R22 ;  /* 0x000000160f0f7221 */ /* 0x000fe20000010000 */
[----:B------:R-:W-:Y:S02]  /*2f70*/  FADD.FTZ R14, R14, R23 ;  /* 0x000000170e0e7221 */ /* 0x000fe40000010000 */
[----:B------:R-:W1:Y:S01]  /*2f80*/  LDS.128 R20, [UR5+0x50] ;  /* 0x00005005ff147984 */ /* 0x000e620008000c00 */
[----:B--2---:R-:W-:Y:S01]  /*2f90*/  FADD.FTZ R15, R15, R24 ;  /* 0x000000180f0f7221 */ /* 0x004fe20000010000 */
[----:B------:R-:W-:-:S03]  /*2fa0*/  FADD.FTZ R14, R14, R25 ;  /* 0x000000190e0e7221 */ /* 0x000fc60000010000 */
[----:B------:R-:W-:Y:S01]  /*2fb0*/  FADD.FTZ R15, R15, R26 ;  /* 0x0000001a0f0f7221 */ /* 0x000fe20000010000 */
[----:B------:R-:W-:Y:S02]  /*2fc0*/  FADD.FTZ R14, R14, R27 ;  /* 0x0000001b0e0e7221 */ /* 0x000fe40000010000 */
[----:B------:R-:W2:Y:S01]  /*2fd0*/  LDS.128 R24, [UR5+0x60] ;  /* 0x00006005ff187984 */ /* 0x000ea20008000c00 */
[----:B0-----:R-:W-:Y:S01]  /*2fe0*/  FADD.FTZ R15, R15, R28 ;  /* 0x0000001c0f0f7221 */ /* 0x001fe20000010000 */
[----:B------:R-:W-:-:S03]  /*2ff0*/  FADD.FTZ R14, R14, R29 ;  /* 0x0000001d0e0e7221 */ /* 0x000fc60000010000 */
[----:B------:R-:W-:Y:S01]  /*3000*/  FADD.FTZ R15, R15, R30 ;  /* 0x0000001e0f0f7221 */ /* 0x000fe20000010000 */
[----:B------:R-:W-:Y:S02]  /*3010*/  FADD.FTZ R14, R14, R31 ;  /* 0x0000001f0e0e7221 */ /* 0x000fe40000010000 */
[----:B------:R-:W0:Y:S01]  /*3020*/  LDS.128 R28, [UR5+0x70] ;  /* 0x00007005ff1c7984 */ /* 0x000e220008000c00 */
[----:B-1----:R-:W-:Y:S01]  /*3030*/  FADD.FTZ R15, R15, R20 ;  /* 0x000000140f0f7221 */ /* 0x002fe20000010000 */
[----:B------:R-:W-:-:S03]  /*3040*/  FADD.FTZ R20, R14, R21 ;  /* 0x000000150e147221 */ /* 0x000fc60000010000 */
[----:B------:R-:W-:Y:S01]  /*3050*/  FADD.FTZ R21, R15, R22 ;  /* 0x000000160f157221 */ /* 0x000fe20000010000 */
[----:B------:R-:W-:Y:S01]  /*3060*/  FADD.FTZ R20, R20, R23 ;  /* 0x0000001714147221 */ /* 0x000fe20000010000 */
[----:B------:R-:W1:Y:S02]  /*3070*/  LDS.64 R14, [UR5+0x80] ;  /* 0x00008005ff0e7984 */ /* 0x000e640008000a00 */
[----:B--2---:R-:W-:Y:S01]  /*3080*/  FADD.FTZ R21, R21, R24 ;  /* 0x0000001815157221 */ /* 0x004fe20000010000 */
[----:B------:R-:W-:-:S03]  /*3090*/  FADD.FTZ R20, R20, R25 ;  /* 0x0000001914147221 */ /* 0x000fc60000010000 */
        /* <DEDUP_REMOVED lines=8> */
.L_x_670:
[----:B------:R-:W-:Y:S05]  /*3120*/  BSYNC.RECONVERGENT B0 ;  /* 0x0000000000007941 */ /* 0x000fea0003800200 */
.L_x_669:
        /* <DEDUP_REMOVED lines=12> */
[----:B------:R-:W1:Y:S01]  /*31f0*/  LDS.128 R16, [R56+0x780] ;  /* 0x0007800038107984 */ /* 0x000e620000000c00 */
[----:B------:R-:W-:Y:S01]  /*3200*/  FADD.FTZ R25, R21, R26 ;  /* 0x0000001a15197221 */ /* 0x000fe20000010000 */
[----:B------:R-:W-:Y:S01]  /*3210*/  FADD.FTZ R24, R22, R27 ;  /* 0x0000001b16187221 */ /* 0x000fe20000010000 */
[----:B---3--:R-:W-:Y:S01]  /*3220*/  FADD.FTZ R57, R57, R28 ;  /* 0x0000001c39397221 */ /* 0x008fe20000010000 */
[----:B------:R-:W-:Y:S01]  /*3230*/  FADD.FTZ R28, R20, R29 ;  /* 0x0000001d141c7221 */ /* 0x000fe20000010000 */
[----:B------:R-:W-:Y:S01]  /*3240*/  FADD.FTZ R29, R25, R30 ;  /* 0x0000001e191d7221 */ /* 0x000fe20000010000 */
[----:B------:R-:W2:Y:S01]  /*3250*/  LDS.128 R20, [R56+0x960] ;  /* 0x0009600038147984 */ /* 0x000ea20000000c00 */
[----:B------:R-:W-:-:S03]  /*3260*/  FADD.FTZ R30, R24, R31 ;  /* 0x0000001f181e7221 */ /* 0x000fc60000010000 */
[----:B------:R-:W3:Y:S01]  /*3270*/  LDS.128 R24, [R56+0xb40] ;  /* 0x000b400038187984 */ /* 0x000ee20000000c00 */
        /* <DEDUP_REMOVED lines=9> */
[----:B---3--:R-:W-:Y:S01]  /*3310*/  FADD.FTZ R57, R57, R24 ;  /* 0x0000001839397221 */ /* 0x008fe20000010000 */
[----:B------:R-:W2:Y:S01]  /*3320*/  LDS.128 R20, [R56+0xf00] ;  /* 0x000f000038147984 */ /* 0x000ea20000000c00 */
[----:B------:R-:W-:Y:S01]  /*3330*/  FADD.FTZ R28, R28, R25 ;  /* 0x000000191c1c7221 */ /* 0x000fe20000010000 */
[----:B------:R-:W-:Y:S01]  /*3340*/  FADD.FTZ R29, R29, R26 ;  /* 0x0000001a1d1d7221 */ /* 0x000fe20000010000 */
[----:B------:R-:W-:-:S02]  /*3350*/  FADD.FTZ R30, R30, R27 ;  /* 0x0000001b1e1e7221 */ /* 0x000fc40000010000 */
        /* <DEDUP_REMOVED lines=19> */
[----:B------:R-:W-:-:S02]  /*3490*/  FADD.FTZ R30, R30, R19 ;  /* 0x000000131e1e7221 */ /* 0x000fc40000010000 */
        /* <DEDUP_REMOVED lines=19> */
[----:B------:R-:W-:Y:S01]  /*35d0*/  FADD.FTZ R16, R29, R24 ;  /* 0x000000181d107221 */ /* 0x000fe20000010000 */
[----:B------:R-:W-:Y:S01]  /*35e0*/  FADD.FTZ R17, R28, R25 ;  /* 0x000000191c117221 */ /* 0x000fe20000010000 */
[----:B------:R-:W-:Y:S01]  /*35f0*/  FADD.FTZ R18, R31, R26 ;  /* 0x0000001a1f127221 */ /* 0x000fe20000010000 */
[----:B------:R-:W-:-:S07]  /*3600*/  FADD.FTZ R19, R30, R27 ;  /* 0x0000001b1e137221 */ /* 0x000fce0000010000 */
.L_x_672:
[----:B------:R-:W-:Y:S05]  /*3610*/  BSYNC.RECONVERGENT B0 ;  /* 0x0000000000007941 */ /* 0x000fea0003800200 */
.L_x_671:
[----:B------:R-:W-:Y:S04]  /*3620*/  BSSY.RECONVERGENT B0, `(.L_x_673) ;  /* 0x000001d000007945 */ /* 0x000fe80003800200 */
[----:B------:R-:W-:Y:S05]  /*3630*/  @P0 BRA `(.L_x_674) ;  /* 0x00000000006c0947 */ /* 0x000fea0003800000 */
[----:B-1-3--:R-:W2:Y:S01]  /*3640*/  LDC.64 R20, c[0x0][0x3f8] ;  /* 0x0000fe00ff147b82 */ /* 0x00aea20000000a00 */
[----:B------:R-:W-:-:S07]  /*3650*/  IMAD R55, R55, 0x1e, R2 ;  /* 0x0000001e37377824 */ /* 0x000fce00078e0202 */
[----:B------:R-:W1:Y:S01]  /*3660*/  LDC.64 R22, c[0x0][0x3d8] ;  /* 0x0000f600ff167b82 */ /* 0x000e620000000a00 */
[----:B--2---:R-:W-:Y:S01]  /*3670*/  IMAD.WIDE.U32 R24, R20, 0x3, RZ ;  /* 0x0000000314187825 */ /* 0x004fe200078e00ff */
[C---:B------:R-:W-:Y:S02]  /*3680*/  LEA R29, R21.reuse, R21, 0x1 ;  /* 0x00000015151d7211 */ /* 0x040fe400078e08ff */
[----:B------:R-:W-:Y:S02]  /*3690*/  LEA.HI R27, P0, R21, R20, RZ, 0x1 ;  /* 0x00000014151b7211 */ /* 0x000fe400078108ff */
[----:B------:R-:W-:Y:S02]  /*36a0*/  IADD3 R25, PT, PT, R25, R29, RZ ;  /* 0x0000001d19197210 */ /* 0x000fe40007ffe0ff */
[----:B------:R-:W-:Y:S01]  /*36b0*/  IADD3.X R26, PT, PT, RZ, R21, RZ, P0, !PT ;  /* 0x00000015ff1a7210 */ /* 0x000fe200007fe4ff */
[----:B-1----:R-:W-:Y:S01]  /*36c0*/  IMAD.WIDE R22, R55, 0x4, R22 ;  /* 0x0000000437167825 */ /* 0x002fe200078e0216 */
        /* <DEDUP_REMOVED lines=18> */
.L_x_674:
[----:B------:R-:W-:Y:S05]  /*37f0*/  BSYNC.RECONVERGENT B0 ;  /* 0x0000000000007941 */ /* 0x000fea0003800200 */
.L_x_673:
[----:B------:R-:W-:Y:S05]  /*3800*/  @!P4 BRA `(.L_x_675) ;  /* 0x000000080090c947 */ /* 0x000fea0003800000 */
[----:B------:R-:W5:Y:S01]  /*3810*/  LDC.64 R56, c[0x0][0x3d0] ;  /* 0x0000f400ff387b82 */ /* 0x000f620000000a00 */
[----:B----4-:R-:W-:Y:S02]  /*3820*/  LOP3.LUT R17, R41, 0x1, RZ, 0xc0, !PT ;  /* 0x0000000129117812 */ /* 0x010fe400078ec0ff */
[----:B------:R-:W-:-:S03]  /*3830*/  ISETP.GE.U32.AND P4, PT, R5, 0x8, PT ;  /* 0x000000080500780c */ /* 0x000fc60003f86070 */
[----:B------:R-:W-:-:S04]  /*3840*/  IMAD R19, R17, R4, RZ ;  /* 0x0000000411137224 */ /* 0x000fc800078e02ff */
[----:B------:R-:W-:-:S05]  /*3850*/  IMAD R16, R19, R5, RZ ;  /* 0x0000000513107224 */ /* 0x000fca00078e02ff */
[----:B------:R-:W-:-:S05]  /*3860*/  SHF.L.U32 R17, R16, 0x1, RZ ;  /* 0x0000000110117819 */ /* 0x000fca00000006ff */
[----:B-----5:R-:W-:Y:S01]  /*3870*/  IMAD.WIDE R56, R17, 0x4, R56 ;  /* 0x0000000411387825 */ /* 0x020fe200078e0238 */
[----:B------:R-:W-:Y:S06]  /*3880*/  @P3 BRA `(.L_x_676) ;  /* 0x0000000000503947 */ /* 0x000fec0003800000 */
[----:B------:R-:W4:Y:S01]  /*3890*/  LDC.64 R16, c[0x0][0x3c8] ;  /* 0x0000f200ff107b82 */ /* 0x000f220000000a00 */
[----:B---3--:R-:W-:Y:S01]  /*38a0*/  LOP3.LUT P0, R20, R41, 0x2, RZ, 0xc0, !PT ;  /* 0x0000000229147812 */ /* 0x008fe2000780c0ff */
[----:B-1----:R-:W-:Y:S01]  /*38b0*/  IMAD R21, R4, UR10, R0 ;  /* 0x0000000a04157c24 */ /* 0x002fe2000f8e0200 */
[----:B------:R-:W-:Y:S02]  /*38c0*/  IADD3 R19, PT, PT, R19, R0, RZ ;  /* 0x0000000013137210 */ /* 0x000fe40007ffe0ff */
[----:B------:R-:W-:-:S04]  /*38d0*/  SEL R23, R5, RZ, !P0 ;  /* 0x000000ff05177207 */ /* 0x000fc80004000000 */
[----:B------:R-:W-:Y:S01]  /*38e0*/  ISETP.NE.AND P0, PT, R23, -0x1, PT ;  /* 0xffffffff1700780c */ /* 0x000fe20003f05270 */
[----:B----4-:R-:W-:-:S04]  /*38f0*/  IMAD.WIDE.U32 R16, R19, 0x4, R16 ;  /* 0x0000000413107825 */ /* 0x010fc800078e0010 */
        /* <DEDUP_REMOVED lines=8> */
.L_x_677:
[----:B----4-:R-:W3:Y:S04]  /*3980*/  LDG.E.STRONG.GPU R18, desc[UR8][R16.64] ;  /* 0x0000000810127981 */ /* 0x010ee8000c1ef900 */
[----:B---3--:R-:W-:Y:S01]  /*3990*/  CCTL.IVALL ;  /* 0x00000000ff00798f */ /* 0x008fe20002000000 */
[----:B------:R-:W-:Y:S05]  /*39a0*/  YIELD ;  /* 0x0000000000007946 */ /* 0x000fea0003800000 */
[----:B------:R-:W-:-:S13]  /*39b0*/  ISETP.NE.AND P0, PT, R18, R23, PT ;  /* 0x000000171200720c */ /* 0x000fda0003f05270 */
[----:B------:R-:W-:Y:S05]  /*39c0*/  @P0 BRA `(.L_x_677) ;  /* 0xfffffffc00ec0947 */ /* 0x000fea000383ffff */
.L_x_676:
[----:B------:R-:W-:Y:S05]  /*39d0*/  WARPSYNC.ALL ;  /* 0x0000000000007948 */ /* 0x000fea0003800000 */
[----:B------:R-:W-:Y:S01]  /*39e0*/  BAR.SYNC.DEFER_BLOCKING 0x0 ;  /* 0x0000000000007b1d */ /* 0x000fe20000010000 */
[----:B--2---:R-:W-:-:S05]  /*39f0*/  HFMA2 R24, -RZ, RZ, 0, 0 ;  /* 0x00000000ff187431 */ /* 0x004fca00000001ff */
[----:B------:R-:W-:Y:S05]  /*3a00*/  @!P4 BRA `(.L_x_678) ;  /* 0x000000040018c947 */ /* 0x000fea0003800000 */
[C-C-:B------:R-:W-:Y:S01]  /*3a10*/  IMAD R31, R4.reuse, 0x7, R0.reuse ;  /* 0x00000007041f7824 */ /* 0x140fe200078e0200 */
[CC--:B------:R-:W-:Y:S01]  /*3a20*/  LEA R29, R4.reuse, R0.reuse, 0x1 ;  /* 0x00000000041d7211 */ /* 0x0c0fe200078e08ff */
[C-C-:B------:R-:W-:Y:S01]  /*3a30*/  IMAD R30, R4.reuse, 0x3, R0.reuse ;  /* 0x00000003041e7824 */ /* 0x140fe200078e0200 */
[C---:B------:R-:W-:Y:S01]  /*3a40*/  LEA R27, R4.reuse, R0, 0x2 ;  /* 0x00000000041b7211 */ /* 0x040fe200078e10ff */
[--C-:B------:R-:W-:Y:S01]  /*3a50*/  IMAD R28, R4, 0x6, R0.reuse ;  /* 0x00000006041c7824 */ /* 0x100fe200078e0200 */
[----:B------:R-:W-:Y:S01]  /*3a60*/  IADD3 R25, PT, PT, R0, R4, RZ ;  /* 0x0000000400197210 */ /* 0x000fe20007ffe0ff */
[----:B------:R-:W-:Y:S01]  /*3a70*/  IMAD R26, R4, 0x5, R0 ;  /* 0x00000005041a7824 */ /* 0x000fe200078e0200 */
[----:B------:R-:W-:Y:S01]  /*3a80*/  MOV R22, RZ ;  /* 0x000000ff00167202 */ /* 0x000fe20000000f00 */
[----:B------:R-:W-:Y:S01]  /*3a90*/  UIADD3 UR5, UPT, UPT, -UR10, URZ, URZ ;  /* 0x000000ff0a057290 */ /* 0x000fe2000fffe1ff */
[----:B------:R-:W-:Y:S02]  /*3aa0*/  MOV R23, R0 ;  /* 0x0000000000177202 */ /* 0x000fe40000000f00 */
[----:B------:R-:W-:-:S09]  /*3ab0*/  LOP3.LUT R24, R5, 0x7ffffff8, RZ, 0xc0, !PT ;  /* 0x7ffffff805187812 */ /* 0x000fd200078ec0ff */
.L_x_679:
[----:B------:R-:W-:Y:S02]  /*3ac0*/  ISETP.EQ.OR P5, PT, RZ, UR5, P3 ;  /* 0x00000005ff007c0c */ /* 0x000fe40009fa2670 */
[----:B----4-:R-:W-:-:S04]  /*3ad0*/  IADD3 R16, PT, PT, R22, 0x1, RZ ;  /* 0x0000000116107810 */ /* 0x010fc80007ffe0ff */
[----:B------:R-:W-:-:S07]  /*3ae0*/  ISETP.EQ.OR P6, PT, R16, UR10, P3 ;  /* 0x0000000a10007c0c */ /* 0x000fce0009fc2670 */
[----:B------:R-:W-:-:S06]  /*3af0*/  @!P5 IMAD.WIDE.U32 R16, R23, 0x8, R56 ;  /* 0x000000081710d825 */ /* 0x000fcc00078e0038 */
[----:B------:R-:W0:Y:S01]  /*3b00*/  @!P5 LDG.E.64 R16, desc[UR8][R16.64] ;  /* 0x000000081010d981 */ /* 0x000e22000c1e1b00 */
[----:B------:R-:W-:Y:S01]  /*3b10*/  @!P6 IMAD.WIDE.U32 R18, R25, 0x8, R56 ;  /* 0x000000081912e825 */ /* 0x000fe200078e0038 */
[----:B---3--:R-:W-:-:S04]  /*3b20*/  IADD3 R20, PT, PT, R22, 0x2, RZ ;  /* 0x0000000216147810 */ /* 0x008fc80007ffe0ff */
[----:B------:R-:W-:Y:S01]  /*3b30*/  ISETP.EQ.OR P0, PT, R20, UR10, P3 ;  /* 0x0000000a14007c0c */ /* 0x000fe20009f02670 */
[----:B------:R-:W2:Y:S01]  /*3b40*/  @!P6 LDG.E.64 R18, desc[UR8][R18.64] ;  /* 0x000000081212e981 */ /* 0x000ea2000c1e1b00 */
[----:B------:R-:W-:-:S04]  /*3b50*/  IADD3 R20, PT, PT, R22, 0x3, RZ ;  /* 0x0000000316147810 */ /* 0x000fc80007ffe0ff */
[----:B------:R-:W-:-:S07]  /*3b60*/  ISETP.EQ.OR P4, PT, R20, UR10, P3 ;  /* 0x0000000a14007c0c */ /* 0x000fce0009f82670 */
[----:B-1----:R-:W-:-:S06]  /*3b70*/  @!P0 IMAD.WIDE.U32 R20, R29, 0x8, R56 ;  /* 0x000000081d148825 */ /* 0x002fcc00078e0038 */
[----:B------:R-:W3:Y:S01]  /*3b80*/  @!P0 LDG.E.64 R20, desc[UR8][R20.64] ;  /* 0x0000000814148981 */ /* 0x000ee2000c1e1b00 */
[----:B0-----:R-:W-:Y:S01]  /*3b90*/  @!P5 FADD.FTZ R14, R14, R16 ;  /* 0x000000100e0ed221 */ /* 0x001fe20000010000 */
[----:B------:R-:W-:Y:S01]  /*3ba0*/  @!P5 FADD.FTZ R15, R15, R17 ;  /* 0x000000110f0fd221 */ /* 0x000fe20000010000 */
[----:B------:R-:W-:-:S04]  /*3bb0*/  @!P4 IMAD.WIDE.U32 R16, R30, 0x8, R56 ;  /* 0x000000081e10c825 */ /* 0x000fc800078e0038 */
[----:B--2---:R-:W-:Y:S02]  /*3bc0*/  @!P6 FADD.FTZ R14, R14, R18 ;  /* 0x000000120e0ee221 */ /* 0x004fe40000010000 */
[----:B------:R-:W2:Y:S01]  /*3bd0*/  @!P4 LDG.E.64 R16, desc[UR8][R16.64] ;  /* 0x000000081010c981 */ /* 0x000ea2000c1e1b00 */
[----:B------:R-:W-:-:S04]  /*3be0*/  IADD3 R18, PT, PT, R22, 0x4, RZ ;  /* 0x0000000416127810 */ /* 0x000fc80007ffe0ff */
[----:B------:R-:W-:Y:S01]  /*3bf0*/  ISETP.EQ.OR P5, PT, R18, UR10, P3 ;  /* 0x0000000a12007c0c */ /* 0x000fe20009fa2670 */
[----:B------:R-:W-:Y:S01]  /*3c00*/  @!P6 FADD.FTZ R15, R15, R19 ;  /* 0x000000130f0fe221 */ /* 0x000fe20000010000 */
[----:B---3--:R-:W-:-:S03]  /*3c10*/  @!P0 FADD.FTZ R14, R14, R20 ;  /* 0x000000140e0e8221 */ /* 0x008fc60000010000 */
[----:B------:R-:W-:-:S08]  /*3c20*/  @!P0 FADD.FTZ R15, R15, R21 ;  /* 0x000000150f0f8221 */ /* 0x000fd00000010000 */
[----:B------:R-:W-:-:S06]  /*3c30*/  @!P5 IMAD.WIDE.U32 R20, R27, 0x8, R56 ;  /* 0x000000081b14d825 */ /* 0x000fcc00078e0038 */
[----:B------:R-:W3:Y:S01]  /*3c40*/  @!P5 LDG.E.64 R20, desc[UR8][R20.64] ;  /* 0x000000081414d981 */ /* 0x000ee2000c1e1b00 */
[----:B------:R-:W-:-:S04]  /*3c50*/  IADD3 R18, PT, PT, R22, 0x5, RZ ;  /* 0x0000000516127810 */ /* 0x000fc80007ffe0ff */
[----:B------:R-:W-:-:S13]  /*3c60*/  ISETP.EQ.OR P6, PT, R18, UR10, P3 ;  /* 0x0000000a12007c0c */ /* 0x000fda0009fc2670 */
[----:B------:R-:W-:-:S06]  /*3c70*/  @!P6 IMAD.WIDE.U32 R18, R26, 0x8, R56 ;  /* 0x000000081a12e825 */ /* 0x000fcc00078e0038 */
[----:B------:R-:W4:Y:S01]  /*3c80*/  @!P6 LDG.E.64 R18, desc[UR8][R18.64] ;  /* 0x000000081212e981 */ /* 0x000f22000c1e1b00 */
[----:B--2---:R-:W-:Y:S01]  /*3c90*/  @!P4 FADD.FTZ R14, R14, R16 ;  /* 0x000000100e0ec221 */ /* 0x004fe20000010000 */
[----:B------:R-:W-:-:S04]  /*3ca0*/  IADD3 R16, PT, PT, R22, 0x6, RZ ;  /* 0x0000000616107810 */ /* 0x000fc80007ffe0ff */
[----:B------:R-:W-:Y:S02]  /*3cb0*/  ISETP.EQ.OR P0, PT, R16, UR10, P3 ;  /* 0x0000000a10007c0c */ /* 0x000fe40009f02670 */
[----:B------:R-:W-:Y:S01]  /*3cc0*/  IADD3 R16, PT, PT, R22, 0x7, RZ ;  /* 0x0000000716107810 */ /* 0x000fe20007ffe0ff */
[----:B------:R-:W-:-:S03]  /*3cd0*/  @!P4 FADD.FTZ R15, R15, R17 ;  /* 0x000000110f0fc221 */ /* 0x000fc60000010000 */
[----:B------:R-:W-:-:S07]  /*3ce0*/  ISETP.EQ.OR P4, PT, R16, UR10, P3 ;  /* 0x0000000a10007c0c */ /* 0x000fce0009f82670 */
[----:B------:R-:W-:-:S06]  /*3cf0*/  @!P0 IMAD.WIDE.U32 R16, R28, 0x8, R56 ;  /* 0x000000081c108825 */ /* 0x000fcc00078e0038 */
[----:B------:R-:W2:Y:S01]  /*3d00*/  @!P0 LDG.E.64 R16, desc[UR8][R16.64] ;  /* 0x0000000810108981 */ /* 0x000ea2000c1e1b00 */
[----:B---3--:R-:W-:Y:S01]  /*3d10*/  @!P5 FADD.FTZ R14, R14, R20 ;  /* 0x000000140e0ed221 */ /* 0x008fe20000010000 */
[----:B------:R-:W-:Y:S01]  /*3d20*/  @!P5 FADD.FTZ R15, R15, R21 ;  /* 0x000000150f0fd221 */ /* 0x000fe20000010000 */
[----:B------:R-:W-:-:S06]  /*3d30*/  @!P4 IMAD.WIDE.U32 R20, R31, 0x8, R56 ;  /* 0x000000081f14c825 */ /* 0x000fcc00078e0038 */
[----:B------:R-:W3:Y:S01]  /*3d40*/  @!P4 LDG.E.64 R20, desc[UR8][R20.64] ;  /* 0x000000081414c981 */ /* 0x000ee2000c1e1b00 */
[----:B------:R-:W-:Y:S01]  /*3d50*/  IADD3 R22, PT, PT, R22, 0x8, RZ ;  /* 0x0000000816167810 */ /* 0x000fe20007ffe0ff */
[----:B----4-:R-:W-:Y:S01]  /*3d60*/  @!P6 FADD.FTZ R14, R14, R18 ;  /* 0x000000120e0ee221 */ /* 0x010fe20000010000 */
[----:B------:R-:W-:Y:S01]  /*3d70*/  @!P6 FADD.FTZ R15, R15, R19 ;  /* 0x000000130f0fe221 */ /* 0x000fe20000010000 */
[----:B------:R-:W-:Y:S01]  /*3d80*/  UIADD3 UR5, UPT, UPT, UR5, 0x8, URZ ;  /* 0x0000000805057890 */ /* 0x000fe2000fffe0ff */
        /* <DEDUP_REMOVED lines=9> */
[----:B------:R-:W-:Y:S01]  /*3e20*/  @!P0 FADD.FTZ R15, R15, R17 ;  /* 0x000000110f0f8221 */ /* 0x000fe20000010000 */
[----:B------:R-:W-:Y:S02]  /*3e30*/  ISETP.NE.AND P0, PT, R22, R24, PT ;  /* 0x000000181600720c */ /* 0x000fe40003f05270 */
[----:B---3--:R-:W-:Y:S01]  /*3e40*/  @!P4 FADD.FTZ R14, R14, R20 ;  /* 0x000000140e0ec221 */ /* 0x008fe20000010000 */
[----:B------:R-:W-:-:S10]  /*3e50*/  @!P4 FADD.FTZ R15, R15, R21 ;  /* 0x000000150f0fc221 */ /* 0x000fd40000010000 */
[----:B------:R-:W-:Y:S05]  /*3e60*/  @P0 BRA `(.L_x_679) ;  /* 0xfffffffc00140947 */ /* 0x000fea000383ffff */
.L_x_678:
[----:B----4-:R-:W-:-:S13]  /*3e70*/  LOP3.LUT P0, R16, R5, 0x7, RZ, 0xc0, !PT ;  /* 0x0000000705107812 */ /* 0x010fda000780c0ff */
        /* <DEDUP_REMOVED lines=10> */
[C---:B-1----:R-:W-:Y:S02]  /*3f20*/  IADD3 R21, PT, PT, R24.reuse, 0x2, RZ ;  /* 0x0000000218157810 */ /* 0x042fe40007ffe0ff */
[----:B------:R-:W-:Y:S02]  /*3f30*/  ISETP.EQ.OR P5, PT, R19, UR10, P3 ;  /* 0x0000000a13007c0c */ /* 0x000fe40009fa2670 */
[----:B------:R-:W-:Y:S02]  /*3f40*/  IADD3 R23, PT, PT, R24, 0x3, RZ ;  /* 0x0000000318177810 */ /* 0x000fe40007ffe0ff */
[----:B------:R-:W-:-:S09]  /*3f50*/  ISETP.EQ.OR P4, PT, R21, UR10, P3 ;  /* 0x0000000a15007c0c */ /* 0x000fd20009f82670 */
[----:B------:R-:W-:-:S04]  /*3f60*/  @!P5 IMAD R19, R19, R4, R0 ;  /* 0x000000041313d224 */ /* 0x000fc800078e0200 */
[----:B------:R-:W-:Y:S02]  /*3f70*/  @!P4 IMAD R21, R21, R4, R0 ;  /* 0x000000041515c224 */ /* 0x000fe400078e0200 */
[----:B0--3--:R-:W-:Y:S01]  /*3f80*/  @!P6 FADD.FTZ R14, R14, R16 ;  /* 0x000000100e0ee221 */ /* 0x009fe20000010000 */
        /* <DEDUP_REMOVED lines=16> */
.L_x_680:
[----:B------:R-:W-:Y:S05]  /*4090*/  @!P0 BRA `(.L_x_675) ;  /* 0x00000000006c8947 */ /* 0x000fea0003800000 */
[----:B------:R-:W-:Y:S02]  /*40a0*/  ISETP.NE.AND P0, PT, R22, 0x1, PT ;  /* 0x000000011600780c */ /* 0x000fe40003f05270 */
[----:B---3--:R-:W-:-:S11]  /*40b0*/  LOP3.LUT R20, R5, 0x1, RZ, 0xc0, !PT ;  /* 0x0000000105147812 */ /* 0x008fd600078ec0ff */
        /* <DEDUP_REMOVED lines=15> */
.L_x_681:
        /* <DEDUP_REMOVED lines=9> */
.L_x_682:
[----:B------:R-:W-:Y:S05]  /*4240*/  BSYNC.RECONVERGENT B0 ;  /* 0x0000000000007941 */ /* 0x000fea0003800200 */
.L_x_675:
[----:B------:R-:W5:Y:S01]  /*4250*/  S2UR UR6, SR_CgaCtaId ;  /* 0x00000000000679c3 */ /* 0x000f620000008800 */
[----:B------:R-:W-:Y:S01]  /*4260*/  UMOV UR5, 0x400 ;  /* 0x0000040000057882 */ /* 0x000fe20000000000 */
[----:B------:R-:W0:Y:S01]  /*4270*/  LDCU.64 UR12, c[0x0][0x400] ;  /* 0x00008000ff0c77ac */ /* 0x000e220008000a00 */
[--C-:B------:R-:W-:Y:S02]  /*4280*/  HADD2.F32 R29, -RZ, R39.reuse.H0_H0 ;  /* 0x20000027ff1d7230 */ /* 0x100fe40000004100 */
[----:B------:R-:W-:Y:S02]  /*4290*/  HADD2.F32 R31, -RZ, R39.H1_H1 ;  /* 0x30000027ff1f7230 */ /* 0x000fe40000004100 */
[--C-:B------:R-:W-:Y:S01]  /*42a0*/  HADD2.F32 R57, -RZ, R37.reuse.H0_H0 ;  /* 0x20000025ff397230 */ /* 0x100fe20000004100 */
[----:B-1--4-:R-:W1:Y:S01]  /*42b0*/  LDC R21, c[0x0][0x41c] ;  /* 0x00010700ff157b82 */ /* 0x012e620000000800 */
[----:B------:R-:W-:Y:S02]  /*42c0*/  HADD2.F32 R30, -RZ, R37.H1_H1 ;  /* 0x30000025ff1e7230 */ /* 0x000fe40000004100 */
[----:B------:R-:W-:Y:S01]  /*42d0*/  FADD.FTZ R18, -R8, R29 ;  /* 0x0000001d08127221 */ /* 0x000fe20000010100 */
[----:B------:R-:W-:-:S02]  /*42e0*/  HADD2.F32 R37, -RZ, R35.H0_H0 ;  /* 0x20000023ff257230 */ /* 0x000fc40000004100 */
[C---:B------:R-:W-:Y:S01]  /*42f0*/  FADD.FTZ R31, -R8.reuse, R31 ;  /* 0x0000001f081f7221 */ /* 0x040fe20000010100 */
[----:B------:R-:W-:Y:S02]  /*4300*/  HADD2.F32 R39, -RZ, R35.H1_H1 ;  /* 0x30000023ff277230 */ /* 0x000fe40000004100 */
[C---:B------:R-:W-:Y:S01]  /*4310*/  FADD.FTZ R30, -R8.reuse, R30 ;  /* 0x0000001e081e7221 */ /* 0x040fe20000010100 */
[--C-:B------:R-:W-:Y:S02]  /*4320*/  HADD2.F32 R25, -RZ, R33.reuse.H0_H0 ;  /* 0x20000021ff197230 */ /* 0x100fe40000004100 */
[----:B------:R-:W-:Y:S01]  /*4330*/  FMUL.FTZ R31, R31, R9 ;  /* 0x000000091f1f7220 */ /* 0x000fe20000410000 */
[----:B------:R-:W-:Y:S02]  /*4340*/  HADD2.F32 R35, -RZ, R33.H1_H1 ;  /* 0x30000021ff237230 */ /* 0x000fe40000004100 */
[----:B---3--:R-:W-:Y:S01]  /*4350*/  FADD.FTZ R20, -R8, R39 ;  /* 0x0000002708147221 */ /* 0x008fe20000010100 */
[----:B------:R-:W-:-:S02]  /*4360*/  HADD2.F32 R27, -RZ, R6.H0_H0 ;  /* 0x20000006ff1b7230 */ /* 0x000fc40000004100 */
[C---:B--2---:R-:W-:Y:S01]  /*4370*/  FADD.FTZ R24, -R8.reuse, R25 ;  /* 0x0000001908187221 */ /* 0x044fe20000010100 */
[----:B------:R-:W-:Y:S02]  /*4380*/  HADD2.F32 R33, -RZ, R6.H1_H1 ;  /* 0x30000006ff217230 */ /* 0x000fe40000004100 */
[C---:B------:R-:W-:Y:S01]  /*4390*/  FADD.FTZ R6, -R8.reuse, R37 ;  /* 0x0000002508067221 */ /* 0x040fe20000010100 */
[----:B------:R-:W-:Y:S01]  /*43a0*/  HADD2.F32 R55, -RZ, R51.H0_H0 ;  /* 0x20000033ff377230 */ /* 0x000fe20000004100 */
[----:B-----5:R-:W-:Y:S01]  /*43b0*/  ULEA UR5, UR6, UR5, 0x18 ;  /* 0x0000000506057291 */ /* 0x020fe2000f8ec0ff */
[----:B------:R-:W-:Y:S02]  /*43c0*/  HADD2.F32 R23, -RZ, R49.H0_H0 ;  /* 0x20000031ff177230 */ /* 0x000fe40000004100 */
[C---:B------:R-:W-:Y:S01]  /*43d0*/  FADD.FTZ R26, -R8.reuse, R27 ;  /* 0x0000001b081a7221 */ /* 0x040fe20000010100 */
[----:B------:R-:W-:Y:S02]  /*43e0*/  HADD2.F32 R51, -RZ, R51.H1_H1 ;  /* 0x30000033ff337230 */ /* 0x000fe40000004100 */
[----:B------:R-:W-:Y:S01]  /*43f0*/  FADD.FTZ R27, -R8, R33 ;  /* 0x00000021081b7221 */ /* 0x000fe20000010100 */
[----:B------:R-:W-:-:S02]  /*4400*/  HADD2.F32 R49, -RZ, R49.H1_H1 ;  /* 0x30000031ff317230 */ /* 0x000fc40000004100 */
[----:B------:R-:W-:Y:S01]  /*4410*/  FADD.FTZ R22, -R8, R23 ;  /* 0x0000001708167221 */ /* 0x000fe20000010100 */
[--C-:B------:R-:W-:Y:S02]  /*4420*/  HADD2.F32 R17, -RZ, R54.reuse.H0_H0 ;  /* 0x20000036ff117230 */ /* 0x100fe40000004100 */
[----:B------:R-:W-:Y:S01]  /*4430*/  FMUL.FTZ R33, R18, R9 ;  /* 0x0000000912217220 */ /* 0x000fe20000410000 */
[----:B------:R-:W-:Y:S01]  /*4440*/  @!P3 STS.64 [UR5+0x90], R14 ;  /* 0x0000900eff00b988 */ /* 0x000fe20008000a05 */
[----:B-1----:R-:W-:Y:S02]  /*4450*/  IMAD R21, R21, UR10, R48 ;  /* 0x0000000a15157c24 */ /* 0x002fe4000f8e0230 */
[C---:B------:R-:W-:Y:S01]  /*4460*/  FADD.FTZ R29, -R8.reuse, R55 ;  /* 0x00000037081d7221 */ /* 0x040fe20000010100 */
[----:B------:R-:W-:Y:S01]  /*4470*/  HADD2.F32 R19, -RZ, R54.H1_H1 ;  /* 0x30000036ff137230 */ /* 0x000fe20000004100 */
[----:B------:R-:W-:Y:S01]  /*4480*/  BAR.SYNC.DEFER_BLOCKING 0x0 ;  /* 0x0000000000007b1d */ /* 0x000fe20000010000 */
[C---:B------:R-:W-:Y:S01]  /*4490*/  FADD.FTZ R56, -R8.reuse, R51 ;  /* 0x0000003308387221 */ /* 0x040fe20000010100 */
[----:B0-----:R-:W-:Y:S01]  /*44a0*/  ISETP.GE.U32.AND P0, PT, R21, UR12, PT ;  /* 0x0000000c15007c0c */ /* 0x001fe2000bf06070 */
[C---:B------:R-:W-:Y:S01]  /*44b0*/  FADD.FTZ R54, -R8.reuse, R57 ;  /* 0x0000003908367221 */ /* 0x040fe20000010100 */
[----:B------:R-:W-:Y:S01]  /*44c0*/  SHF.R.S32.HI R16, RZ, 0x1f, R21 ;  /* 0x0000001fff107819 */ /* 0x000fe20000011415 */
[C---:B------:R-:W-:Y:S01]  /*44d0*/  FADD.FTZ R23, -R8.reuse, R49 ;  /* 0x0000003108177221 */ /* 0x040fe20000010100 */
[C---:B------:R-:W-:Y:S01]  /*44e0*/  FADD.FTZ R25, -R8.reuse, R35 ;  /* 0x0000002308197221 */ /* 0x040fe20000010100 */
[C---:B------:R-:W-:Y:S01]  /*44f0*/  FADD.FTZ R28, -R8.reuse, R17 ;  /* 0x00000011081c7221 */ /* 0x040fe20000010100 */
[----:B------:R-:W-:Y:S01]  /*4500*/  FADD.FTZ R8, -R8, R19 ;  /* 0x0000001308087221 */ /* 0x000fe20000010100 */
[--C-:B------:R-:W-:Y:S01]  /*4510*/  HADD2.F32 R19, -RZ, R38.reuse.H0_H0 ;  /* 0x20000026ff137230 */ /* 0x100fe20000004100 */
[----:B------:R-:W-:Y:S01]  /*4520*/  ISETP.GE.U32.AND P3, PT, R46, UR12, PT ;  /* 0x0000000c2e007c0c */ /* 0x000fe2000bf66070 */
[----:B------:R-:W-:Y:S01]  /*4530*/  HADD2.F32 R38, -RZ, R38.H1_H1 ;  /* 0x30000026ff267230 */ /* 0x000fe20000004100 */
[----:B------:R-:W-:Y:S01]  /*4540*/  ISETP.GE.AND.EX P0, PT, R16, UR13, PT, P0 ;  /* 0x0000000d10007c0c */ /* 0x000fe2000bf06300 */
        /* <DEDUP_REMOVED lines=18> */
[----:B------:R-:W-:Y:S01]  /*4670*/  FMUL.FTZ R19, R19, R37 ;  /* 0x0000002513137220 */ /* 0x000fe20000410000 */
[----:B-1----:R-:W-:Y:S01]  /*4680*/  FADD.FTZ R57, -R49, 1 ;  /* 0x3f80000031397421 */ /* 0x002fe20000010100 */
[----:B------:R-:W-:Y:S01]  /*4690*/  FMUL.FTZ R55, R38, R49 ;  /* 0x0000003126377220 */ /* 0x000fe20000410000 */
[----:B------:R-:W-:-:S02]  /*46a0*/  FFMA.FTZ R38, R33, R51, 1 ;  /* 0x3f80000021267423 */ /* 0x000fc40000010033 */
[----:B------:R-:W-:Y:S02]  /*46b0*/  FFMA.FTZ R57, R31, R57, 1 ;  /* 0x3f8000001f397423 */ /* 0x000fe40000010039 */
[----:B------:R-:W-:Y:S02]  /*46c0*/  FMUL.FTZ R19, R19, R38 ;  /* 0x0000002613137220 */ /* 0x000fe40000410000 */
[----:B------:R-:W-:-:S07]  /*46d0*/  FMUL.FTZ R38, R55, R57 ;  /* 0x0000003937267220 */ /* 0x000fce0000410000 */
.L_x_683:
[----:B------:R-:W-:Y:S01]  /*46e0*/  BSSY.RECONVERGENT B0, `(.L_x_684) ;  /* 0x0000012000007945 */ /* 0x000fe20003800200 */
[----:B------:R-:W-:Y:S01]  /*46f0*/  FFMA.FTZ R19, R12, R19, -R17 ;  /* 0x000000130c137223 */ /* 0x000fe20000010811 */
[----:B------:R-:W-:Y:S02]  /*4700*/  FFMA.FTZ R18, R13, R38, -R18 ;  /* 0x000000260d127223 */ /* 0x000fe40000010812 */
[----:B------:R-:W-:Y:S05]  /*4710*/  @P0 BRA `(.L_x_685) ;  /* 0x0000000000380947 */ /* 0x000fea0003800000 */
[----:B------:R-:W0:Y:S01]  /*4720*/  LDCU.64 UR14, c[0x0][0x3f8] ;  /* 0x00007f00ff0e77ac */ /* 0x000e220008000a00 */
[----:B------:R-:W-:Y:S01]  /*4730*/  MOV R17, R59 ;  /* 0x0000003b00117202 */ /* 0x000fe20000000f00 */
[----:B------:R-:W-:Y:S01]  /*4740*/  FMUL.FTZ R31, R18, R9 ;  /* 0x00000009121f7220 */ /* 0x000fe20000410000 */
[----:B------:R-:W1:Y:S01]  /*4750*/  LDCU.64 UR6, c[0x0][0x380] ;  /* 0x00007000ff0677ac */ /* 0x000e620008000a00 */
[----:B0-----:R-:W-:Y:S01]  /*4760*/  IMAD R38, R16, UR14, RZ ;  /* 0x0000000e10267c24 */ /* 0x001fe2000f8e02ff */
[----:B------:R-:W-:-:S03]  /*4770*/  MOV R16, R60 ;  /* 0x0000003c00107202 */ /* 0x000fc60000000f00 */
[----:B------:R-:W-:Y:S02]  /*4780*/  IMAD R33, R21, UR15, R38 ;  /* 0x0000000f15217c24 */ /* 0x000fe4000f8e0226 */
[----:B------:R-:W-:Y:S01]  /*4790*/  FMUL.FTZ R38, R19, R9 ;  /* 0x0000000913267220 */ /* 0x000fe20000410000 */
[----:B------:R-:W-:-:S04]  /*47a0*/  IMAD.WIDE.U32 R16, R21, UR14, R16 ;  /* 0x0000000e15107c25 */ /* 0x000fc8000f8e0010 */
[----:B------:R-:W-:Y:S02]  /*47b0*/  F2FP.F16.F32.PACK_AB R31, R31, R38 ;  /* 0x000000261f1f723e */ /* 0x000fe400000000ff */
[----:B-1----:R-:W-:Y:S02]  /*47c0*/  LEA R18, P0, R16, UR6, 0x1 ;  /* 0x0000000610127c11 */ /* 0x002fe4000f8008ff */
[----:B------:R-:W-:-:S04]  /*47d0*/  IADD3 R33, PT, PT, R17, R33, RZ ;  /* 0x0000002111217210 */ /* 0x000fc80007ffe0ff */
[----:B------:R-:W-:-:S05]  /*47e0*/  LEA.HI.X R19, R16, UR7, R33, 0x1, P0 ;  /* 0x0000000710137c11 */ /* 0x000fca00080f0c21 */
[----:B------:R0:W-:Y:S02]  /*47f0*/  STG.E desc[UR8][R18.64], R31 ;  /* 0x0000001f12007986 */ /* 0x0001e4000c101908 */
.L_x_685:
[----:B------:R-:W-:Y:S05]  /*4800*/  BSYNC.RECONVERGENT B0 ;  /* 0x0000000000007941 */ /* 0x000fea0003800200 */
.L_x_684:
[--C-:B------:R-:W-:Y:S01]  /*4810*/  HADD2.F32 R17, -RZ, R52.reuse.H0_H0 ;  /* 0x20000034ff117230 */ /* 0x100fe20000004100 */
[----:B0-----:R-:W-:Y:S01]  /*4820*/  SHF.R.S32.HI R31, RZ, 0x1f, R46 ;  /* 0x0000001fff1f7819 */ /* 0x001fe2000001142e */
[----:B------:R-:W-:Y:S02]  /*4830*/  HADD2.F32 R52, -RZ, R52.H1_H1 ;  /* 0x30000034ff347230 */ /* 0x000fe40000004100 */
[-C--:B------:R-:W-:Y:S01]  /*4840*/  FMUL.FTZ R29, R29, R9.reuse ;  /* 0x000000091d1d7220 */ /* 0x080fe20000410000 */
[----:B------:R-:W-:Y:S01]  /*4850*/  FMUL.FTZ R56, R56, R9 ;  /* 0x0000000938387220 */ /* 0x000fe20000410000 */
        /* <DEDUP_REMOVED lines=19> */
.L_x_686:
[----:B------:R-:W-:Y:S04]  /*4990*/  BSSY.RECONVERGENT B0, `(.L_x_687) ;  /* 0x0000015000007945 */ /* 0x000fe80003800200 */
[----:B------:R-:W-:Y:S05]  /*49a0*/  @P2 BRA `(.L_x_688) ;  /* 0x00000000004c2947 */ /* 0x000fea0003800000 */
[----:B------:R-:W0:Y:S01]  /*49b0*/  LDCU.64 UR6, c[0x0][0x3f8] ;  /* 0x00007f00ff0677ac */ /* 0x000e220008000a00 */
[C---:B------:R-:W-:Y:S01]  /*49c0*/  FFMA.FTZ R29, R14.reuse, R29, R15 ;  /* 0x0000001d0e1d7223 */ /* 0x040fe2000001000f */
[----:B------:R-:W-:Y:S01]  /*49d0*/  SHF.R.S32.HI R38, RZ, 0x1f, R47 ;  /* 0x0000001fff267819 */ /* 0x000fe2000001142f */
[----:B------:R-:W-:Y:S01]  /*49e0*/  FFMA.FTZ R56, R14, R56, R15 ;  /* 0x000000380e387223 */ /* 0x000fe2000001000f */
[----:B------:R-:W1:Y:S01]  /*49f0*/  LDCU.64 UR14, c[0x0][0x380] ;  /* 0x00007000ff0e77ac */ /* 0x000e620008000a00 */
[----:B------:R-:W-:Y:S01]  /*4a00*/  FFMA.FTZ R18, R12, R17, -R29 ;  /* 0x000000110c127223 */ /* 0x000fe2000001081d */
[----:B------:R-:W-:Y:S01]  /*4a10*/  MOV R16, R60 ;  /* 0x0000003c00107202 */ /* 0x000fe20000000f00 */
[----:B------:R-:W-:Y:S01]  /*4a20*/  FFMA.FTZ R56, R13, R52, -R56 ;  /* 0x000000340d387223 */ /* 0x000fe20000010838 */
[----:B------:R-:W-:-:S03]  /*4a30*/  MOV R17, R59 ;  /* 0x0000003b00117202 */ /* 0x000fc60000000f00 */
[----:B------:R-:W-:Y:S01]  /*4a40*/  FMUL.FTZ R29, R56, R9 ;  /* 0x00000009381d7220 */ /* 0x000fe20000410000 */
[----:B0-----:R-:W-:Y:S02]  /*4a50*/  IMAD R38, R38, UR6, RZ ;  /* 0x0000000626267c24 */ /* 0x001fe4000f8e02ff */
[----:B------:R-:W-:-:S04]  /*4a60*/  IMAD.WIDE.U32 R16, R47, UR6, R16 ;  /* 0x000000062f107c25 */ /* 0x000fc8000f8e0010 */
[----:B------:R-:W-:Y:S02]  /*4a70*/  IMAD R19, R47, UR7, R38 ;  /* 0x000000072f137c24 */ /* 0x000fe4000f8e0226 */
[----:B------:R-:W-:Y:S01]  /*4a80*/  FMUL.FTZ R38, R18, R9 ;  /* 0x0000000912267220 */ /* 0x000fe20000410000 */
[C---:B-1----:R-:W-:Y:S02]  /*4a90*/  LEA R18, P0, R16.reuse, UR14, 0x1 ;  /* 0x0000000e10127c11 */ /* 0x042fe4000f8008ff */
[----:B------:R-:W-:Y:S02]  /*4aa0*/  IADD3 R19, PT, PT, R17, R19, RZ ;  /* 0x0000001311137210 */ /* 0x000fe40007ffe0ff */
[----:B------:R-:W-:Y:S02]  /*4ab0*/  F2FP.F16.F32.PACK_AB R29, R29, R38 ;  /* 0x000000261d1d723e */ /* 0x000fe400000000ff */
[----:B------:R-:W-:-:S05]  /*4ac0*/  LEA.HI.X R19, R16, UR15, R19, 0x1, P0 ;  /* 0x0000000f10137c11 */ /* 0x000fca00080f0c13 */
[----:B------:R0:W-:Y:S02]  /*4ad0*/  STG.E desc[UR8][R18.64], R29 ;  /* 0x0000001d12007986 */ /* 0x0001e4000c101908 */
.L_x_688:
[----:B------:R-:W-:Y:S05]  /*4ae0*/  BSYNC.RECONVERGENT B0 ;  /* 0x0000000000007941 */ /* 0x000fea0003800200 */
.L_x_687:
[----:B------:R-:W-:Y:S01]  /*4af0*/  UISETP.NE.AND UP0, UPT, UR11, URZ, UPT ;  /* 0x000000ff0b00728c */ /* 0x000fe2000bf05270 */
[-C--:B0-----:R-:W-:Y:S01]  /*4b00*/  FMUL.FTZ R19, R54, R9.reuse ;  /* 0x0000000936137220 */ /* 0x081fe20000410000 */
[----:B------:R-:W-:Y:S01]  /*4b10*/  FMUL.FTZ R38, R30, R9 ;  /* 0x000000091e267220 */ /* 0x000fe20000410000 */
[--C-:B------:R-:W-:Y:S01]  /*4b20*/  HADD2.F32 R18, -RZ, R36.reuse.H0_H0 ;  /* 0x20000024ff127230 */ /* 0x100fe20000004100 */
[----:B------:R-:W-:Y:S01]  /*4b30*/  ISETP.GE.AND.EX P3, PT, R31, UR13, PT, P3 ;  /* 0x0000000d1f007c0c */ /* 0x000fe2000bf66330 */
[C-C-:B------:R-:W-:Y:S01]  /*4b40*/  FFMA.FTZ R17, R14.reuse, R19, R15.reuse ;  /* 0x000000130e117223 */ /* 0x140fe2000001000f */
[----:B------:R-:W-:Y:S01]  /*4b50*/  FFMA.FTZ R16, R14, R38, R15 ;  /* 0x000000260e107223 */ /* 0x000fe2000001000f */
[----:B------:R-:W-:Y:S02]  /*4b60*/  HADD2.F32 R36, -RZ, R36.H1_H1 ;  /* 0x30000024ff247230 */ /* 0x000fe40000004100 */
        /* <DEDUP_REMOVED lines=19> */
.L_x_689:
        /* <DEDUP_REMOVED lines=10> */
[----:B------:R-:W-:Y:S01]  /*4d40*/  F2FP.F16.F32.PACK_AB R29, R29, R30 ;  /* 0x0000001e1d1d723e */ /* 0x000fe200000000ff */
[----:B0-----:R-:W-:Y:S02]  /*4d50*/  IMAD R31, R31, UR6, RZ ;  /* 0x000000061f1f7c24 */ /* 0x001fe4000f8e02ff */
[----:B------:R-:W-:-:S04]  /*4d60*/  IMAD.WIDE.U32 R16, R46, UR6, R16 ;  /* 0x000000062e107c25 */ /* 0x000fc8000f8e0010 */
[----:B------:R-:W-:Y:S01]  /*4d70*/  IMAD R31, R46, UR7, R31 ;  /* 0x000000072e1f7c24 */ /* 0x000fe2000f8e021f */
[----:B-1----:R-:W-:-:S04]  /*4d80*/  LEA R18, P0, R16, UR14, 0x1 ;  /* 0x0000000e10127c11 */ /* 0x002fc8000f8008ff */
[----:B------:R-:W-:-:S04]  /*4d90*/  IADD3 R31, PT, PT, R17, R31, RZ ;  /* 0x0000001f111f7210 */ /* 0x000fc80007ffe0ff */
[----:B------:R-:W-:-:S05]  /*4da0*/  LEA.HI.X R19, R16, UR15, R31, 0x1, P0 ;  /* 0x0000000f10137c11 */ /* 0x000fca00080f0c1f */
[----:B------:R0:W-:Y:S02]  /*4db0*/  STG.E desc[UR8][R18.64], R29 ;  /* 0x0000001d12007986 */ /* 0x0001e4000c101908 */
.L_x_691:
[----:B------:R-:W-:Y:S05]  /*4dc0*/  BSYNC.RECONVERGENT B0 ;  /* 0x0000000000007941 */ /* 0x000fea0003800200 */
.L_x_690:
[-C--:B0-----:R-:W-:Y:S01]  /*4dd0*/  FMUL.FTZ R29, R22, R9.reuse ;  /* 0x00000009161d7220 */ /* 0x081fe20000410000 */
        /* <DEDUP_REMOVED lines=10> */
[----:B------:R-:W-:Y:S01]  /*4e80*/  SHF.R.S32.HI R18, RZ, 0x1f, R45 ;  /* 0x0000001fff127819 */ /* 0x000fe2000001142d */
[C-C-:B------:R-:W-:Y:S01]  /*4e90*/  FFMA.FTZ R35, R14.reuse, R19, R15.reuse ;  /* 0x000000130e237223 */ /* 0x140fe2000001000f */
[----:B------:R-:W-:Y:S01]  /*4ea0*/  SHF.R.S32.HI R17, RZ, 0x1f, R44 ;  /* 0x0000001fff117819 */ /* 0x000fe2000001142c */
[C---:B------:R-:W-:Y:S01]  /*4eb0*/  FFMA.FTZ R56, R14.reuse, R52, R15 ;  /* 0x000000340e387223 */ /* 0x040fe2000001000f */
[----:B------:R-:W-:Y:S01]  /*4ec0*/  SHF.R.S32.HI R16, RZ, 0x1f, R43 ;  /* 0x0000001fff107819 */ /* 0x000fe2000001142b */
        /* <DEDUP_REMOVED lines=8> */
[C---:B------:R-:W-:Y:S01]  /*4f50*/  FFMA.FTZ R21, R14.reuse, R26, R15 ;  /* 0x0000001a0e157223 */ /* 0x040fe2000001000f */
[----:B------:R-:W-:Y:S01]  /*4f60*/  SHF.R.S32.HI R31, RZ, 0x1f, R25 ;  /* 0x0000001fff1f7819 */ /* 0x000fe20000011419 */
[C-C-:B------:R-:W-:Y:S01]  /*4f70*/  FFMA.FTZ R20, R14.reuse, R6, R15.reuse ;  /* 0x000000060e147223 */ /* 0x140fe2000001000f */
[C-C-:B------:R-:W-:Y:S01]  /*4f80*/  FFMA.FTZ R23, R14.reuse, R28, R15.reuse ;  /* 0x0000001c0e177223 */ /* 0x140fe2000001000f */
[----:B------:R-:W-:Y:S01]  /*4f90*/  FFMA.FTZ R30, R14, R8, R15 ;  /* 0x000000080e1e7223 */ /* 0x000fe2000001000f */
[--C-:B------:R-:W-:Y:S01]  /*4fa0*/  HADD2.F32 R14, -RZ, R34.reuse.H0_H0 ;  /* 0x20000022ff0e7230 */ /* 0x100fe20000004100 */
[----:B------:R-:W-:Y:S01]  /*4fb0*/  ISETP.GE.U32.AND P0, PT, R42, UR12, PT ;  /* 0x0000000c2a007c0c */ /* 0x000fe2000bf06070 */
[----:B------:R-:W-:Y:S01]  /*4fc0*/  HADD2.F32 R34, -RZ, R34.H1_H1 ;  /* 0x30000022ff227230 */ /* 0x000fe20000004100 */
[----:B------:R-:W-:-:S02]  /*4fd0*/  ISETP.GE.AND.EX P1, PT, R18, UR13, PT, P1 ;  /* 0x0000000d12007c0c */ /* 0x000fc4000bf26310 */
[----:B------:R-:W-:Y:S02]  /*4fe0*/  ISETP.GE.AND.EX P2, PT, R17, UR13, PT, P2 ;  /* 0x0000000d11007c0c */ /* 0x000fe4000bf46320 */
[----:B------:R-:W-:Y:S02]  /*4ff0*/  ISETP.GE.AND.EX P3, PT, R16, UR13, PT, P3 ;  /* 0x0000000d10007c0c */ /* 0x000fe4000bf66330 */
[----:B------:R-:W-:Y:S01]  /*5000*/  ISETP.GE.AND.EX P4, PT, R31, UR13, PT, P4 ;  /* 0x0000000d1f007c0c */ /* 0x000fe2000bf86340 */
[----:B------:R-:W-:-:S12]  /*5010*/  BRA.U !UP0, `(.L_x_692) ;  /* 0x0000000108487547 */ /* 0x000fd8000b800000 */
        /* <DEDUP_REMOVED lines=18> */
.L_x_692:
        /* <DEDUP_REMOVED lines=15> */
[----:B------:R-:W-:Y:S02]  /*5230*/  F2FP.F16.F32.PACK_AB R15, R34, R35 ;  /* 0x00000023220f723e */ /* 0x000fe400000000ff */
[----:B------:R-:W-:-:S05]  /*5240*/  LEA.HI.X R19, R14, UR15, R19, 0x1, P1 ;  /* 0x0000000f0e137c11 */ /* 0x000fca00088f0c13 */
[----:B------:R0:W-:Y:S02]  /*5250*/  STG.E desc[UR8][R18.64], R15 ;  /* 0x0000000f12007986 */ /* 0x0001e4000c101908 */
.L_x_694:
[----:B------:R-:W-:Y:S05]  /*5260*/  BSYNC.RECONVERGENT B0 ;  /* 0x0000000000007941 */ /* 0x000fea0003800200 */
.L_x_693:
[--C-:B------:R-:W-:Y:S02]  /*5270*/  HADD2.F32 R14, -RZ, R50.reuse.H0_H0 ;  /* 0x20000032ff0e7230 */ /* 0x100fe40000004100 */
[----:B------:R-:W-:Y:S01]  /*5280*/  HADD2.F32 R50, -RZ, R50.H1_H1 ;  /* 0x30000032ff327230 */ /* 0x000fe20000004100 */
        /* <DEDUP_REMOVED lines=19> */
.L_x_695:
[----:B------:R-:W-:Y:S01]  /*53c0*/  BSSY.RECONVERGENT B0, `(.L_x_696) ;  /* 0x0000012000007945 */ /* 0x000fe20003800200 */
[----:B0-----:R-:W-:Y:S01]  /*53d0*/  FFMA.FTZ R18, R12, R14, -R33 ;  /* 0x0000000e0c127223 */ /* 0x001fe20000010821 */
[----:B------:R-:W-:Y:S02]  /*53e0*/  FFMA.FTZ R54, R13, R50, -R54 ;  /* 0x000000320d367223 */ /* 0x000fe40000010836 */
[----:B------:R-:W-:Y:S05]  /*53f0*/  @P4 BRA `(.L_x_697) ;  /* 0x0000000000384947 */ /* 0x000fea0003800000 */
        /* <DEDUP_REMOVED lines=11> */
[----:B------:R-:W-:Y:S02]  /*54b0*/  F2FP.F16.F32.PACK_AB R25, R25, R34 ;  /* 0x000000221919723e */ /* 0x000fe400000000ff */
[----:B------:R-:W-:-:S05]  /*54c0*/  LEA.HI.X R19, R14, UR15, R19, 0x1, P1 ;  /* 0x0000000f0e137c11 */ /* 0x000fca00088f0c13 */
[----:B------:R0:W-:Y:S02]  /*54d0*/  STG.E desc[UR8][R18.64], R25 ;  /* 0x0000001912007986 */ /* 0x0001e4000c101908 */
.L_x_697:
[----:B------:R-:W-:Y:S05]  /*54e0*/  BSYNC.RECONVERGENT B0 ;  /* 0x0000000000007941 */ /* 0x000fea0003800200 */
.L_x_696:
        /* <DEDUP_REMOVED lines=21> */
.L_x_698:
        /* <DEDUP_REMOVED lines=18> */
.L_x_700:
[----:B------:R-:W-:Y:S05]  /*5760*/  BSYNC.RECONVERGENT B0 ;  /* 0x0000000000007941 */ /* 0x000fea0003800200 */
.L_x_699:
        /* <DEDUP_REMOVED lines=21> */
.L_x_701:
[----:B------:R-:W-:Y:S01]  /*58c0*/  BSSY.RECONVERGENT B0, `(.L_x_702) ;  /* 0x0000012000007945 */ /* 0x000fe20003800200 */
[----:B------:R-:W-:Y:S01]  /*58d0*/  FFMA.FTZ R14, R12, R14, -R21 ;  /* 0x0000000e0c0e7223 */ /* 0x000fe20000010815 */
[----:B------:R-:W-:Y:S02]  /*58e0*/  FFMA.FTZ R20, R13, R7, -R20 ;  /* 0x000000070d147223 */ /* 0x000fe40000010814 */
[----:B------:R-:W-:Y:S05]  /*58f0*/  @P3 BRA `(.L_x_703) ;  /* 0x0000000000383947 */ /* 0x000fea0003800000 */
[----:B------:R-:W1:Y:S01]  /*5900*/  LDCU.64 UR6, c[0x0][0x3f8] ;  /* 0x00007f00ff0677ac */ /* 0x000e620008000a00 */
[----:B------:R-:W-:Y:S01]  /*5910*/  MOV R6, R60 ;  /* 0x0000003c00067202 */ /* 0x000fe20000000f00 */
[----:B0-----:R-:W-:Y:S01]  /*5920*/  FMUL.FTZ R17, R14, R9 ;  /* 0x000000090e117220 */ /* 0x001fe20000410000 */
[----:B------:R-:W-:Y:S01]  /*5930*/  MOV R7, R59 ;  /* 0x0000003b00077202 */ /* 0x000fe20000000f00 */
[----:B------:R-:W0:Y:S01]  /*5940*/  LDCU.64 UR14, c[0x0][0x380] ;  /* 0x00007000ff0e77ac */ /* 0x000e220008000a00 */
[----:B-1----:R-:W-:Y:S02]  /*5950*/  IMAD R16, R16, UR6, RZ ;  /* 0x0000000610107c24 */ /* 0x002fe4000f8e02ff */
[----:B------:R-:W-:-:S04]  /*5960*/  IMAD.WIDE.U32 R6, R43, UR6, R6 ;  /* 0x000000062b067c25 */ /* 0x000fc8000f8e0006 */
[----:B------:R-:W-:Y:S02]  /*5970*/  IMAD R15, R43, UR7, R16 ;  /* 0x000000072b0f7c24 */ /* 0x000fe4000f8e0210 */
[----:B------:R-:W-:Y:S01]  /*5980*/  FMUL.FTZ R16, R20, R9 ;  /* 0x0000000914107220 */ /* 0x000fe20000410000 */
[----:B0-----:R-:W-:Y:S02]  /*5990*/  LEA R14, P1, R6, UR14, 0x1 ;  /* 0x0000000e060e7c11 */ /* 0x001fe4000f8208ff */
[----:B------:R-:W-:Y:S02]  /*59a0*/  IADD3 R15, PT, PT, R7, R15, RZ ;  /* 0x0000000f070f7210 */ /* 0x000fe40007ffe0ff */
[----:B------:R-:W-:Y:S02]  /*59b0*/  F2FP.F16.F32.PACK_AB R7, R16, R17 ;  /* 0x000000111007723e */ /* 0x000fe400000000ff */
[----:B------:R-:W-:-:S05]  /*59c0*/  LEA.HI.X R15, R6, UR15, R15, 0x1, P1 ;  /* 0x0000000f060f7c11 */ /* 0x000fca00088f0c0f */
[----:B------:R1:W-:Y:S02]  /*59d0*/  STG.E desc[UR8][R14.64], R7 ;  /* 0x000000070e007986 */ /* 0x0003e4000c101908 */
.L_x_703:
[----:B------:R-:W-:Y:S05]  /*59e0*/  BSYNC.RECONVERGENT B0 ;  /* 0x0000000000007941 */ /* 0x000fea0003800200 */
.L_x_702:
[--C-:B------:R-:W-:Y:S01]  /*59f0*/  HADD2.F32 R6, -RZ, R53.reuse.H0_H0 ;  /* 0x20000035ff067230 */ /* 0x100fe20000004100 */
[----:B0-----:R-:W-:Y:S01]  /*5a00*/  SHF.R.S32.HI R18, RZ, 0x1f, R42 ;  /* 0x0000001fff127819 */ /* 0x001fe2000001142a */
        /* <DEDUP_REMOVED lines=20> */
.L_x_704:
        /* <DEDUP_REMOVED lines=9> */
[----:B------:R-:W-:Y:S01]  /*5be0*/  F2FP.F16.F32.PACK_AB R9, R9, R8 ;  /* 0x000000080909723e */ /* 0x000fe200000000ff */
[----:B------:R-:W0:Y:S01]  /*5bf0*/  LDCU.64 UR12, c[0x0][0x380] ;  /* 0x00007000ff0c77ac */ /* 0x000e220008000a00 */
[----:B-1----:R-:W-:Y:S02]  /*5c00*/  IMAD R7, R18, UR6, RZ ;  /* 0x0000000612077c24 */ /* 0x002fe4000f8e02ff */
[----:B------:R-:W-:-:S04]  /*5c10*/  IMAD.WIDE.U32 R58, R42, UR6, R58 ;  /* 0x000000062a3a7c25 */ /* 0x000fc8000f8e003a */
[----:B------:R-:W-:Y:S01]  /*5c20*/  IMAD R7, R42, UR7, R7 ;  /* 0x000000072a077c24 */ /* 0x000fe2000f8e0207 */
[----:B0-----:R-:W-:-:S04]  /*5c30*/  LEA R6, P0, R58, UR12, 0x1 ;  /* 0x0000000c3a067c11 */ /* 0x001fc8000f8008ff */
[----:B------:R-:W-:-:S04]  /*5c40*/  IADD3 R7, PT, PT, R59, R7, RZ ;  /* 0x000000073b077210 */ /* 0x000fc80007ffe0ff */
[----:B------:R-:W-:-:S05]  /*5c50*/  LEA.HI.X R7, R58, UR13, R7, 0x1, P0 ;  /* 0x0000000d3a077c11 */ /* 0x000fca00080f0c07 */
[----:B------:R0:W-:Y:S02]  /*5c60*/  STG.E desc[UR8][R6.64], R9 ;  /* 0x0000000906007986 */ /* 0x0001e4000c101908 */
.L_x_706:
[----:B------:R-:W-:Y:S05]  /*5c70*/  BSYNC.RECONVERGENT B0 ;  /* 0x0000000000007941 */ /* 0x000fea0003800200 */
.L_x_705:
[----:B------:R-:W-:Y:S02]  /*5c80*/  IADD3 R40, PT, PT, R4, R40, RZ ;  /* 0x0000002804287210 */ /* 0x000fe40007ffe0ff */
[----:B------:R-:W-:Y:S02]  /*5c90*/  IADD3 R41, PT, PT, R41, 0x1, RZ ;  /* 0x0000000129297810 */ /* 0x000fe40007ffe0ff */
[----:B------:R-:W-:-:S13]  /*5ca0*/  ISETP.GE.AND P0, PT, R40, UR4, PT ;  /* 0x0000000428007c0c */ /* 0x000fda000bf06270 */
[----:B------:R-:W-:Y:S05]  /*5cb0*/  @!P0 BRA `(.L_x_707) ;  /* 0xffffffa4003c8947 */ /* 0x000fea000383ffff */
.L_x_664:
[----:B0-----:R-:W0:Y:S01]  /*5cc0*/  LDC R6, c[0x0][0x370] ;  /* 0x0000dc00ff067b82 */ /* 0x001e220000000800 */
[----:B------:R-:W-:Y:S01]  /*5cd0*/  ISETP.NE.AND P2, PT, R2, RZ, PT ;  /* 0x000000ff0200720c */ /* 0x000fe20003f45270 */
[----:B------:R-:W-:Y:S06]  /*5ce0*/  BSSY.RECONVERGENT B0, `(.L_x_708) ;  /* 0x0000011000007945 */ /* 0x000fec0003800200 */
[----:B-1----:R-:W1:Y:S08]  /*5cf0*/  LDC R7, c[0x0][0x374] ;  /* 0x0000dd00ff077b82 */ /* 0x002e700000000800 */
[----:B------:R-:W2:Y:S01]  /*5d00*/  LDC.64 R4, c[0x0][0x3c8] ;  /* 0x0000f200ff047b82 */ /* 0x000ea20000000a00 */
[----:B0-----:R-:W-:-:S02]  /*5d10*/  ISETP.NE.AND P1, PT, R6, 0x1, PT ;  /* 0x000000010600780c */ /* 0x001fc40003f25270 */
[----:B------:R-:W-:Y:S02]  /*5d20*/  IADD3 R8, PT, PT, R6, -0x1, RZ ;  /* 0xffffffff06087810 */ /* 0x000fe40007ffe0ff */
[----:B-1----:R-:W-:-:S04]  /*5d30*/  IADD3 R3, PT, PT, R7, -0x1, RZ ;  /* 0xffffffff07037810 */ /* 0x002fc80007ffe0ff */
[----:B------:R-:W-:Y:S02]  /*5d40*/  ISETP.NE.AND P0, PT, R0, R3, PT ;  /* 0x000000030000720c */ /* 0x000fe40003f05270 */
[----:B------:R-:W-:Y:S02]  /*5d50*/  SHF.L.U32 R0, R7, 0x1, RZ ;  /* 0x0000000107007819 */ /* 0x000fe400000006ff */
[----:B------:R-:W-:Y:S02]  /*5d60*/  ISETP.NE.OR P0, PT, R8, UR10, P0 ;  /* 0x0000000a08007c0c */ /* 0x000fe40008705670 */
[----:B------:R-:W-:-:S05]  /*5d70*/  SEL R3, R0, RZ, P1 ;  /* 0x000000ff00037207 */ /* 0x000fca0000800000 */
[----:B--2---:R-:W-:Y:S01]  /*5d80*/  IMAD.WIDE.U32 R4, R3, 0x4, R4 ;  /* 0x0000000403047825 */ /* 0x004fe200078e0004 */
[----:B------:R-:W-:Y:S06]  /*5d90*/  @P2 BRA `(.L_x_709) ;  /* 0x0000000000142947 */ /* 0x000fec0003800000 */
[----:B------:R-:W-:Y:S01]  /*5da0*/  HFMA2 R3, -RZ, RZ, 0, 5.9604644775390625e-08 ;  /* 0x00000001ff037431 */ /* 0x000fe200000001ff */
[----:B------:R-:W-:Y:S06]  /*5db0*/  MEMBAR.ALL.GPU ;  /* 0x0000000000007992 */ /* 0x000fec000000a000 */
[----:B------:R-:W-:-:S00]  /*5dc0*/  ERRBAR ;  /* 0x00000000000079ab */ /* 0x000fc00000000000 */
[----:B------:R-:W-:Y:S06]  /*5dd0*/  CGAERRBAR ;  /* 0x00000000000075ab */ /* 0x000fec0000000000 */
[----:B------:R0:W-:Y:S02]  /*5de0*/  REDG.E.ADD.S32.STRONG.GPU desc[UR8][R4.64], R3 ;  /* 0x000000030400798e */ /* 0x0001e4000c12e308 */
.L_x_709:
[----:B------:R-:W-:Y:S05]  /*5df0*/  BSYNC.RECONVERGENT B0 ;  /* 0x0000000000007941 */ /* 0x000fea0003800200 */
.L_x_708:
[----:B------:R-:W-:Y:S05]  /*5e00*/  @P0 EXIT ;  /* 0x000000000000094d */ /* 0x000fea0003800000 */
[----:B------:R-:W-:Y:S05]  /*5e10*/  @P2 BRA `(.L_x_710) ;  /* 0x0000000000202947 */ /* 0x000fea0003800000 */
[----:B------:R-:W-:-:S05]  /*5e20*/  IMAD R0, R6, R7, RZ ;  /* 0x0000000706007224 */ /* 0x000fca00078e02ff */
[----:B------:R-:W-:-:S13]  /*5e30*/  ISETP.NE.AND P0, PT, R0, -0x1, PT ;  /* 0xffffffff0000780c */ /* 0x000fda0003f05270 */
[----:B------:R-:W-:Y:S05]  /*5e40*/  @!P0 BRA `(.L_x_710) ;  /* 0x0000000000148947 */ /* 0x000fea0003800000 */
.L_x_711:
[----:B0-----:R-:W2:Y:S04]  /*5e50*/  LDG.E.STRONG.GPU R3, desc[UR8][R4.64] ;  /* 0x0000000804037981 */ /* 0x001ea8000c1ef900 */
[----:B--2---:R-:W-:Y:S01]  /*5e60*/  CCTL.IVALL ;  /* 0x00000000ff00798f */ /* 0x004fe20002000000 */
[----:B------:R-:W-:Y:S05]  /*5e70*/  YIELD ;  /* 0x0000000000007946 */ /* 0x000fea0003800000 */
[----:B------:R-:W-:-:S13]  /*5e80*/  ISETP.NE.AND P0, PT, R3, R0, PT ;  /* 0x000000000300720c */ /* 0x000fda0003f05270 */
[----:B------:R-:W-:Y:S05]  /*5e90*/  @P0 BRA `(.L_x_711) ;  /* 0xfffffffc00ec0947 */ /* 0x000fea000383ffff */
.L_x_710:
        /* <DEDUP_REMOVED lines=73> */
.L_x_714:
        /* <DEDUP_REMOVED lines=29> */
.L_x_713:
[----:B------:R-:W-:Y:S05]  /*6500*/  BSYNC.RECONVERGENT B0 ;  /* 0x0000000000007941 */ /* 0x000fea0003800200 */
.L_x_712:
        /* <DEDUP_REMOVED lines=10> */
.L_x_715:
        /* <DEDUP_REMOVED lines=82> */
.L_x_716:
        /* <DEDUP_REMOVED lines=11> */
.L_x_4509:


//--------------------- .text._Z35group_norm_nhwc_bwd_one_pass_kernelI11Fp16IOFp32WLi256ELi60ELi480EEv26Group_norm_nhwc_bwd_params --------------------------
	.section	.text._Z35group_norm_nhwc_bwd_one_pass_kernelI11Fp16IOFp32WLi256ELi60ELi480EEv26Group_norm_nhwc_bwd_params,"ax",@progbits
	.align	128
        .global         _Z35group_norm_nhwc_bwd_one_pass_kernelI11Fp16IOFp32WLi256ELi60ELi480EEv26Group_norm_nhwc_bwd_params
        .type           _Z35group_norm_nhwc_bwd_one_pass_kernelI11Fp16IOFp32WLi256ELi60ELi480EEv26Group_norm_nhwc_bwd_params,@function
        .size           _Z35group_norm_nhwc_bwd_one_pass_kernelI11Fp16IOFp32WLi256ELi60ELi480EEv26Group_norm_nhwc_bwd_params,(.L_x_4510 - _Z35group_norm_nhwc_bwd_one_pass_kernelI11Fp16IOFp32WLi256ELi60ELi480EEv26Group_norm_nhwc_bwd_params)
        .other          _Z35group_norm_nhwc_bwd_one_pass_kernelI11Fp16IOFp32WLi256ELi60ELi480EEv26Group_norm_nhwc_bwd_params,@"STO_CUDA_ENTRY STV_DEFAULT"
_Z35group_norm_nhwc_bwd_one_pass_kernelI11Fp16IOFp32WLi256ELi60ELi480EEv26Group_norm_nhwc_bwd_params:
.text._Z35group_norm_nhwc_bwd_one_pass_kernelI11Fp16IOFp32WLi256ELi60ELi480EEv26Group_norm_nhwc_bwd_params:
        /* <DEDUP_REMOVED lines=21> */
.L_x_784:
[----:B------:R-:W1:Y:S01]  /*0150*/  LDC R8, c[0x0][0x410] ;  /* 0x00010400ff087b82 */ /* 0x000e620000000800 */
[----:B------:R-:W-:Y:S01]  /*0160*/  IABS R9, UR6 ;  /* 0x0000000600097c13 */ /* 0x000fe20008000000 */
[----:B0-----:R-:W2:Y:S01]  /*0170*/  S2R R2, SR_CTAID.X ;  /* 0x0000000000027919 */ /* 0x001ea20000002500 */
[----:B------:R-:W2:Y:S01]  /*0180*/  LDCU UR5, c[0x0][0x41c] ;  /* 0x00008380ff0577ac */ /* 0x000ea20008000800 */
[----:B------:R-:W-:Y:S01]  /*0190*/  ISETP.LE.AND P1, PT, RZ, UR6, PT ;  /* 0x00000006ff007c0c */ /* 0x000fe2000bf23270 */
[----:B------:R-:W-:Y:S01]  /*01a0*/  HFMA2 R42, -RZ, RZ, 0, 0 ;  /* 0x00000000ff2a7431 */ /* 0x000fe200000001ff */
[----:B------:R-:W-:Y:S01]  /*01b0*/  CS2R R40, SRZ ;  /* 0x0000000000287805 */ /* 0x000fe2000001ff00 */
[----:B------:R-:W3:Y:S01]  /*01c0*/  LDCU.128 UR12, c[0x0][0x400] ;  /* 0x00008000ff0c77ac */ /* 0x000ee20008000c00 */
[----:B------:R-:W-:Y:S02]  /*01d0*/  CS2R R38, SRZ ;  /* 0x0000000000267805 */ /* 0x000fe4000001ff00 */
[----:B------:R-:W-:-:S02]  /*01e0*/  CS2R R36, SRZ ;  /* 0x0000000000247805 */ /* 0x000fc4000001ff00 */
[----:B------:R-:W-:Y:S02]  /*01f0*/  CS2R R34, SRZ ;  /* 0x0000000000227805 */ /* 0x000fe4000001ff00 */
[----:B------:R-:W-:Y:S01]  /*0200*/  CS2R R32, SRZ ;  /* 0x0000000000207805 */ /* 0x000fe2000001ff00 */
[----:B------:R-:W4:Y:S01]  /*0210*/  LDCU.64 UR8, c[0x0][0x3b8] ;  /* 0x00007700ff0877ac */ /* 0x000f220008000a00 */
[----:B------:R-:W-:Y:S01]  /*0220*/  HFMA2 R44, -RZ, RZ, 0, 0 ;  /* 0x00000000ff2c7431 */ /* 0x000fe200000001ff */
[----:B------:R-:W0:Y:S01]  /*0230*/  LDCU.U8 UR7, c[0x0][0x414] ;  /* 0x00008280ff0777ac */ /* 0x000e220008000000 */
[----:B-1----:R-:W-:-:S04]  /*0240*/  IABS R6, R8 ;  /* 0x0000000800067213 */ /* 0x002fc80000000000 */
[----:B------:R-:W1:Y:S01]  /*0250*/  I2F.RP R3, R6 ;  /* 0x0000000600037306 */ /* 0x000e620000209400 */
[----:B--2---:R-:W-:-:S05]  /*0260*/  IMAD R27, R2, UR5, R45 ;  /* 0x00000005021b7c24 */ /* 0x004fca000f8e022d */
[C---:B---3--:R-:W-:Y:S02]  /*0270*/  ISETP.GE.U32.AND P3, PT, R27.reuse, UR12, PT ;  /* 0x0000000c1b007c0c */ /* 0x048fe4000bf66070 */
[C---:B------:R-:W-:Y:S01]  /*0280*/  IADD3 R17, PT, PT, R27.reuse, 0x10, RZ ;  /* 0x000000101b117810 */ /* 0x040fe20007ffe0ff */
[----:B-1----:R-:W1:Y:S01]  /*0290*/  MUFU.RCP R3, R3 ;  /* 0x0000000300037308 */ /* 0x002e620000001000 */
[----:B------:R-:W-:Y:S02]  /*02a0*/  IADD3 R16, PT, PT, R27, 0x20, RZ ;  /* 0x000000201b107810 */ /* 0x000fe40007ffe0ff */
[----:B------:R-:W-:Y:S02]  /*02b0*/  SHF.R.S32.HI R19, RZ, 0x1f, R17 ;  /* 0x0000001fff137819 */ /* 0x000fe40000011411 */
[----:B------:R-:W-:Y:S02]  /*02c0*/  SHF.R.S32.HI R29, RZ, 0x1f, R16 ;  /* 0x0000001fff1d7819 */ /* 0x000fe40000011410 */
[----:B-1----:R-:W-:-:S04]  /*02d0*/  IADD3 R4, PT, PT, R3, 0xffffffe, RZ ;  /* 0x0ffffffe03047810 */ /* 0x002fc80007ffe0ff */
[----:B------:R1:W2:Y:S02]  /*02e0*/  F2I.FTZ.U32.TRUNC.NTZ R5, R4 ;  /* 0x0000000400057305 */ /* 0x0002a4000021f000 */
[----:B-1----:R-:W-:Y:S01]  /*02f0*/  HFMA2 R4, -RZ, RZ, 0, 0 ;  /* 0x00000000ff047431 */ /* 0x002fe200000001ff */
[----:B--2---:R-:W-:-:S05]  /*0300*/  IADD3 R7, PT, PT, RZ, -R5, RZ ;  /* 0x80000005ff077210 */ /* 0x004fca0007ffe0ff */
[----:B------:R-:W-:-:S04]  /*0310*/  IMAD R7, R7, R6, RZ ;  /* 0x0000000607077224 */ /* 0x000fc800078e02ff */
[----:B------:R-:W-:Y:S01]  /*0320*/  IMAD.HI.U32 R5, R5, R7, R4 ;  /* 0x0000000705057227 */ /* 0x000fe200078e0004 */
[----:B------:R-:W-:Y:S02]  /*0330*/  MOV R7, R9 ;  /* 0x0000000900077202 */ /* 0x000fe40000000f00 */
[----:B------:R-:W-:-:S03]  /*0340*/  SHF.R.S32.HI R9, RZ, 0x1f, R27 ;  /* 0x0000001fff097819 */ /* 0x000fc6000001141b */
[----:B------:R-:W-:Y:S01]  /*0350*/  IMAD.HI.U32 R5, R5, R7, RZ ;  /* 0x0000000705057227 */ /* 0x000fe200078e00ff */
[----:B------:R-:W-:-:S04]  /*0360*/  ISETP.GE.AND.EX P3, PT, R9, UR13, PT, P3 ;  /* 0x0000000d09007c0c */ /* 0x000fc8000bf66330 */
[----:B------:R-:W-:-:S05]  /*0370*/  IADD3 R3, PT, PT, -R5, RZ, RZ ;  /* 0x000000ff05037210 */ /* 0x000fca0007ffe1ff */
[----:B------:R-:W-:Y:S01]  /*0380*/  IMAD R3, R6, R3, R7 ;  /* 0x0000000306037224 */ /* 0x000fe200078e0207 */
[----:B------:R-:W-:-:S03]  /*0390*/  LOP3.LUT R7, R8, UR6, RZ, 0x3c, !PT ;  /* 0x0000000608077c12 */ /* 0x000fc6000f8e3cff */
[----:B------:R-:W1:Y:S01]  /*03a0*/  @!P3 LDC.64 R10, c[0x0][0x3f8] ;  /* 0x0000fe00ff0abb82 */ /* 0x000e620000000a00 */
[----:B------:R-:W-:Y:S02]  /*03b0*/  ISETP.GT.U32.AND P2, PT, R6, R3, PT ;  /* 0x000000030600720c */ /* 0x000fe40003f44070 */
[----:B------:R-:W-:-:S05]  /*03c0*/  ISETP.GE.AND P5, PT, R7, RZ, PT ;  /* 0x000000ff0700720c */ /* 0x000fca0003fa6270 */
[----:B------:R-:W2:Y:S06]  /*03d0*/  @!P3 LDC.64 R14, c[0x0][0x3a0] ;  /* 0x0000e800ff0ebb82 */ /* 0x000eac0000000a00 */
[-C--:B------:R-:W-:Y:S02]  /*03e0*/  @!P2 IADD3 R3, PT, PT, R3, -R6.reuse, RZ ;  /* 0x800000060303a210 */ /* 0x080fe40007ffe0ff */
[----:B------:R-:W-:Y:S02]  /*03f0*/  @!P2 IADD3 R5, PT, PT, R5, 0x1, RZ ;  /* 0x000000010505a810 */ /* 0x000fe40007ffe0ff */
[----:B------:R-:W-:-:S02]  /*0400*/  ISETP.GE.U32.AND P0, PT, R3, R6, PT ;  /* 0x000000060300720c */ /* 0x000fc40003f06070 */
[-C--:B------:R-:W-:Y:S02]  /*0410*/  ISETP.GT.U32.AND P4, PT, R6, R3.reuse, PT ;  /* 0x000000030600720c */ /* 0x080fe40003f84070 */
[----:B------:R-:W-:Y:S02]  /*0420*/  IADD3 R4, PT, PT, R3, -R6, RZ ;  /* 0x8000000603047210 */ /* 0x000fe40007ffe0ff */
[----:B------:R-:W-:Y:S02]  /*0430*/  ISETP.NE.AND P2, PT, R8, RZ, PT ;  /* 0x000000ff0800720c */ /* 0x000fe40003f45270 */
[----:B------:R-:W-:Y:S02]  /*0440*/  SEL R3, R4, R3, !P4 ;  /* 0x0000000304037207 */ /* 0x000fe40006000000 */
[----:B------:R-:W-:Y:S01]  /*0450*/  LOP3.LUT R4, RZ, R8, RZ, 0x33, !PT ;  /* 0x00000008ff047212 */ /* 0x000fe200078e33ff */
[----:B-1----:R-:W-:Y:S01]  /*0460*/  @!P3 IMAD R8, R9, R10, RZ ;  /* 0x0000000a0908b224 */ /* 0x002fe200078e02ff */
[----:B------:R-:W-:-:S02]  /*0470*/  @!P1 IADD3 R3, PT, PT, -R3, RZ, RZ ;  /* 0x000000ff03039210 */ /* 0x000fc40007ffe1ff */
[----:B------:R-:W-:Y:S02]  /*0480*/  @P0 IADD3 R5, PT, PT, R5, 0x1, RZ ;  /* 0x0000000105050810 */ /* 0x000fe40007ffe0ff */
[----:B------:R-:W-:Y:S02]  /*0490*/  SEL R23, R4, R3, !P2 ;  /* 0x0000000304177207 */ /* 0x000fe40005000000 */
[----:B------:R-:W-:Y:S02]  /*04a0*/  @!P5 IADD3 R5, PT, PT, -R5, RZ, RZ ;  /* 0x000000ff0505d210 */ /* 0x000fe40007ffe1ff */
[----:B------:R-:W-:Y:S01]  /*04b0*/  ISETP.GE.U32.AND P1, PT, R16, UR12, PT ;  /* 0x0000000c10007c0c */ /* 0x000fe2000bf26070 */
[----:B------:R-:W-:Y:S01]  /*04c0*/  IMAD R7, R23, 0x3c, RZ ;  /* 0x0000003c17077824 */ /* 0x000fe200078e02ff */
[----:B------:R-:W-:Y:S02]  /*04d0*/  SEL R3, R4, R5, !P2 ;  /* 0x0000000504037207 */ /* 0x000fe40005000000 */
[----:B------:R-:W-:-:S02]  /*04e0*/  ISETP.GE.U32.AND P2, PT, R17, UR12, PT ;  /* 0x0000000c11007c0c */ /* 0x000fc4000bf46070 */
[----:B------:R-:W-:Y:S02]  /*04f0*/  SHF.R.S32.HI R4, RZ, 0x1f, R3 ;  /* 0x0000001fff047819 */ /* 0x000fe40000011403 */
[----:B------:R-:W-:Y:S02]  /*0500*/  ISETP.GE.AND.EX P2, PT, R19, UR13, PT, P2 ;  /* 0x0000000d13007c0c */ /* 0x000fe4000bf46320 */
[----:B------:R-:W-:Y:S01]  /*0510*/  IADD3 R58, P0, PT, R7, R52, RZ ;  /* 0x00000034073a7210 */ /* 0x000fe20007f1e0ff */
[----:B------:R-:W-:Y:S01]  /*0520*/  IMAD R6, R4, UR14, RZ ;  /* 0x0000000e04067c24 */ /* 0x000fe2000f8e02ff */
[----:B------:R-:W-:Y:S01]  /*0530*/  ISETP.GE.AND.EX P1, PT, R29, UR13, PT, P1 ;  /* 0x0000000d1d007c0c */ /* 0x000fe2000bf26310 */
[----:B------:R-:W1:Y:S01]  /*0540*/  @!P3 LDC.64 R4, c[0x0][0x398] ;  /* 0x0000e600ff04bb82 */ /* 0x000e620000000a00 */
[----:B------:R-:W-:Y:S01]  /*0550*/  LEA.HI.X.SX32 R59, R7, RZ, 0x1, P0 ;  /* 0x000000ff073b7211 */ /* 0x000fe200000f0eff */
[C---:B------:R-:W-:Y:S02]  /*0560*/  IMAD R61, R3.reuse, UR15, R6 ;  /* 0x0000000f033d7c24 */ /* 0x040fe4000f8e0206 */
[----:B------:R-:W-:-:S04]  /*0570*/  IMAD.WIDE.U32 R58, R3, UR14, R58 ;  /* 0x0000000e033a7c25 */ /* 0x000fc8000f8e003a */
[----:B------:R-:W3:Y:S01]  /*0580*/  @!P2 LDC.64 R6, c[0x0][0x3f8] ;  /* 0x0000fe00ff06ab82 */ /* 0x000ee20000000a00 */
[----:B------:R-:W-:Y:S01]  /*0590*/  @!P3 IMAD R3, R27, R11, R8 ;  /* 0x0000000b1b03b224 */ /* 0x000fe200078e0208 */
[----:B------:R-:W-:Y:S02]  /*05a0*/  IADD3 R61, PT, PT, R59, R61, RZ ;  /* 0x0000003d3b3d7210 */ /* 0x000fe40007ffe0ff */
[----:B------:R-:W-:-:S04]  /*05b0*/  @!P3 MOV R60, R58 ;  /* 0x0000003a003cb202 */ /* 0x000fc80000000f00 */
[----:B------:R-:W4:Y:S01]  /*05c0*/  @!P1 LDC.64 R12, c[0x0][0x3f8] ;  /* 0x0000fe00ff0c9b82 */ /* 0x000f220000000a00 */
[----:B------:R-:W-:-:S05]  /*05d0*/  @!P3 IMAD.WIDE.U32 R8, R27, R10, R60 ;  /* 0x0000000a1b08b225 */ /* 0x000fca00078e003c */
[----:B------:R-:W-:Y:S02]  /*05e0*/  @!P3 IADD3 R3, PT, PT, R9, R3, RZ ;  /* 0x000000030903b210 */ /* 0x000fe40007ffe0ff */
[----:B------:R-:W0:Y:S01]  /*05f0*/  @!P2 LDC.64 R10, c[0x0][0x3a0] ;  /* 0x0000e800ff0aab82 */ /* 0x000e220000000a00 */
[C---:B------:R-:W-:Y:S02]  /*0600*/  @!P3 SHF.L.U32 R31, R8.reuse, 0x1, RZ ;  /* 0x00000001081fb819 */ /* 0x040fe400000006ff */
[----:B------:R-:W-:Y:S02]  /*0610*/  @!P3 SHF.L.U64.HI R18, R8, 0x1, R3 ;  /* 0x000000010812b819 */ /* 0x000fe40000010203 */
[C---:B--2---:R-:W-:Y:S02]  /*0620*/  @!P3 IADD3 R20, P0, PT, R31.reuse, R14, RZ ;  /* 0x0000000e1f14b210 */ /* 0x044fe40007f1e0ff */
[----:B-1----:R-:W-:Y:S01]  /*0630*/  @!P3 IADD3 R30, P4, PT, R31, R4, RZ ;  /* 0x000000041f1eb210 */ /* 0x002fe20007f9e0ff */
[----:B------:R-:W1:Y:S01]  /*0640*/  @!P2 LDC.64 R8, c[0x0][0x398] ;  /* 0x0000e600ff08ab82 */ /* 0x000e620000000a00 */
[----:B---3--:R-:W-:Y:S01]  /*0650*/  @!P2 IMAD R4, R19, R6, RZ ;  /* 0x000000061304a224 */ /* 0x008fe200078e02ff */
[----:B------:R-:W-:-:S02]  /*0660*/  IADD3 R3, PT, PT, R27, 0x30, RZ ;  /* 0x000000301b037810 */ /* 0x000fc40007ffe0ff */
[C---:B------:R-:W-:Y:S01]  /*0670*/  @!P3 IADD3.X R21, PT, PT, R18.reuse, R15, RZ, P0, !PT ;  /* 0x0000000f1215b210 */ /* 0x040fe200007fe4ff */
[----:B------:R-:W-:Y:S01]  /*0680*/  @!P2 IMAD R15, R17, R7, R4 ;  /* 0x00000007110fa224 */ /* 0x000fe200078e0204 */
[----:B------:R-:W-:Y:S02]  /*0690*/  @!P3 IADD3.X R31, PT, PT, R18, R5, RZ, P4, !PT ;  /* 0x00000005121fb210 */ /* 0x000fe400027fe4ff */
[----:B------:R-:W-:Y:S01]  /*06a0*/  ISETP.GE.U32.AND P0, PT, R3, UR12, PT ;  /* 0x0000000c03007c0c */ /* 0x000fe2000bf06070 */
[----:B------:R2:W5:Y:S01]  /*06b0*/  @!P3 LDG.E R42, desc[UR10][R20.64] ;  /* 0x0000000a142ab981 */ /* 0x000562000c1e1900 */
[----:B------:R-:W-:Y:S02]  /*06c0*/  SHF.R.S32.HI R25, RZ, 0x1f, R3 ;  /* 0x0000001fff197819 */ /* 0x000fe40000011403 */
[----:B------:R-:W-:Y:S01]  /*06d0*/  @!P2 MOV R4, R58 ;  /* 0x0000003a0004a202 */ /* 0x000fe20000000f00 */
[----:B------:R-:W5:Y:S01]  /*06e0*/  @!P3 LDG.E R41, desc[UR10][R30.64] ;  /* 0x0000000a1e29b981 */ /* 0x000f62000c1e1900 */
[----:B------:R-:W-:-:S02]  /*06f0*/  @!P2 MOV R5, R61 ;  /* 0x0000003d0005a202 */ /* 0x000fc40000000f00 */
[----:B------:R-:W-:Y:S01]  /*0700*/  ISETP.GE.AND.EX P0, PT, R25, UR13, PT, P0 ;  /* 0x0000000d19007c0c */ /* 0x000fe2000bf06300 */
[----:B------:R-:W-:-:S05]  /*0710*/  @!P2 IMAD.WIDE.U32 R6, R17, R6, R4 ;  /* 0x000000061106a225 */ /* 0x000fca00078e0004 */
[----:B------:R-:W-:Y:S02]  /*0720*/  @!P2 IADD3 R7, PT, PT, R7, R15, RZ ;  /* 0x0000000f0707a210 */ /* 0x000fe40007ffe0ff */
[C---:B------:R-:W-:Y:S01]  /*0730*/  @!P2 SHF.L.U32 R5, R6.reuse, 0x1, RZ ;  /* 0x000000010605a819 */ /* 0x040fe200000006ff */
[----:B------:R-:W3:Y:S01]  /*0740*/  @!P1 LDC.64 R14, c[0x0][0x3a0] ;  /* 0x0000e800ff0e9b82 */ /* 0x000ee20000000a00 */
[----:B------:R-:W-:Y:S02]  /*0750*/  @!P2 SHF.L.U64.HI R22, R6, 0x1, R7 ;  /* 0x000000010616a819 */ /* 0x000fe40000010207 */
[C---:B0-----:R-:W-:Y:S02]  /*0760*/  @!P2 IADD3 R28, P3, PT, R5.reuse, R10, RZ ;  /* 0x0000000a051ca210 */ /* 0x041fe40007f7e0ff */
[----:B-1----:R-:W-:-:S03]  /*0770*/  @!P2 IADD3 R8, P4, PT, R5, R8, RZ ;  /* 0x000000080508a210 */ /* 0x002fc60007f9e0ff */
[----:B------:R-:W0:Y:S01]  /*0780*/  @!P1 LDC.64 R6, c[0x0][0x398] ;  /* 0x0000e600ff069b82 */ /* 0x000e220000000a00 */
[----:B------:R-:W-:Y:S01]  /*0790*/  IADD3 R18, PT, PT, R27, 0x40, RZ ;  /* 0x000000401b127810 */ /* 0x000fe20007ffe0ff */
[----:B----4-:R-:W-:Y:S01]  /*07a0*/  @!P1 IMAD R29, R29, R12, RZ ;  /* 0x0000000c1d1d9224 */ /* 0x010fe200078e02ff */
[----:B--2---:R-:W-:-:S05]  /*07b0*/  @!P1 MOV R20, R58 ;  /* 0x0000003a00149202 */ /* 0x004fca0000000f00 */
[----:B------:R-:W1:Y:S01]  /*07c0*/  @!P0 LDC.64 R4, c[0x0][0x3f8] ;  /* 0x0000fe00ff048b82 */ /* 0x000e620000000a00 */
[----:B------:R-:W-:Y:S01]  /*07d0*/  @!P1 MOV R21, R61 ;  /* 0x0000003d00159202 */ /* 0x000fe20000000f00 */
[----:B------:R-:W-:Y:S01]  /*07e0*/  @!P1 IMAD R17, R16, R13, R29 ;  /* 0x0000000d10119224 */ /* 0x000fe200078e021d */
[----:B------:R-:W-:Y:S02]  /*07f0*/  ISETP.GE.U32.AND P5, PT, R18, UR12, PT ;  /* 0x0000000c12007c0c */ /* 0x000fe4000bfa6070 */
[----:B------:R-:W-:Y:S01]  /*0800*/  SHF.R.S32.HI R19, RZ, 0x1f, R18 ;  /* 0x0000001fff137819 */ /* 0x000fe20000011412 */
[----:B------:R-:W-:Y:S01]  /*0810*/  @!P1 IMAD.WIDE.U32 R12, R16, R12, R20 ;  /* 0x0000000c100c9225 */ /* 0x000fe200078e0014 */
[C---:B------:R-:W-:Y:S02]  /*0820*/  @!P2 IADD3.X R29, PT, PT, R22.reuse, R11, RZ, P3, !PT ;  /* 0x0000000b161da210 */ /* 0x040fe40001ffe4ff */
[----:B------:R-:W-:Y:S02]  /*0830*/  ISETP.GE.AND.EX P5, PT, R19, UR13, PT, P5 ;  /* 0x0000000d13007c0c */ /* 0x000fe4000bfa6350 */
[----:B------:R-:W-:Y:S01]  /*0840*/  @!P2 IADD3.X R9, PT, PT, R22, R9, RZ, P4, !PT ;  /* 0x000000091609a210 */ /* 0x000fe200027fe4ff */
[----:B------:R-:W5:Y:S01]  /*0850*/  @!P2 LDG.E R40, desc[UR10][R28.64] ;  /* 0x0000000a1c28a981 */ /* 0x000f62000c1e1900 */
[----:B------:R-:W-:-:S02]  /*0860*/  @!P1 IADD3 R13, PT, PT, R13, R17, RZ ;  /* 0x000000110d0d9210 */ /* 0x000fc40007ffe0ff */
[C---:B------:R-:W-:Y:S01]  /*0870*/  @!P1 SHF.L.U32 R11, R12.reuse, 0x1, RZ ;  /* 0x000000010c0b9819 */ /* 0x040fe200000006ff */
[----:B------:R2:W5:Y:S01]  /*0880*/  @!P2 LDG.E R39, desc[UR10][R8.64] ;  /* 0x0000000a0827a981 */ /* 0x000562000c1e1900 */
[----:B------:R-:W-:Y:S02]  /*0890*/  @!P1 SHF.L.U64.HI R16, R12, 0x1, R13 ;  /* 0x000000010c109819 */ /* 0x000fe4000001020d */
[----:B---3--:R-:W-:Y:S01]  /*08a0*/  @!P1 IADD3 R20, P2, PT, R11, R14, RZ ;  /* 0x0000000e0b149210 */ /* 0x008fe20007f5e0ff */
[----:B------:R-:W3:Y:S01]  /*08b0*/  @!P0 LDC.64 R12, c[0x0][0x3a0] ;  /* 0x0000e800ff0c8b82 */ /* 0x000ee20000000a00 */
[----:B------:R-:W-:Y:S02]  /*08c0*/  IADD3 R17, PT, PT, R27, 0x50, RZ ;  /* 0x000000501b117810 */ /* 0x000fe40007ffe0ff */
[----:B0-----:R-:W-:Y:S01]  /*08d0*/  @!P1 IADD3 R14, P3, PT, R11, R6, RZ ;  /* 0x000000060b0e9210 */ /* 0x001fe20007f7e0ff */
[----:B-1----:R-:W-:Y:S01]  /*08e0*/  @!P0 IMAD R6, R25, R4, RZ ;  /* 0x0000000419068224 */ /* 0x002fe200078e02ff */
[----:B------:R-:W-:-:S02]  /*08f0*/  @!P1 IADD3.X R21, PT, PT, R16, R15, RZ, P2, !PT ;  /* 0x0000000f10159210 */ /* 0x000fc400017fe4ff */
[----:B------:R-:W-:Y:S01]  /*0900*/  ISETP.GE.U32.AND P2, PT, R17, UR12, PT ;  /* 0x0000000c11007c0c */ /* 0x000fe2000bf46070 */
[----:B------:R-:W0:Y:S01]  /*0910*/  @!P5 LDC.64 R10, c[0x0][0x3f8] ;  /* 0x0000fe00ff0adb82 */ /* 0x000e220000000a00 */
[----:B------:R-:W-:Y:S02]  /*0920*/  SHF.R.S32.HI R25, RZ, 0x1f, R17 ;  /* 0x0000001fff197819 */ /* 0x000fe40000011411 */
[----:B--2---:R-:W-:Y:S02]  /*0930*/  @!P0 MOV R8, R58 ;  /* 0x0000003a00088202 */ /* 0x004fe40000000f00 */
[----:B------:R-:W-:Y:S01]  /*0940*/  @!P0 MOV R9, R61 ;  /* 0x0000003d00098202 */ /* 0x000fe20000000f00 */
[----:B------:R-:W-:Y:S01]  /*0950*/  @!P0 IMAD R29, R3, R5, R6 ;  /* 0x00000005031d8224 */ /* 0x000fe200078e0206 */
[----:B------:R-:W-:Y:S01]  /*0960*/  ISETP.GE.AND.EX P2, PT, R25, UR13, PT, P2 ;  /* 0x0000000d19007c0c */ /* 0x000fe2000bf46320 */
[----:B------:R1:W5:Y:S01]  /*0970*/  @!P1 LDG.E R38, desc[UR10][R20.64] ;  /* 0x0000000a14269981 */ /* 0x000362000c1e1900 */
[----:B------:R-:W-:Y:S01]  /*0980*/  @!P1 IADD3.X R15, PT, PT, R16, R7, RZ, P3, !PT ;  /* 0x00000007100f9210 */ /* 0x000fe20001ffe4ff */
[----:B------:R-:W-:Y:S01]  /*0990*/  @!P0 IMAD.WIDE.U32 R4, R3, R4, R8 ;  /* 0x0000000403048225 */ /* 0x000fe200078e0008 */
[----:B------:R-:W1:Y:S01]  /*09a0*/  @!P0 LDC.64 R6, c[0x0][0x398] ;  /* 0x0000e600ff068b82 */ /* 0x000e620000000a00 */
[----:B------:R-:W-:-:S02]  /*09b0*/  IADD3 R16, PT, PT, R27, 0x60, RZ ;  /* 0x000000601b107810 */ /* 0x000fc40007ffe0ff */
[----:B------:R2:W5:Y:S01]  /*09c0*/  @!P1 LDG.E R37, desc[UR10][R14.64] ;  /* 0x0000000a0e259981 */ /* 0x000562000c1e1900 */
[----:B------:R-:W-:Y:S02]  /*09d0*/  @!P0 IADD3 R3, PT, PT, R5, R29, RZ ;  /* 0x0000001d05038210 */ /* 0x000fe40007ffe0ff */
[C---:B------:R-:W-:Y:S02]  /*09e0*/  @!P0 SHF.L.U32 R31, R4.reuse, 0x1, RZ ;  /* 0x00000001041f8819 */ /* 0x040fe400000006ff */
[----:B------:R-:W-:Y:S01]  /*09f0*/  @!P0 SHF.L.U64.HI R22, R4, 0x1, R3 ;  /* 0x0000000104168819 */ /* 0x000fe20000010203 */
[----:B------:R-:W2:Y:S01]  /*0a00*/  @!P5 LDC.64 R8, c[0x0][0x3a0] ;  /* 0x0000e800ff08db82 */ /* 0x000ea20000000a00 */
[----:B------:R-:W-:Y:S02]  /*0a10*/  ISETP.GE.U32.AND P3, PT, R16, UR12, PT ;  /* 0x0000000c10007c0c */ /* 0x000fe4000bf66070 */
[----:B---3--:R-:W-:Y:S02]  /*0a20*/  @!P0 IADD3 R28, P1, PT, R31, R12, RZ ;  /* 0x0000000c1f1c8210 */ /* 0x008fe40007f3e0ff */
[----:B------:R-:W-:-:S03]  /*0a30*/  SHF.R.S32.HI R3, RZ, 0x1f, R16 ;  /* 0x0000001fff037819 */ /* 0x000fc60000011410 */
[----:B------:R-:W3:Y:S01]  /*0a40*/  @!P2 LDC.64 R4, c[0x0][0x3f8] ;  /* 0x0000fe00ff04ab82 */ /* 0x000ee20000000a00 */
[----:B------:R-:W-:Y:S01]  /*0a50*/  @!P0 IADD3.X R29, PT, PT, R22, R13, RZ, P1, !PT ;  /* 0x0000000d161d8210 */ /* 0x000fe20000ffe4ff */
[----:B0-----:R-:W-:Y:S01]  /*0a60*/  @!P5 IMAD R19, R19, R10, RZ ;  /* 0x0000000a1313d224 */ /* 0x001fe200078e02ff */
[----:B------:R-:W-:Y:S02]  /*0a70*/  ISETP.GE.AND.EX P3, PT, R3, UR13, PT, P3 ;  /* 0x0000000d03007c0c */ /* 0x000fe4000bf66330 */
[----:B------:R-:W-:Y:S02]  /*0a80*/  @!P5 MOV R12, R58 ;  /* 0x0000003a000cd202 */ /* 0x000fe40000000f00 */
[----:B------:R-:W-:Y:S01]  /*0a90*/  @!P5 MOV R13, R61 ;  /* 0x0000003d000dd202 */ /* 0x000fe20000000f00 */
[C---:B------:R-:W-:Y:S01]  /*0aa0*/  @!P5 IMAD R19, R18.reuse, R11, R19 ;  /* 0x0000000b1213d224 */ /* 0x040fe200078e0213 */
[----:B-1----:R-:W-:Y:S01]  /*0ab0*/  @!P0 IADD3 R20, P1, PT, R31, R6, RZ ;  /* 0x000000061f148210 */ /* 0x002fe20007f3e0ff */
[----:B------:R-:W5:Y:S01]  /*0ac0*/  @!P0 LDG.E R36, desc[UR10][R28.64] ;  /* 0x0000000a1c248981 */ /* 0x000f62000c1e1900 */
[----:B------:R-:W-:-:S02]  /*0ad0*/  @!P5 IMAD.WIDE.U32 R10, R18, R10, R12 ;  /* 0x0000000a120ad225 */ /* 0x000fc400078e000c */
[----:B------:R-:W0:Y:S01]  /*0ae0*/  @!P5 LDC.64 R12, c[0x0][0x398] ;  /* 0x0000e600ff0cdb82 */ /* 0x000e220000000a00 */
[----:B------:R-:W-:Y:S02]  /*0af0*/  IADD3 R18, PT, PT, R27, 0x70, RZ ;  /* 0x000000701b127810 */ /* 0x000fe40007ffe0ff */
[----:B------:R-:W-:Y:S02]  /*0b00*/  @!P5 IADD3 R11, PT, PT, R11, R19, RZ ;  /* 0x000000130b0bd210 */ /* 0x000fe40007ffe0ff */
[----:B------:R-:W-:-:S03]  /*0b10*/  @!P0 IADD3.X R21, PT, PT, R22, R7, RZ, P1, !PT ;  /* 0x0000000716158210 */ /* 0x000fc60000ffe4ff */
[----:B------:R-:W1:Y:S01]  /*0b20*/  @!P3 LDC.64 R6, c[0x0][0x3f8] ;  /* 0x0000fe00ff06bb82 */ /* 0x000e620000000a00 */
[C---:B------:R-:W-:Y:S01]  /*0b30*/  @!P5 SHF.L.U32 R31, R10.reuse, 0x1, RZ ;  /* 0x000000010a1fd819 */ /* 0x040fe200000006ff */
[----:B---3--:R-:W-:Y:S01]  /*0b40*/  @!P2 IMAD R24, R25, R4, RZ ;  /* 0x000000041918a224 */ /* 0x008fe200078e02ff */
[----:B------:R-:W-:Y:S01]  /*0b50*/  @!P5 SHF.L.U64.HI R22, R10, 0x1, R11 ;  /* 0x000000010a16d819 */ /* 0x000fe2000001020b */
[----:B------:R3:W5:Y:S01]  /*0b60*/  @!P0 LDG.E R35, desc[UR10][R20.64] ;  /* 0x0000000a14238981 */ /* 0x000762000c1e1900 */
[----:B------:R-:W-:Y:S02]  /*0b70*/  ISETP.GE.U32.AND P4, PT, R18, UR12, PT ;  /* 0x0000000c12007c0c */ /* 0x000fe4000bf86070 */
[----:B------:R-:W-:Y:S01]  /*0b80*/  SHF.R.S32.HI R19, RZ, 0x1f, R18 ;  /* 0x0000001fff137819 */ /* 0x000fe20000011412 */
[----:B------:R-:W4:Y:S01]  /*0b90*/  @!P2 LDC.64 R10, c[0x0][0x3a0] ;  /* 0x0000e800ff0aab82 */ /* 0x000f220000000a00 */
[----:B------:R-:W-:Y:S02]  /*0ba0*/  @!P2 IMAD R5, R17, R5, R24 ;  /* 0x000000051105a224 */ /* 0x000fe400078e0218 */
[----:B------:R-:W-:-:S02]  /*0bb0*/  ISETP.GE.AND.EX P4, PT, R19, UR13, PT, P4 ;  /* 0x0000000d13007c0c */ /* 0x000fc4000bf86340 */
[----:B--2---:R-:W-:Y:S02]  /*0bc0*/  @!P5 IADD3 R14, P1, PT, R31, R8, RZ ;  /* 0x000000081f0ed210 */ /* 0x004fe40007f3e0ff */
[----:B------:R-:W-:Y:S02]  /*0bd0*/  @!P2 MOV R24, R58 ;  /* 0x0000003a0018a202 */ /* 0x000fe40000000f00 */
[----:B------:R-:W-:Y:S02]  /*0be0*/  @!P2 MOV R25, R61 ;  /* 0x0000003d0019a202 */ /* 0x000fe40000000f00 */
[----:B------:R-:W-:Y:S02]  /*0bf0*/  @!P5 IADD3.X R15, PT, PT, R22, R9, RZ, P1, !PT ;  /* 0x00000009160fd210 */ /* 0x000fe40000ffe4ff */
[----:B------:R-:W2:Y:S01]  /*0c00*/  @!P2 LDC.64 R8, c[0x0][0x398] ;  /* 0x0000e600ff08ab82 */ /* 0x000ea20000000a00 */
[----:B------:R-:W-:Y:S01]  /*0c10*/  @!P2 IMAD.WIDE.U32 R24, R17, R4, R24 ;  /* 0x000000041118a225 */ /* 0x000fe200078e0018 */
[----:B0-----:R-:W-:Y:S01]  /*0c20*/  @!P5 IADD3 R12, P0, PT, R31, R12, RZ ;  /* 0x0000000c1f0cd210 */ /* 0x001fe20007f1e0ff */
[----:B------:R0:W5:Y:S03]  /*0c30*/  @!P5 LDG.E R34, desc[UR10][R14.64] ;  /* 0x0000000a0e22d981 */ /* 0x000166000c1e1900 */
[----:B------:R-:W-:-:S02]  /*0c40*/  @!P2 IADD3 R17, PT, PT, R25, R5, RZ ;  /* 0x000000051911a210 */ /* 0x000fc40007ffe0ff */
[----:B------:R-:W2:Y:S01]  /*0c50*/  @!P4 LDC.64 R4, c[0x0][0x3f8] ;  /* 0x0000fe00ff04cb82 */ /* 0x000ea20000000a00 */
[----:B------:R-:W-:Y:S01]  /*0c60*/  @!P5 IADD3.X R13, PT, PT, R22, R13, RZ, P0, !PT ;  /* 0x0000000d160dd210 */ /* 0x000fe200007fe4ff */
[----:B-1----:R-:W-:Y:S01]  /*0c70*/  @!P3 IMAD R3, R3, R6, RZ ;  /* 0x000000060303b224 */ /* 0x002fe200078e02ff */
[C---:B---3--:R-:W-:Y:S02]  /*0c80*/  @!P2 SHF.L.U32 R21, R24.reuse, 0x1, RZ ;  /* 0x000000011815a819 */ /* 0x048fe400000006ff */
[----:B------:R-:W-:Y:S01]  /*0c90*/  @!P2 SHF.L.U64.HI R20, R24, 0x1, R17 ;  /* 0x000000011814a819 */ /* 0x000fe20000010211 */
[----:B------:R1:W5:Y:S01]  /*0ca0*/  @!P5 LDG.E R33, desc[UR10][R12.64] ;  /* 0x0000000a0c21d981 */ /* 0x000362000c1e1900 */
[----:B----4-:R-:W-:Y:S01]  /*0cb0*/  @!P2 IADD3 R10, P0, PT, R21, R10, RZ ;  /* 0x0000000a150aa210 */ /* 0x010fe20007f1e0ff */
[----:B0-----:R-:W-:Y:S01]  /*0cc0*/  @!P3 IMAD R15, R16, R7, R3 ;  /* 0x00000007100fb224 */ /* 0x001fe200078e0203 */
[----:B------:R-:W0:Y:S01]  /*0cd0*/  @!P3 LDC.64 R24, c[0x0][0x3a0] ;  /* 0x0000e800ff18bb82 */ /* 0x000e220000000a00 */
[----:B------:R-:W-:-:S02]  /*0ce0*/  IADD3 R3, PT, PT, R27, 0x80, RZ ;  /* 0x000000801b037810 */ /* 0x000fc40007ffe0ff */
[----:B------:R-:W-:Y:S02]  /*0cf0*/  @!P2 IADD3.X R11, PT, PT, R20, R11, RZ, P0, !PT ;  /* 0x0000000b140ba210 */ /* 0x000fe400007fe4ff */
[----:B-1----:R-:W-:Y:S02]  /*0d00*/  @!P3 MOV R12, R58 ;  /* 0x0000003a000cb202 */ /* 0x002fe40000000f00 */
[----:B------:R-:W-:Y:S02]  /*0d10*/  CS2R R30, SRZ ;  /* 0x00000000001e7805 */ /* 0x000fe4000001ff00 */
[----:B------:R-:W-:Y:S01]  /*0d20*/  @!P3 MOV R13, R61 ;  /* 0x0000003d000db202 */ /* 0x000fe20000000f00 */
[----:B------:R1:W5:Y:S01]  /*0d30*/  @!P2 LDG.E R32, desc[UR10][R10.64] ;  /* 0x0000000a0a20a981 */ /* 0x000362000c1e1900 */
[----:B------:R-:W-:Y:S02]  /*0d40*/  ISETP.GE.U32.AND P0, PT, R3, UR12, PT ;  /* 0x0000000c03007c0c */ /* 0x000fe4000bf06070 */
[----:B------:R-:W-:Y:S01]  /*0d50*/  SHF.R.S32.HI R51, RZ, 0x1f, R3 ;  /* 0x0000001fff337819 */ /* 0x000fe20000011403 */
[----:B------:R-:W-:Y:S01]  /*0d60*/  @!P3 IMAD.WIDE.U32 R6, R16, R6, R12 ;  /* 0x000000061006b225 */ /* 0x000fe200078e000c */
[----:B--2---:R-:W-:Y:S01]  /*0d70*/  @!P2 IADD3 R8, P1, PT, R21, R8, RZ ;  /* 0x000000081508a210 */ /* 0x004fe20007f3e0ff */
[----:B------:R-:W2:Y:S01]  /*0d80*/  @!P3 LDC.64 R16, c[0x0][0x398] ;  /* 0x0000e600ff10bb82 */ /* 0x000ea20000000a00 */
[----:B------:R-:W-:-:S02]  /*0d90*/  ISETP.GE.AND.EX P0, PT, R51, UR13, PT, P0 ;  /* 0x0000000d33007c0c */ /* 0x000fc4000bf06300 */
[----:B------:R-:W-:Y:S02]  /*0da0*/  @!P3 IADD3 R7, PT, PT, R7, R15, RZ ;  /* 0x0000000f0707b210 */ /* 0x000fe40007ffe0ff */
[----:B------:R-:W-:Y:S01]  /*0db0*/  @!P2 IADD3.X R9, PT, PT, R20, R9, RZ, P1, !PT ;  /* 0x000000091409a210 */ /* 0x000fe20000ffe4ff */
[----:B------:R-:W-:Y:S01]  /*0dc0*/  @!P4 IMAD R19, R19, R4, RZ ;  /* 0x000000041313c224 */ /* 0x000fe200078e02ff */
[C---:B------:R-:W-:Y:S01]  /*0dd0*/  @!P3 SHF.L.U32 R21, R6.reuse, 0x1, RZ ;  /* 0x000000010615b819 */ /* 0x040fe200000006ff */
[----:B------:R-:W3:Y:S01]  /*0de0*/  @!P4 LDC.64 R14, c[0x0][0x3a0] ;  /* 0x0000e800ff0ecb82 */ /* 0x000ee20000000a00 */
[----:B------:R-:W-:Y:S01]  /*0df0*/  @!P3 SHF.L.U64.HI R20, R6, 0x1, R7 ;  /* 0x000000010614b819 */ /* 0x000fe20000010207 */
[----:B------:R-:W5:Y:S01]  /*0e00*/  @!P2 LDG.E R31, desc[UR10][R8.64] ;  /* 0x0000000a081fa981 */ /* 0x000f62000c1e1900 */
[----:B------:R-:W-:Y:S02]  /*0e10*/  @!P4 MOV R6, R58 ;  /* 0x0000003a0006c202 */ /* 0x000fe40000000f00 */
[----:B------:R-:W-:Y:S01]  /*0e20*/  @!P4 MOV R7, R61 ;  /* 0x0000003d0007c202 */ /* 0x000fe20000000f00 */
[----:B------:R-:W-:-:S02]  /*0e30*/  @!P4 IMAD R29, R18, R5, R19 ;  /* 0x00000005121dc224 */ /* 0x000fc400078e0213 */
[----:B------:R-:W4:Y:S01]  /*0e40*/  @!P4 LDC.64 R12, c[0x0][0x398] ;  /* 0x0000e600ff0ccb82 */ /* 0x000f220000000a00 */
[----:B------:R-:W-:Y:S01]  /*0e50*/  @!P4 IMAD.WIDE.U32 R4, R18, R4, R6 ;  /* 0x000000041204c225 */ /* 0x000fe200078e0006 */
[----:B0-----:R-:W-:-:S06]  /*0e60*/  @!P3 IADD3 R24, P1, PT, R21, R24, RZ ;  /* 0x000000181518b210 */ /* 0x001fcc0007f3e0ff */
[----:B------:R-:W0:Y:S01]  /*0e70*/  @!P0 LDC.64 R6, c[0x0][0x3f8] ;  /* 0x0000fe00ff068b82 */ /* 0x000e220000000a00 */
[----:B------:R-:W-:Y:S02]  /*0e80*/  IADD3 R19, PT, PT, R27, 0x90, RZ ;  /* 0x000000901b137810 */ /* 0x000fe40007ffe0ff */
[----:B------:R-:W-:Y:S02]  /*0e90*/  @!P3 IADD3.X R25, PT, PT, R20, R25, RZ, P1, !PT ;  /* 0x000000191419b210 */ /* 0x000fe40000ffe4ff */
[----:B------:R-:W-:Y:S02]  /*0ea0*/  ISETP.GE.U32.AND P1, PT, R19, UR12, PT ;  /* 0x0000000c13007c0c */ /* 0x000fe4000bf26070 */
[----:B------:R-:W-:Y:S01]  /*0eb0*/  SHF.R.S32.HI R47, RZ, 0x1f, R19 ;  /* 0x0000001fff2f7819 */ /* 0x000fe20000011413 */
[----:B-1----:R-:W1:Y:S01]  /*0ec0*/  @!P0 LDC.64 R10, c[0x0][0x3a0] ;  /* 0x0000e800ff0a8b82 */ /* 0x002e620000000a00 */
[----:B--2---:R-:W-:Y:S01]  /*0ed0*/  @!P3 IADD3 R16, P2, PT, R21, R16, RZ ;  /* 0x000000101510b210 */ /* 0x004fe20007f5e0ff */
[----:B------:R3:W5:Y:S01]  /*0ee0*/  @!P3 LDG.E R30, desc[UR10][R24.64] ;  /* 0x0000000a181eb981 */ /* 0x000762000c1e1900 */
[----:B------:R-:W-:-:S02]  /*0ef0*/  ISETP.GE.AND.EX P1, PT, R47, UR13, PT, P1 ;  /* 0x0000000d2f007c0c */ /* 0x000fc4000bf26310 */
[----:B------:R-:W-:Y:S02]  /*0f00*/  @!P4 SHF.L.U32 R53, R4, 0x1, RZ ;  /* 0x000000010435c819 */ /* 0x000fe400000006ff */
[----:B------:R-:W-:Y:S02]  /*0f10*/  @!P4 IADD3 R5, PT, PT, R5, R29, RZ ;  /* 0x0000001d0505c210 */ /* 0x000fe40007ffe0ff */
[----:B------:R-:W-:Y:S02]  /*0f20*/  IADD3 R49, PT, PT, R27, 0xa0, RZ ;  /* 0x000000a01b317810 */ /* 0x000fe40007ffe0ff */
[----:B------:R-:W-:Y:S02]  /*0f30*/  @!P3 IADD3.X R17, PT, PT, R20, R17, RZ, P2, !PT ;  /* 0x000000111411b210 */ /* 0x000fe400017fe4ff */
[----:B---3--:R-:W-:Y:S02]  /*0f40*/  @!P4 IADD3 R24, P5, PT, R53, R14, RZ ;  /* 0x0000000e3518c210 */ /* 0x008fe40007fbe0ff */
[----:B------:R-:W-:Y:S01]  /*0f50*/  @!P4 SHF.L.U64.HI R18, R4, 0x1, R5 ;  /* 0x000000010412c819 */ /* 0x000fe20000010205 */
[----:B0-----:R-:W-:Y:S01]  /*0f60*/  @!P0 IMAD R14, R51, R6, RZ ;  /* 0x00000006330e8224 */ /* 0x001fe200078e02ff */
[----:B------:R-:W-:Y:S01]  /*0f70*/  ISETP.GE.U32.AND P2, PT, R49, UR12, PT ;  /* 0x0000000c31007c0c */ /* 0x000fe2000bf46070 */
[----:B------:R-:W0:Y:S01]  /*0f80*/  @!P1 LDC.64 R8, c[0x0][0x3f8] ;  /* 0x0000fe00ff089b82 */ /* 0x000e220000000a00 */
[----:B------:R-:W-:Y:S01]  /*0f90*/  SHF.R.S32.HI R21, RZ, 0x1f, R49 ;  /* 0x0000001fff157819 */ /* 0x000fe20000011431 */
[----:B------:R-:W-:Y:S01]  /*0fa0*/  @!P0 IMAD R51, R3, R7, R14 ;  /* 0x0000000703338224 */ /* 0x000fe200078e020e */
[----:B------:R-:W-:-:S02]  /*0fb0*/  @!P4 IADD3.X R25, PT, PT, R18, R15, RZ, P5, !PT ;  /* 0x0000000f1219c210 */ /* 0x000fc40002ffe4ff */
[----:B------:R-:W-:Y:S02]  /*0fc0*/  ISETP.GE.AND.EX P2, PT, R21, UR13, PT, P2 ;  /* 0x0000000d15007c0c */ /* 0x000fe4000bf46320 */
[----:B------:R-:W-:Y:S01]  /*0fd0*/  @!P0 MOV R14, R58 ;  /* 0x0000003a000e8202 */ /* 0x000fe20000000f00 */
[----:B------:R-:W2:Y:S01]  /*0fe0*/  @!P0 LDC.64 R4, c[0x0][0x398] ;  /* 0x0000e600ff048b82 */ /* 0x000ea20000000a00 */
[----:B------:R-:W-:Y:S02]  /*0ff0*/  @!P0 MOV R15, R61 ;  /* 0x0000003d000f8202 */ /* 0x000fe40000000f00 */
[----:B------:R-:W-:Y:S01]  /*1000*/  CS2R R28, SRZ ;  /* 0x00000000001c7805 */ /* 0x000fe2000001ff00 */
[----:B------:R-:W-:-:S05]  /*1010*/  @!P0 IMAD.WIDE.U32 R6, R3, R6, R14 ;  /* 0x0000000603068225 */ /* 0x000fca00078e000e */
[----:B------:R3:W5:Y:S01]  /*1020*/  @!P3 LDG.E R29, desc[UR10][R16.64] ;  /* 0x0000000a101db981 */ /* 0x000762000c1e1900 */
[----:B----4-:R-:W-:Y:S02]  /*1030*/  @!P4 IADD3 R12, P3, PT, R53, R12, RZ ;  /* 0x0000000c350cc210 */ /* 0x010fe40007f7e0ff */
[----:B------:R-:W-:Y:S01]  /*1040*/  @!P0 IADD3 R15, PT, PT, R7, R51, RZ ;  /* 0x00000033070f8210 */ /* 0x000fe20007ffe0ff */
[----:B------:R-:W5:Y:S01]  /*1050*/  @!P4 LDG.E R28, desc[UR10][R24.64] ;  /* 0x0000000a181cc981 */ /* 0x000f62000c1e1900 */
[----:B------:R-:W-:Y:S01]  /*1060*/  @!P0 SHF.L.U32 R7, R6, 0x1, RZ ;  /* 0x0000000106078819 */ /* 0x000fe200000006ff */
[----:B------:R-:W-:Y:S01]  /*1070*/  HFMA2 R3, -RZ, RZ, 0, 0 ;  /* 0x00000000ff037431 */ /* 0x000fe200000001ff */
[----:B------:R-:W-:Y:S01]  /*1080*/  @!P4 IADD3.X R13, PT, PT, R18, R13, RZ, P3, !PT ;  /* 0x0000000d120dc210 */ /* 0x000fe20001ffe4ff */
[----:B---3--:R-:W3:Y:S01]  /*1090*/  @!P2 LDC.64 R16, c[0x0][0x3f8] ;  /* 0x0000fe00ff10ab82 */ /* 0x008ee20000000a00 */
[----:B------:R-:W-:-:S03]  /*10a0*/  @!P0 SHF.L.U64.HI R20, R6, 0x1, R15 ;  /* 0x0000000106148819 */ /* 0x000fc6000001020f */
[----:B------:R4:W5:Y:S01]  /*10b0*/  @!P4 LDG.E R3, desc[UR10][R12.64] ;  /* 0x0000000a0c03c981 */ /* 0x000962000c1e1900 */
[----:B-1----:R-:W-:Y:S02]  /*10c0*/  @!P0 IADD3 R14, P3, PT, R7, R10, RZ ;  /* 0x0000000a070e8210 */ /* 0x002fe40007f7e0ff */
[----:B------:R-:W-:Y:S01]  /*10d0*/  IADD3 R51, PT, PT, R27, 0xb0, RZ ;  /* 0x000000b01b337810 */ /* 0x000fe20007ffe0ff */
[----:B0-----:R-:W-:Y:S01]  /*10e0*/  @!P1 IMAD R6, R47, R8, RZ ;  /* 0x000000082f069224 */ /* 0x001fe200078e02ff */
[----:B------:R-:W-:Y:S02]  /*10f0*/  @!P0 IADD3.X R15, PT, PT, R20, R11, RZ, P3, !PT ;  /* 0x0000000b140f8210 */ /* 0x000fe40001ffe4ff */
[----:B------:R-:W-:Y:S02]  /*1100*/  @!P1 MOV R10, R58 ;  /* 0x0000003a000a9202 */ /* 0x000fe40000000f00 */
[----:B------:R-:W-:Y:S01]  /*1110*/  @!P1 MOV R11, R61 ;  /* 0x0000003d000b9202 */ /* 0x000fe20000000f00 */
[----:B----4-:R-:W0:Y:S01]  /*1120*/  @!P1 LDC.64 R12, c[0x0][0x398] ;  /* 0x0000e600ff0c9b82 */ /* 0x010e220000000a00 */
[----:B------:R-:W-:-:S02]  /*1130*/  ISETP.GE.U32.AND P4, PT, R51, UR12, PT ;  /* 0x0000000c33007c0c */ /* 0x000fc4000bf86070 */
[----:B------:R-:W-:Y:S01]  /*1140*/  SHF.R.S32.HI R47, RZ, 0x1f, R51 ;  /* 0x0000001fff2f7819 */ /* 0x000fe20000011433 */
[----:B------:R-:W-:Y:S01]  /*1150*/  @!P1 IMAD R25, R19, R9, R6 ;  /* 0x0000000913199224 */ /* 0x000fe200078e0206 */
[----:B--2---:R-:W-:Y:S01]  /*1160*/  @!P0 IADD3 R18, P5, PT, R7, R4, RZ ;  /* 0x0000000407128210 */ /* 0x004fe20007fbe0ff */
[----:B------:R-:W-:Y:S01]  /*1170*/  @!P1 IMAD.WIDE.U32 R8, R19, R8, R10 ;  /* 0x0000000813089225 */ /* 0x000fe200078e000a */
[----:B------:R-:W-:Y:S01]  /*1180*/  ISETP.GE.AND.EX P4, PT, R47, UR13, PT, P4 ;  /* 0x0000000d2f007c0c */ /* 0x000fe2000bf86340 */
[----:B------:R-:W1:Y:S01]  /*1190*/  @!P1 LDC.64 R6, c[0x0][0x3a0] ;  /* 0x0000e800ff069b82 */ /* 0x000e620000000a00 */
[----:B------:R-:W-:Y:S02]  /*11a0*/  @!P0 IADD3.X R19, PT, PT, R20, R5, RZ, P5, !PT ;  /* 0x0000000514138210 */ /* 0x000fe40002ffe4ff */
[----:B------:R-:W-:Y:S02]  /*11b0*/  @!P1 IADD3 R5, PT, PT, R9, R25, RZ ;  /* 0x0000001909059210 */ /* 0x000fe40007ffe0ff */
[----:B------:R-:W-:-:S02]  /*11c0*/  MOV R4, RZ ;  /* 0x000000ff00047202 */ /* 0x000fc40000000f00 */
[C---:B------:R-:W-:Y:S02]  /*11d0*/  @!P1 SHF.L.U32 R55, R8.reuse, 0x1, RZ ;  /* 0x0000000108379819 */ /* 0x040fe400000006ff */
[----:B------:R-:W-:Y:S01]  /*11e0*/  @!P1 SHF.L.U64.HI R20, R8, 0x1, R5 ;  /* 0x0000000108149819 */ /* 0x000fe20000010205 */
[----:B---3--:R-:W-:Y:S01]  /*11f0*/  @!P2 IMAD R10, R21, R16, RZ ;  /* 0x00000010150aa224 */ /* 0x008fe200078e02ff */
[----:B------:R-:W-:Y:S01]  /*1200*/  IADD3 R25, PT, PT, R27, 0xc0, RZ ;  /* 0x000000c01b197810 */ /* 0x000fe20007ffe0ff */
[----:B------:R-:W2:Y:S01]  /*1210*/  @!P2 LDC.64 R8, c[0x0][0x3a0] ;  /* 0x0000e800ff08ab82 */ /* 0x000ea20000000a00 */
[----:B------:R3:W5:Y:S02]  /*1220*/  @!P0 LDG.E R4, desc[UR10][R14.64] ;  /* 0x0000000a0e048981 */ /* 0x000764000c1e1900 */
[----:B------:R-:W-:Y:S02]  /*1230*/  ISETP.GE.U32.AND P3, PT, R25, UR12, PT ;  /* 0x0000000c19007c0c */ /* 0x000fe4000bf66070 */
[----:B------:R-:W-:Y:S01]  /*1240*/  SHF.R.S32.HI R21, RZ, 0x1f, R25 ;  /* 0x0000001fff157819 */ /* 0x000fe20000011419 */
[----:B------:R-:W-:-:S02]  /*1250*/  @!P2 IMAD R57, R49, R17, R10 ;  /* 0x000000113139a224 */ /* 0x000fc400078e020a */
[----:B------:R-:W4:Y:S01]  /*1260*/  @!P2 LDC.64 R10, c[0x0][0x398] ;  /* 0x0000e600ff0aab82 */ /* 0x000f220000000a00 */
[----:B------:R-:W-:Y:S01]  /*1270*/  ISETP.GE.AND.EX P3, PT, R21, UR13, PT, P3 ;  /* 0x0000000d15007c0c */ /* 0x000fe2000bf66330 */
[----:B------:R-:W-:-:S06]  /*1280*/  HFMA2 R5, -RZ, RZ, 0, 0 ;  /* 0x00000000ff057431 */ /* 0x000fcc00000001ff */
[----:B---3--:R-:W3:Y:S01]  /*1290*/  @!P4 LDC.64 R14, c[0x0][0x3f8] ;  /* 0x0000fe00ff0ecb82 */ /* 0x008ee20000000a00 */
[----:B------:R-:W-:Y:S01]  /*12a0*/  @!P2 MOV R52, R58 ;  /* 0x0000003a0034a202 */ /* 0x000fe20000000f00 */
[----:B------:R-:W5:Y:S01]  /*12b0*/  @!P0 LDG.E R5, desc[UR10][R18.64] ;  /* 0x0000000a12058981 */ /* 0x000f62000c1e1900 */
[----:B------:R-:W-:Y:S02]  /*12c0*/  @!P2 MOV R53, R61 ;  /* 0x0000003d0035a202 */ /* 0x000fe40000000f00 */
[----:B-1----:R-:W-:Y:S01]  /*12d0*/  @!P1 IADD3 R48, P5, PT, R55, R6, RZ ;  /* 0x0000000637309210 */ /* 0x002fe20007fbe0ff */
[----:B------:R-:W-:Y:S01]  /*12e0*/  @!P2 IMAD.WIDE.U32 R16, R49, R16, R52 ;  /* 0x000000103110a225 */ /* 0x000fe200078e0034 */
[----:B0-----:R-:W-:Y:S02]  /*12f0*/  @!P1 IADD3 R52, P0, PT, R55, R12, RZ ;  /* 0x0000000c37349210 */ /* 0x001fe40007f1e0ff */
[----:B------:R-:W-:Y:S02]  /*1300*/  @!P1 IADD3.X R49, PT, PT, R20, R7, RZ, P5, !PT ;  /* 0x0000000714319210 */ /* 0x000fe40002ffe4ff */
[----:B------:R-:W-:-:S02]  /*1310*/  @!P2 IADD3 R55, PT, PT, R17, R57, RZ ;  /* 0x000000391137a210 */ /* 0x000fc40007ffe0ff */
[----:B------:R-:W-:Y:S02]  /*1320*/  @!P1 IADD3.X R53, PT, PT, R20, R13, RZ, P0, !PT ;  /* 0x0000000d14359210 */ /* 0x000fe400007fe4ff */
[C---:B------:R-:W-:Y:S01]  /*1330*/  @!P2 SHF.L.U32 R17, R16.reuse, 0x1, RZ ;  /* 0x000000011011a819 */ /* 0x040fe200000006ff */
[----:B------:R-:W0:Y:S01]  /*1340*/  @!P3 LDC.64 R12, c[0x0][0x3f8] ;  /* 0x0000fe00ff0cbb82 */ /* 0x000e220000000a00 */
[----:B------:R-:W-:Y:S02]  /*1350*/  CS2R R6, SRZ ;  /* 0x0000000000067805 */ /* 0x000fe4000001ff00 */
[----:B------:R-:W-:Y:S02]  /*1360*/  @!P2 SHF.L.U64.HI R20, R16, 0x1, R55 ;  /* 0x000000011014a819 */ /* 0x000fe40000010237 */
[----:B--2---:R-:W-:Y:S02]  /*1370*/  @!P2 IADD3 R46, P0, PT, R17, R8, RZ ;  /* 0x00000008112ea210 */ /* 0x004fe40007f1e0ff */
[----:B------:R-:W-:Y:S01]  /*1380*/  IADD3 R54, PT, PT, R27, 0xd0, RZ ;  /* 0x000000d01b367810 */ /* 0x000fe20007ffe0ff */
[----:B---3--:R-:W-:Y:S01]  /*1390*/  @!P4 IMAD R8, R47, R14, RZ ;  /* 0x0000000e2f08c224 */ /* 0x008fe200078e02ff */
[----:B------:R1:W5:Y:S01]  /*13a0*/  @!P1 LDG.E R6, desc[UR10][R48.64] ;  /* 0x0000000a30069981 */ /* 0x000362000c1e1900 */
[----:B------:R-:W-:-:S02]  /*13b0*/  @!P2 IADD3.X R47, PT, PT, R20, R9, RZ, P0, !PT ;  /* 0x00000009142fa210 */ /* 0x000fc400007fe4ff */
[----:B------:R-:W-:Y:S01]  /*13c0*/  ISETP.GE.U32.AND P0, PT, R54, UR12, PT ;  /* 0x0000000c36007c0c */ /* 0x000fe2000bf06070 */
[----:B------:R2:W5:Y:S01]  /*13d0*/  @!P1 LDG.E R7, desc[UR10][R52.64] ;  /* 0x0000000a34079981 */ /* 0x000562000c1e1900 */
[----:B----4-:R-:W-:Y:S02]  /*13e0*/  @!P2 IADD3 R16, P1, PT, R17, R10, RZ ;  /* 0x0000000a1110a210 */ /* 0x010fe40007f3e0ff */
[----:B-1----:R-:W-:Y:S02]  /*13f0*/  SHF.R.S32.HI R49, RZ, 0x1f, R54 ;  /* 0x0000001fff317819 */ /* 0x002fe40000011436 */
[----:B------:R-:W-:Y:S02]  /*1400*/  @!P4 MOV R18, R58 ;  /* 0x0000003a0012c202 */ /* 0x000fe40000000f00 */
[----:B------:R-:W-:Y:S02]  /*1410*/  ISETP.GE.AND.EX P0, PT, R49, UR13, PT, P0 ;  /* 0x0000000d31007c0c */ /* 0x000fe4000bf06300 */
[----:B------:R-:W-:-:S02]  /*1420*/  @!P4 MOV R19, R61 ;  /* 0x0000003d0013c202 */ /* 0x000fc40000000f00 */
[----:B------:R-:W-:Y:S02]  /*1430*/  @!P2 IADD3.X R17, PT, PT, R20, R11, RZ, P1, !PT ;  /* 0x0000000b1411a210 */ /* 0x000fe40000ffe4ff */
[----:B------:R-:W1:Y:S01]  /*1440*/  @!P4 LDC.64 R10, c[0x0][0x3a0] ;  /* 0x0000e800ff0acb82 */ /* 0x000e620000000a00 */
[C---:B------:R-:W-:Y:S02]  /*1450*/  @!P4 IMAD R55, R51.reuse, R15, R8 ;  /* 0x0000000f3337c224 */ /* 0x040fe400078e0208 */
[----:B------:R-:W-:Y:S01]  /*1460*/  @!P4 IMAD.WIDE.U32 R14, R51, R14, R18 ;  /* 0x0000000e330ec225 */ /* 0x000fe200078e0012 */
[----:B------:R-:W-:-:S04]  /*1470*/  UIMAD.WIDE UR8, UR6, 0x8, UR8 ;  /* 0x00000008060878a5 */ /* 0x000fc8000f8e0208 */
[----:B------:R-:W3:Y:S01]  /*1480*/  @!P4 LDC.64 R18, c[0x0][0x398] ;  /* 0x0000e600ff12cb82 */ /* 0x000ee20000000a00 */
[----:B------:R-:W-:Y:S01]  /*1490*/  @!P4 IADD3 R15, PT, PT, R15, R55, RZ ;  /* 0x000000370f0fc210 */ /* 0x000fe20007ffe0ff */
[----:B0-----:R-:W-:Y:S01]  /*14a0*/  @!P3 IMAD R22, R21, R12, RZ ;  /* 0x0000000c1516b224 */ /* 0x001fe200078e02ff */
[----:B------:R-:W-:Y:S02]  /*14b0*/  CS2R R8, SRZ ;  /* 0x0000000000087805 */ /* 0x000fe4000001ff00 */
[C---:B------:R-:W-:Y:S02]  /*14c0*/  @!P4 SHF.L.U32 R57, R14.reuse, 0x1, RZ ;  /* 0x000000010e39c819 */ /* 0x040fe400000006ff */
[----:B------:R-:W-:Y:S01]  /*14d0*/  @!P4 SHF.L.U64.HI R26, R14, 0x1, R15 ;  /* 0x000000010e1ac819 */ /* 0x000fe2000001020f */
[----:B------:R-:W0:Y:S01]  /*14e0*/  @!P0 LDC.64 R20, c[0x0][0x3f8] ;  /* 0x0000fe00ff148b82 */ /* 0x000e220000000a00 */
[----:B------:R-:W-:Y:S01]  /*14f0*/  MOV R14, UR8 ;  /* 0x00000008000e7c02 */ /* 0x000fe20008000f00 */
[----:B------:R4:W5:Y:S01]  /*1500*/  @!P2 LDG.E R8, desc[UR10][R46.64] ;  /* 0x0000000a2e08a981 */ /* 0x000962000c1e1900 */
[----:B------:R-:W-:-:S02]  /*1510*/  MOV R15, UR9 ;  /* 0x00000009000f7c02 */ /* 0x000fc40008000f00 */
[----:B------:R-:W-:Y:S01]  /*1520*/  IADD3 R24, PT, PT, R27, 0xe0, RZ ;  /* 0x000000e01b187810 */ /* 0x000fe20007ffe0ff */
[----:B--2---:R-:W-:Y:S01]  /*1530*/  @!P3 IMAD R53, R25, R13, R22 ;  /* 0x0000000d1935b224 */ /* 0x004fe200078e0216 */
[----:B------:R2:W5:Y:S04]  /*1540*/  @!P2 LDG.E R9, desc[UR10][R16.64] ;  /* 0x0000000a1009a981 */ /* 0x000568000c1e1900 */
[----:B------:R-:W3:Y:S01]  /*1550*/  LDG.E.64 R14, desc[UR10][R14.64] ;  /* 0x0000000a0e0e7981 */ /* 0x000ee2000c1e1b00 */
[----:B----4-:R-:W-:Y:S02]  /*1560*/  @!P3 MOV R46, R58 ;  /* 0x0000003a002eb202 */ /* 0x010fe40000000f00 */
[----:B------:R-:W-:Y:S02]  /*1570*/  @!P3 MOV R47, R61 ;  /* 0x0000003d002fb202 */ /* 0x000fe40000000f00 */
[----:B------:R-:W-:Y:S01]  /*1580*/  IADD3 R22, PT, PT, R27, 0xf0, RZ ;  /* 0x000000f01b167810 */ /* 0x000fe20007ffe0ff */
[----:B--2---:R-:W2:Y:S01]  /*1590*/  @!P3 LDC.64 R16, c[0x0][0x398] ;  /* 0x0000e600ff10bb82 */ /* 0x004ea20000000a00 */
[----:B------:R-:W-:Y:S01]  /*15a0*/  @!P3 IMAD.WIDE.U32 R46, R25, R12, R46 ;  /* 0x0000000c192eb225 */ /* 0x000fe200078e002e */
[----:B------:R-:W-:-:S02]  /*15b0*/  ISETP.GE.U32.AND P1, PT, R24, UR12, PT ;  /* 0x0000000c18007c0c */ /* 0x000fc4000bf26070 */
[----:B------:R-:W-:Y:S02]  /*15c0*/  SHF.R.S32.HI R27, RZ, 0x1f, R24 ;  /* 0x0000001fff1b7819 */ /* 0x000fe40000011418 */
[----:B-1----:R-:W-:Y:S02]  /*15d0*/  @!P4 IADD3 R50, P5, PT, R57, R10, RZ ;  /* 0x0000000a3932c210 */ /* 0x002fe40007fbe0ff */
[----:B------:R-:W1:Y:S01]  /*15e0*/  @!P3 LDC.64 R12, c[0x0][0x3a0] ;  /* 0x0000e800ff0cbb82 */ /* 0x000e620000000a00 */
[----:B------:R-:W-:Y:S02]  /*15f0*/  ISETP.GE.AND.EX P1, PT, R27, UR13, PT, P1 ;  /* 0x0000000d1b007c0c */ /* 0x000fe4000bf26310 */
[C---:B------:R-:W-:Y:S02]  /*1600*/  @!P4 IADD3.X R51, PT, PT, R26.reuse, R11, RZ, P5, !PT ;  /* 0x0000000b1a33c210 */ /* 0x040fe40002ffe4ff */
[----:B---3--:R-:W-:Y:S02]  /*1610*/  @!P4 IADD3 R56, P5, PT, R57, R18, RZ ;  /* 0x000000123938c210 */ /* 0x008fe40007fbe0ff */
[----:B------:R-:W-:Y:S01]  /*1620*/  @!P3 IADD3 R53, PT, PT, R47, R53, RZ ;  /* 0x000000352f35b210 */ /* 0x000fe20007ffe0ff */
[----:B0-----:R-:W-:Y:S01]  /*1630*/  @!P0 IMAD R47, R49, R20, RZ ;  /* 0x00000014312f8224 */ /* 0x001fe200078e02ff */
[----:B------:R-:W-:Y:S01]  /*1640*/  @!P4 IADD3.X R57, PT, PT, R26, R19, RZ, P5, !PT ;  /* 0x000000131a39c210 */ /* 0x000fe20002ffe4ff */
[----:B------:R-:W0:Y:S01]  /*1650*/  @!P0 LDC.64 R10, c[0x0][0x3a0] ;  /* 0x0000e800ff0a8b82 */ /* 0x000e220000000a00 */
[----:B------:R-:W-:Y:S01]  /*1660*/  @!P0 MOV R18, R58 ;  /* 0x0000003a00128202 */ /* 0x000fe20000000f00 */
[----:B------:R1:W5:Y:S01]  /*1670*/  @!P4 LDG.E R44, desc[UR10][R50.64] ;  /* 0x0000000a322cc981 */ /* 0x000362000c1e1900 */
[----:B------:R-:W-:-:S02]  /*1680*/  @!P0 MOV R19, R61 ;  /* 0x0000003d00138202 */ /* 0x000fc40000000f00 */
[----:B------:R-:W-:Y:S02]  /*1690*/  ISETP.GE.U32.AND P2, PT, R22, UR12, PT ;  /* 0x0000000c16007c0c */ /* 0x000fe4000bf46070 */
[----:B------:R-:W-:Y:S01]  /*16a0*/  SHF.R.S32.HI R25, RZ, 0x1f, R22 ;  /* 0x0000001fff197819 */ /* 0x000fe20000011416 */
[C---:B------:R-:W-:Y:S02]  /*16b0*/  @!P0 IMAD R47, R54.reuse, R21, R47 ;  /* 0x00000015362f8224 */ /* 0x040fe400078e022f */
[----:B------:R-:W-:Y:S01]  /*16c0*/  @!P0 IMAD.WIDE.U32 R54, R54, R20, R18 ;  /* 0x0000001436368225 */ /* 0x000fe200078e0012 */
[----:B------:R-:W-:Y:S01]  /*16d0*/  ISETP.GE.AND.EX P2, PT, R25, UR13, PT, P2 ;  /* 0x0000000d19007c0c */ /* 0x000fe2000bf46320 */
[----:B------:R-:W3:Y:S01]  /*16e0*/  @!P0 LDC.64 R18, c[0x0][0x398] ;  /* 0x0000e600ff128b82 */ /* 0x000ee20000000a00 */
[----:B------:R-:W-:-:S07]  /*16f0*/  @!P3 SHF.L.U32 R49, R46, 0x1, RZ ;  /* 0x000000012e31b819 */ /* 0x000fce00000006ff */
[----:B------:R-:W4:Y:S01]  /*1700*/  @!P1 LDC.64 R20, c[0x0][0x3f8] ;  /* 0x0000fe00ff149b82 */ /* 0x000f220000000a00 */
[----:B------:R-:W-:Y:S02]  /*1710*/  @!P3 SHF.L.U64.HI R26, R46, 0x1, R53 ;  /* 0x000000012e1ab819 */ /* 0x000fe40000010235 */
[----:B-1----:R-:W-:Y:S02]  /*1720*/  @!P3 IADD3 R50, P5, PT, R49, R12, RZ ;  /* 0x0000000c3132b210 */ /* 0x002fe40007fbe0ff */
[----:B------:R-:W-:Y:S02]  /*1730*/  @!P0 IADD3 R47, PT, PT, R55, R47, RZ ;  /* 0x0000002f372f8210 */ /* 0x000fe40007ffe0ff */
[----:B------:R-:W-:Y:S02]  /*1740*/  @!P3 IADD3.X R51, PT, PT, R26, R13, RZ, P5, !PT ;  /* 0x0000000d1a33b210 */ /* 0x000fe40002ffe4ff */
[----:B------:R-:W1:Y:S01]  /*1750*/  @!P2 LDC.64 R12, c[0x0][0x3f8] ;  /* 0x0000fe00ff0cab82 */ /* 0x000e620000000a00 */
[----:B--2---:R-:W-:-:S02]  /*1760*/  @!P3 IADD3 R16, P6, PT, R49, R16, RZ ;  /* 0x000000103110b210 */ /* 0x004fc40007fde0ff */
[C---:B------:R-:W-:Y:S02]  /*1770*/  @!P0 SHF.L.U32 R55, R54.reuse, 0x1, RZ ;  /* 0x0000000136378819 */ /* 0x040fe400000006ff */
[----:B------:R-:W-:Y:S02]  /*1780*/  CS2R R48, SRZ ;  /* 0x0000000000307805 */ /* 0x000fe4000001ff00 */
[----:B------:R-:W-:Y:S01]  /*1790*/  @!P0 SHF.L.U64.HI R54, R54, 0x1, R47 ;  /* 0x0000000136368819 */ /* 0x000fe2000001022f */
[----:B------:R-:W-:Y:S01]  /*17a0*/  HFMA2 R46, -RZ, RZ, 0, 0 ;  /* 0x00000000ff2e7431 */ /* 0x000fe200000001ff */
[----:B------:R-:W-:Y:S02]  /*17b0*/  MOV R47, RZ ;  /* 0x000000ff002f7202 */ /* 0x000fe40000000f00 */
[----:B------:R-:W-:Y:S01]  /*17c0*/  @!P3 IADD3.X R17, PT, PT, R26, R17, RZ, P6, !PT ;  /* 0x000000111a11b210 */ /* 0x000fe200037fe4ff */
[----:B------:R-:W5:Y:S04]  /*17d0*/  @!P3 LDG.E R48, desc[UR10][R50.64] ;  /* 0x0000000a3230b981 */ /* 0x000f68000c1e1900 */
[----:B------:R2:W5:Y:S01]  /*17e0*/  @!P3 LDG.E R47, desc[UR10][R16.64] ;  /* 0x0000000a102fb981 */ /* 0x000562000c1e1900 */
[----:B---3--:R-:W-:Y:S01]  /*17f0*/  @!P0 IADD3 R26, P3, PT, R55, R18, RZ ;  /* 0x00000012371a8210 */ /* 0x008fe20007f7e0ff */
[----:B----4-:R-:W-:-:S02]  /*1800*/  @!P1 IMAD R18, R27, R20, RZ ;  /* 0x000000141b129224 */ /* 0x010fc400078e02ff */
[----:B------:R3:W5:Y:S01]  /*1810*/  @!P4 LDG.E R46, desc[UR10][R56.64] ;  /* 0x0000000a382ec981 */ /* 0x000762000c1e1900 */
[----:B0-----:R-:W-:Y:S02]  /*1820*/  @!P0 IADD3 R52, P4, PT, R55, R10, RZ ;  /* 0x0000000a37348210 */ /* 0x001fe40007f9e0ff */
[----:B------:R-:W-:Y:S02]  /*1830*/  @!P0 IADD3.X R27, PT, PT, R54, R19, RZ, P3, !PT ;  /* 0x00000013361b8210 */ /* 0x000fe40001ffe4ff */
[----:B--2---:R-:W-:Y:S02]  /*1840*/  @!P1 MOV R16, R58 ;  /* 0x0000003a00109202 */ /* 0x004fe40000000f00 */
[----:B------:R-:W-:Y:S01]  /*1850*/  @!P1 MOV R17, R61 ;  /* 0x0000003d00119202 */ /* 0x000fe20000000f00 */
[----:B------:R-:W-:Y:S01]  /*1860*/  @!P1 IMAD R19, R24, R21, R18 ;  /* 0x0000001518139224 */ /* 0x000fe200078e0212 */
[----:B------:R-:W-:Y:S02]  /*1870*/  @!P0 IADD3.X R53, PT, PT, R54, R11, RZ, P4, !PT ;  /* 0x0000000b36358210 */ /* 0x000fe400027fe4ff */
[----:B------:R-:W0:Y:S01]  /*1880*/  @!P1 LDC.64 R10, c[0x0][0x3a0] ;  /* 0x0000e800ff0a9b82 */ /* 0x000e220000000a00 */
[----:B------:R-:W-:Y:S01]  /*1890*/  @!P1 IMAD.WIDE.U32 R20, R24, R20, R16 ;  /* 0x0000001418149225 */ /* 0x000fe200078e0010 */
[----:B------:R-:W-:-:S02]  /*18a0*/  ISETP.NE.AND P3, PT, RZ, UR7, PT ;  /* 0x00000007ff007c0c */ /* 0x000fc4000bf65270 */
[----:B------:R-:W-:Y:S02]  /*18b0*/  CS2R R50, SRZ ;  /* 0x0000000000327805 */ /* 0x000fe4000001ff00 */
[----:B------:R-:W-:Y:S01]  /*18c0*/  @!P2 MOV R54, R58 ;  /* 0x0000003a0036a202 */ /* 0x000fe20000000f00 */
[-C--:B-1----:R-:W-:Y:S01]  /*18d0*/  @!P2 IMAD R25, R25, R12.reuse, RZ ;  /* 0x0000000c1919a224 */ /* 0x082fe200078e02ff */
[----:B------:R-:W-:Y:S01]  /*18e0*/  @!P1 IADD3 R19, PT, PT, R21, R19, RZ ;  /* 0x0000001315139210 */ /* 0x000fe20007ffe0ff */
[----:B------:R1:W5:Y:S01]  /*18f0*/  @!P0 LDG.E R49, desc[UR10][R52.64] ;  /* 0x0000000a34318981 */ /* 0x000362000c1e1900 */
[----:B------:R-:W2:Y:S01]  /*1900*/  @!P1 LDC.64 R16, c[0x0][0x398] ;  /* 0x0000e600ff109b82 */ /* 0x000ea20000000a00 */
[----:B------:R-:W-:Y:S02]  /*1910*/  @!P2 MOV R55, R61 ;  /* 0x0000003d0037a202 */ /* 0x000fe40000000f00 */
[----:B------:R4:W5:Y:S01]  /*1920*/  @!P0 LDG.E R50, desc[UR10][R26.64] ;  /* 0x0000000a1a328981 */ /* 0x000962000c1e1900 */
[----:B---3--:R-:W-:Y:S01]  /*1930*/  @!P1 SHF.L.U64.HI R56, R20, 0x1, R19 ;  /* 0x0000000114389819 */ /* 0x008fe20000010213 */
[----:B------:R-:W-:-:S03]  /*1940*/  @!P2 IMAD.WIDE.U32 R54, R22, R12, R54 ;  /* 0x0000000c1636a225 */ /* 0x000fc600078e0036 */
[----:B------:R-:W3:Y:S01]  /*1950*/  @!P2 LDC.64 R18, c[0x0][0x398] ;  /* 0x0000e600ff12ab82 */ /* 0x000ee20000000a00 */
[----:B-1----:R-:W-:Y:S01]  /*1960*/  @!P1 SHF.L.U32 R53, R20, 0x1, RZ ;  /* 0x0000000114359819 */ /* 0x002fe200000006ff */
[----:B----4-:R-:W-:-:S06]  /*1970*/  @!P2 IMAD R27, R22, R13, R25 ;  /* 0x0000000d161ba224 */ /* 0x010fcc00078e0219 */
[----:B------:R-:W1:Y:S08]  /*1980*/  @!P2 LDC.64 R12, c[0x0][0x3a0] ;  /* 0x0000e800ff0cab82 */ /* 0x000e700000000a00 */
[----:B------:R-:W4:Y:S08]  /*1990*/  LDC.64 R24, c[0x0][0x3a8] ;  /* 0x0000ea00ff187b82 */ /* 0x000f300000000a00 */
[----:B------:R-:W4:Y:S01]  /*19a0*/  @P3 LDC.64 R20, c[0x0][0x3b0] ;  /* 0x0000ec00ff143b82 */ /* 0x000f220000000a00 */
[----:B0-----:R-:W-:-:S02]  /*19b0*/  @!P1 IADD3 R10, P0, PT, R53, R10, RZ ;  /* 0x0000000a350a9210 */ /* 0x001fc40007f1e0ff */
[----:B------:R-:W-:Y:S02]  /*19c0*/  LOP3.LUT R52, R43, 0xffff, RZ, 0xc0, !PT ;  /* 0x0000ffff2b347812 */ /* 0x000fe400078ec0ff */
[----:B------:R-:W-:Y:S02]  /*19d0*/  @!P1 IADD3.X R11, PT, PT, R56, R11, RZ, P0, !PT ;  /* 0x0000000b380b9210 */ /* 0x000fe400007fe4ff */
[----:B--2---:R-:W-:Y:S02]  /*19e0*/  @!P1 IADD3 R26, P0, PT, R53, R16, RZ ;  /* 0x00000010351a9210 */ /* 0x004fe40007f1e0ff */
[----:B------:R-:W-:Y:S01]  /*19f0*/  @!P2 IADD3 R53, PT, PT, R55, R27, RZ ;  /* 0x0000001b3735a210 */ /* 0x000fe20007ffe0ff */
[----:B------:R0:W5:Y:S01]  /*1a00*/  @!P1 LDG.E R51, desc[UR10][R10.64] ;  /* 0x0000000a0a339981 */ /* 0x000162000c1e1900 */
[----:B------:R-:W-:Y:S02]  /*1a10*/  @!P2 SHF.L.U32 R55, R54, 0x1, RZ ;  /* 0x000000013637a819 */ /* 0x000fe400000006ff */
[----:B------:R-:W-:Y:S01]  /*1a20*/  @!P1 IADD3.X R27, PT, PT, R56, R17, RZ, P0, !PT ;  /* 0x00000011381b9210 */ /* 0x000fe200007fe4ff */
[----:B------:R-:W-:Y:S01]  /*1a30*/  IMAD R17, R23, 0x3c, R52 ;  /* 0x0000003c17117824 */ /* 0x000fe200078e0234 */
[----:B-1----:R-:W-:-:S02]  /*1a40*/  @!P2 IADD3 R16, P0, PT, R55, R12, RZ ;  /* 0x0000000c3710a210 */ /* 0x002fc40007f1e0ff */
[----:B---3--:R-:W-:Y:S02]  /*1a50*/  @!P2 IADD3 R18, P4, PT, R55, R18, RZ ;  /* 0x000000123712a210 */ /* 0x008fe40007f9e0ff */
[----:B0-----:R-:W-:Y:S01]  /*1a60*/  @!P2 SHF.L.U64.HI R10, R54, 0x1, R53 ;  /* 0x00000001360aa819 */ /* 0x001fe20000010235 */
[----:B----4-:R-:W-:-:S04]  /*1a70*/  IMAD.WIDE R24, R17, 0x4, R24 ;  /* 0x0000000411187825 */ /* 0x010fc800078e0218 */
[----:B------:R-:W-:Y:S01]  /*1a80*/  HFMA2 R53, -RZ, RZ, 0, 0 ;  /* 0x00000000ff357431 */ /* 0x000fe200000001ff */
[----:B------:R-:W-:Y:S02]  /*1a90*/  CS2R R54, SRZ ;  /* 0x0000000000367805 */ /* 0x000fe4000001ff00 */
[C---:B------:R-:W-:Y:S01]  /*1aa0*/  @!P2 IADD3.X R19, PT, PT, R10.reuse, R19, RZ, P4, !PT ;  /* 0x000000130a13a210 */ /* 0x040fe200027fe4ff */
[----:B------:R-:W-:Y:S01]  /*1ab0*/  @P3 IMAD.WIDE R20, R17, 0x4, R20 ;  /* 0x0000000411143825 */ /* 0x000fe200078e0214 */
[----:B------:R-:W-:Y:S02]  /*1ac0*/  @!P2 IADD3.X R17, PT, PT, R10, R13, RZ, P0, !PT ;  /* 0x0000000d0a11a210 */ /* 0x000fe400007fe4ff */
[----:B------:R-:W-:Y:S01]  /*1ad0*/  CS2R R10, SRZ ;  /* 0x00000000000a7805 */ /* 0x000fe2000001ff00 */
[----:B------:R0:W5:Y:S04]  /*1ae0*/  @!P1 LDG.E R53, desc[UR10][R26.64] ;  /* 0x0000000a1a359981 */ /* 0x000168000c1e1900 */
[----:B------:R0:W5:Y:S04]  /*1af0*/  @!P2 LDG.E R55, desc[UR10][R16.64] ;  /* 0x0000000a1037a981 */ /* 0x000168000c1e1900 */
[----:B------:R0:W5:Y:S04]  /*1b00*/  @!P2 LDG.E R54, desc[UR10][R18.64] ;  /* 0x0000000a1236a981 */ /* 0x000168000c1e1900 */
[----:B------:R0:W5:Y:S04]  /*1b10*/  @P3 LDG.E.64 R10, desc[UR10][R20.64] ;  /* 0x0000000a140a3981 */ /* 0x000168000c1e1b00 */
[----:B------:R0:W5:Y:S01]  /*1b20*/  LDG.E.64 R12, desc[UR10][R24.64] ;  /* 0x0000000a180c7981 */ /* 0x000162000c1e1b00 */
[----:B------:R-:W-:Y:S01]  /*1b30*/  UISETP.NE.AND UP1, UPT, UR7, URZ, UPT ;  /* 0x000000ff0700728c */ /* 0x000fe2000bf25270 */
[----:B------:R-:W-:Y:S01]  /*1b40*/  UMOV UR12, 0x3f800000 ;  /* 0x3f800000000c7882 */ /* 0x000fe20000000000 */
[----:B------:R-:W-:-:S13]  /*1b50*/  R2UR UR9, R14 ;  /* 0x000000000e0972ca */ /* 0x000fda00000e0000 */
[----:B------:R-:W-:-:S05]  /*1b60*/  MOV R14, UR9 ;  /* 0x00000009000e7c02 */ /* 0x000fca0008000f00 */
[----:B------:R-:W-:-:S05]  /*1b70*/  FFMA.FTZ R15, -R14, UR9, R15 ;  /* 0x000000090e0f7c23 */ /* 0x000fca000801010f */
[----:B------:R-:W-:-:S13]  /*1b80*/  FSETP.GTU.FTZ.AND P0, PT, R15, RZ, PT ;  /* 0x000000ff0f00720b */ /* 0x000fda0003f1c000 */
[----:B------:R-:W-:-:S05]  /*1b90*/  VOTEU.ANY UP0, P0 ;  /* 0x0000000000ff7886 */ /* 0x000fca0000000100 */
[----:B------:R-:W1:Y:S01]  /*1ba0*/  @UP0 LDCU UR5, c[0x0][0x3c0] ;  /* 0x00007800ff0507ac */ /* 0x000e620008000800 */
[----:B------:R-:W-:-:S13]  /*1bb0*/  PLOP3.LUT P0, PT, PT, PT, UP0, 0x80, 0x8 ;  /* 0x000000000008781c */ /* 0x000fda0003f0f008 */
[----:B-1----:R-:W-:-:S06]  /*1bc0*/  @P0 FADD.FTZ R14, R15, UR5 ;  /* 0x000000050f0e0e21 */ /* 0x002fcc0008010000 */
[----:B------:R-:W1:Y:S02]  /*1bd0*/  @P0 MUFU.RSQ R14, R14 ;  /* 0x0000000e000e0308 */ /* 0x000e640000001400 */
[----:B-1----:R-:W-:-:S13]  /*1be0*/  @P0 R2UR UR5, R14 ;  /* 0x000000000e0502ca */ /* 0x002fda00000e0000 */
[----:B------:R-:W-:Y:S01]  /*1bf0*/  @UP0 UMOV UR12, UR5 ;  /* 0x00000005000c0c82 */ /* 0x000fe20008000000 */
[----:B0-----:R-:W-:Y:S05]  /*1c00*/  BRA.U UP1, `(.L_x_718) ;  /* 0x0000001101847547 */ /* 0x001fea000b800000 */
        /* <DEDUP_REMOVED lines=9> */
[----:B------:R-:W-:Y:S01]  /*1ca0*/  FMUL.FTZ R19, R17, UR12 ;  /* 0x0000000c11137c20 */ /* 0x000fe20008410000 */
[----:B------:R-:W-:Y:S01]  /*1cb0*/  FMUL.FTZ R18, R13, R14 ;  /* 0x0000000e0d127220 */ /* 0x000fe20000410000 */
[----:B------:R-:W-:Y:S01]  /*1cc0*/  FADD.FTZ R17, RZ, R21 ;  /* 0x00000015ff117221 */ /* 0x000fe20000010000 */
[----:B------:R-:W-:Y:S01]  /*1cd0*/  FFMA.FTZ R20, R16, R21, RZ ;  /* 0x0000001510147223 */ /* 0x000fe200000100ff */
[--C-:B------:R-:W-:Y:S02]  /*1ce0*/  HADD2.F32 R21, -RZ, R39.reuse.H0_H0 ;  /* 0x20000027ff157230 */ /* 0x100fe40000004100 */
[----:B------:R-:W-:Y:S01]  /*1cf0*/  FADD.FTZ R22, R22, -UR9 ;  /* 0x8000000916167e21 */ /* 0x000fe20008010000 */
[----:B------:R-:W-:Y:S02]  /*1d00*/  HADD2.F32 R24, -RZ, R40.H1_H1 ;  /* 0x30000028ff187230 */ /* 0x000fe40000004100 */
[----:B------:R-:W-:Y:S01]  /*1d10*/  FFMA.FTZ R25, R19, R18, R20 ;  /* 0x0000001213197223 */ /* 0x000fe20000010014 */
[----:B------:R-:W-:Y:S01]  /*1d20*/  FADD.FTZ R17, R18, R17 ;  /* 0x0000001112117221 */ /* 0x000fe20000010000 */
[----:B------:R-:W-:Y:S01]  /*1d30*/  FFMA.FTZ R20, R15, R16, RZ ;  /* 0x000000100f147223 */ /* 0x000fe200000100ff */
[----:B------:R-:W-:Y:S01]  /*1d40*/  FMUL.FTZ R22, R22, UR12 ;  /* 0x0000000c16167c20 */ /* 0x000fe20008410000 */
[----:B------:R-:W-:Y:S01]  /*1d50*/  FADD.FTZ R16, RZ, R15 ;  /* 0x0000000fff107221 */ /* 0x000fe20000010000 */
[----:B------:R-:W-:Y:S01]  /*1d60*/  FMUL.FTZ R18, R12, R21 ;  /* 0x000000150c127220 */ /* 0x000fe20000410000 */
[----:B------:R-:W-:Y:S01]  /*1d70*/  FADD.FTZ R24, R24, -UR9 ;  /* 0x8000000918187e21 */ /* 0x000fe20008010000 */
[C---:B------:R-:W-:Y:S01]  /*1d80*/  FFMA.FTZ R15, R21.reuse, R22, R20 ;  /* 0x00000016150f7223 */ /* 0x040fe20000010014 */
[----:B------:R-:W-:Y:S01]  /*1d90*/  FADD.FTZ R16, R21, R16 ;  /* 0x0000001015107221 */ /* 0x000fe20000010000 */
[----:B------:R-:W-:Y:S01]  /*1da0*/  FFMA.FTZ R20, R22, R18, R25 ;  /* 0x0000001216147223 */ /* 0x000fe20000010019 */
[----:B------:R-:W-:-:S02]  /*1db0*/  HADD2.F32 R22, -RZ, R39.H1_H1 ;  /* 0x30000027ff167230 */ /* 0x000fc40000004100 */
[----:B------:R-:W-:Y:S01]  /*1dc0*/  FFMA.FTZ R25, R14, R19, RZ ;  /* 0x000000130e197223 */ /* 0x000fe200000100ff */
[----:B------:R-:W-:Y:S01]  /*1dd0*/  FMUL.FTZ R21, R24, UR12 ;  /* 0x0000000c18157c20 */ /* 0x000fe20008410000 */
[----:B------:R-:W-:Y:S01]  /*1de0*/  FADD.FTZ R19, RZ, R14 ;  /* 0x0000000eff137221 */ /* 0x000fe20000010000 */
[----:B------:R-:W-:Y:S02]  /*1df0*/  HADD2.F32 R24, -RZ, R38.H0_H0 ;  /* 0x20000026ff187230 */ /* 0x000fe40000004100 */
[----:B------:R-:W-:Y:S01]  /*1e00*/  FADD.FTZ R17, R17, R18 ;  /* 0x0000001211117221 */ /* 0x000fe20000010000 */
[C---:B------:R-:W-:Y:S01]  /*1e10*/  FFMA.FTZ R14, R22.reuse, R21, R25 ;  /* 0x00000015160e7223 */ /* 0x040fe20000010019 */
[----:B------:R-:W-:Y:S01]  /*1e20*/  FADD.FTZ R19, R22, R19 ;  /* 0x0000001316137221 */ /* 0x000fe20000010000 */
[----:B------:R-:W-:Y:S01]  /*1e30*/  FMUL.FTZ R22, R13, R22 ;  /* 0x000000160d167220 */ /* 0x000fe20000410000 */
[----:B------:R-:W-:Y:S01]  /*1e40*/  FADD.FTZ R24, R24, -UR9 ;  /* 0x8000000918187e21 */ /* 0x000fe20008010000 */
[----:B------:R-:W-:-:S02]  /*1e50*/  HADD2.F32 R18, -RZ, R37.H0_H0 ;  /* 0x20000025ff127230 */ /* 0x000fc40000004100 */
[----:B------:R-:W-:Y:S01]  /*1e60*/  FFMA.FTZ R20, R21, R22, R20 ;  /* 0x0000001615147223 */ /* 0x000fe20000010014 */
[----:B------:R-:W-:Y:S01]  /*1e70*/  FMUL.FTZ R25, R24, UR12 ;  /* 0x0000000c18197c20 */ /* 0x000fe20008410000 */
[----:B------:R-:W-:Y:S02]  /*1e80*/  HADD2.F32 R21, -RZ, R38.H1_H1 ;  /* 0x30000026ff157230 */ /* 0x000fe40000004100 */
[----:B------:R-:W-:Y:S01]  /*1e90*/  FADD.FTZ R16, R16, R18 ;  /* 0x0000001210107221 */ /* 0x000fe20000010000 */
[----:B------:R-:W-:Y:S01]  /*1ea0*/  FADD.FTZ R17, R22, R17 ;  /* 0x0000001116117221 */ /* 0x000fe20000010000 */
[----:B------:R-:W-:Y:S01]  /*1eb0*/  FFMA.FTZ R15, R18, R25, R15 ;  /* 0x00000019120f7223 */ /* 0x000fe2000001000f */
[----:B------:R-:W-:Y:S01]  /*1ec0*/  FMUL.FTZ R18, R12, R18 ;  /* 0x000000120c127220 */ /* 0x000fe20000410000 */
[----:B------:R-:W-:Y:S01]  /*1ed0*/  FADD.FTZ R22, R21, -UR9 ;  /* 0x8000000915167e21 */ /* 0x000fe20008010000 */
[----:B------:R-:W-:Y:S02]  /*1ee0*/  HADD2.F32 R21, -RZ, R37.H1_H1 ;  /* 0x30000025ff157230 */ /* 0x000fe40000004100 */
[----:B------:R-:W-:Y:S01]  /*1ef0*/  FFMA.FTZ R20, R25, R18, R20 ;  /* 0x0000001219147223 */ /* 0x000fe20000010014 */
[----:B------:R-:W-:Y:S01]  /*1f00*/  FMUL.FTZ R25, R22, UR12 ;  /* 0x0000000c16197c20 */ /* 0x000fe20008410000 */
[----:B------:R-:W-:-:S02]  /*1f10*/  HADD2.F32 R22, -RZ, R36.H0_H0 ;  /* 0x20000024ff167230 */ /* 0x000fc40000004100 */
[----:B------:R-:W-:Y:S01]  /*1f20*/  FADD.FTZ R19, R19, R21 ;  /* 0x0000001513137221 */ /* 0x000fe20000010000 */
[----:B------:R-:W-:Y:S01]  /*1f30*/  FADD.FTZ R18, R17, R18 ;  /* 0x0000001211127221 */ /* 0x000fe20000010000 */
[----:B------:R-:W-:Y:S01]  /*1f40*/  FFMA.FTZ R14, R21, R25, R14 ;  /* 0x00000019150e7223 */ /* 0x000fe2000001000e */
[----:B------:R-:W-:Y:S01]  /*1f50*/  FMUL.FTZ R21, R13, R21 ;  /* 0x000000150d157220 */ /* 0x000fe20000410000 */
[----:B------:R-:W-:Y:S01]  /*1f60*/  FADD.FTZ R24, R22, -UR9 ;  /* 0x8000000916187e21 */ /* 0x000fe20008010000 */
[----:B------:R-:W-:Y:S02]  /*1f70*/  HADD2.F32 R22, -RZ, R35.H0_H0 ;  /* 0x20000023ff167230 */ /* 0x000fe40000004100 */
[----:B------:R-:W-:Y:S01]  /*1f80*/  FFMA.FTZ R20, R25, R21, R20 ;  /* 0x0000001519147223 */ /* 0x000fe20000010014 */
[----:B------:R-:W-:Y:S01]  /*1f90*/  FADD.FTZ R17, R21, R18 ;  /* 0x0000001215117221 */ /* 0x000fe20000010000 */
[----:B------:R-:W-:Y:S01]  /*1fa0*/  FMUL.FTZ R25, R24, UR12 ;  /* 0x0000000c18197c20 */ /* 0x000fe20008410000 */
[----:B------:R-:W-:-:S02]  /*1fb0*/  HADD2.F32 R21, -RZ, R36.H1_H1 ;  /* 0x30000024ff157230 */ /* 0x000fc40000004100 */
[----:B------:R-:W-:Y:S01]  /*1fc0*/  FADD.FTZ R16, R16, R22 ;  /* 0x0000001610107221 */ /* 0x000fe20000010000 */
[----:B------:R-:W-:Y:S01]  /*1fd0*/  FMUL.FTZ R18, R12, R22 ;  /* 0x000000160c127220 */ /* 0x000fe20000410000 */
[----:B------:R-:W-:Y:S01]  /*1fe0*/  FFMA.FTZ R15, R22, R25, R15 ;  /* 0x00000019160f7223 */ /* 0x000fe2000001000f */
[----:B------:R-:W-:Y:S01]  /*1ff0*/  FADD.FTZ R22, R21, -UR9 ;  /* 0x8000000915167e21 */ /* 0x000fe20008010000 */
[----:B------:R-:W-:Y:S02]  /*2000*/  HADD2.F32 R21, -RZ, R35.H1_H1 ;  /* 0x30000023ff157230 */ /* 0x000fe40000004100 */
[----:B------:R-:W-:Y:S01]  /*2010*/  FFMA.FTZ R20, R25, R18, R20 ;  /* 0x0000001219147223 */ /* 0x000fe20000010014 */
[----:B------:R-:W-:Y:S01]  /*2020*/  FADD.FTZ R18, R17, R18 ;  /* 0x0000001211127221 */ /* 0x000fe20000010000 */
[----:B------:R-:W-:Y:S01]  /*2030*/  FMUL.FTZ R25, R22, UR12 ;  /* 0x0000000c16197c20 */ /* 0x000fe20008410000 */
[----:B------:R-:W-:Y:S02]  /*2040*/  HADD2.F32 R22, -RZ, R34.H0_H0 ;  /* 0x20000022ff167230 */ /* 0x000fe40000004100 */
[----:B------:R-:W-:Y:S01]  /*2050*/  FADD.FTZ R19, R19, R21 ;  /* 0x0000001513137221 */ /* 0x000fe20000010000 */
[----:B------:R-:W-:Y:S01]  /*2060*/  FFMA.FTZ R14, R21, R25, R14 ;  /* 0x00000019150e7223 */ /* 0x000fe2000001000e */
[----:B------:R-:W-:Y:S01]  /*2070*/  FMUL.FTZ R21, R13, R21 ;  /* 0x000000150d157220 */ /* 0x000fe20000410000 */
[----:B------:R-:W-:Y:S01]  /*2080*/  FADD.FTZ R24, R22, -UR9 ;  /* 0x8000000916187e21 */ /* 0x000fe20008010000 */
[----:B------:R-:W-:-:S02]  /*2090*/  HADD2.F32 R22, -RZ, R33.H0_H0 ;  /* 0x20000021ff167230 */ /* 0x000fc40000004100 */
[----:B------:R-:W-:Y:S01]  /*20a0*/  FFMA.FTZ R20, R25, R21, R20 ;  /* 0x0000001519147223 */ /* 0x000fe20000010014 */
[----:B------:R-:W-:Y:S01]  /*20b0*/  FADD.FTZ R17, R21, R18 ;  /* 0x0000001215117221 */ /* 0x000fe20000010000 */
[----:B------:R-:W-:Y:S01]  /*20c0*/  FMUL.FTZ R25, R24, UR12 ;  /* 0x0000000c18197c20 */ /* 0x000fe20008410000 */
[----:B------:R-:W-:Y:S02]  /*20d0*/  HADD2.F32 R21, -RZ, R34.H1_H1 ;  /* 0x30000022ff157230 */ /* 0x000fe40000004100 */
        /* <DEDUP_REMOVED lines=8> */
[----:B------:R-:W-:-:S02]  /*2160*/  HADD2.F32 R22, -RZ, R32.H0_H0 ;  /* 0x20000020ff167230 */ /* 0x000fc40000004100 */
[----:B------:R-:W-:Y:S01]  /*2170*/  FADD.FTZ R19, R19, R21 ;  /* 0x0000001513137221 */ /* 0x000fe20000010000 */
[----:B------:R-:W-:Y:S01]  /*2180*/  FFMA.FTZ R14, R21, R25, R14 ;  /* 0x00000019150e7223 */ /* 0x000fe2000001000e */
[----:B------:R-:W-:Y:S01]  /*2190*/  FMUL.FTZ R21, R13, R21 ;  /* 0x000000150d157220 */ /* 0x000fe20000410000 */
[----:B------:R-:W-:Y:S01]  /*21a0*/  FADD.FTZ R24, R22, -UR9 ;  /* 0x8000000916187e21 */ /* 0x000fe20008010000 */
[--C-:B------:R-:W-:Y:S02]  /*21b0*/  HADD2.F32 R22, -RZ, R31.reuse.H0_H0 ;  /* 0x2000001fff167230 */ /* 0x100fe40000004100 */
        /* <DEDUP_REMOVED lines=8> */
[----:B------:R-:W-:-:S02]  /*2240*/  HADD2.F32 R21, -RZ, R31.H1_H1 ;  /* 0x3000001fff157230 */ /* 0x000fc40000004100 */
[----:B------:R-:W-:Y:S01]  /*2250*/  FFMA.FTZ R20, R25, R18, R20 ;  /* 0x0000001219147223 */ /* 0x000fe20000010014 */
[----:B------:R-:W-:Y:S01]  /*2260*/  FADD.FTZ R18, R17, R18 ;  /* 0x0000001211127221 */ /* 0x000fe20000010000 */
[----:B------:R-:W-:Y:S01]  /*2270*/  FMUL.FTZ R25, R22, UR12 ;  /* 0x0000000c16197c20 */ /* 0x000fe20008410000 */
[--C-:B------:R-:W-:Y:S02]  /*2280*/  HADD2.F32 R22, -RZ, R30.reuse.H0_H0 ;  /* 0x2000001eff167230 */ /* 0x100fe40000004100 */
        /* <DEDUP_REMOVED lines=136> */
[----:B------:R-:W-:Y:S02]  /*2b10*/  HADD2.F32 R21, -RZ, R50.H1_H1 ;  /* 0x30000032ff157230 */ /* 0x000fe40000004100 */
[----:B------:R-:W-:Y:S01]  /*2b20*/  FFMA.FTZ R15, R22, R25, R15 ;  /* 0x00000019160f7223 */ /* 0x000fe2000001000f */
[----:B------:R-:W-:Y:S01]  /*2b30*/  FMUL.FTZ R22, R12, R22 ;  /* 0x000000160c167220 */ /* 0x000fe20000410000 */
[----:B------:R-:W-:Y:S01]  /*2b40*/  FADD.FTZ R18, R18, -UR9 ;  /* 0x8000000912127e21 */ /* 0x000fe20008010000 */
[----:B------:R-:W-:-:S02]  /*2b50*/  FADD.FTZ R19, R19, R21 ;  /* 0x0000001513137221 */ /* 0x000fc40000010000 */
[----:B------:R-:W-:Y:S01]  /*2b60*/  FFMA.FTZ R20, R25, R22, R20 ;  /* 0x0000001619147223 */ /* 0x000fe20000010014 */
[----:B------:R-:W-:Y:S01]  /*2b70*/  FADD.FTZ R17, R17, R22 ;  /* 0x0000001611117221 */ /* 0x000fe20000010000 */
[----:B------:R-:W-:Y:S01]  /*2b80*/  FMUL.FTZ R25, R18, UR12 ;  /* 0x0000000c12197c20 */ /* 0x000fe20008410000 */
[----:B------:R-:W-:Y:S02]  /*2b90*/  HADD2.F32 R22, -RZ, R51.H0_H0 ;  /* 0x20000033ff167230 */ /* 0x000fe40000004100 */
[----:B------:R-:W-:Y:S01]  /*2ba0*/  FMUL.FTZ R18, R13, R21 ;  /* 0x000000150d127220 */ /* 0x000fe20000410000 */
[----:B------:R-:W-:-:S03]  /*2bb0*/  FFMA.FTZ R14, R21, R25, R14 ;  /* 0x00000019150e7223 */ /* 0x000fc6000001000e */
[----:B------:R-:W-:Y:S01]  /*2bc0*/  FADD.FTZ R17, R18, R17 ;  /* 0x0000001112117221 */ /* 0x000fe20000010000 */
[----:B------:R-:W-:Y:S01]  /*2bd0*/  FFMA.FTZ R20, R25, R18, R20 ;  /* 0x0000001219147223 */ /* 0x000fe20000010014 */
[----:B------:R-:W-:Y:S01]  /*2be0*/  FADD.FTZ R21, R22, -UR9 ;  /* 0x8000000916157e21 */ /* 0x000fe20008010000 */
[----:B------:R-:W-:Y:S02]  /*2bf0*/  HADD2.F32 R18, -RZ, R51.H1_H1 ;  /* 0x30000033ff127230 */ /* 0x000fe40000004100 */
[--C-:B------:R-:W-:Y:S02]  /*2c00*/  HADD2.F32 R22, -RZ, R53.reuse.H0_H0 ;  /* 0x20000035ff167230 */ /* 0x100fe40000004100 */
[----:B------:R-:W-:Y:S01]  /*2c10*/  FMUL.FTZ R25, R21, UR12 ;  /* 0x0000000c15197c20 */ /* 0x000fe20008410000 */
[----:B------:R-:W-:Y:S02]  /*2c20*/  HADD2.F32 R21, -RZ, R53.H1_H1 ;  /* 0x30000035ff157230 */ /* 0x000fe40000004100 */
[----:B------:R-:W-:Y:S01]  /*2c30*/  FADD.FTZ R24, R18, -UR9 ;  /* 0x8000000912187e21 */ /* 0x000fe20008010000 */
[----:B------:R-:W-:Y:S01]  /*2c40*/  FADD.FTZ R18, R16, R22 ;  /* 0x0000001610127221 */ /* 0x000fe20000010000 */
[----:B------:R-:W-:Y:S01]  /*2c50*/  FFMA.FTZ R16, R22, R25, R15 ;  /* 0x0000001916107223 */ /* 0x000fe2000001000f */
[----:B------:R-:W-:Y:S01]  /*2c60*/  FMUL.FTZ R22, R12, R22 ;  /* 0x000000160c167220 */ /* 0x000fe20000410000 */
[----:B------:R-:W-:Y:S01]  /*2c70*/  FMUL.FTZ R15, R24, UR12 ;  /* 0x0000000c180f7c20 */ /* 0x000fe20008410000 */
[----:B------:R-:W-:-:S02]  /*2c80*/  FADD.FTZ R19, R19, R21 ;  /* 0x0000001513137221 */ /* 0x000fc40000010000 */
[----:B------:R-:W-:Y:S01]  /*2c90*/  FFMA.FTZ R24, R25, R22, R20 ;  /* 0x0000001619187223 */ /* 0x000fe20000010014 */
[----:B------:R-:W-:Y:S01]  /*2ca0*/  FFMA.FTZ R14, R21, R15, R14 ;  /* 0x0000000f150e7223 */ /* 0x000fe2000001000e */
[----:B------:R-:W-:Y:S01]  /*2cb0*/  FMUL.FTZ R20, R13, R21 ;  /* 0x000000150d147220 */ /* 0x000fe20000410000 */
[----:B------:R-:W-:Y:S01]  /*2cc0*/  FADD.FTZ R21, R17, R22 ;  /* 0x0000001611157221 */ /* 0x000fe20000010000 */
[--C-:B------:R-:W-:Y:S02]  /*2cd0*/  HADD2.F32 R22, -RZ, R55.reuse.H0_H0 ;  /* 0x20000037ff167230 */ /* 0x100fe40000004100 */
[----:B------:R-:W-:Y:S02]  /*2ce0*/  HADD2.F32 R17, -RZ, R54.H0_H0 ;  /* 0x20000036ff117230 */ /* 0x000fe40000004100 */
[----:B------:R-:W-:Y:S01]  /*2cf0*/  FFMA.FTZ R24, R15, R20, R24 ;  /* 0x000000140f187223 */ /* 0x000fe20000010018 */
[----:B------:R-:W-:Y:S01]  /*2d00*/  FADD.FTZ R20, R20, R21 ;  /* 0x0000001514147221 */ /* 0x000fe20000010000 */
[----:B------:R-:W-:Y:S01]  /*2d10*/  FADD.FTZ R22, R22, -UR9 ;  /* 0x8000000916167e21 */ /* 0x000fe20008010000 */
[----:B------:R-:W-:-:S02]  /*2d20*/  HADD2.F32 R15, -RZ, R55.H1_H1 ;  /* 0x30000037ff0f7230 */ /* 0x000fc40000004100 */
[----:B------:R-:W-:Y:S01]  /*2d30*/  FMUL.FTZ R25, R12, R17 ;  /* 0x000000110c197220 */ /* 0x000fe20000410000 */
[----:B------:R-:W-:Y:S01]  /*2d40*/  FADD.FTZ R18, R18, R17 ;  /* 0x0000001112127221 */ /* 0x000fe20000010000 */
[----:B------:R-:W-:Y:S02]  /*2d50*/  FMUL.FTZ R21, R22, UR12 ;  /* 0x0000000c16157c20 */ /* 0x000fe40008410000 */
[----:B------:R-:W-:Y:S01]  /*2d60*/  FADD.FTZ R20, R20, R25 ;  /* 0x0000001914147221 */ /* 0x000fe20000010000 */
[----:B------:R-:W-:Y:S01]  /*2d70*/  FADD.FTZ R15, R15, -UR9 ;  /* 0x800000090f0f7e21 */ /* 0x000fe20008010000 */
[----:B------:R-:W-:Y:S01]  /*2d80*/  FFMA.FTZ R27, R21, R25, R24 ;  /* 0x00000019151b7223 */ /* 0x000fe20000010018 */
[----:B------:R-:W-:Y:S02]  /*2d90*/  HADD2.F32 R25, -RZ, R54.H1_H1 ;  /* 0x30000036ff197230 */ /* 0x000fe40000004100 */
[----:B------:R-:W-:Y:S01]  /*2da0*/  FFMA.FTZ R16, R17, R21, R16 ;  /* 0x0000001511107223 */ /* 0x000fe20000010010 */
[----:B------:R-:W-:-:S02]  /*2db0*/  FMUL.FTZ R22, R15, UR12 ;  /* 0x0000000c0f167c20 */ /* 0x000fc40008410000 */
[----:B------:R-:W-:Y:S01]  /*2dc0*/  FMUL.FTZ R15, R13, R25 ;  /* 0x000000190d0f7220 */ /* 0x000fe20000410000 */
[----:B------:R-:W-:Y:S01]  /*2dd0*/  FADD.FTZ R19, R19, R25 ;  /* 0x0000001913137221 */ /* 0x000fe20000010000 */
[----:B------:R-:W-:Y:S02]  /*2de0*/  FFMA.FTZ R17, R25, R22, R14 ;  /* 0x0000001619117223 */ /* 0x000fe4000001000e */
[----:B------:R-:W-:Y:S01]  /*2df0*/  FADD.FTZ R20, R15, R20 ;  /* 0x000000140f147221 */ /* 0x000fe20000010000 */
[----:B------:R-:W-:Y:S01]  /*2e00*/  FFMA.FTZ R15, R22, R15, R27 ;  /* 0x0000000f160f7223 */ /* 0x000fe2000001001b */
[----:B------:R-:W-:Y:S06]  /*2e10*/  BRA `(.L_x_719) ;  /* 0x0000002400007947 */ /* 0x000fec0003800000 */
.L_x_718:
[----:B-----5:R-:W-:Y:S02]  /*2e20*/  HADD2.F32 R14, -RZ, R42.H0_H0 ;  /* 0x2000002aff0e7230 */ /* 0x020fe40000004100 */
[--C-:B------:R-:W-:Y:S02]  /*2e30*/  HADD2.F32 R21, -RZ, R40.reuse.H1_H1 ;  /* 0x30000028ff157230 */ /* 0x100fe40000004100 */
[----:B------:R-:W-:Y:S02]  /*2e40*/  HADD2.F32 R18, -RZ, R40.H0_H0 ;  /* 0x20000028ff127230 */ /* 0x000fe40000004100 */
[----:B------:R-:W-:Y:S01]  /*2e50*/  FADD.FTZ R14, R14, -UR9 ;  /* 0x800000090e0e7e21 */ /* 0x000fe20008010000 */
[----:B------:R-:W-:-:S03]  /*2e60*/  FADD.FTZ R21, R21, -UR9 ;  /* 0x8000000915157e21 */ /* 0x000fc60008010000 */
[----:B------:R-:W-:Y:S01]  /*2e70*/  FMUL.FTZ R15, R14, UR12 ;  /* 0x0000000c0e0f7c20 */ /* 0x000fe20008410000 */
[----:B------:R-:W-:Y:S02]  /*2e80*/  HADD2.F32 R14, -RZ, R42.H1_H1 ;  /* 0x3000002aff0e7230 */ /* 0x000fe40000004100 */
[----:B------:R-:W-:Y:S01]  /*2e90*/  FADD.FTZ R18, R18, -UR9 ;  /* 0x8000000912127e21 */ /* 0x000fe20008010000 */
[----:B------:R-:W-:Y:S01]  /*2ea0*/  FMUL.FTZ R22, R21, UR12 ;  /* 0x0000000c15167c20 */ /* 0x000fe20008410000 */
[--C-:B------:R-:W-:Y:S01]  /*2eb0*/  FFMA.FTZ R17, R12, R15, R10.reuse ;  /* 0x0000000f0c117223 */ /* 0x100fe2000001000a */
[----:B------:R-:W-:Y:S01]  /*2ec0*/  FADD.FTZ R14, R14, -UR9 ;  /* 0x800000090e0e7e21 */ /* 0x000fe20008010000 */
[----:B------:R-:W-:Y:S02]  /*2ed0*/  FMUL.FTZ R57, R18, UR12 ;  /* 0x0000000c12397c20 */ /* 0x000fe40008410000 */
[----:B------:R-:W-:Y:S01]  /*2ee0*/  FMUL.FTZ R20, R17, -1.4426950216293334961 ;  /* 0xbfb8aa3b11147820 */ /* 0x000fe20000410000 */
[----:B------:R-:W-:Y:S01]  /*2ef0*/  FMUL.FTZ R14, R14, UR12 ;  /* 0x0000000c0e0e7c20 */ /* 0x000fe20008410000 */
[----:B------:R-:W-:-:S03]  /*2f00*/  FFMA.FTZ R19, R12, R57, R10 ;  /* 0x000000390c137223 */ /* 0x000fc6000001000a */
[----:B------:R-:W-:Y:S01]  /*2f10*/  FFMA.FTZ R25, R13, R14, R11 ;  /* 0x0000000e0d197223 */ /* 0x000fe2000001000b */
[----:B------:R-:W0:Y:S01]  /*2f20*/  MUFU.EX2 R20, R20 ;  /* 0x0000001400147308 */ /* 0x000e220000000800 */
[----:B------:R-:W-:Y:S02]  /*2f30*/  FMUL.FTZ R26, R19, -1.4426950216293334961 ;  /* 0xbfb8aa3b131a7820 */ /* 0x000fe40000410000 */
[----:B------:R-:W-:-:S06]  /*2f40*/  FMUL.FTZ R16, R25, -1.4426950216293334961 ;  /* 0xbfb8aa3b19107820 */ /* 0x000fcc0000410000 */
[----:B------:R-:W1:Y:S01]  /*2f50*/  MUFU.EX2 R16, R16 ;  /* 0x0000001000107308 */ /* 0x000e620000000800 */
[----:B0-----:R-:W-:-:S03]  /*2f60*/  FADD.FTZ R18, R20, 1 ;  /* 0x3f80000014127421 */ /* 0x001fc60000010000 */
[----:B------:R0:W2:Y:S04]  /*2f70*/  MUFU.EX2 R20, R26 ;  /* 0x0000001a00147308 */ /* 0x0000a80000000800 */
[----:B------:R-:W3:Y:S01]  /*2f80*/  MUFU.RCP R18, R18 ;  /* 0x0000001200127308 */ /* 0x000ee20000001000 */
[----:B-1----:R-:W-:Y:S01]  /*2f90*/  FADD.FTZ R24, R16, 1 ;  /* 0x3f80000010187421 */ /* 0x002fe20000010000 */
[----:B------:R-:W-:Y:S01]  /*2fa0*/  FFMA.FTZ R16, R13, R22, R11 ;  /* 0x000000160d107223 */ /* 0x000fe2000001000b */
[----:B0-----:R-:W-:-:S03]  /*2fb0*/  HADD2.F32 R26, -RZ, R41.H0_H0 ;  /* 0x20000029ff1a7230 */ /* 0x001fc60000004100 */
        /* <DEDUP_REMOVED lines=9> */
[----:B-1----:R-:W-:-:S03]  /*3050*/  FADD.FTZ R21, R21, 1 ;  /* 0x3f80000015157421 */ /* 0x002fc60000010000 */
[----:B------:R-:W-:Y:S01]  /*3060*/  FFMA.FTZ R25, R25, R26, 1 ;  /* 0x3f80000019197423 */ /* 0x000fe2000001001a */
[----:B------:R-:W-:Y:S02]  /*3070*/  HADD2.F32 R26, -RZ, R41.H1_H1 ;  /* 0x30000029ff1a7230 */ /* 0x000fe40000004100 */
[----:B------:R-:W0:Y:S03]  /*3080*/  MUFU.RCP R21, R21 ;  /* 0x0000001500157308 */ /* 0x000e260000001000 */
[----:B------:R-:W-:Y:S01]  /*3090*/  FMUL.FTZ R24, R26, R24 ;  /* 0x000000181a187220 */ /* 0x000fe20000410000 */
[----:B------:R-:W-:Y:S02]  /*30a0*/  HADD2.F32 R26, -RZ, R39.H1_H1 ;  /* 0x30000027ff1a7230 */ /* 0x000fe40000004100 */
[----:B--2---:R-:W-:Y:S01]  /*30b0*/  FADD.FTZ R56, -R20, 1 ;  /* 0x3f80000014387421 */ /* 0x004fe20000010100 */
[----:B------:R-:W-:-:S03]  /*30c0*/  FMUL.FTZ R25, R24, R25 ;  /* 0x0000001918197220 */ /* 0x000fc60000410000 */
[----:B------:R-:W-:Y:S01]  /*30d0*/  FFMA.FTZ R56, R19, R56, 1 ;  /* 0x3f80000013387423 */ /* 0x000fe20000010038 */
[----:B------:R-:W-:-:S05]  /*30e0*/  HADD2.F32 R19, -RZ, R39.H0_H0 ;  /* 0x20000027ff137230 */ /* 0x000fca0000004100 */
[----:B------:R-:W-:Y:S01]  /*30f0*/  FMUL.FTZ R19, R19, R20 ;  /* 0x0000001413137220 */ /* 0x000fe20000410000 */
[----:B0-----:R-:W-:-:S03]  /*3100*/  FADD.FTZ R27, -R21, 1 ;  /* 0x3f800000151b7421 */ /* 0x001fc60000010100 */
[----:B------:R-:W-:Y:S01]  /*3110*/  FMUL.FTZ R56, R19, R56 ;  /* 0x0000003813387220 */ /* 0x000fe20000410000 */
[----:B------:R-:W-:Y:S01]  /*3120*/  FMUL.FTZ R26, R26, R21 ;  /* 0x000000151a1a7220 */ /* 0x000fe20000410000 */
[----:B------:R-:W-:Y:S01]  /*3130*/  FMUL.FTZ R21, R13, R25 ;  /* 0x000000190d157220 */ /* 0x000fe20000410000 */
[----:B------:R-:W-:Y:S01]  /*3140*/  FFMA.FTZ R27, R16, R27, 1 ;  /* 0x3f800000101b7423 */ /* 0x000fe2000001001b */
[----:B------:R-:W-:Y:S01]  /*3150*/  FMUL.FTZ R16, R18, R17 ;  /* 0x0000001112107220 */ /* 0x000fe20000410000 */
[----:B------:R-:W-:Y:S02]  /*3160*/  HADD2.F32 R17, -RZ, R38.H0_H0 ;  /* 0x20000026ff117230 */ /* 0x000fe40000004100 */
[----:B------:R-:W-:Y:S01]  /*3170*/  FMUL.FTZ R26, R26, R27 ;  /* 0x0000001b1a1a7220 */ /* 0x000fe20000410000 */
[----:B------:R-:W-:Y:S02]  /*3180*/  FMUL.FTZ R18, R12, R16 ;  /* 0x000000100c127220 */ /* 0x000fe40000410000 */
[----:B------:R-:W-:-:S02]  /*3190*/  FADD.FTZ R17, R17, -UR9 ;  /* 0x8000000911117e21 */ /* 0x000fc40008010000 */
[----:B------:R-:W-:Y:S01]  /*31a0*/  FFMA.FTZ R27, R15, R18, RZ ;  /* 0x000000120f1b7223 */ /* 0x000fe200000100ff */
[----:B------:R-:W-:Y:S01]  /*31b0*/  FADD.FTZ R18, RZ, R18 ;  /* 0x00000012ff127221 */ /* 0x000fe20000010000 */
[----:B------:R-:W-:Y:S02]  /*31c0*/  FMUL.FTZ R19, R17, UR12 ;  /* 0x0000000c11137c20 */ /* 0x000fe40008410000 */
[----:B------:R-:W-:Y:S01]  /*31d0*/  FFMA.FTZ R27, R14, R21, R27 ;  /* 0x000000150e1b7223 */ /* 0x000fe2000001001b */
[----:B------:R-:W-:Y:S01]  /*31e0*/  FADD.FTZ R21, R21, R18 ;  /* 0x0000001215157221 */ /* 0x000fe20000010000 */
[----:B------:R-:W-:Y:S01]  /*31f0*/  FFMA.FTZ R17, R12, R19, R10 ;  /* 0x000000130c117223 */ /* 0x000fe2000001000a */
[----:B------:R-:W-:Y:S01]  /*3200*/  FFMA.FTZ R18, R15, R16, RZ ;  /* 0x000000100f127223 */ /* 0x000fe200000100ff */
[----:B------:R-:W-:Y:S02]  /*3210*/  FADD.FTZ R15, RZ, R16 ;  /* 0x00000010ff0f7221 */ /* 0x000fe40000010000 */
[----:B------:R-:W-:Y:S01]  /*3220*/  FMUL.FTZ R20, R17, -1.4426950216293334961 ;  /* 0xbfb8aa3b11147820 */ /* 0x000fe20000410000 */
[----:B------:R-:W-:Y:S01]  /*3230*/  FFMA.FTZ R18, R57, R56, R18 ;  /* 0x0000003839127223 */ /* 0x000fe20000010012 */
[----:B------:R-:W-:Y:S01]  /*3240*/  FADD.FTZ R16, R15, R56 ;  /* 0x000000380f107221 */ /* 0x000fe20000010000 */
[----:B------:R-:W-:-:S02]  /*3250*/  HADD2.F32 R15, -RZ, R37.H0_H0 ;  /* 0x20000025ff0f7230 */ /* 0x000fc40000004100 */
[----:B------:R-:W-:Y:S01]  /*3260*/  FMUL.FTZ R56, R12, R56 ;  /* 0x000000380c387220 */ /* 0x000fe20000410000 */
[----:B------:R-:W0:Y:S03]  /*3270*/  MUFU.EX2 R20, R20 ;  /* 0x0000001400147308 */ /* 0x000e260000000800 */
[----:B------:R-:W-:Y:S01]  /*3280*/  FFMA.FTZ R57, R57, R56, R27 ;  /* 0x0000003839397223 */ /* 0x000fe2000001001b */
[----:B------:R-:W-:Y:S01]  /*3290*/  FADD.FTZ R21, R21, R56 ;  /* 0x0000003815157221 */ /* 0x000fe20000010000 */
[----:B------:R-:W-:Y:S01]  /*32a0*/  FFMA.FTZ R27, R14, R25, RZ ;  /* 0x000000190e1b7223 */ /* 0x000fe200000100ff */
[----:B------:R-:W-:Y:S02]  /*32b0*/  HADD2.F32 R14, -RZ, R37.H1_H1 ;  /* 0x30000025ff0e7230 */ /* 0x000fe40000004100 */
[----:B------:R-:W-:Y:S01]  /*32c0*/  FADD.FTZ R25, RZ, R25 ;  /* 0x00000019ff197221 */ /* 0x000fe20000010000 */
[----:B------:R-:W-:-:S03]  /*32d0*/  FFMA.FTZ R27, R22, R26, R27 ;  /* 0x0000001a161b7223 */ /* 0x000fc6000001001b */
[----:B------:R-:W-:Y:S01]  /*32e0*/  FADD.FTZ R25, R25, R26 ;  /* 0x0000001a19197221 */ /* 0x000fe20000010000 */
[----:B------:R-:W-:Y:S01]  /*32f0*/  FMUL.FTZ R26, R13, R26 ;  /* 0x0000001a0d1a7220 */ /* 0x000fe20000410000 */
[----:B0-----:R-:W-:-:S03]  /*3300*/  FADD.FTZ R20, R20, 1 ;  /* 0x3f80000014147421 */ /* 0x001fc60000010000 */
[----:B------:R-:W-:Y:S01]  /*3310*/  FFMA.FTZ R22, R22, R26, R57 ;  /* 0x0000001a16167223 */ /* 0x000fe20000010039 */
[----:B------:R-:W-:Y:S01]  /*3320*/  FADD.FTZ R21, R26, R21 ;  /* 0x000000151a157221 */ /* 0x000fe20000010000 */
[----:B------:R-:W-:Y:S01]  /*3330*/  HADD2.F32 R26, -RZ, R35.H0_H0 ;  /* 0x20000023ff1a7230 */ /* 0x000fe20000004100 */
[----:B------:R-:W0:Y:S02]  /*3340*/  MUFU.RCP R20, R20 ;  /* 0x0000001400147308 */ /* 0x000e240000001000 */
[----:B0-----:R-:W-:Y:S01]  /*3350*/  FMUL.FTZ R24, R15, R20 ;  /* 0x000000140f187220 */ /* 0x001fe20000410000 */
[----:B------:R-:W-:-:S04]  /*3360*/  FADD.FTZ R15, -R20, 1 ;  /* 0x3f800000140f7421 */ /* 0x000fc80000010100 */
[----:B------:R-:W-:Y:S01]  /*3370*/  FFMA.FTZ R15, R17, R15, 1 ;  /* 0x3f800000110f7423 */ /* 0x000fe2000001000f */
[----:B------:R-:W-:-:S03]  /*3380*/  HADD2.F32 R17, -RZ, R38.H1_H1 ;  /* 0x30000026ff117230 */ /* 0x000fc60000004100 */
[----:B------:R-:W-:Y:S02]  /*3390*/  FMUL.FTZ R24, R24, R15 ;  /* 0x0000000f18187220 */ /* 0x000fe40000410000 */
[----:B------:R-:W-:Y:S02]  /*33a0*/  FADD.FTZ R17, R17, -UR9 ;  /* 0x8000000911117e21 */ /* 0x000fe40008010000 */
[----:B------:R-:W-:Y:S01]  /*33b0*/  FADD.FTZ R16, R16, R24 ;  /* 0x0000001810107221 */ /* 0x000fe20000010000 */
[-C--:B------:R-:W-:Y:S01]  /*33c0*/  FFMA.FTZ R18, R19, R24.reuse, R18 ;  /* 0x0000001813127223 */ /* 0x080fe20000010012 */
[----:B------:R-:W-:Y:S01]  /*33d0*/  FMUL.FTZ R20, R17, UR12 ;  /* 0x0000000c11147c20 */ /* 0x000fe20008410000 */
[----:B------:R-:W-:-:S03]  /*33e0*/  FMUL.FTZ R24, R12, R24 ;  /* 0x000000180c187220 */ /* 0x000fc60000410000 */
[----:B------:R-:W-:Y:S01]  /*33f0*/  FFMA.FTZ R15, R13, R20, R11 ;  /* 0x000000140d0f7223 */ /* 0x000fe2000001000b */
[----:B------:R-:W-:Y:S01]  /*3400*/  FFMA.FTZ R19, R19, R24, R22 ;  /* 0x0000001813137223 */ /* 0x000fe20000010016 */
[----:B------:R-:W-:Y:S02]  /*3410*/  FADD.FTZ R21, R21, R24 ;  /* 0x0000001815157221 */ /* 0x000fe40000010000 */
[----:B------:R-:W-:-:S06]  /*3420*/  FMUL.FTZ R56, R15, -1.4426950216293334961 ;  /* 0xbfb8aa3b0f387820 */ /* 0x000fcc0000410000 */
[----:B------:R-:W0:Y:S02]  /*3430*/  MUFU.EX2 R56, R56 ;  /* 0x0000003800387308 */ /* 0x000e240000000800 */
[----:B0-----:R-:W-:-:S06]  /*3440*/  FADD.FTZ R17, R56, 1 ;  /* 0x3f80000038117421 */ /* 0x001fcc0000010000 */
[----:B------:R-:W0:Y:S02]  /*3450*/  MUFU.RCP R17, R17 ;  /* 0x0000001100117308 */ /* 0x000e240000001000 */
[----:B0-----:R-:W-:Y:S01]  /*3460*/  FMUL.FTZ R14, R14, R17 ;  /* 0x000000110e0e7220 */ /* 0x001fe20000410000 */
[----:B------:R-:W-:Y:S01]  /*3470*/  FADD.FTZ R56, -R17, 1 ;  /* 0x3f80000011387421 */ /* 0x000fe20000010100 */
[----:B------:R-:W-:-:S03]  /*3480*/  HADD2.F32 R17, -RZ, R36.H0_H0 ;  /* 0x20000024ff117230 */ /* 0x000fc60000004100 */
[----:B------:R-:W-:Y:S02]  /*3490*/  FFMA.FTZ R15, R15, R56, 1 ;  /* 0x3f8000000f0f7423 */ /* 0x000fe40000010038 */
[----:B------:R-:W-:Y:S02]  /*34a0*/  FADD.FTZ R17, R17, -UR9 ;  /* 0x8000000911117e21 */ /* 0x000fe40008010000 */
[----:B------:R-:W-:Y:S02]  /*34b0*/  FMUL.FTZ R14, R14, R15 ;  /* 0x0000000f0e0e7220 */ /* 0x000fe40000410000 */
[----:B------:R-:W-:Y:S02]  /*34c0*/  FMUL.FTZ R57, R17, UR12 ;  /* 0x0000000c11397c20 */ /* 0x000fe40008410000 */
[----:B------:R-:W-:Y:S01]  /*34d0*/  FADD.FTZ R25, R25, R14 ;  /* 0x0000000e19197221 */ /* 0x000fe20000010000 */
[-C--:B------:R-:W-:Y:S01]  /*34e0*/  FFMA.FTZ R27, R20, R14.reuse, R27 ;  /* 0x0000000e141b7223 */ /* 0x080fe2000001001b */
[----:B------:R-:W-:Y:S01]  /*34f0*/  FFMA.FTZ R15, R12, R57, R10 ;  /* 0x000000390c0f7223 */ /* 0x000fe2000001000a */
[----:B------:R-:W-:-:S03]  /*3500*/  FMUL.FTZ R14, R13, R14 ;  /* 0x0000000e0d0e7220 */ /* 0x000fc60000410000 */
[----:B------:R-:W-:Y:S01]  /*3510*/  FMUL.FTZ R56, R15, -1.4426950216293334961 ;  /* 0xbfb8aa3b0f387820 */ /* 0x000fe20000410000 */
[----:B------:R-:W-:Y:S01]  /*3520*/  FFMA.FTZ R19, R20, R14, R19 ;  /* 0x0000000e14137223 */ /* 0x000fe20000010013 */
[----:B------:R-:W-:Y:S02]  /*3530*/  HADD2.F32 R20, -RZ, R35.H1_H1 ;  /* 0x30000023ff147230 */ /* 0x000fe40000004100 */
[----:B------:R-:W-:Y:S02]  /*3540*/  FADD.FTZ R21, R14, R21 ;  /* 0x000000150e157221 */ /* 0x000fe40000010000 */
        /* <DEDUP_REMOVED lines=15> */
[----:B------:R-:W-:Y:S01]  /*3640*/  FADD.FTZ R21, R21, R26 ;  /* 0x0000001a15157221 */ /* 0x000fe20000010000 */
[----:B------:R-:W-:Y:S02]  /*3650*/  HADD2.F32 R26, -RZ, R33.H1_H1 ;  /* 0x30000021ff1a7230 */ /* 0x000fe40000004100 */
[----:B------:R-:W-:-:S06]  /*3660*/  FMUL.FTZ R24, R15, -1.4426950216293334961 ;  /* 0xbfb8aa3b0f187820 */ /* 0x000fcc0000410000 */
[----:B------:R-:W0:Y:S02]  /*3670*/  MUFU.EX2 R24, R24 ;  /* 0x0000001800187308 */ /* 0x000e240000000800 */
[----:B0-----:R-:W-:Y:S01]  /*3680*/  FADD.FTZ R17, R24, 1 ;  /* 0x3f80000018117421 */ /* 0x001fe20000010000 */
[----:B------:R-:W-:-:S05]  /*3690*/  HADD2.F32 R24, -RZ, R34.H0_H0 ;  /* 0x20000022ff187230 */ /* 0x000fca0000004100 */
[----:B------:R-:W0:Y:S01]  /*36a0*/  MUFU.RCP R17, R17 ;  /* 0x0000001100117308 */ /* 0x000e220000001000 */
[----:B------:R-:W-:Y:S01]  /*36b0*/  FADD.FTZ R24, R24, -UR9 ;  /* 0x8000000918187e21 */ /* 0x000fe20008010000 */
[----:B0-----:R-:W-:Y:S01]  /*36c0*/  FMUL.FTZ R20, R20, R17 ;  /* 0x0000001114147220 */ /* 0x001fe20000410000 */
[----:B------:R-:W-:Y:S02]  /*36d0*/  FADD.FTZ R56, -R17, 1 ;  /* 0x3f80000011387421 */ /* 0x000fe40000010100 */
[----:B------:R-:W-:Y:S02]  /*36e0*/  FMUL.FTZ R17, R24, UR12 ;  /* 0x0000000c18117c20 */ /* 0x000fe40008410000 */
[----:B------:R-:W-:Y:S02]  /*36f0*/  FFMA.FTZ R15, R15, R56, 1 ;  /* 0x3f8000000f0f7423 */ /* 0x000fe40000010038 */
[----:B------:R-:W-:Y:S01]  /*3700*/  FFMA.FTZ R14, R12, R17, R10 ;  /* 0x000000110c0e7223 */ /* 0x000fe2000001000a */
[----:B------:R-:W-:-:S02]  /*3710*/  HADD2.F32 R56, -RZ, R33.H0_H0 ;  /* 0x20000021ff387230 */ /* 0x000fc40000004100 */
[----:B------:R-:W-:Y:S01]  /*3720*/  FMUL.FTZ R20, R20, R15 ;  /* 0x0000000f14147220 */ /* 0x000fe20000410000 */
[----:B------:R-:W-:-:S03]  /*3730*/  FMUL.FTZ R24, R14, -1.4426950216293334961 ;  /* 0xbfb8aa3b0e187820 */ /* 0x000fc60000410000 */
[----:B------:R-:W-:Y:S01]  /*3740*/  FADD.FTZ R25, R25, R20 ;  /* 0x0000001419197221 */ /* 0x000fe20000010000 */
[CC--:B------:R-:W-:Y:S01]  /*3750*/  FFMA.FTZ R27, R22.reuse, R20.reuse, R27 ;  /* 0x00000014161b7223 */ /* 0x0c0fe2000001001b */
[----:B------:R-:W-:Y:S01]  /*3760*/  FMUL.FTZ R20, R13, R20 ;  /* 0x000000140d147220 */ /* 0x000fe20000410000 */
[----:B------:R-:W0:Y:S03]  /*3770*/  MUFU.EX2 R24, R24 ;  /* 0x0000001800187308 */ /* 0x000e260000000800 */
[----:B------:R-:W-:Y:S01]  /*3780*/  FFMA.FTZ R57, R22, R20, R57 ;  /* 0x0000001416397223 */ /* 0x000fe20000010039 */
[----:B------:R-:W-:Y:S01]  /*3790*/  FADD.FTZ R21, R20, R21 ;  /* 0x0000001514157221 */ /* 0x000fe20000010000 */
[----:B0-----:R-:W-:Y:S01]  /*37a0*/  FADD.FTZ R15, R24, 1 ;  /* 0x3f800000180f7421 */ /* 0x001fe20000010000 */
[----:B------:R-:W-:-:S05]  /*37b0*/  HADD2.F32 R24, -RZ, R34.H1_H1 ;  /* 0x30000022ff187230 */ /* 0x000fca0000004100 */
[----:B------:R-:W0:Y:S01]  /*37c0*/  MUFU.RCP R15, R15 ;  /* 0x0000000f000f7308 */ /* 0x000e220000001000 */
[----:B------:R-:W-:-:S04]  /*37d0*/  FADD.FTZ R24, R24, -UR9 ;  /* 0x8000000918187e21 */ /* 0x000fc80008010000 */
[----:B------:R-:W-:Y:S01]  /*37e0*/  FMUL.FTZ R24, R24, UR12 ;  /* 0x0000000c18187c20 */ /* 0x000fe20008410000 */
[----:B0-----:R-:W-:Y:S01]  /*37f0*/  FMUL.FTZ R19, R56, R15 ;  /* 0x0000000f38137220 */ /* 0x001fe20000410000 */
[----:B------:R-:W-:Y:S02]  /*3800*/  FADD.FTZ R56, -R15, 1 ;  /* 0x3f8000000f387421 */ /* 0x000fe40000010100 */
[----:B------:R-:W-:Y:S02]  /*3810*/  FFMA.FTZ R15, R13, R24, R11 ;  /* 0x000000180d0f7223 */ /* 0x000fe4000001000b */
[----:B------:R-:W-:Y:S02]  /*3820*/  FFMA.FTZ R14, R14, R56, 1 ;  /* 0x3f8000000e0e7423 */ /* 0x000fe40000010038 */
[----:B------:R-:W-:Y:S02]  /*3830*/  FMUL.FTZ R56, R15, -1.4426950216293334961 ;  /* 0xbfb8aa3b0f387820 */ /* 0x000fe40000410000 */
[----:B------:R-:W-:-:S04]  /*3840*/  FMUL.FTZ R14, R19, R14 ;  /* 0x0000000e130e7220 */ /* 0x000fc80000410000 */
[----:B------:R-:W0:Y:S01]  /*3850*/  MUFU.EX2 R56, R56 ;  /* 0x0000003800387308 */ /* 0x000e220000000800 */
[----:B------:R-:W-:Y:S01]  /*3860*/  FADD.FTZ R16, R16, R14 ;  /* 0x0000000e10107221 */ /* 0x000fe20000010000 */
[-C--:B------:R-:W-:Y:S01]  /*3870*/  FFMA.FTZ R18, R17, R14.reuse, R18 ;  /* 0x0000000e11127223 */ /* 0x080fe20000010012 */
[----:B------:R-:W-:-:S04]  /*3880*/  FMUL.FTZ R14, R12, R14 ;  /* 0x0000000e0c0e7220 */ /* 0x000fc80000410000 */
[----:B------:R-:W-:Y:S01]  /*3890*/  FFMA.FTZ R17, R17, R14, R57 ;  /* 0x0000000e11117223 */ /* 0x000fe20000010039 */
[----:B------:R-:W-:Y:S02]  /*38a0*/  HADD2.F32 R57, -RZ, R31.H0_H0 ;  /* 0x2000001fff397230 */ /* 0x000fe40000004100 */
[----:B------:R-:W-:Y:S01]  /*38b0*/  FADD.FTZ R21, R21, R14 ;  /* 0x0000000e15157221 */ /* 0x000fe20000010000 */
[----:B0-----:R-:W-:-:S06]  /*38c0*/  FADD.FTZ R19, R56, 1 ;  /* 0x3f80000038137421 */ /* 0x001fcc0000010000 */
[----:B------:R-:W0:Y:S02]  /*38d0*/  MUFU.RCP R19, R19 ;  /* 0x0000001300137308 */ /* 0x000e240000001000 */
[----:B0-----:R-:W-:Y:S01]  /*38e0*/  FADD.FTZ R22, -R19, 1 ;  /* 0x3f80000013167421 */ /* 0x001fe20000010100 */
[----:B------:R-:W-:-:S03]  /*38f0*/  FMUL.FTZ R26, R26, R19 ;  /* 0x000000131a1a7220 */ /* 0x000fc60000410000 */
[----:B------:R-:W-:Y:S01]  /*3900*/  FFMA.FTZ R15, R15, R22, 1 ;  /* 0x3f8000000f0f7423 */ /* 0x000fe20000010016 */
[----:B------:R-:W-:-:S03]  /*3910*/  HADD2.F32 R22, -RZ, R32.H0_H0 ;  /* 0x20000020ff167230 */ /* 0x000fc60000004100 */
        /* <DEDUP_REMOVED lines=8> */
[----:B------:R-:W-:Y:S02]  /*39a0*/  HADD2.F32 R17, -RZ, R31.H1_H1 ;  /* 0x3000001fff117230 */ /* 0x000fe40000004100 */
[----:B------:R-:W-:Y:S01]  /*39b0*/  FADD.FTZ R21, R26, R21 ;  /* 0x000000151a157221 */ /* 0x000fe20000010000 */
[----:B------:R-:W-:Y:S01]  /*39c0*/  FMUL.FTZ R56, R15, -1.4426950216293334961 ;  /* 0xbfb8aa3b0f387820 */ /* 0x000fe20000410000 */
[----:B------:R-:W-:-:S05]  /*39d0*/  HADD2.F32 R26, -RZ, R29.H0_H0 ;  /* 0x2000001dff1a7230 */ /* 0x000fca0000004100 */
[----:B------:R-:W0:Y:S02]  /*39e0*/  MUFU.EX2 R56, R56 ;  /* 0x0000003800387308 */ /* 0x000e240000000800 */
[----:B0-----:R-:W-:-:S06]  /*39f0*/  FADD.FTZ R20, R56, 1 ;  /* 0x3f80000038147421 */ /* 0x001fcc0000010000 */
        /* <DEDUP_REMOVED lines=16> */
[----:B0-----:R-:W-:Y:S01]  /*3b00*/  FADD.FTZ R15, R56, 1 ;  /* 0x3f800000380f7421 */ /* 0x001fe20000010000 */
[----:B------:R-:W-:-:S05]  /*3b10*/  HADD2.F32 R56, -RZ, R30.H0_H0 ;  /* 0x2000001eff387230 */ /* 0x000fca0000004100 */
[----:B------:R-:W0:Y:S01]  /*3b20*/  MUFU.RCP R15, R15 ;  /* 0x0000000f000f7308 */ /* 0x000e220000001000 */
[----:B------:R-:W-:Y:S01]  /*3b30*/  FADD.FTZ R56, R56, -UR9 ;  /* 0x8000000938387e21 */ /* 0x000fe20008010000 */
[----:B0-----:R-:W-:Y:S01]  /*3b40*/  FADD.FTZ R57, -R15, 1 ;  /* 0x3f8000000f397421 */ /* 0x001fe20000010100 */
[----:B------:R-:W-:-:S03]  /*3b50*/  FMUL.FTZ R17, R17, R15 ;  /* 0x0000000f11117220 */ /* 0x000fc60000410000 */
[----:B------:R-:W-:Y:S01]  /*3b60*/  FFMA.FTZ R14, R14, R57, 1 ;  /* 0x3f8000000e0e7423 */ /* 0x000fe20000010039 */
[----:B------:R-:W-:-:S03]  /*3b70*/  FMUL.FTZ R57, R56, UR12 ;  /* 0x0000000c38397c20 */ /* 0x000fc60008410000 */
[----:B------:R-:W-:Y:S01]  /*3b80*/  FMUL.FTZ R14, R17, R14 ;  /* 0x0000000e110e7220 */ /* 0x000fe20000410000 */
[----:B------:R-:W-:-:S03]  /*3b90*/  FFMA.FTZ R15, R12, R57, R10 ;  /* 0x000000390c0f7223 */ /* 0x000fc6000001000a */
[----:B------:R-:W-:Y:S01]  /*3ba0*/  FADD.FTZ R25, R25, R14 ;  /* 0x0000000e19197221 */ /* 0x000fe20000010000 */
[----:B------:R-:W-:Y:S01]  /*3bb0*/  FMUL.FTZ R56, R15, -1.4426950216293334961 ;  /* 0xbfb8aa3b0f387820 */ /* 0x000fe20000410000 */
[-C--:B------:R-:W-:Y:S01]  /*3bc0*/  FFMA.FTZ R27, R20, R14.reuse, R27 ;  /* 0x0000000e141b7223 */ /* 0x080fe2000001001b */
[----:B------:R-:W-:-:S04]  /*3bd0*/  FMUL.FTZ R14, R13, R14 ;  /* 0x0000000e0d0e7220 */ /* 0x000fc80000410000 */
[----:B------:R-:W0:Y:S01]  /*3be0*/  MUFU.EX2 R56, R56 ;  /* 0x0000003800387308 */ /* 0x000e220000000800 */
[----:B------:R-:W-:Y:S01]  /*3bf0*/  FFMA.FTZ R19, R20, R14, R19 ;  /* 0x0000000e14137223 */ /* 0x000fe20000010013 */
[----:B------:R-:W-:Y:S02]  /*3c00*/  HADD2.F32 R20, -RZ, R29.H1_H1 ;  /* 0x3000001dff147230 */ /* 0x000fe40000004100 */
[----:B------:R-:W-:Y:S01]  /*3c10*/  FADD.FTZ R21, R14, R21 ;  /* 0x000000150e157221 */ /* 0x000fe20000010000 */
        /* <DEDUP_REMOVED lines=24> */
[----:B------:R-:W-:Y:S01]  /*3da0*/  FMUL.FTZ R17, R22, UR12 ;  /* 0x0000000c16117c20 */ /* 0x000fe20008410000 */
[----:B------:R-:W-:Y:S02]  /*3db0*/  HADD2.F32 R22, -RZ, R3.H0_H0 ;  /* 0x20000003ff167230 */ /* 0x000fe40000004100 */
[----:B------:R-:W-:Y:S01]  /*3dc0*/  FFMA.FTZ R15, R15, R56, 1 ;  /* 0x3f8000000f0f7423 */ /* 0x000fe20000010038 */
[----:B------:R-:W-:-:S03]  /*3dd0*/  FFMA.FTZ R14, R12, R17, R10 ;  /* 0x000000110c0e7223 */ /* 0x000fc6000001000a */
        /* <DEDUP_REMOVED lines=22> */
[----:B------:R-:W-:Y:S02]  /*3f40*/  HADD2.F32 R57, -RZ, R5.H0_H0 ;  /* 0x20000005ff397230 */ /* 0x000fe40000004100 */
[----:B------:R-:W-:Y:S01]  /*3f50*/  FADD.FTZ R21, R21, R22 ;  /* 0x0000001615157221 */ /* 0x000fe20000010000 */
[----:B------:R-:W-:-:S06]  /*3f60*/  FMUL.FTZ R56, R15, -1.4426950216293334961 ;  /* 0xbfb8aa3b0f387820 */ /* 0x000fcc0000410000 */
[----:B------:R-:W0:Y:S02]  /*3f70*/  MUFU.EX2 R56, R56 ;  /* 0x0000003800387308 */ /* 0x000e240000000800 */
        /* <DEDUP_REMOVED lines=16> */
[----:B------:R-:W-:-:S06]  /*4080*/  FMUL.FTZ R56, R19, -1.4426950216293334961 ;  /* 0xbfb8aa3b13387820 */ /* 0x000fcc0000410000 */
[----:B------:R-:W0:Y:S02]  /*4090*/  MUFU.EX2 R56, R56 ;  /* 0x0000003800387308 */ /* 0x000e240000000800 */
[----:B0-----:R-:W-:Y:S01]  /*40a0*/  FADD.FTZ R20, R56, 1 ;  /* 0x3f80000038147421 */ /* 0x001fe20000010000 */
[----:B------:R-:W-:-:S05]  /*40b0*/  HADD2.F32 R56, -RZ, R4.H1_H1 ;  /* 0x30000004ff387230 */ /* 0x000fca0000004100 */
[----:B------:R-:W0:Y:S01]  /*40c0*/  MUFU.RCP R20, R20 ;  /* 0x0000001400147308 */ /* 0x000e220000001000 */
[----:B------:R-:W-:Y:S01]  /*40d0*/  FADD.FTZ R56, R56, -UR9 ;  /* 0x8000000938387e21 */ /* 0x000fe20008010000 */
[----:B0-----:R-:W-:Y:S01]  /*40e0*/  FMUL.FTZ R24, R57, R20 ;  /* 0x0000001439187220 */ /* 0x001fe20000410000 */
[----:B------:R-:W-:Y:S02]  /*40f0*/  FADD.FTZ R57, -R20, 1 ;  /* 0x3f80000014397421 */ /* 0x000fe40000010100 */
[----:B------:R-:W-:Y:S02]  /*4100*/  FMUL.FTZ R20, R56, UR12 ;  /* 0x0000000c38147c20 */ /* 0x000fe40008410000 */
[----:B------:R-:W-:Y:S02]  /*4110*/  FFMA.FTZ R19, R19, R57, 1 ;  /* 0x3f80000013137423 */ /* 0x000fe40000010039 */
[----:B------:R-:W-:Y:S02]  /*4120*/  FFMA.FTZ R22, R13, R20, R11 ;  /* 0x000000140d167223 */ /* 0x000fe4000001000b */
[----:B------:R-:W-:-:S02]  /*4130*/  FMUL.FTZ R19, R24, R19 ;  /* 0x0000001318137220 */ /* 0x000fc40000410000 */
[----:B------:R-:W-:Y:S02]  /*4140*/  FMUL.FTZ R56, R22, -1.4426950216293334961 ;  /* 0xbfb8aa3b16387820 */ /* 0x000fe40000410000 */
[----:B------:R-:W-:Y:S01]  /*4150*/  FADD.FTZ R16, R16, R19 ;  /* 0x0000001310107221 */ /* 0x000fe20000010000 */
[CC--:B------:R-:W-:Y:S01]  /*4160*/  FFMA.FTZ R18, R15.reuse, R19.reuse, R18 ;  /* 0x000000130f127223 */ /* 0x0c0fe20000010012 */
[----:B------:R-:W-:Y:S02]  /*4170*/  FMUL.FTZ R19, R12, R19 ;  /* 0x000000130c137220 */ /* 0x000fe40000410000 */
[----:B------:R-:W0:Y:S02]  /*4180*/  MUFU.EX2 R56, R56 ;  /* 0x0000003800387308 */ /* 0x000e240000000800 */
[----:B------:R-:W-:Y:S01]  /*4190*/  FFMA.FTZ R15, R15, R19, R14 ;  /* 0x000000130f0f7223 */ /* 0x000fe2000001000e */
[----:B------:R-:W-:Y:S02]  /*41a0*/  HADD2.F32 R14, -RZ, R7.H0_H0 ;  /* 0x20000007ff0e7230 */ /* 0x000fe40000004100 */
[----:B------:R-:W-:Y:S01]  /*41b0*/  FADD.FTZ R26, R26, R19 ;  /* 0x000000131a1a7221 */ /* 0x000fe20000010000 */
[----:B0-----:R-:W-:Y:S01]  /*41c0*/  FADD.FTZ R24, R56, 1 ;  /* 0x3f80000038187421 */ /* 0x001fe20000010000 */
[----:B------:R-:W-:-:S05]  /*41d0*/  HADD2.F32 R56, -RZ, R6.H0_H0 ;  /* 0x20000006ff387230 */ /* 0x000fca0000004100 */
[----:B------:R-:W0:Y:S01]  /*41e0*/  MUFU.RCP R24, R24 ;  /* 0x0000001800187308 */ /* 0x000e220000001000 */
[----:B------:R-:W-:Y:S01]  /*41f0*/  FADD.FTZ R56, R56, -UR9 ;  /* 0x8000000938387e21 */ /* 0x000fe20008010000 */
[----:B0-----:R-:W-:Y:S01]  /*4200*/  FADD.FTZ R57, -R24, 1 ;  /* 0x3f80000018397421 */ /* 0x001fe20000010100 */
[----:B------:R-:W-:-:S03]  /*4210*/  FMUL.FTZ R17, R17, R24 ;  /* 0x0000001811117220 */ /* 0x000fc60000410000 */
[----:B------:R-:W-:-:S04]  /*4220*/  FFMA.FTZ R22, R22, R57, 1 ;  /* 0x3f80000016167423 */ /* 0x000fc80000010039 */
[----:B------:R-:W-:Y:S01]  /*4230*/  FMUL.FTZ R22, R17, R22 ;  /* 0x0000001611167220 */ /* 0x000fe20000410000 */
[----:B------:R-:W-:-:S03]  /*4240*/  FMUL.FTZ R17, R56, UR12 ;  /* 0x0000000c38117c20 */ /* 0x000fc60008410000 */
[----:B------:R-:W-:Y:S01]  /*4250*/  FADD.FTZ R25, R25, R22 ;  /* 0x0000001619197221 */ /* 0x000fe20000010000 */
[----:B------:R-:W-:Y:S01]  /*4260*/  FFMA.FTZ R24, R12, R17, R10 ;  /* 0x000000110c187223 */ /* 0x000fe2000001000a */
[-C--:B------:R-:W-:Y:S01]  /*4270*/  FFMA.FTZ R27, R20, R22.reuse, R27 ;  /* 0x00000016141b7223 */ /* 0x080fe2000001001b */
[----:B------:R-:W-:Y:S02]  /*4280*/  FMUL.FTZ R22, R13, R22 ;  /* 0x000000160d167220 */ /* 0x000fe40000410000 */
[----:B------:R-:W-:Y:S02]  /*4290*/  FMUL.FTZ R56, R24, -1.4426950216293334961 ;  /* 0xbfb8aa3b18387820 */ /* 0x000fe40000410000 */
[----:B------:R-:W-:Y:S01]  /*42a0*/  FFMA.FTZ R20, R20, R22, R15 ;  /* 0x0000001614147223 */ /* 0x000fe2000001000f */
[----:B------:R-:W-:Y:S02]  /*42b0*/  HADD2.F32 R15, -RZ, R7.H1_H1 ;  /* 0x30000007ff0f7230 */ /* 0x000fe40000004100 */
[----:B------:R-:W-:Y:S01]  /*42c0*/  FADD.FTZ R26, R22, R26 ;  /* 0x0000001a161a7221 */ /* 0x000fe20000010000 */
        /* <DEDUP_REMOVED lines=188> */
[----:B------:R-:W-:Y:S02]  /*4e90*/  FFMA.FTZ R18, R15, R19, R18 ;  /* 0x000000130f127223 */ /* 0x000fe40000010012 */
[----:B------:R-:W-:-:S04]  /*4ea0*/  FMUL.FTZ R20, R22, UR12 ;  /* 0x0000000c16147c20 */ /* 0x000fc80008410000 */
[----:B------:R-:W-:-:S04]  /*4eb0*/  FFMA.FTZ R22, R13, R20, R11 ;  /* 0x000000140d167223 */ /* 0x000fc8000001000b */
        /* <DEDUP_REMOVED lines=10> */
[----:B------:R-:W-:Y:S01]  /*4f60*/  FMUL.FTZ R17, R56, UR12 ;  /* 0x0000000c38117c20 */ /* 0x000fe20008410000 */
[----:B------:R-:W-:Y:S01]  /*4f70*/  FADD.FTZ R56, R24, R26 ;  /* 0x0000001a18387221 */ /* 0x000fe20000010000 */
[----:B------:R-:W-:Y:S01]  /*4f80*/  FADD.FTZ R24, R16, R19 ;  /* 0x0000001310187221 */ /* 0x000fe20000010000 */
[C---:B------:R-:W-:Y:S01]  /*4f90*/  FMUL.FTZ R19, R12.reuse, R19 ;  /* 0x000000130c137220 */ /* 0x040fe20000410000 */
[----:B------:R-:W-:Y:S01]  /*4fa0*/  FFMA.FTZ R26, R12, R17, R10 ;  /* 0x000000110c1a7223 */ /* 0x000fe2000001000a */
[----:B------:R-:W-:Y:S01]  /*4fb0*/  FADD.FTZ R25, R25, R22 ;  /* 0x0000001619197221 */ /* 0x000fe20000010000 */
[----:B------:R-:W-:Y:S01]  /*4fc0*/  FFMA.FTZ R27, R20, R22, R27 ;  /* 0x00000016141b7223 */ /* 0x000fe2000001001b */
[----:B------:R-:W-:Y:S01]  /*4fd0*/  FFMA.FTZ R15, R15, R19, R14 ;  /* 0x000000130f0f7223 */ /* 0x000fe2000001000e */
[----:B------:R-:W-:Y:S01]  /*4fe0*/  FMUL.FTZ R57, R26, -1.4426950216293334961 ;  /* 0xbfb8aa3b1a397820 */ /* 0x000fe20000410000 */
[----:B------:R-:W-:-:S02]  /*4ff0*/  HADD2.F32 R14, -RZ, R54.H0_H0 ;  /* 0x20000036ff0e7230 */ /* 0x000fc40000004100 */
[----:B------:R-:W-:-:S03]  /*5000*/  FADD.FTZ R56, R56, R19 ;  /* 0x0000001338387221 */ /* 0x000fc60000010000 */
        /* <DEDUP_REMOVED lines=8> */
[----:B------:R-:W-:-:S04]  /*5090*/  FADD.FTZ R26, R26, -UR9 ;  /* 0x800000091a1a7e21 */ /* 0x000fc80008010000 */
[----:B------:R-:W-:Y:S01]  /*50a0*/  FMUL.FTZ R14, R26, UR12 ;  /* 0x0000000c1a0e7c20 */ /* 0x000fe20008410000 */
[C---:B------:R-:W-:Y:S01]  /*50b0*/  FMUL.FTZ R26, R13.reuse, R22 ;  /* 0x000000160d1a7220 */ /* 0x040fe20000410000 */
[----:B------:R-:W-:Y:S02]  /*50c0*/  HADD2.F32 R22, -RZ, R54.H1_H1 ;  /* 0x30000036ff167230 */ /* 0x000fe40000004100 */
[----:B------:R-:W-:Y:S01]  /*50d0*/  FFMA.FTZ R16, R13, R14, R11 ;  /* 0x0000000e0d107223 */ /* 0x000fe2000001000b */
[----:B------:R-:W-:Y:S01]  /*50e0*/  FFMA.FTZ R20, R20, R26, R15 ;  /* 0x0000001a14147223 */ /* 0x000fe2000001000f */
[----:B------:R-:W-:Y:S02]  /*50f0*/  FADD.FTZ R56, R26, R56 ;  /* 0x000000381a387221 */ /* 0x000fe40000010000 */
[----:B------:R-:W-:-:S06]  /*5100*/  FMUL.FTZ R57, R16, -1.4426950216293334961 ;  /* 0xbfb8aa3b10397820 */ /* 0x000fcc0000410000 */
[----:B------:R-:W0:Y:S02]  /*5110*/  MUFU.EX2 R57, R57 ;  /* 0x0000003900397308 */ /* 0x000e240000000800 */
[----:B0-----:R-:W-:-:S06]  /*5120*/  FADD.FTZ R19, R57, 1 ;  /* 0x3f80000039137421 */ /* 0x001fcc0000010000 */
[----:B------:R-:W0:Y:S02]  /*5130*/  MUFU.RCP R19, R19 ;  /* 0x0000001300137308 */ /* 0x000e240000001000 */
[----:B0-----:R-:W-:Y:S01]  /*5140*/  FADD.FTZ R15, -R19, 1 ;  /* 0x3f800000130f7421 */ /* 0x001fe20000010100 */
[----:B------:R-:W-:-:S03]  /*5150*/  FMUL.FTZ R22, R22, R19 ;  /* 0x0000001316167220 */ /* 0x000fc60000410000 */
[----:B------:R-:W-:Y:S01]  /*5160*/  FFMA.FTZ R15, R16, R15, 1 ;  /* 0x3f800000100f7423 */ /* 0x000fe2000001000f */
[----:B------:R-:W-:Y:S01]  /*5170*/  FFMA.FTZ R16, R17, R21, R18 ;  /* 0x0000001511107223 */ /* 0x000fe20000010012 */
[----:B------:R-:W-:Y:S02]  /*5180*/  FADD.FTZ R18, R24, R21 ;  /* 0x0000001518127221 */ /* 0x000fe40000010000 */
[----:B------:R-:W-:Y:S01]  /*5190*/  FMUL.FTZ R22, R22, R15 ;  /* 0x0000000f16167220 */ /* 0x000fe20000410000 */
[----:B------:R-:W-:-:S03]  /*51a0*/  FMUL.FTZ R15, R12, R21 ;  /* 0x000000150c0f7220 */ /* 0x000fc60000410000 */
[-C--:B------:R-:W-:Y:S01]  /*51b0*/  FMUL.FTZ R19, R13, R22.reuse ;  /* 0x000000160d137220 */ /* 0x080fe20000410000 */
[----:B------:R-:W-:Y:S01]  /*51c0*/  FFMA.FTZ R57, R17, R15, R20 ;  /* 0x0000000f11397223 */ /* 0x000fe20000010014 */
[----:B------:R-:W-:Y:S01]  /*51d0*/  FADD.FTZ R56, R56, R15 ;  /* 0x0000000f38387221 */ /* 0x000fe20000010000 */
[C---:B------:R-:W-:Y:S02]  /*51e0*/  FFMA.FTZ R17, R14.reuse, R22, R27 ;  /* 0x000000160e117223 */ /* 0x040fe4000001001b */
[----:B------:R-:W-:Y:S01]  /*51f0*/  FFMA.FTZ R15, R14, R19, R57 ;  /* 0x000000130e0f7223 */ /* 0x000fe20000010039 */
[----:B------:R-:W-:Y:S01]  /*5200*/  FADD.FTZ R20, R19, R56 ;  /* 0x0000003813147221 */ /* 0x000fe20000010000 */
[----:B------:R-:W-:-:S07]  /*5210*/  FADD.FTZ R19, R25, R22 ;  /* 0x0000001619137221 */ /* 0x000fce0000010000 */
.L_x_719:
        /* <DEDUP_REMOVED lines=15> */
[----:B---3--:R-:W-:-:S05]  /*5310*/  LEA R57, R56, UR5, 0x4 ;  /* 0x0000000538397c11 */ /* 0x008fca000f8e20ff */
        /* <DEDUP_REMOVED lines=26> */
.L_x_721:
[----:B------:R-:W-:Y:S05]  /*54c0*/  BSYNC.RECONVERGENT B0 ;  /* 0x0000000000007941 */ /* 0x000fea0003800200 */
.L_x_720:
[----:B------:R-:W-:Y:S01]  /*54d0*/  BAR.SYNC.DEFER_BLOCKING 0x0 ;  /* 0x0000000000007b1d */ /* 0x000fe20000010000 */
[C---:B------:R-:W-:Y:S02]  /*54e0*/  ISETP.NE.AND P1, PT, R56.reuse, RZ, PT ;  /* 0x000000ff3800720c */ /* 0x040fe40003f25270 */
[----:B------:R-:W-:Y:S01]  /*54f0*/  ISETP.GT.U32.AND P0, PT, R56, 0x1d, PT ;  /* 0x0000001d3800780c */ /* 0x000fe20003f04070 */
[----:B------:R-:W-:Y:S02]  /*5500*/  IMAD R56, R23, 0x1e, R56 ;  /* 0x0000001e17387824 */ /* 0x000fe400078e0238 */
[----:B------:R-:W4:Y:S01]  /*5510*/  LDCU UR7, c[0x0][0x374] ;  /* 0x00006e80ff0777ac */ /* 0x000f220008000800 */
[----:B------:R-:W-:Y:S07]  /*5520*/  BSSY.RECONVERGENT B0, `(.L_x_722) ;  /* 0x0000027000007945 */ /* 0x000fee0003800200 */
[----:B------:R-:W-:Y:S05]  /*5530*/  @P1 BRA `(.L_x_723) ;  /* 0x0000000000941947 */ /* 0x000fea0003800000 */
[----:B------:R-:W-:-:S09]  /*5540*/  ULEA UR5, UR13, UR8, 0x18 ;  /* 0x000000080d057291 */ /* 0x000fd2000f8ec0ff */
[----:B-12---:R-:W1:Y:S04]  /*5550*/  LDS.64 R24, [UR5+0x18] ;  /* 0x00001805ff187984 */ /* 0x006e680008000a00 */
[----:B---3--:R-:W2:Y:S01]  /*5560*/  LDS.128 R20, [UR5+0x20] ;  /* 0x00002005ff147984 */ /* 0x008ea20008000c00 */
[----:B-1----:R-:W-:Y:S01]  /*5570*/  FADD.FTZ R27, R14, R24 ;  /* 0x000000180e1b7221 */ /* 0x002fe20000010000 */
[----:B0-----:R-:W-:-:S03]  /*5580*/  FADD.FTZ R14, R15, R25 ;  /* 0x000000190f0e7221 */ /* 0x001fc60000010000 */
[----:B--2---:R-:W-:Y:S01]  /*5590*/  FADD.FTZ R15, R27, R20 ;  /* 0x000000141b0f7221 */ /* 0x004fe20000010000 */
[----:B------:R-:W-:Y:S01]  /*55a0*/  FADD.FTZ R14, R14, R21 ;  /* 0x000000150e0e7221 */ /* 0x000fe20000010000 */
[----:B------:R-:W0:Y:S02]  /*55b0*/  LDS.128 R24, [UR5+0x30] ;  /* 0x00003005ff187984 */ /* 0x000e240008000c00 */
[----:B------:R-:W-:Y:S01]  /*55c0*/  FADD.FTZ R15, R15, R22 ;  /* 0x000000160f0f7221 */ /* 0x000fe20000010000 */
[----:B------:R-:W-:Y:S02]  /*55d0*/  FADD.FTZ R14, R14, R23 ;  /* 0x000000170e0e7221 */ /* 0x000fe40000010000 */
[----:B------:R-:W1:Y:S01]  /*55e0*/  LDS.128 R20, [UR5+0x40] ;  /* 0x00004005ff147984 */ /* 0x000e620008000c00 */
        /* <DEDUP_REMOVED lines=19> */
[----:B------:R-:W1:Y:S01]  /*5720*/  LDS.64 R14, [UR5+0x80] ;  /* 0x00008005ff0e7984 */ /* 0x000e620008000a00 */
[----:B0-----:R-:W-:Y:S01]  /*5730*/  FADD.FTZ R21, R21, R24 ;  /* 0x0000001815157221 */ /* 0x001fe20000010000 */
[----:B------:R-:W-:-:S03]  /*5740*/  FADD.FTZ R20, R20, R25 ;  /* 0x0000001914147221 */ /* 0x000fc60000010000 */
[----:B------:R-:W-:Y:S01]  /*5750*/  FADD.FTZ R21, R21, R26 ;  /* 0x0000001a15157221 */ /* 0x000fe20000010000 */
[----:B------:R-:W-:-:S03]  /*5760*/  FADD.FTZ R20, R20, R27 ;  /* 0x0000001b14147221 */ /* 0x000fc60000010000 */
[----:B-1----:R-:W-:Y:S01]  /*5770*/  FADD.FTZ R14, R21, R14 ;  /* 0x0000000e150e7221 */ /* 0x002fe20000010000 */
[----:B------:R-:W-:-:S07]  /*5780*/  FADD.FTZ R15, R20, R15 ;  /* 0x0000000f140f7221 */ /* 0x000fce0000010000 */
.L_x_723:
[----:B----4-:R-:W-:Y:S05]  /*5790*/  BSYNC.RECONVERGENT B0 ;  /* 0x0000000000007941 */ /* 0x010fea0003800200 */
.L_x_722:
[----:B------:R-:W-:Y:S06]  /*57a0*/  BAR.SYNC.DEFER_BLOCKING 0x0 ;  /* 0x0000000000007b1d */ /* 0x000fec0000010000 */
[----:B------:R-:W-:Y:S04]  /*57b0*/  BSSY.RECONVERGENT B0, `(.L_x_724) ;  /* 0x000004d000007945 */ /* 0x000fe80003800200 */
[----:B------:R-:W-:Y:S05]  /*57c0*/  @P0 BRA `(.L_x_725) ;  /* 0x00000004002c0947 */ /* 0x000fea0003800000 */
[----:B---3--:R-:W3:Y:S04]  /*57d0*/  LDS.128 R20, [R57+0x1e0] ;  /* 0x0001e00039147984 */ /* 0x008ee80000000c00 */
[----:B-12---:R-:W1:Y:S01]  /*57e0*/  LDS.128 R24, [R57+0x3c0] ;  /* 0x0003c00039187984 */ /* 0x006e620000000c00 */
[----:B---3--:R-:W-:Y:S01]  /*57f0*/  FADD.FTZ R16, R16, R20 ;  /* 0x0000001410107221 */ /* 0x008fe20000010000 */
[----:B------:R-:W-:Y:S01]  /*5800*/  FADD.FTZ R17, R17, R21 ;  /* 0x0000001511117221 */ /* 0x000fe20000010000 */
[----:B------:R-:W-:Y:S01]  /*5810*/  FADD.FTZ R20, R19, R23 ;  /* 0x0000001713147221 */ /* 0x000fe20000010000 */
[----:B------:R-:W-:Y:S01]  /*5820*/  FADD.FTZ R21, R18, R22 ;  /* 0x0000001612157221 */ /* 0x000fe20000010000 */
[----:B-1----:R-:W-:Y:S01]  /*5830*/  FADD.FTZ R23, R16, R24 ;  /* 0x0000001810177221 */ /* 0x002fe20000010000 */
[----:B------:R-:W-:-:S02]  /*5840*/  FADD.FTZ R24, R17, R25 ;  /* 0x0000001911187221 */ /* 0x000fc40000010000 */
[----:B------:R-:W1:Y:S01]  /*5850*/  LDS.128 R16, [R57+0x5a0] ;  /* 0x0005a00039107984 */ /* 0x000e620000000c00 */
[----:B------:R-:W-:Y:S01]  /*5860*/  FADD.FTZ R25, R21, R26 ;  /* 0x0000001a15197221 */ /* 0x000fe20000010000 */
[----:B------:R-:W-:Y:S01]  /*5870*/  FADD.FTZ R26, R20, R27 ;  /* 0x0000001b141a7221 */ /* 0x000fe20000010000 */
[----:B-1----:R-:W-:Y:S01]  /*5880*/  FADD.FTZ R27, R23, R16 ;  /* 0x00000010171b7221 */ /* 0x002fe20000010000 */
[----:B------:R-:W-:Y:S01]  /*5890*/  FADD.FTZ R24, R24, R17 ;  /* 0x0000001118187221 */ /* 0x000fe20000010000 */
[----:B------:R-:W1:Y:S01]  /*58a0*/  LDS.128 R20, [R57+0x780] ;  /* 0x0007800039147984 */ /* 0x000e620000000c00 */
[----:B------:R-:W-:Y:S01]  /*58b0*/  FADD.FTZ R25, R25, R18 ;  /* 0x0000001219197221 */ /* 0x000fe20000010000 */
[----:B------:R-:W-:Y:S02]  /*58c0*/  FADD.FTZ R26, R26, R19 ;  /* 0x000000131a1a7221 */ /* 0x000fe40000010000 */
        /* <DEDUP_REMOVED lines=9> */
[----:B------:R-:W-:-:S02]  /*5960*/  FADD.FTZ R26, R26, R19 ;  /* 0x000000131a1a7221 */ /* 0x000fc40000010000 */
[----:B------:R-:W2:Y:S01]  /*5970*/  LDS.128 R16, [R57+0xd20] ;  /* 0x000d200039107984 */ /* 0x000ea20000000c00 */
        /* <DEDUP_REMOVED lines=47> */
[----:B------:R-:W-:-:S07]  /*5c70*/  FADD.FTZ R19, R26, R19 ;  /* 0x000000131a137221 */ /* 0x000fce0000010000 */
.L_x_725:
[----:B------:R-:W-:Y:S05]  /*5c80*/  BSYNC.RECONVERGENT B0 ;  /* 0x0000000000007941 */ /* 0x000fea0003800200 */
.L_x_724:
[----:B------:R-:W-:Y:S04]  /*5c90*/  BSSY.RECONVERGENT B0, `(.L_x_726) ;  /* 0x000001c000007945 */ /* 0x000fe80003800200 */
[----:B------:R-:W-:Y:S05]  /*5ca0*/  @P0 BRA `(.L_x_727) ;  /* 0x0000000000680947 */ /* 0x000fea0003800000 */
[----:B------:R-:W4:Y:S08]  /*5cb0*/  LDC.64 R22, c[0x0][0x3d8] ;  /* 0x0000f600ff167b82 */ /* 0x000f300000000a00 */
[----:B---3--:R-:W3:Y:S01]  /*5cc0*/  LDC.64 R20, c[0x0][0x3f8] ;  /* 0x0000fe00ff147b82 */ /* 0x008ee20000000a00 */
[----:B----4-:R-:W-:-:S05]  /*5cd0*/  IMAD.WIDE R56, R56, 0x4, R22 ;  /* 0x0000000438387825 */ /* 0x010fca00078e0216 */
[----:B------:R4:W-:Y:S01]  /*5ce0*/  REDG.E.ADD.F32.FTZ.RN.STRONG.GPU desc[UR10][R56.64], R16 ;  /* 0x00000010380079a6 */ /* 0x0009e2000c12f30a */
[----:B---3--:R-:W-:Y:S01]  /*5cf0*/  IMAD.WIDE.U32 R22, R20, 0x3, RZ ;  /* 0x0000000314167825 */ /* 0x008fe200078e00ff */
[----:B-1----:R-:W-:-:S04]  /*5d00*/  LEA R25, R21, R21, 0x1 ;  /* 0x0000001515197211 */ /* 0x002fc800078e08ff */
[----:B------:R-:W-:Y:S02]  /*5d10*/  IADD3 R25, PT, PT, R23, R25, RZ ;  /* 0x0000001917197210 */ /* 0x000fe40007ffe0ff */
[----:B------:R-:W-:Y:S02]  /*5d20*/  LEA.HI R26, P0, R21, R20, RZ, 0x1 ;  /* 0x00000014151a7211 */ /* 0x000fe400078108ff */
[----:B--2---:R-:W-:Y:S02]  /*5d30*/  LEA.HI R24, P3, R25, R22, RZ, 0x1 ;  /* 0x0000001619187211 */ /* 0x004fe400078708ff */
[----:B------:R-:W-:-:S04]  /*5d40*/  LEA R22, P2, R20, R56, 0x2 ;  /* 0x0000003814167211 */ /* 0x000fc800078410ff */
[----:B------:R-:W-:Y:S02]  /*5d50*/  LEA.HI.X R23, R20, R57, R21, 0x2, P2 ;  /* 0x0000003914177211 */ /* 0x000fe400010f1415 */
[----:B------:R-:W-:Y:S02]  /*5d60*/  SHF.L.U32 R20, R26, 0x1, RZ ;  /* 0x000000011a147819 */ /* 0x000fe400000006ff */
[----:B------:R-:W-:Y:S02]  /*5d70*/  IADD3.X R21, PT, PT, RZ, R21, RZ, P0, !PT ;  /* 0x00000015ff157210 */ /* 0x000fe400007fe4ff */
[----:B------:R-:W-:Y:S02]  /*5d80*/  LOP3.LUT R20, R20, 0xfffffffc, RZ, 0xc0, !PT ;  /* 0xfffffffc14147812 */ /* 0x000fe400078ec0ff */
[----:B------:R-:W-:Y:S02]  /*5d90*/  SHF.L.U32 R27, R24, 0x1, RZ ;  /* 0x00000001181b7819 */ /* 0x000fe400000006ff */
[----:B------:R-:W-:-:S02]  /*5da0*/  SHF.L.U64.HI R21, R26, 0x1, R21 ;  /* 0x000000011a157819 */ /* 0x000fc40000010215 */
[----:B------:R-:W-:Y:S02]  /*5db0*/  IADD3.X R25, PT, PT, RZ, R25, RZ, P3, !PT ;  /* 0x00000019ff197210 */ /* 0x000fe40001ffe4ff */
[----:B------:R-:W-:Y:S02]  /*5dc0*/  IADD3 R20, P0, PT, R56, R20, RZ ;  /* 0x0000001438147210 */ /* 0x000fe40007f1e0ff */
[----:B------:R-:W-:Y:S02]  /*5dd0*/  LOP3.LUT R27, R27, 0xfffffffc, RZ, 0xc0, !PT ;  /* 0xfffffffc1b1b7812 */ /* 0x000fe400078ec0ff */
[----:B------:R-:W-:Y:S02]  /*5de0*/  SHF.L.U64.HI R25, R24, 0x1, R25 ;  /* 0x0000000118197819 */ /* 0x000fe40000010219 */
[----:B------:R-:W-:Y:S02]  /*5df0*/  IADD3.X R21, PT, PT, R57, R21, RZ, P0, !PT ;  /* 0x0000001539157210 */ /* 0x000fe400007fe4ff */
[----:B------:R-:W-:-:S03]  /*5e00*/  IADD3 R24, P0, PT, R56, R27, RZ ;  /* 0x0000001b38187210 */ /* 0x000fc60007f1e0ff */
[----:B------:R4:W-:Y:S01]  /*5e10*/  REDG.E.ADD.F32.FTZ.RN.STRONG.GPU desc[UR10][R20.64], R17 ;  /* 0x00000011140079a6 */ /* 0x0009e2000c12f30a */
[----:B------:R-:W-:-:S03]  /*5e20*/  IADD3.X R25, PT, PT, R57, R25, RZ, P0, !PT ;  /* 0x0000001939197210 */ /* 0x000fc600007fe4ff */
[----:B------:R4:W-:Y:S04]  /*5e30*/  REDG.E.ADD.F32.FTZ.RN.STRONG.GPU desc[UR10][R22.64], R18 ;  /* 0x00000012160079a6 */ /* 0x0009e8000c12f30a */
[----:B------:R4:W-:Y:S02]  /*5e40*/  REDG.E.ADD.F32.FTZ.RN.STRONG.GPU desc[UR10][R24.64], R19 ;  /* 0x00000013180079a6 */ /* 0x0009e4000c12f30a */
.L_x_727:
[----:B------:R-:W-:Y:S05]  /*5e50*/  BSYNC.RECONVERGENT B0 ;  /* 0x0000000000007941 */ /* 0x000fea0003800200 */
.L_x_726:
[----:B------:R-:W5:Y:S02]  /*5e60*/  LDCU UR5, c[0x0][0x370] ;  /* 0x00006e00ff0577ac */ /* 0x000f640008000800 */
[----:B-----5:R-:W-:-:S09]  /*5e70*/  UISETP.GE.U32.AND UP0, UPT, UR5, 0x2, UPT ;  /* 0x000000020500788c */ /* 0x020fd2000bf06070 */
[----:B------:R-:W-:Y:S05]  /*5e80*/  BRA.U !UP0, `(.L_x_728) ;  /* 0x0000000908dc7547 */ /* 0x000fea000b800000 */
[----:B----4-:R-:W4:Y:S01]  /*5e90*/  LDC R16, c[0x0][0x370] ;  /* 0x0000dc00ff107b82 */ /* 0x010f220000000800 */
[----:B------:R-:W-:Y:S01]  /*5ea0*/  ULOP3.LUT UR5, UR4, 0x1, URZ, 0xc0, !UPT ;  /* 0x0000000104057892 */ /* 0x000fe2000f8ec0ff */
[----:B-1----:R-:W1:Y:S05]  /*5eb0*/  S2R R25, SR_CTAID.Y ;  /* 0x0000000000197919 */ /* 0x002e6a0000002600 */
[----:B------:R-:W-:Y:S01]  /*5ec0*/  MOV R19, UR5 ;  /* 0x0000000500137c02 */ /* 0x000fe20008000f00 */
[----:B------:R-:W5:Y:S04]  /*5ed0*/  LDC.64 R56, c[0x0][0x3d0] ;  /* 0x0000f400ff387b82 */ /* 0x000f680000000a00 */
[----:B------:R-:W-:-:S04]  /*5ee0*/  IMAD R19, R19, UR7, RZ ;  /* 0x0000000713137c24 */ /* 0x000fc8000f8e02ff */
[----:B----4-:R-:W-:-:S05]  /*5ef0*/  IMAD R16, R19, R16, RZ ;  /* 0x0000001013107224 */ /* 0x010fca00078e02ff */
[----:B------:R-:W-:-:S05]  /*5f00*/  SHF.L.U32 R17, R16, 0x1, RZ ;  /* 0x0000000110117819 */ /* 0x000fca00000006ff */
[----:B-----5:R-:W-:Y:S01]  /*5f10*/  IMAD.WIDE R56, R17, 0x4, R56 ;  /* 0x0000000411387825 */ /* 0x020fe200078e0238 */
[----:B-1----:R-:W-:Y:S06]  /*5f20*/  @P1 BRA `(.L_x_729) ;  /* 0x00000000005c1947 */ /* 0x002fec0003800000 */
[----:B------:R-:W1:Y:S01]  /*5f30*/  LDC.64 R16, c[0x0][0x3c8] ;  /* 0x0000f200ff107b82 */ /* 0x000e620000000a00 */
[----:B------:R-:W-:Y:S01]  /*5f40*/  ULOP3.LUT UP0, UR5, UR4, 0x2, URZ, 0xc0, !UPT ;  /* 0x0000000204057892 */ /* 0x000fe2000f80c0ff */
[----:B------:R-:W-:Y:S01]  /*5f50*/  IADD3 R19, PT, PT, R19, R25, RZ ;  /* 0x0000001913137210 */ /* 0x000fe20007ffe0ff */
[----:B------:R-:W-:Y:S02]  /*5f60*/  IMAD R21, R2, UR7, R25 ;  /* 0x0000000702157c24 */ /* 0x000fe4000f8e0219 */
[----:B------:R-:W-:-:S03]  /*5f70*/  UIADD3 UR5, UPT, UPT, -UR5, 0x1, URZ ;  /* 0x0000000105057890 */ /* 0x000fc6000fffe1ff */
[----:B---3--:R-:W3:Y:S01]  /*5f80*/  LDC R20, c[0x0][0x370] ;  /* 0x0000dc00ff147b82 */ /* 0x008ee20000000800 */
[----:B------:R-:W-:Y:S02]  /*5f90*/  PLOP3.LUT P0, PT, PT, PT, UP0, 0x80, 0x8 ;  /* 0x000000000008781c */ /* 0x000fe40003f0f008 */
[----:B------:R-:W-:Y:S01]  /*5fa0*/  MOV R23, UR5 ;  /* 0x0000000500177c02 */ /* 0x000fe20008000f00 */
[----:B-1----:R-:W-:-:S04]  /*5fb0*/  IMAD.WIDE.U32 R16, R19, 0x4, R16 ;  /* 0x0000000413107825 */ /* 0x002fc800078e0010 */
[----:B------:R-:W-:Y:S01]  /*5fc0*/  IMAD.WIDE.U32 R18, R21, 0x8, R56 ;  /* 0x0000000815127825 */ /* 0x000fe200078e0038 */
[----:B---3--:R-:W-:-:S04]  /*5fd0*/  SEL R21, R20, RZ, !P0 ;  /* 0x000000ff14157207 */ /* 0x008fc80004000000 */
[----:B------:R1:W-:Y:S01]  /*5fe0*/  STG.E.64 desc[UR10][R18.64], R14 ;  /* 0x0000000e12007986 */ /* 0x0003e2000c101b0a */
[----:B------:R-:W-:Y:S01]  /*5ff0*/  ISETP.NE.AND P0, PT, R21, -0x1, PT ;  /* 0xffffffff1500780c */ /* 0x000fe20003f05270 */
[----:B------:R-:W-:Y:S06]  /*6000*/  MEMBAR.ALL.GPU ;  /* 0x0000000000007992 */ /* 0x000fec000000a000 */
[----:B------:R-:W-:-:S00]  /*6010*/  ERRBAR ;  /* 0x00000000000079ab */ /* 0x000fc00000000000 */
[----:B------:R-:W-:Y:S06]  /*6020*/  CGAERRBAR ;  /* 0x00000000000075ab */ /* 0x000fec0000000000 */
[----:B------:R1:W-:Y:S01]  /*6030*/  REDG.E.ADD.S32.STRONG.GPU desc[UR10][R16.64], R23 ;  /* 0x000000171000798e */ /* 0x0003e2000c12e30a */
[----:B------:R-:W-:Y:S05]  /*6040*/  @!P0 BRA `(.L_x_729) ;  /* 0x0000000000148947 */ /* 0x000fea0003800000 */
.L_x_730:
[----:B-1----:R-:W3:Y:S04]  /*6050*/  LDG.E.STRONG.GPU R18, desc[UR10][R16.64] ;  /* 0x0000000a10127981 */ /* 0x002ee8000c1ef900 */
[----:B---3--:R-:W-:Y:S01]  /*6060*/  CCTL.IVALL ;  /* 0x00000000ff00798f */ /* 0x008fe20002000000 */
[----:B------:R-:W-:Y:S05]  /*6070*/  YIELD ;  /* 0x0000000000007946 */ /* 0x000fea0003800000 */
[----:B------:R-:W-:-:S13]  /*6080*/  ISETP.NE.AND P0, PT, R18, R21, PT ;  /* 0x000000151200720c */ /* 0x000fda0003f05270 */
[----:B------:R-:W-:Y:S05]  /*6090*/  @P0 BRA `(.L_x_730) ;  /* 0xfffffffc00ec0947 */ /* 0x000fea000383ffff */
.L_x_729:
[----:B-1----:R-:W1:Y:S01]  /*60a0*/  LDC R16, c[0x0][0x370] ;  /* 0x0000dc00ff107b82 */ /* 0x002e620000000800 */
[----:B------:R-:W-:Y:S05]  /*60b0*/  WARPSYNC.ALL ;  /* 0x0000000000007948 */ /* 0x000fea0003800000 */
[----:B-1----:R-:W-:Y:S02]  /*60c0*/  ISETP.GE.U32.AND P0, PT, R16, 0x8, PT ;  /* 0x000000081000780c */ /* 0x002fe40003f06070 */
[----:B------:R-:W-:Y:S01]  /*60d0*/  BAR.SYNC.DEFER_BLOCKING 0x0 ;  /* 0x0000000000007b1d */ /* 0x000fe20000010000 */
[----:B--2---:R-:W-:-:S10]  /*60e0*/  HFMA2 R24, -RZ, RZ, 0, 0 ;  /* 0x00000000ff187431 */ /* 0x004fd400000001ff */
[----:B------:R-:W-:Y:S05]  /*60f0*/  @!P0 BRA `(.L_x_731) ;  /* 0x00000004003c8947 */ /* 0x000fea0003800000 */
[----:B------:R-:W-:Y:S01]  /*6100*/  MOV R18, UR7 ;  /* 0x0000000700127c02 */ /* 0x000fe20008000f00 */
[----:B------:R-:W-:Y:S01]  /*6110*/  UMOV UR5, URZ ;  /* 0x000000ff00057c82 */ /* 0x000fe20008000000 */
[----:B------:R-:W-:Y:S02]  /*6120*/  MOV R16, UR7 ;  /* 0x0000000700107c02 */ /* 0x000fe40008000f00 */
[----:B------:R-:W-:Y:S01]  /*6130*/  MOV R24, UR7 ;  /* 0x0000000700187c02 */ /* 0x000fe20008000f00 */
[--C-:B------:R-:W-:Y:S01]  /*6140*/  IMAD R23, R18, 0x7, R25.reuse ;  /* 0x0000000712177824 */ /* 0x100fe200078e0219 */
[----:B------:R-:W-:Y:S01]  /*6150*/  MOV R22, UR7 ;  /* 0x0000000700167c02 */ /* 0x000fe20008000f00 */
[--C-:B------:R-:W-:Y:S01]  /*6160*/  IMAD R27, R16, 0x3, R25.reuse ;  /* 0x00000003101b7824 */ /* 0x100fe200078e0219 */
[----:B------:R-:W-:Y:S01]  /*6170*/  MOV R26, UR7 ;  /* 0x00000007001a7c02 */ /* 0x000fe20008000f00 */
[--C-:B------:R-:W-:Y:S01]  /*6180*/  IMAD R24, R24, 0x5, R25.reuse ;  /* 0x0000000518187824 */ /* 0x100fe200078e0219 */
[-C--:B------:R-:W-:Y:S01]  /*6190*/  LEA R21, R16, R25.reuse, 0x2 ;  /* 0x0000001910157211 */ /* 0x080fe200078e10ff */
[----:B------:R-:W-:Y:S01]  /*61a0*/  IMAD R22, R22, 0x6, R25 ;  /* 0x0000000616167824 */ /* 0x000fe200078e0219 */
[----:B------:R-:W-:-:S02]  /*61b0*/  LEA R26, R26, R25, 0x1 ;  /* 0x000000191a1a7211 */ /* 0x000fc400078e08ff */
[----:B---3--:R-:W-:Y:S02]  /*61c0*/  IADD3 R20, PT, PT, R25, UR7, RZ ;  /* 0x0000000719147c10 */ /* 0x008fe4000fffe0ff */
[----:B------:R-:W-:Y:S02]  /*61d0*/  IADD3 R19, PT, PT, -R2, RZ, RZ ;  /* 0x000000ff02137210 */ /* 0x000fe40007ffe1ff */
[----:B------:R-:W-:-:S07]  /*61e0*/  MOV R18, R25 ;  /* 0x0000001900127202 */ /* 0x000fce0000000f00 */
.L_x_732:
[----:B------:R-:W-:-:S13]  /*61f0*/  ISETP.EQ.OR P0, PT, R19, RZ, P1 ;  /* 0x000000ff1300720c */ /* 0x000fda0000f02670 */
[----:B------:R-:W-:-:S06]  /*6200*/  @!P0 IMAD.WIDE.U32 R16, R18, 0x8, R56 ;  /* 0x0000000812108825 */ /* 0x000fcc00078e0038 */
[----:B------:R-:W0:Y:S01]  /*6210*/  @!P0 LDG.E.64 R16, desc[UR10][R16.64] ;  /* 0x0000000a10108981 */ /* 0x000e22000c1e1b00 */
[----:B------:R-:W-:Y:S01]  /*6220*/  UIADD3 UR8, UPT, UPT, UR5, 0x1, URZ ;  /* 0x0000000105087890 */ /* 0x000fe2000fffe0ff */
[----:B0-----:R-:W-:Y:S01]  /*6230*/  @!P0 FADD.FTZ R14, R14, R16 ;  /* 0x000000100e0e8221 */ /* 0x001fe20000010000 */
[----:B------:R-:W-:-:S04]  /*6240*/  @!P0 FADD.FTZ R15, R15, R17 ;  /* 0x000000110f0f8221 */ /* 0x000fc80000010000 */
[----:B------:R-:W-:-:S13]  /*6250*/  ISETP.EQ.OR P0, PT, R2, UR8, P1 ;  /* 0x0000000802007c0c */ /* 0x000fda0008f02670 */
[----:B------:R-:W-:-:S06]  /*6260*/  @!P0 IMAD.WIDE.U32 R16, R20, 0x8, R56 ;  /* 0x0000000814108825 */ /* 0x000fcc00078e0038 */
[----:B------:R-:W2:Y:S01]  /*6270*/  @!P0 LDG.E.64 R16, desc[UR10][R16.64] ;  /* 0x0000000a10108981 */ /* 0x000ea2000c1e1b00 */
[----:B------:R-:W-:Y:S01]  /*6280*/  UIADD3 UR8, UPT, UPT, UR5, 0x2, URZ ;  /* 0x0000000205087890 */ /* 0x000fe2000fffe0ff */
[----:B--2---:R-:W-:Y:S01]  /*6290*/  @!P0 FADD.FTZ R14, R14, R16 ;  /* 0x000000100e0e8221 */ /* 0x004fe20000010000 */
        /* <DEDUP_REMOVED lines=35> */
[----:B------:R-:W-:Y:S01]  /*64d0*/  IADD3 R19, PT, PT, R19, 0x8, RZ ;  /* 0x0000000813137810 */ /* 0x000fe20007ffe0ff */
[----:B--2---:R-:W-:Y:S01]  /*64e0*/  @!P0 FADD.FTZ R14, R14, R16 ;  /* 0x000000100e0e8221 */ /* 0x004fe20000010000 */
[----:B------:R-:W-:Y:S01]  /*64f0*/  MOV R16, UR7 ;  /* 0x0000000700107c02 */ /* 0x000fe20008000f00 */
[----:B------:R-:W-:Y:S01]  /*6500*/  @!P0 FADD.FTZ R15, R15, R17 ;  /* 0x000000110f0f8221 */ /* 0x000fe20000010000 */
[----:B------:R-:W-:Y:S02]  /*6510*/  MOV R17, UR7 ;  /* 0x0000000700117c02 */ /* 0x000fe40008000f00 */
[C---:B------:R-:W-:Y:S02]  /*6520*/  LEA R23, R16.reuse, R23, 0x3 ;  /* 0x0000001710177211 */ /* 0x040fe400078e18ff */
[----:B------:R-:W-:-:S02]  /*6530*/  LEA R21, R16, R21, 0x3 ;  /* 0x0000001510157211 */ /* 0x000fc400078e18ff */
[----:B------:R-:W-:Y:S02]  /*6540*/  LEA R27, R16, R27, 0x3 ;  /* 0x0000001b101b7211 */ /* 0x000fe400078e18ff */
[----:B------:R-:W0:Y:S01]  /*6550*/  LDC R16, c[0x0][0x370] ;  /* 0x0000dc00ff107b82 */ /* 0x000e220000000800 */
[C---:B------:R-:W-:Y:S02]  /*6560*/  LEA R22, R17.reuse, R22, 0x3 ;  /* 0x0000001611167211 */ /* 0x040fe400078e18ff */
[C---:B------:R-:W-:Y:S02]  /*6570*/  LEA R24, R17.reuse, R24, 0x3 ;  /* 0x0000001811187211 */ /* 0x040fe400078e18ff */
[C---:B------:R-:W-:Y:S02]  /*6580*/  LEA R26, R17.reuse, R26, 0x3 ;  /* 0x0000001a111a7211 */ /* 0x040fe400078e18ff */
[C---:B------:R-:W-:Y:S02]  /*6590*/  LEA R20, R17.reuse, R20, 0x3 ;  /* 0x0000001411147211 */ /* 0x040fe400078e18ff */
[----:B------:R-:W-:-:S02]  /*65a0*/  LEA R18, R17, R18, 0x3 ;  /* 0x0000001211127211 */ /* 0x000fc400078e18ff */
[----:B0-----:R-:W-:-:S04]  /*65b0*/  LOP3.LUT R16, R16, 0x7ffffff8, RZ, 0xc0, !PT ;  /* 0x7ffffff810107812 */ /* 0x001fc800078ec0ff */
[----:B------:R-:W-:-:S13]  /*65c0*/  ISETP.NE.AND P0, PT, R16, UR5, PT ;  /* 0x0000000510007c0c */ /* 0x000fda000bf05270 */
[----:B------:R-:W-:Y:S05]  /*65d0*/  @P0 BRA `(.L_x_732) ;  /* 0xfffffffc00040947 */ /* 0x000fea000383ffff */
[----:B------:R-:W-:-:S07]  /*65e0*/  MOV R24, R16 ;  /* 0x0000001000187202 */ /* 0x000fce0000000f00 */
.L_x_731:
[----:B------:R-:W1:Y:S02]  /*65f0*/  LDCU UR5, c[0x0][0x370] ;  /* 0x00006e00ff0577ac */ /* 0x000e640008000800 */
[----:B-1----:R-:W-:-:S09]  /*6600*/  ULOP3.LUT UP0, UR5, UR5, 0x7, URZ, 0xc0, !UPT ;  /* 0x0000000705057892 */ /* 0x002fd2000f80c0ff */
[----:B------:R-:W-:Y:S05]  /*6610*/  BRA.U !UP0, `(.L_x_728) ;  /* 0x0000000108f87547 */ /* 0x000fea000b800000 */
[----:B------:R-:W1:Y:S01]  /*6620*/  LDCU UR8, c[0x0][0x370] ;  /* 0x00006e00ff0877ac */ /* 0x000e620008000800 */
[----:B------:R-:W-:-:S04]  /*6630*/  UIADD3 UR5, UPT, UPT, UR5, -0x1, URZ ;  /* 0xffffffff05057890 */ /* 0x000fc8000fffe0ff */
[----:B------:R-:W-:Y:S02]  /*6640*/  UISETP.GE.U32.AND UP0, UPT, UR5, 0x3, UPT ;  /* 0x000000030500788c */ /* 0x000fe4000bf06070 */
[----:B-1----:R-:W-:-:S07]  /*6650*/  ULOP3.LUT UP1, UR8, UR8, 0x3, URZ, 0xc0, !UPT ;  /* 0x0000000308087892 */ /* 0x002fce000f82c0ff */
[----:B------:R-:W-:Y:S05]  /*6660*/  BRA.U !UP0, `(.L_x_733) ;  /* 0x0000000108707547 */ /* 0x000fea000b800000 */
[CC--:B------:R-:W-:Y:S02]  /*6670*/  ISETP.EQ.OR P0, PT, R24.reuse, R2.reuse, P1 ;  /* 0x000000021800720c */ /* 0x0c0fe40000f02670 */
[C---:B------:R-:W-:Y:S02]  /*6680*/  IADD3 R19, PT, PT, R24.reuse, 0x1, RZ ;  /* 0x0000000118137810 */ /* 0x040fe40007ffe0ff */
[C---:B------:R-:W-:Y:S02]  /*6690*/  IADD3 R21, PT, PT, R24.reuse, 0x2, RZ ;  /* 0x0000000218157810 */ /* 0x040fe40007ffe0ff */
[-C--:B------:R-:W-:Y:S02]  /*66a0*/  ISETP.EQ.OR P2, PT, R19, R2.reuse, P1 ;  /* 0x000000021300720c */ /* 0x080fe40000f42670 */
[----:B------:R-:W-:Y:S02]  /*66b0*/  ISETP.EQ.OR P3, PT, R21, R2, P1 ;  /* 0x000000021500720c */ /* 0x000fe40000f62670 */
[----:B------:R-:W-:-:S03]  /*66c0*/  IADD3 R23, PT, PT, R24, 0x3, RZ ;  /* 0x0000000318177810 */ /* 0x000fc60007ffe0ff */
[----:B------:R-:W-:Y:S01]  /*66d0*/  @!P0 IMAD R17, R24, UR7, R25 ;  /* 0x0000000718118c24 */ /* 0x000fe2000f8e0219 */
[----:B------:R-:W-:-:S03]  /*66e0*/  ISETP.EQ.OR P4, PT, R23, R2, P1 ;  /* 0x000000021700720c */ /* 0x000fc60000f82670 */
[----:B------:R-:W-:-:S04]  /*66f0*/  @!P0 IMAD.WIDE.U32 R16, R17, 0x8, R56 ;  /* 0x0000000811108825 */ /* 0x000fc800078e0038 */
[--C-:B------:R-:W-:Y:S02]  /*6700*/  @!P2 IMAD R19, R19, UR7, R25.reuse ;  /* 0x000000071313ac24 */ /* 0x100fe4000f8e0219 */
[----:B------:R-:W-:Y:S01]  /*6710*/  @!P3 IMAD R21, R21, UR7, R25 ;  /* 0x000000071515bc24 */ /* 0x000fe2000f8e0219 */
[----:B------:R-:W0:Y:S01]  /*6720*/  @!P0 LDG.E.64 R16, desc[UR10][R16.64] ;  /* 0x0000000a10108981 */ /* 0x000e22000c1e1b00 */
[----:B------:R-:W-:-:S04]  /*6730*/  @!P2 IMAD.WIDE.U32 R18, R19, 0x8, R56 ;  /* 0x000000081312a825 */ /* 0x000fc800078e0038 */
[----:B---3--:R-:W-:Y:S02]  /*6740*/  @!P3 IMAD.WIDE.U32 R20, R21, 0x8, R56 ;  /* 0x000000081514b825 */ /* 0x008fe400078e0038 */
[----:B------:R-:W2:Y:S02]  /*6750*/  @!P2 LDG.E.64 R18, desc[UR10][R18.64] ;  /* 0x0000000a1212a981 */ /* 0x000ea4000c1e1b00 */
[----:B------:R-:W-:Y:S02]  /*6760*/  @!P4 IMAD R23, R23, UR7, R25 ;  /* 0x000000071717cc24 */ /* 0x000fe4000f8e0219 */
[----:B------:R-:W3:Y:S02]  /*6770*/  @!P3 LDG.E.64 R20, desc[UR10][R20.64] ;  /* 0x0000000a1414b981 */ /* 0x000ee4000c1e1b00 */
[----:B------:R-:W-:-:S06]  /*6780*/  @!P4 IMAD.WIDE.U32 R22, R23, 0x8, R56 ;  /* 0x000000081716c825 */ /* 0x000fcc00078e0038 */
        /* <DEDUP_REMOVED lines=10> */
.L_x_733:
[----:B------:R-:W-:Y:S05]  /*6830*/  BRA.U !UP1, `(.L_x_728) ;  /* 0x0000000109707547 */ /* 0x000fea000b800000 */
[----:B---3--:R-:W1:Y:S01]  /*6840*/  LDC R20, c[0x0][0x370] ;  /* 0x0000dc00ff147b82 */ /* 0x008e620000000800 */
[----:B------:R-:W-:Y:S01]  /*6850*/  UISETP.NE.AND UP0, UPT, UR8, 0x1, UPT ;  /* 0x000000010800788c */ /* 0x000fe2000bf05270 */
[----:B-1----:R-:W-:-:S08]  /*6860*/  LOP3.LUT R20, R20, 0x1, RZ, 0xc0, !PT ;  /* 0x0000000114147812 */ /* 0x002fd000078ec0ff */
[----:B------:R-:W-:Y:S05]  /*6870*/  BRA.U !UP0, `(.L_x_734) ;  /* 0x0000000108387547 */ /* 0x000fea000b800000 */
[C---:B------:R-:W-:Y:S02]  /*6880*/  IADD3 R19, PT, PT, R24.reuse, 0x1, RZ ;  /* 0x0000000118137810 */ /* 0x040fe40007ffe0ff */
[-C--:B------:R-:W-:Y:S02]  /*6890*/  ISETP.EQ.OR P2, PT, R24, R2.reuse, P1 ;  /* 0x000000021800720c */ /* 0x080fe40000f42670 */
[----:B------:R-:W-:-:S11]  /*68a0*/  ISETP.EQ.OR P0, PT, R19, R2, P1 ;  /* 0x000000021300720c */ /* 0x000fd60000f02670 */
[--C-:B------:R-:W-:Y:S02]  /*68b0*/  @!P2 IMAD R17, R24, UR7, R25.reuse ;  /* 0x000000071811ac24 */ /* 0x100fe4000f8e0219 */
[----:B------:R-:W-:Y:S02]  /*68c0*/  @!P0 IMAD R19, R19, UR7, R25 ;  /* 0x0000000713138c24 */ /* 0x000fe4000f8e0219 */
        /* <DEDUP_REMOVED lines=9> */
.L_x_734:
[----:B------:R-:W-:Y:S01]  /*6960*/  ISETP.EQ.OR P0, PT, R24, R2, P1 ;  /* 0x000000021800720c */ /* 0x000fe20000f02670 */
[----:B------:R-:W-:Y:S03]  /*6970*/  BSSY.RECONVERGENT B0, `(.L_x_728) ;  /* 0x0000008000007945 */ /* 0x000fe60003800200 */
[----:B------:R-:W-:-:S13]  /*6980*/  ISETP.NE.U32.OR P0, PT, R20, 0x1, P0 ;  /* 0x000000011400780c */ /* 0x000fda0000705470 */
[----:B------:R-:W-:Y:S05]  /*6990*/  @P0 BRA `(.L_x_735) ;  /* 0x0000000000140947 */ /* 0x000fea0003800000 */
[----:B------:R-:W-:-:S04]  /*69a0*/  IMAD R17, R24, UR7, R25 ;  /* 0x0000000718117c24 */ /* 0x000fc8000f8e0219 */
[----:B------:R-:W-:-:S06]  /*69b0*/  IMAD.WIDE.U32 R16, R17, 0x8, R56 ;  /* 0x0000000811107825 */ /* 0x000fcc00078e0038 */
[----:B------:R-:W0:Y:S02]  /*69c0*/  LDG.E.64 R16, desc[UR10][R16.64] ;  /* 0x0000000a10107981 */ /* 0x000e24000c1e1b00 */
[----:B0-----:R-:W-:Y:S01]  /*69d0*/  FADD.FTZ R14, R14, R16 ;  /* 0x000000100e0e7221 */ /* 0x001fe20000010000 */
[----:B------:R-:W-:-:S07]  /*69e0*/  FADD.FTZ R15, R15, R17 ;  /* 0x000000110f0f7221 */ /* 0x000fce0000010000 */
.L_x_735:
[----:B------:R-:W-:Y:S05]  /*69f0*/  BSYNC.RECONVERGENT B0 ;  /* 0x0000000000007941 */ /* 0x000fea0003800200 */
.L_x_728:
[----:B------:R-:W5:Y:S01]  /*6a00*/  S2UR UR8, SR_CgaCtaId ;  /* 0x00000000000879c3 */ /* 0x000f620000008800 */
[----:B------:R-:W-:Y:S01]  /*6a10*/  UMOV UR5, 0x400 ;  /* 0x0000040000057882 */ /* 0x000fe20000000000 */
[--C-:B----4-:R-:W-:Y:S02]  /*6a20*/  HADD2.F32 R19, -RZ, R42.reuse.H0_H0 ;  /* 0x2000002aff137230 */ /* 0x110fe40000004100 */
[----:B------:R-:W-:-:S03]  /*6a30*/  HADD2.F32 R42, -RZ, R42.H1_H1 ;  /* 0x3000002aff2a7230 */ /* 0x000fc60000004100 */
[----:B------:R-:W-:-:S04]  /*6a40*/  FADD.FTZ R19, R19, -UR9 ;  /* 0x8000000913137e21 */ /* 0x000fc80008010000 */
[----:B------:R-:W-:Y:S01]  /*6a50*/  FMUL.FTZ R21, R19, UR12 ;  /* 0x0000000c13157c20 */ /* 0x000fe20008410000 */
[----:B-----5:R-:W-:Y:S01]  /*6a60*/  ULEA UR5, UR8, UR5, 0x18 ;  /* 0x0000000508057291 */ /* 0x020fe2000f8ec0ff */
[----:B------:R-:W4:Y:S08]  /*6a70*/  LDCU.U8 UR8, c[0x0][0x414] ;  /* 0x00008280ff0877ac */ /* 0x000f300008000000 */
[----:B------:R0:W-:Y:S01]  /*6a80*/  @!P1 STS.64 [UR5+0x90], R14 ;  /* 0x0000900eff009988 */ /* 0x0001e20008000a05 */
[----:B------:R-:W-:Y:S01]  /*6a90*/  BAR.SYNC.DEFER_BLOCKING 0x0 ;  /* 0x0000000000007b1d */ /* 0x000fe20000010000 */
[--C-:B0--3--:R-:W-:Y:S01]  /*6aa0*/  HADD2.F32 R15, -RZ, R41.reuse.H0_H0 ;  /* 0x20000029ff0f7230 */ /* 0x109fe20000004100 */
[----:B----4-:R-:W-:Y:S01]  /*6ab0*/  UISETP.NE.AND UP0, UPT, UR8, URZ, UPT ;  /* 0x000000ff0800728c */ /* 0x010fe2000bf05270 */
[----:B------:R-:W-:-:S03]  /*6ac0*/  HADD2.F32 R14, -RZ, R41.H1_H1 ;  /* 0x30000029ff0e7230 */ /* 0x000fc60000004100 */
[----:B------:R-:W0:Y:S01]  /*6ad0*/  LDS.64 R16, [UR5+0x90] ;  /* 0x00009005ff107984 */ /* 0x000e220008000a00 */
[----:B------:R-:W0:Y:S02]  /*6ae0*/  LDCU UR5, c[0x0][0x42c] ;  /* 0x00008580ff0577ac */ /* 0x000e240008000800 */
[----:B0-----:R-:W-:Y:S01]  /*6af0*/  FMUL.FTZ R18, R17, UR5 ;  /* 0x0000000511127c20 */ /* 0x001fe20008410000 */
[----:B------:R-:W-:Y:S01]  /*6b00*/  FADD.FTZ R17, R42, -UR9 ;  /* 0x800000092a117e21 */ /* 0x000fe20008010000 */
[----:B------:R-:W-:-:S03]  /*6b10*/  FMUL.FTZ R16, R16, UR5 ;  /* 0x0000000510107c20 */ /* 0x000fc60008410000 */
[----:B------:R-:W-:Y:S01]  /*6b20*/  FMUL.FTZ R17, R17, UR12 ;  /* 0x0000000c11117c20 */ /* 0x000fe20008410000 */
[----:B------:R-:W-:Y:S06]  /*6b30*/  BRA.U !UP0, `(.L_x_736) ;  /* 0x0000000108487547 */ /* 0x000fec000b800000 */
[----:B------:R-:W-:Y:S01]  /*6b40*/  FFMA.FTZ R20, R12, R21, R10 ;  /* 0x000000150c147223 */ /* 0x000fe2000001000a */
[----:B------:R-:W-:-:S03]  /*6b50*/  FFMA.FTZ R19, R13, R17, R11 ;  /* 0x000000110d137223 */ /* 0x000fc6000001000b */
[----:B------:R-:W-:Y:S01]  /*6b60*/  FMUL.FTZ R22, R20, -1.4426950216293334961 ;  /* 0xbfb8aa3b14167820 */ /* 0x000fe20000410000 */
[----:B-1----:R-:W-:-:S05]  /*6b70*/  FMUL.FTZ R25, R19, -1.4426950216293334961 ;  /* 0xbfb8aa3b13197820 */ /* 0x002fca0000410000 */
[----:B------:R-:W0:Y:S04]  /*6b80*/  MUFU.EX2 R22, R22 ;  /* 0x0000001600167308 */ /* 0x000e280000000800 */
[----:B------:R-:W1:Y:S01]  /*6b90*/  MUFU.EX2 R25, R25 ;  /* 0x0000001900197308 */ /* 0x000e620000000800 */
[----:B0-----:R-:W-:Y:S01]  /*6ba0*/  FADD.FTZ R23, R22, 1 ;  /* 0x3f80000016177421 */ /* 0x001fe20000010000 */
[----:B-1----:R-:W-:-:S03]  /*6bb0*/  FADD.FTZ R26, R25, 1 ;  /* 0x3f800000191a7421 */ /* 0x002fc60000010000 */
[----:B--2---:R-:W0:Y:S08]  /*6bc0*/  MUFU.RCP R24, R23 ;  /* 0x0000001700187308 */ /* 0x004e300000001000 */
        /* <DEDUP_REMOVED lines=9> */
.L_x_736:
[----:B------:R-:W0:Y:S01]  /*6c60*/  LDCU UR8, c[0x0][0x41c] ;  /* 0x00008380ff0877ac */ /* 0x000e220008000800 */
[----:B------:R-:W-:Y:S01]  /*6c70*/  R2UR UR5, R16 ;  /* 0x00000000100572ca */ /* 0x000fe200000e0000 */
[--C-:B------:R-:W-:Y:S01]  /*6c80*/  HADD2.F32 R20, -RZ, R40.reuse.H0_H0 ;  /* 0x20000028ff147230 */ /* 0x100fe20000004100 */
[----:B------:R-:W-:Y:S01]  /*6c90*/  BSSY.RECONVERGENT B0, `(.L_x_737) ;  /* 0x000001f000007945 */ /* 0x000fe20003800200 */
[----:B------:R-:W3:Y:S01]  /*6ca0*/  LDCU.64 UR14, c[0x0][0x400] ;  /* 0x00008000ff0e77ac */ /* 0x000ee20008000a00 */
[----:B------:R-:W-:Y:S02]  /*6cb0*/  HADD2.F32 R40, -RZ, R40.H1_H1 ;  /* 0x30000028ff287230 */ /* 0x000fe40000004100 */
[----:B------:R-:W-:-:S07]  /*6cc0*/  FADD.FTZ R20, R20, -UR9 ;  /* 0x8000000914147e21 */ /* 0x000fce0008010000 */
[--C-:B------:R-:W-:Y:S01]  /*6cd0*/  FFMA.FTZ R21, R21, UR5, R18.reuse ;  /* 0x0000000515157c23 */ /* 0x100fe20008010012 */
[----:B------:R-:W-:Y:S01]  /*6ce0*/  FFMA.FTZ R16, R17, UR5, R18 ;  /* 0x0000000511107c23 */ /* 0x000fe20008010012 */
[----:B0-----:R-:W-:Y:S02]  /*6cf0*/  IMAD R19, R2, UR8, R45 ;  /* 0x0000000802137c24 */ /* 0x001fe4000f8e022d */
[----:B------:R-:W-:Y:S01]  /*6d00*/  FFMA.FTZ R21, R12, R15, -R21 ;  /* 0x0000000f0c157223 */ /* 0x000fe20000010815 */
[----:B------:R-:W-:Y:S02]  /*6d10*/  FFMA.FTZ R16, R13, R14, -R16 ;  /* 0x0000000e0d107223 */ /* 0x000fe40000010810 */
[C---:B---3--:R-:W-:Y:S02]  /*6d20*/  ISETP.GE.U32.AND P0, PT, R19.reuse, UR14, PT ;  /* 0x0000000e13007c0c */ /* 0x048fe4000bf06070 */
[----:B------:R-:W-:Y:S02]  /*6d30*/  SHF.R.S32.HI R22, RZ, 0x1f, R19 ;  /* 0x0000001fff167819 */ /* 0x000fe40000011413 */
[----:B------:R-:W-:-:S02]  /*6d40*/  IADD3 R23, PT, PT, R19, 0x10, RZ ;  /* 0x0000001013177810 */ /* 0x000fc40007ffe0ff */
[----:B------:R-:W-:Y:S02]  /*6d50*/  ISETP.GE.AND.EX P0, PT, R22, UR15, PT, P0 ;  /* 0x0000000f16007c0c */ /* 0x000fe4000bf06300 */
[----:B------:R-:W-:Y:S02]  /*6d60*/  ISETP.GE.U32.AND P1, PT, R23, UR14, PT ;  /* 0x0000000e17007c0c */ /* 0x000fe4000bf26070 */
[----:B------:R-:W-:-:S04]  /*6d70*/  SHF.R.S32.HI R2, RZ, 0x1f, R23 ;  /* 0x0000001fff027819 */ /* 0x000fc80000011417 */
[----:B------:R-:W-:-:S05]  /*6d80*/  ISETP.GE.AND.EX P1, PT, R2, UR15, PT, P1 ;  /* 0x0000000f02007c0c */ /* 0x000fca000bf26310 */
[----:B------:R-:W-:Y:S08]  /*6d90*/  @P0 BRA `(.L_x_738) ;  /* 0x0000000000380947 */ /* 0x000ff00003800000 */
[----:B------:R-:W0:Y:S01]  /*6da0*/  LDCU.64 UR18, c[0x0][0x3f8] ;  /* 0x00007f00ff1277ac */ /* 0x000e220008000a00 */
[----:B------:R-:W-:Y:S02]  /*6db0*/  MOV R14, R58 ;  /* 0x0000003a000e7202 */ /* 0x000fe40000000f00 */
[----:B------:R-:W-:Y:S01]  /*6dc0*/  MOV R15, R61 ;  /* 0x0000003d000f7202 */ /* 0x000fe20000000f00 */
[----:B------:R-:W3:Y:S01]  /*6dd0*/  LDCU.64 UR16, c[0x0][0x380] ;  /* 0x00007000ff1077ac */ /* 0x000ee20008000a00 */
[----:B0-----:R-:W-:Y:S02]  /*6de0*/  IMAD R22, R22, UR18, RZ ;  /* 0x0000001216167c24 */ /* 0x001fe4000f8e02ff */
[----:B------:R-:W-:-:S04]  /*6df0*/  IMAD.WIDE.U32 R14, R19, UR18, R14 ;  /* 0x00000012130e7c25 */ /* 0x000fc8000f8e000e */
[----:B------:R-:W-:Y:S02]  /*6e00*/  IMAD R17, R19, UR19, R22 ;  /* 0x0000001313117c24 */ /* 0x000fe4000f8e0216 */
[----:B------:R-:W-:Y:S01]  /*6e10*/  FMUL.FTZ R22, R21, UR12 ;  /* 0x0000000c15167c20 */ /* 0x000fe20008410000 */
[----:B------:R-:W-:Y:S01]  /*6e20*/  FMUL.FTZ R21, R16, UR12 ;  /* 0x0000000c10157c20 */ /* 0x000fe20008410000 */
[C---:B---3--:R-:W-:Y:S02]  /*6e30*/  LEA R16, P0, R14.reuse, UR16, 0x1 ;  /* 0x000000100e107c11 */ /* 0x048fe4000f8008ff */
[----:B------:R-:W-:Y:S02]  /*6e40*/  IADD3 R17, PT, PT, R15, R17, RZ ;  /* 0x000000110f117210 */ /* 0x000fe40007ffe0ff */
[----:B------:R-:W-:Y:S02]  /*6e50*/  F2FP.F16.F32.PACK_AB R21, R21, R22 ;  /* 0x000000161515723e */ /* 0x000fe400000000ff */
[----:B------:R-:W-:-:S05]  /*6e60*/  LEA.HI.X R17, R14, UR17, R17, 0x1, P0 ;  /* 0x000000110e117c11 */ /* 0x000fca00080f0c11 */
[----:B------:R0:W-:Y:S02]  /*6e70*/  STG.E desc[UR10][R16.64], R21 ;  /* 0x0000001510007986 */ /* 0x0001e4000c10190a */
.L_x_738:
[----:B------:R-:W-:Y:S05]  /*6e80*/  BSYNC.RECONVERGENT B0 ;  /* 0x0000000000007941 */ /* 0x000fea0003800200 */
.L_x_737:
[----:B-1----:R-:W-:Y:S01]  /*6e90*/  FMUL.FTZ R25, R20, UR12 ;  /* 0x0000000c14197c20 */ /* 0x002fe20008410000 */
[----:B------:R-:W-:Y:S01]  /*6ea0*/  FADD.FTZ R15, R40, -UR9 ;  /* 0x80000009280f7e21 */ /* 0x000fe20008010000 */
[--C-:B0-----:R-:W-:Y:S02]  /*6eb0*/  HADD2.F32 R21, -RZ, R39.reuse.H0_H0 ;  /* 0x20000027ff157230 */ /* 0x101fe40000004100 */
[----:B------:R-:W-:Y:S02]  /*6ec0*/  HADD2.F32 R14, -RZ, R39.H1_H1 ;  /* 0x30000027ff0e7230 */ /* 0x000fe40000004100 */
[----:B------:R-:W-:Y:S01]  /*6ed0*/  FFMA.FTZ R17, R25, UR5, R18 ;  /* 0x0000000519117c23 */ /* 0x000fe20008010012 */
[----:B------:R-:W-:Y:S01]  /*6ee0*/  FMUL.FTZ R15, R15, UR12 ;  /* 0x0000000c0f0f7c20 */ /* 0x000fe20008410000 */
[----:B------:R-:W-:Y:S06]  /*6ef0*/  BRA.U !UP0, `(.L_x_739) ;  /* 0x0000000108487547 */ /* 0x000fec000b800000 */
[----:B------:R-:W-:Y:S01]  /*6f00*/  FFMA.FTZ R20, R12, R25, R10 ;  /* 0x000000190c147223 */ /* 0x000fe2000001000a */
[----:B------:R-:W-:-:S03]  /*6f10*/  FFMA.FTZ R16, R13, R15, R11 ;  /* 0x0000000f0d107223 */ /* 0x000fc6000001000b */
[----:B------:R-:W-:Y:S01]  /*6f20*/  FMUL.FTZ R22, R20, -1.4426950216293334961 ;  /* 0xbfb8aa3b14167820 */ /* 0x000fe20000410000 */
[----:B------:R-:W-:-:S05]  /*6f30*/  FMUL.FTZ R25, R16, -1.4426950216293334961 ;  /* 0xbfb8aa3b10197820 */ /* 0x000fca0000410000 */
        /* <DEDUP_REMOVED lines=14> */
.L_x_739:
[----:B------:R-:W-:Y:S01]  /*7020*/  FFMA.FTZ R16, R15, UR5, R18 ;  /* 0x000000050f107c23 */ /* 0x000fe20008010012 */
[----:B------:R-:W-:Y:S01]  /*7030*/  BSSY.RECONVERGENT B0, `(.L_x_740) ;  /* 0x0000014000007945 */ /* 0x000fe20003800200 */
[----:B------:R-:W-:Y:S01]  /*7040*/  FFMA.FTZ R17, R12, R21, -R17 ;  /* 0x000000150c117223 */ /* 0x000fe20000010811 */
[----:B------:R-:W-:Y:S01]  /*7050*/  IADD3 R25, PT, PT, R19, 0x20, RZ ;  /* 0x0000002013197810 */ /* 0x000fe20007ffe0ff */
[----:B------:R-:W-:Y:S01]  /*7060*/  FFMA.FTZ R16, R13, R14, -R16 ;  /* 0x0000000e0d107223 */ /* 0x000fe20000010810 */
[----:B------:R-:W-:Y:S01]  /*7070*/  IADD3 R21, PT, PT, R19, 0x30, RZ ;  /* 0x0000003013157810 */ /* 0x000fe20007ffe0ff */
        /* <DEDUP_REMOVED lines=10> */
[----:B-1----:R-:W-:Y:S02]  /*7120*/  LEA R16, P0, R14, UR18, 0x1 ;  /* 0x000000120e107c11 */ /* 0x002fe4000f8008ff */
[----:B------:R-:W-:Y:S02]  /*7130*/  IADD3 R27, PT, PT, R15, R27, RZ ;  /* 0x0000001b0f1b7210 */ /* 0x000fe40007ffe0ff */
[----:B------:R-:W-:Y:S02]  /*7140*/  F2FP.F16.F32.PACK_AB R15, R2, R23 ;  /* 0x00000017020f723e */ /* 0x000fe400000000ff */
[----:B------:R-:W-:-:S05]  /*7150*/  LEA.HI.X R17, R14, UR19, R27, 0x1, P0 ;  /* 0x000000130e117c11 */ /* 0x000fca00080f0c1b */
[----:B------:R0:W-:Y:S02]  /*7160*/  STG.E desc[UR10][R16.64], R15 ;  /* 0x0000000f10007986 */ /* 0x0001e4000c10190a */
.L_x_741:
[----:B------:R-:W-:Y:S05]  /*7170*/  BSYNC.RECONVERGENT B0 ;  /* 0x0000000000007941 */ /* 0x000fea0003800200 */
.L_x_740:
[--C-:B0-----:R-:W-:Y:S01]  /*7180*/  HADD2.F32 R15, -RZ, R38.reuse.H0_H0 ;  /* 0x20000026ff0f7230 */ /* 0x101fe20000004100 */
[----:B------:R-:W-:Y:S01]  /*7190*/  ISETP.GE.U32.AND P0, PT, R25, UR14, PT ;  /* 0x0000000e19007c0c */ /* 0x000fe2000bf06070 */
[----:B------:R-:W-:Y:S01]  /*71a0*/  HADD2.F32 R38, -RZ, R38.H1_H1 ;  /* 0x30000026ff267230 */ /* 0x000fe20000004100 */
[----:B------:R-:W-:Y:S01]  /*71b0*/  ISETP.GE.U32.AND P1, PT, R21, UR14, PT ;  /* 0x0000000e15007c0c */ /* 0x000fe2000bf26070 */
[--C-:B------:R-:W-:Y:S02]  /*71c0*/  HADD2.F32 R22, -RZ, R37.reuse.H0_H0 ;  /* 0x20000025ff167230 */ /* 0x100fe40000004100 */
[----:B------:R-:W-:Y:S01]  /*71d0*/  FADD.FTZ R15, R15, -UR9 ;  /* 0x800000090f0f7e21 */ /* 0x000fe20008010000 */
[----:B------:R-:W-:Y:S01]  /*71e0*/  SHF.R.S32.HI R14, RZ, 0x1f, R25 ;  /* 0x0000001fff0e7819 */ /* 0x000fe20000011419 */
[----:B------:R-:W-:Y:S01]  /*71f0*/  FADD.FTZ R17, R38, -UR9 ;  /* 0x8000000926117e21 */ /* 0x000fe20008010000 */
[----:B------:R-:W-:Y:S01]  /*7200*/  SHF.R.S32.HI R2, RZ, 0x1f, R21 ;  /* 0x0000001fff027819 */ /* 0x000fe20000011415 */
[----:B------:R-:W-:Y:S01]  /*7210*/  FMUL.FTZ R27, R15, UR12 ;  /* 0x0000000c0f1b7c20 */ /* 0x000fe20008410000 */
[----:B------:R-:W-:Y:S01]  /*7220*/  ISETP.GE.AND.EX P0, PT, R14, UR15, PT, P0 ;  /* 0x0000000f0e007c0c */ /* 0x000fe2000bf06300 */
[----:B------:R-:W-:Y:S01]  /*7230*/  HADD2.F32 R16, -RZ, R37.H1_H1 ;  /* 0x30000025ff107230 */ /* 0x000fe20000004100 */
[----:B------:R-:W-:Y:S01]  /*7240*/  ISETP.GE.AND.EX P1, PT, R2, UR15, PT, P1 ;  /* 0x0000000f02007c0c */ /* 0x000fe2000bf26310 */
[----:B------:R-:W-:-:S02]  /*7250*/  HADD2.F32 R15, -RZ, R36.H0_H0 ;  /* 0x20000024ff0f7230 */ /* 0x000fc40000004100 */
[----:B------:R-:W-:Y:S01]  /*7260*/  FFMA.FTZ R23, R27, UR5, R18 ;  /* 0x000000051b177c23 */ /* 0x000fe20008010012 */
[----:B------:R-:W-:Y:S01]  /*7270*/  FMUL.FTZ R17, R17, UR12 ;  /* 0x0000000c11117c20 */ /* 0x000fe20008410000 */
[----:B------:R-:W-:Y:S08]  /*7280*/  BRA.U !UP0, `(.L_x_742) ;  /* 0x0000000108487547 */ /* 0x000ff0000b800000 */
[----:B--2---:R-:W-:Y:S01]  /*7290*/  FFMA.FTZ R24, R12, R27, R10 ;  /* 0x0000001b0c187223 */ /* 0x004fe2000001000a */
        /* <DEDUP_REMOVED lines=17> */
.L_x_742:
[----:B------:R-:W-:Y:S01]  /*73b0*/  FFMA.FTZ R20, R17, UR5, R18 ;  /* 0x0000000511147c23 */ /* 0x000fe20008010012 */
[----:B------:R-:W-:Y:S01]  /*73c0*/  BSSY.RECONVERGENT B0, `(.L_x_743) ;  /* 0x0000014000007945 */ /* 0x000fe20003800200 */
[----:B------:R-:W-:Y:S01]  /*73d0*/  FFMA.FTZ R23, R12, R22, -R23 ;  /* 0x000000160c177223 */ /* 0x000fe20000010817 */
[----:B------:R-:W-:Y:S02]  /*73e0*/  HADD2.F32 R36, -RZ, R36.H1_H1 ;  /* 0x30000024ff247230 */ /* 0x000fe40000004100 */
[----:B------:R-:W-:Y:S01]  /*73f0*/  FADD.FTZ R22, R15, -UR9 ;  /* 0x800000090f167e21 */ /* 0x000fe20008010000 */
[----:B------:R-:W-:Y:S01]  /*7400*/  FFMA.FTZ R20, R13, R16, -R20 ;  /* 0x000000100d147223 */ /* 0x000fe20000010814 */
[----:B------:R-:W-:Y:S06]  /*7410*/  @P0 BRA `(.L_x_744) ;  /* 0x0000000000380947 */ /* 0x000fec0003800000 */
[----:B------:R-:W0:Y:S01]  /*7420*/  LDCU.64 UR16, c[0x0][0x3f8] ;  /* 0x00007f00ff1077ac */ /* 0x000e220008000a00 */
[----:B------:R-:W-:Y:S01]  /*7430*/  MOV R15, R61 ;  /* 0x0000003d000f7202 */ /* 0x000fe20000000f00 */
[----:B------:R-:W-:Y:S01]  /*7440*/  FMUL.FTZ R23, R23, UR12 ;  /* 0x0000000c17177c20 */ /* 0x000fe20008410000 */
[----:B------:R-:W-:Y:S01]  /*7450*/  FMUL.FTZ R20, R20, UR12 ;  /* 0x0000000c14147c20 */ /* 0x000fe20008410000 */
[----:B------:R-:W1:Y:S01]  /*7460*/  LDCU.64 UR18, c[0x0][0x380] ;  /* 0x00007000ff1277ac */ /* 0x000e620008000a00 */
[----:B0-----:R-:W-:Y:S01]  /*7470*/  IMAD R16, R14, UR16, RZ ;  /* 0x000000100e107c24 */ /* 0x001fe2000f8e02ff */
[----:B------:R-:W-:-:S05]  /*7480*/  MOV R14, R58 ;  /* 0x0000003a000e7202 */ /* 0x000fca0000000f00 */
[----:B------:R-:W-:-:S04]  /*7490*/  IMAD.WIDE.U32 R14, R25, UR16, R14 ;  /* 0x00000010190e7c25 */ /* 0x000fc8000f8e000e */
[----:B------:R-:W-:Y:S01]  /*74a0*/  IMAD R25, R25, UR17, R16 ;  /* 0x0000001119197c24 */ /* 0x000fe2000f8e0210 */
[----:B-1----:R-:W-:-:S04]  /*74b0*/  LEA R16, P0, R14, UR18, 0x1 ;  /* 0x000000120e107c11 */ /* 0x002fc8000f8008ff */
[----:B------:R-:W-:Y:S02]  /*74c0*/  IADD3 R25, PT, PT, R15, R25, RZ ;  /* 0x000000190f197210 */ /* 0x000fe40007ffe0ff */
[----:B------:R-:W-:Y:S02]  /*74d0*/  F2FP.F16.F32.PACK_AB R15, R20, R23 ;  /* 0x00000017140f723e */ /* 0x000fe400000000ff */
[----:B------:R-:W-:-:S05]  /*74e0*/  LEA.HI.X R17, R14, UR19, R25, 0x1, P0 ;  /* 0x000000130e117c11 */ /* 0x000fca00080f0c19 */
[----:B------:R0:W-:Y:S02]  /*74f0*/  STG.E desc[UR10][R16.64], R15 ;  /* 0x0000000f10007986 */ /* 0x0001e4000c10190a */
.L_x_744:
[----:B------:R-:W-:Y:S05]  /*7500*/  BSYNC.RECONVERGENT B0 ;  /* 0x0000000000007941 */ /* 0x000fea0003800200 */
.L_x_743:
[----:B0-----:R-:W-:Y:S01]  /*7510*/  FMUL.FTZ R17, R22, UR12 ;  /* 0x0000000c16117c20 */ /* 0x001fe20008410000 */
[----:B------:R-:W-:Y:S01]  /*7520*/  FADD.FTZ R36, R36, -UR9 ;  /* 0x8000000924247e21 */ /* 0x000fe20008010000 */
[--C-:B------:R-:W-:Y:S02]  /*7530*/  HADD2.F32 R16, -RZ, R35.reuse.H0_H0 ;  /* 0x20000023ff107230 */ /* 0x100fe40000004100 */
[----:B------:R-:W-:Y:S02]  /*7540*/  HADD2.F32 R14, -RZ, R35.H1_H1 ;  /* 0x30000023ff0e7230 */ /* 0x000fe40000004100 */
[----:B------:R-:W-:Y:S01]  /*7550*/  FFMA.FTZ R15, R17, UR5, R18 ;  /* 0x00000005110f7c23 */ /* 0x000fe20008010012 */
[----:B------:R-:W-:Y:S01]  /*7560*/  FMUL.FTZ R35, R36, UR12 ;  /* 0x0000000c24237c20 */ /* 0x000fe20008410000 */
[----:B------:R-:W-:Y:S06]  /*7570*/  BRA.U !UP0, `(.L_x_745) ;  /* 0x0000000108487547 */ /* 0x000fec000b800000 */
[----:B------:R-:W-:Y:S01]  /*7580*/  FFMA.FTZ R17, R12, R17, R10 ;  /* 0x000000110c117223 */ /* 0x000fe2000001000a */
[----:B------:R-:W-:-:S03]  /*7590*/  FFMA.FTZ R20, R13, R35, R11 ;  /* 0x000000230d147223 */ /* 0x000fc6000001000b */
[----:B------:R-:W-:Y:S01]  /*75a0*/  FMUL.FTZ R22, R17, -1.4426950216293334961 ;  /* 0xbfb8aa3b11167820 */ /* 0x000fe20000410000 */
[----:B--2---:R-:W-:-:S05]  /*75b0*/  FMUL.FTZ R24, R20, -1.4426950216293334961 ;  /* 0xbfb8aa3b14187820 */ /* 0x004fca0000410000 */
        /* <DEDUP_REMOVED lines=14> */
.L_x_745:
        /* <DEDUP_REMOVED lines=21> */
.L_x_747:
[----:B------:R-:W-:Y:S05]  /*77f0*/  BSYNC.RECONVERGENT B0 ;  /* 0x0000000000007941 */ /* 0x000fea0003800200 */
.L_x_746:
        /* <DEDUP_REMOVED lines=17> */
[----:B------:R-:W-:Y:S01]  /*7910*/  FFMA.FTZ R22, R12, R27, R10 ;  /* 0x0000001b0c167223 */ /* 0x000fe2000001000a */
[----:B--2---:R-:W-:-:S03]  /*7920*/  FFMA.FTZ R24, R13, R21, R11 ;  /* 0x000000150d187223 */ /* 0x004fc6000001000b */
        /* <DEDUP_REMOVED lines=16> */
.L_x_748:
[----:B------:R-:W-:Y:S01]  /*7a30*/  FFMA.FTZ R22, R21, UR5, R18 ;  /* 0x0000000515167c23 */ /* 0x000fe20008010012 */
[----:B------:R-:W-:Y:S01]  /*7a40*/  BSSY.RECONVERGENT B0, `(.L_x_749) ;  /* 0x0000014000007945 */ /* 0x000fe20003800200 */
[----:B------:R-:W-:Y:S01]  /*7a50*/  FFMA.FTZ R17, R12, R16, -R17 ;  /* 0x000000100c117223 */ /* 0x000fe20000010811 */
[----:B------:R-:W-:Y:S02]  /*7a60*/  HADD2.F32 R32, -RZ, R32.H1_H1 ;  /* 0x30000020ff207230 */ /* 0x000fe40000004100 */
[----:B--2---:R-:W-:Y:S01]  /*7a70*/  FADD.FTZ R24, R15, -UR9 ;  /* 0x800000090f187e21 */ /* 0x004fe20008010000 */
        /* <DEDUP_REMOVED lines=16> */
.L_x_750:
[----:B------:R-:W-:Y:S05]  /*7b80*/  BSYNC.RECONVERGENT B0 ;  /* 0x0000000000007941 */ /* 0x000fea0003800200 */
.L_x_749:
        /* <DEDUP_REMOVED lines=25> */
.L_x_751:
        /* <DEDUP_REMOVED lines=21> */
.L_x_753:
[----:B------:R-:W-:Y:S05]  /*7e70*/  BSYNC.RECONVERGENT B0 ;  /* 0x0000000000007941 */ /* 0x000fea0003800200 */
.L_x_752:
        /* <DEDUP_REMOVED lines=35> */
.L_x_754:
        /* <DEDUP_REMOVED lines=9> */
[----:B------:R-:W1:Y:S01]  /*8140*/  LDCU.64 UR18, c[0x0][0x380] ;  /* 0x00007000ff1277ac */ /* 0x000e620008000a00 */
[----:B0-----:R-:W-:Y:S01]  /*8150*/  IMAD R22, R14, UR16, RZ ;  /* 0x000000100e167c24 */ /* 0x001fe2000f8e02ff */
[----:B------:R-:W-:-:S03]  /*8160*/  MOV R14, R58 ;  /* 0x0000003a000e7202 */ /* 0x000fc60000000f00 */
[----:B------:R-:W-:Y:S02]  /*8170*/  IMAD R17, R21, UR17, R22 ;  /* 0x0000001115117c24 */ /* 0x000fe4000f8e0216 */
[----:B------:R-:W-:Y:S01]  /*8180*/  FMUL.FTZ R22, R33, UR12 ;  /* 0x0000000c21167c20 */ /* 0x000fe20008410000 */
[----:B------:R-:W-:-:S04]  /*8190*/  IMAD.WIDE.U32 R14, R21, UR16, R14 ;  /* 0x00000010150e7c25 */ /* 0x000fc8000f8e000e */
[----:B------:R-:W-:Y:S01]  /*81a0*/  FMUL.FTZ R21, R16, UR12 ;  /* 0x0000000c10157c20 */ /* 0x000fe20008410000 */
[C---:B-1----:R-:W-:Y:S02]  /*81b0*/  LEA R16, P0, R14.reuse, UR18, 0x1 ;  /* 0x000000120e107c11 */ /* 0x042fe4000f8008ff */
[----:B------:R-:W-:Y:S02]  /*81c0*/  IADD3 R17, PT, PT, R15, R17, RZ ;  /* 0x000000110f117210 */ /* 0x000fe40007ffe0ff */
[----:B------:R-:W-:Y:S02]  /*81d0*/  F2FP.F16.F32.PACK_AB R21, R21, R22 ;  /* 0x000000161515723e */ /* 0x000fe400000000ff */
[----:B------:R-:W-:-:S05]  /*81e0*/  LEA.HI.X R17, R14, UR19, R17, 0x1, P0 ;  /* 0x000000130e117c11 */ /* 0x000fca00080f0c11 */
[----:B------:R0:W-:Y:S02]  /*81f0*/  STG.E desc[UR10][R16.64], R21 ;  /* 0x0000001510007986 */ /* 0x0001e4000c10190a */
.L_x_756:
[----:B------:R-:W-:Y:S05]  /*8200*/  BSYNC.RECONVERGENT B0 ;  /* 0x0000000000007941 */ /* 0x000fea0003800200 */
.L_x_755:
[----:B------:R-:W-:Y:S01]  /*8210*/  FMUL.FTZ R23, R23, UR12 ;  /* 0x0000000c17177c20 */ /* 0x000fe20008410000 */
[----:B------:R-:W-:Y:S01]  /*8220*/  FADD.FTZ R28, R28, -UR9 ;  /* 0x800000091c1c7e21 */ /* 0x000fe20008010000 */
[--C-:B------:R-:W-:Y:S02]  /*8230*/  HADD2.F32 R15, -RZ, R3.reuse.H0_H0 ;  /* 0x20000003ff0f7230 */ /* 0x100fe40000004100 */
[----:B------:R-:W-:Y:S02]  /*8240*/  HADD2.F32 R14, -RZ, R3.H1_H1 ;  /* 0x30000003ff0e7230 */ /* 0x000fe40000004100 */
[----:B------:R-:W-:Y:S01]  /*8250*/  FFMA.FTZ R29, R23, UR5, R18 ;  /* 0x00000005171d7c23 */ /* 0x000fe20008010012 */
[----:B------:R-:W-:Y:S01]  /*8260*/  FMUL.FTZ R31, R28, UR12 ;  /* 0x0000000c1c1f7c20 */ /* 0x000fe20008410000 */
        /* <DEDUP_REMOVED lines=19> */
.L_x_757:
[----:B------:R-:W-:Y:S01]  /*83a0*/  FFMA.FTZ R22, R31, UR5, R18 ;  /* 0x000000051f167c23 */ /* 0x000fe20008010012 */
[----:B------:R-:W-:Y:S01]  /*83b0*/  BSSY.RECONVERGENT B0, `(.L_x_758) ;  /* 0x0000014000007945 */ /* 0x000fe20003800200 */
[----:B------:R-:W-:Y:S01]  /*83c0*/  FFMA.FTZ R29, R12, R15, -R29 ;  /* 0x0000000f0c1d7223 */ /* 0x000fe2000001081d */
[----:B0-----:R-:W-:Y:S01]  /*83d0*/  IADD3 R17, PT, PT, R19, 0x80, RZ ;  /* 0x0000008013117810 */ /* 0x001fe20007ffe0ff */
[----:B------:R-:W-:Y:S01]  /*83e0*/  FFMA.FTZ R22, R13, R14, -R22 ;  /* 0x0000000e0d167223 */ /* 0x000fe20000010816 */
[----:B------:R-:W-:Y:S01]  /*83f0*/  IADD3 R16, PT, PT, R19, 0x90, RZ ;  /* 0x0000009013107810 */ /* 0x000fe20007ffe0ff */
[----:B------:R-:W-:Y:S06]  /*8400*/  @P1 BRA `(.L_x_759) ;  /* 0x0000000000381947 */ /* 0x000fec0003800000 */
[----:B------:R-:W0:Y:S01]  /*8410*/  LDCU.64 UR16, c[0x0][0x3f8] ;  /* 0x00007f00ff1077ac */ /* 0x000e220008000a00 */
[----:B------:R-:W-:Y:S01]  /*8420*/  MOV R3, R61 ;  /* 0x0000003d00037202 */ /* 0x000fe20000000f00 */
[----:B------:R-:W-:Y:S01]  /*8430*/  FMUL.FTZ R29, R29, UR12 ;  /* 0x0000000c1d1d7c20 */ /* 0x000fe20008410000 */
[----:B------:R-:W1:Y:S01]  /*8440*/  LDCU.64 UR18, c[0x0][0x380] ;  /* 0x00007000ff1277ac */ /* 0x000e620008000a00 */
[----:B0-----:R-:W-:Y:S01]  /*8450*/  IMAD R15, R2, UR16, RZ ;  /* 0x00000010020f7c24 */ /* 0x001fe2000f8e02ff */
[----:B------:R-:W-:-:S03]  /*8460*/  MOV R2, R58 ;  /* 0x0000003a00027202 */ /* 0x000fc60000000f00 */
[C---:B------:R-:W-:Y:S02]  /*8470*/  IMAD R15, R20.reuse, UR17, R15 ;  /* 0x00000011140f7c24 */ /* 0x040fe4000f8e020f */
[----:B------:R-:W-:-:S04]  /*8480*/  IMAD.WIDE.U32 R2, R20, UR16, R2 ;  /* 0x0000001014027c25 */ /* 0x000fc8000f8e0002 */
[----:B------:R-:W-:Y:S01]  /*8490*/  FMUL.FTZ R20, R22, UR12 ;  /* 0x0000000c16147c20 */ /* 0x000fe20008410000 */
[----:B-1----:R-:W-:Y:S02]  /*84a0*/  LEA R14, P0, R2, UR18, 0x1 ;  /* 0x00000012020e7c11 */ /* 0x002fe4000f8008ff */
[----:B------:R-:W-:Y:S02]  /*84b0*/  IADD3 R15, PT, PT, R3, R15, RZ ;  /* 0x0000000f030f7210 */ /* 0x000fe40007ffe0ff */
[----:B------:R-:W-:Y:S02]  /*84c0*/  F2FP.F16.F32.PACK_AB R3, R20, R29 ;  /* 0x0000001d1403723e */ /* 0x000fe400000000ff */
[----:B------:R-:W-:-:S05]  /*84d0*/  LEA.HI.X R15, R2, UR19, R15, 0x1, P0 ;  /* 0x00000013020f7c11 */ /* 0x000fca00080f0c0f */
[----:B------:R0:W-:Y:S02]  /*84e0*/  STG.E desc[UR10][R14.64], R3 ;  /* 0x000000030e007986 */ /* 0x0001e4000c10190a */
.L_x_759:
[----:B------:R-:W-:Y:S05]  /*84f0*/  BSYNC.RECONVERGENT B0 ;  /* 0x0000000000007941 */ /* 0x000fea0003800200 */
.L_x_758:
[--C-:B0-----:R-:W-:Y:S01]  /*8500*/  HADD2.F32 R14, -RZ, R4.reuse.H0_H0 ;  /* 0x20000004ff0e7230 */ /* 0x101fe20000004100 */
[----:B------:R-:W-:Y:S01]  /*8510*/  ISETP.GE.U32.AND P0, PT, R17, UR14, PT ;  /* 0x0000000e11007c0c */ /* 0x000fe2000bf06070 */
[----:B------:R-:W-:Y:S01]  /*8520*/  HADD2.F32 R4, -RZ, R4.H1_H1 ;  /* 0x30000004ff047230 */ /* 0x000fe20000004100 */
[----:B------:R-:W-:Y:S01]  /*8530*/  ISETP.GE.U32.AND P1, PT, R16, UR14, PT ;  /* 0x0000000e10007c0c */ /* 0x000fe2000bf26070 */
[--C-:B------:R-:W-:Y:S02]  /*8540*/  HADD2.F32 R15, -RZ, R5.reuse.H0_H0 ;  /* 0x20000005ff0f7230 */ /* 0x100fe40000004100 */
[----:B------:R-:W-:Y:S01]  /*8550*/  FADD.FTZ R14, R14, -UR9 ;  /* 0x800000090e0e7e21 */ /* 0x000fe20008010000 */
[----:B------:R-:W-:Y:S01]  /*8560*/  SHF.R.S32.HI R3, RZ, 0x1f, R17 ;  /* 0x0000001fff037819 */ /* 0x000fe20000011411 */
[----:B------:R-:W-:Y:S01]  /*8570*/  HADD2.F32 R28, -RZ, R6.H0_H0 ;  /* 0x20000006ff1c7230 */ /* 0x000fe20000004100 */
[----:B------:R-:W-:Y:S01]  /*8580*/  SHF.R.S32.HI R2, RZ, 0x1f, R16 ;  /* 0x0000001fff027819 */ /* 0x000fe20000011410 */
[----:B------:R-:W-:Y:S01]  /*8590*/  FMUL.FTZ R21, R14, UR12 ;  /* 0x0000000c0e157c20 */ /* 0x000fe20008410000 */
[----:B------:R-:W-:Y:S01]  /*85a0*/  FADD.FTZ R14, R4, -UR9 ;  /* 0x80000009040e7e21 */ /* 0x000fe20008010000 */
[----:B------:R-:W-:Y:S01]  /*85b0*/  ISETP.GE.AND.EX P0, PT, R3, UR15, PT, P0 ;  /* 0x0000000f03007c0c */ /* 0x000fe2000bf06300 */
[----:B------:R-:W-:Y:S01]  /*85c0*/  HADD2.F32 R4, -RZ, R5.H1_H1 ;  /* 0x30000005ff047230 */ /* 0x000fe20000004100 */
[----:B------:R-:W-:Y:S01]  /*85d0*/  ISETP.GE.AND.EX P1, PT, R2, UR15, PT, P1 ;  /* 0x0000000f02007c0c */ /* 0x000fe2000bf26310 */
[----:B------:R-:W-:Y:S01]  /*85e0*/  FFMA.FTZ R29, R21, UR5, R18 ;  /* 0x00000005151d7c23 */ /* 0x000fe20008010012 */
[----:B------:R-:W-:Y:S01]  /*85f0*/  FMUL.FTZ R31, R14, UR12 ;  /* 0x0000000c0e1f7c20 */ /* 0x000fe20008410000 */
[----:B------:R-:W-:Y:S10]  /*8600*/  BRA.U !UP0, `(.L_x_760) ;  /* 0x0000000108487547 */ /* 0x000ff4000b800000 */
        /* <DEDUP_REMOVED lines=18> */
.L_x_760:
        /* <DEDUP_REMOVED lines=8> */
[----:B------:R-:W-:Y:S02]  /*87b0*/  MOV R4, R58 ;  /* 0x0000003a00047202 */ /* 0x000fe40000000f00 */
[----:B------:R-:W-:Y:S01]  /*87c0*/  MOV R5, R61 ;  /* 0x0000003d00057202 */ /* 0x000fe20000000f00 */
[----:B------:R-:W1:Y:S01]  /*87d0*/  LDCU.64 UR18, c[0x0][0x380] ;  /* 0x00007000ff1277ac */ /* 0x000e620008000a00 */
[----:B0-----:R-:W-:Y:S02]  /*87e0*/  IMAD R6, R3, UR16, RZ ;  /* 0x0000001003067c24 */ /* 0x001fe4000f8e02ff */
[----:B------:R-:W-:Y:S01]  /*87f0*/  FMUL.FTZ R3, R14, UR12 ;  /* 0x0000000c0e037c20 */ /* 0x000fe20008410000 */
[----:B------:R-:W-:-:S04]  /*8800*/  IMAD.WIDE.U32 R4, R17, UR16, R4 ;  /* 0x0000001011047c25 */ /* 0x000fc8000f8e0004 */
[----:B------:R-:W-:Y:S02]  /*8810*/  IMAD R17, R17, UR17, R6 ;  /* 0x0000001111117c24 */ /* 0x000fe4000f8e0206 */
[----:B------:R-:W-:Y:S01]  /*8820*/  FMUL.FTZ R6, R29, UR12 ;  /* 0x0000000c1d067c20 */ /* 0x000fe20008410000 */
[C---:B-1----:R-:W-:Y:S02]  /*8830*/  LEA R14, P0, R4.reuse, UR18, 0x1 ;  /* 0x00000012040e7c11 */ /* 0x042fe4000f8008ff */
[----:B------:R-:W-:Y:S02]  /*8840*/  IADD3 R17, PT, PT, R5, R17, RZ ;  /* 0x0000001105117210 */ /* 0x000fe40007ffe0ff */
[----:B------:R-:W-:Y:S02]  /*8850*/  F2FP.F16.F32.PACK_AB R3, R3, R6 ;  /* 0x000000060303723e */ /* 0x000fe400000000ff */
[----:B------:R-:W-:-:S05]  /*8860*/  LEA.HI.X R15, R4, UR19, R17, 0x1, P0 ;  /* 0x00000013040f7c11 */ /* 0x000fca00080f0c11 */
[----:B------:R0:W-:Y:S02]  /*8870*/  STG.E desc[UR10][R14.64], R3 ;  /* 0x000000030e007986 */ /* 0x0001e4000c10190a */
.L_x_762:
[----:B------:R-:W-:Y:S05]  /*8880*/  BSYNC.RECONVERGENT B0 ;  /* 0x0000000000007941 */ /* 0x000fea0003800200 */
.L_x_761:
[----:B------:R-:W-:Y:S01]  /*8890*/  FMUL.FTZ R5, R28, UR12 ;  /* 0x0000000c1c057c20 */ /* 0x000fe20008410000 */
        /* <DEDUP_REMOVED lines=24> */
.L_x_763:
        /* <DEDUP_REMOVED lines=21> */
.L_x_765:
[----:B------:R-:W-:Y:S05]  /*8b70*/  BSYNC.RECONVERGENT B0 ;  /* 0x0000000000007941 */ /* 0x000fea0003800200 */
.L_x_764:
[--C-:B0-----:R-:W-:Y:S01]  /*8b80*/  HADD2.F32 R5, -RZ, R8.reuse.H0_H0 ;  /* 0x20000008ff057230 */ /* 0x101fe20000004100 */
[----:B------:R-:W-:Y:S01]  /*8b90*/  ISETP.GE.U32.AND P0, PT, R4, UR14, PT ;  /* 0x0000000e04007c0c */ /* 0x000fe2000bf06070 */
[----:B------:R-:W-:Y:S01]  /*8ba0*/  HADD2.F32 R8, -RZ, R8.H1_H1 ;  /* 0x30000008ff087230 */ /* 0x000fe20000004100 */
[----:B------:R-:W-:Y:S01]  /*8bb0*/  ISETP.GE.U32.AND P1, PT, R3, UR14, PT ;  /* 0x0000000e03007c0c */ /* 0x000fe2000bf26070 */
[----:B------:R-:W-:Y:S02]  /*8bc0*/  HADD2.F32 R24, -RZ, R44.H0_H0 ;  /* 0x2000002cff187230 */ /* 0x000fe40000004100 */
[----:B------:R-:W-:Y:S01]  /*8bd0*/  FADD.FTZ R6, R5, -UR9 ;  /* 0x8000000905067e21 */ /* 0x000fe20008010000 */
[----:B------:R-:W-:Y:S01]  /*8be0*/  SHF.R.S32.HI R22, RZ, 0x1f, R4 ;  /* 0x0000001fff167819 */ /* 0x000fe20000011404 */
[----:B------:R-:W-:Y:S01]  /*8bf0*/  FADD.FTZ R8, R8, -UR9 ;  /* 0x8000000908087e21 */ /* 0x000fe20008010000 */
[----:B------:R-:W-:Y:S01]  /*8c00*/  SHF.R.S32.HI R2, RZ, 0x1f, R3 ;  /* 0x0000001fff027819 */ /* 0x000fe20000011403 */
[----:B------:R-:W-:Y:S01]  /*8c10*/  FMUL.FTZ R7, R6, UR12 ;  /* 0x0000000c06077c20 */ /* 0x000fe20008410000 */
[----:B------:R-:W-:Y:S01]  /*8c20*/  ISETP.GE.AND.EX P0, PT, R22, UR15, PT, P0 ;  /* 0x0000000f16007c0c */ /* 0x000fe2000bf06300 */
[--C-:B------:R-:W-:Y:S01]  /*8c30*/  HADD2.F32 R5, -RZ, R9.reuse.H0_H0 ;  /* 0x20000009ff057230 */ /* 0x100fe20000004100 */
[----:B------:R-:W-:Y:S01]  /*8c40*/  ISETP.GE.AND.EX P1, PT, R2, UR15, PT, P1 ;  /* 0x0000000f02007c0c */ /* 0x000fe2000bf26310 */
[----:B------:R-:W-:-:S02]  /*8c50*/  HADD2.F32 R6, -RZ, R9.H1_H1 ;  /* 0x30000009ff067230 */ /* 0x000fc40000004100 */
        /* <DEDUP_REMOVED lines=21> */
.L_x_766:
        /* <DEDUP_REMOVED lines=10> */
[----:B------:R-:W-:Y:S01]  /*8e50*/  MOV R7, R61 ;  /* 0x0000003d00077202 */ /* 0x000fe20000000f00 */
[----:B------:R-:W1:Y:S01]  /*8e60*/  LDCU.64 UR18, c[0x0][0x380] ;  /* 0x00007000ff1277ac */ /* 0x000e620008000a00 */
[----:B------:R-:W-:Y:S01]  /*8e70*/  FMUL.FTZ R8, R8, UR12 ;  /* 0x0000000c08087c20 */ /* 0x000fe20008410000 */
        /* <DEDUP_REMOVED lines=8> */
.L_x_768:
[----:B------:R-:W-:Y:S05]  /*8f00*/  BSYNC.RECONVERGENT B0 ;  /* 0x0000000000007941 */ /* 0x000fea0003800200 */
.L_x_767:
        /* <DEDUP_REMOVED lines=25> */
.L_x_769:
        /* <DEDUP_REMOVED lines=21> */
.L_x_771:
[----:B------:R-:W-:Y:S05]  /*91f0*/  BSYNC.RECONVERGENT B0 ;  /* 0x0000000000007941 */ /* 0x000fea0003800200 */
.L_x_770:
        /* <DEDUP_REMOVED lines=35> */
.L_x_772:
        /* <DEDUP_REMOVED lines=12> */
[----:B------:R-:W-:-:S05]  /*94f0*/  FMUL.FTZ R3, R3, UR12 ;  /* 0x0000000c03037c20 */ /* 0x000fca0008410000 */
        /* <DEDUP_REMOVED lines=8> */
.L_x_774:
[----:B------:R-:W-:Y:S05]  /*9580*/  BSYNC.RECONVERGENT B0 ;  /* 0x0000000000007941 */ /* 0x000fea0003800200 */
.L_x_773:
        /* <DEDUP_REMOVED lines=25> */
.L_x_775:
[----:B------:R-:W-:Y:S01]  /*9720*/  FFMA.FTZ R6, R49, UR5, R18 ;  /* 0x0000000531067c23 */ /* 0x000fe20008010012 */
[----:B------:R-:W-:Y:S01]  /*9730*/  BSSY.RECONVERGENT B0, `(.L_x_776) ;  /* 0x0000014000007945 */ /* 0x000fe20003800200 */
[--C-:B------:R-:W-:Y:S02]  /*9740*/  HADD2.F32 R8, -RZ, R51.reuse.H0_H0 ;  /* 0x20000033ff087230 */ /* 0x100fe40000004100 */
[----:B------:R-:W-:Y:S01]  /*9750*/  FFMA.FTZ R21, R12, R3, -R21 ;  /* 0x000000030c157223 */ /* 0x000fe20000010815 */
[----:B------:R-:W-:Y:S02]  /*9760*/  HADD2.F32 R51, -RZ, R51.H1_H1 ;  /* 0x30000033ff337230 */ /* 0x000fe40000004100 */
[----:B------:R-:W-:Y:S01]  /*9770*/  FFMA.FTZ R50, R13, R50, -R6 ;  /* 0x000000320d327223 */ /* 0x000fe20000010806 */
[----:B------:R-:W-:Y:S06]  /*9780*/  @P1 BRA `(.L_x_777) ;  /* 0x0000000000381947 */ /* 0x000fec0003800000 */
[----:B------:R-:W0:Y:S01]  /*9790*/  LDCU.64 UR16, c[0x0][0x3f8] ;  /* 0x00007f00ff1077ac */ /* 0x000e220008000a00 */
[----:B------:R-:W-:Y:S01]  /*97a0*/  MOV R3, R61 ;  /* 0x0000003d00037202 */ /* 0x000fe20000000f00 */
[----:B------:R-:W1:Y:S01]  /*97b0*/  LDCU.64 UR18, c[0x0][0x380] ;  /* 0x00007000ff1277ac */ /* 0x000e620008000a00 */
[----:B0-----:R-:W-:Y:S01]  /*97c0*/  IMAD R5, R2, UR16, RZ ;  /* 0x0000001002057c24 */ /* 0x001fe2000f8e02ff */
[----:B------:R-:W-:-:S05]  /*97d0*/  MOV R2, R58 ;  /* 0x0000003a00027202 */ /* 0x000fca0000000f00 */
        /* <DEDUP_REMOVED lines=9> */
.L_x_777:
[----:B------:R-:W-:Y:S05]  /*9870*/  BSYNC.RECONVERGENT B0 ;  /* 0x0000000000007941 */ /* 0x000fea0003800200 */
.L_x_776:
[----:B------:R-:W-:Y:S01]  /*9880*/  IADD3 R23, PT, PT, R19, 0xe0, RZ ;  /* 0x000000e013177810 */ /* 0x000fe20007ffe0ff */
[----:B------:R-:W-:Y:S01]  /*9890*/  FADD.FTZ R8, R8, -UR9 ;  /* 0x8000000908087e21 */ /* 0x000fe20008010000 */
[----:B------:R-:W-:Y:S01]  /*98a0*/  FADD.FTZ R51, R51, -UR9 ;  /* 0x8000000933337e21 */ /* 0x000fe20008010000 */
[----:B------:R-:W-:Y:S01]  /*98b0*/  HADD2.F32 R22, -RZ, R55.H0_H0 ;  /* 0x20000037ff167230 */ /* 0x000fe20000004100 */
[----:B------:R-:W-:Y:S01]  /*98c0*/  ISETP.GE.U32.AND P0, PT, R23, UR14, PT ;  /* 0x0000000e17007c0c */ /* 0x000fe2000bf06070 */
[--C-:B0-----:R-:W-:Y:S02]  /*98d0*/  HADD2.F32 R3, -RZ, R53.reuse.H0_H0 ;  /* 0x20000035ff037230 */ /* 0x101fe40000004100 */
[----:B------:R-:W-:Y:S01]  /*98e0*/  FMUL.FTZ R21, R8, UR12 ;  /* 0x0000000c08157c20 */ /* 0x000fe20008410000 */
[----:B------:R-:W-:Y:S01]  /*98f0*/  HADD2.F32 R2, -RZ, R53.H1_H1 ;  /* 0x30000035ff027230 */ /* 0x000fe20000004100 */
[----:B------:R-:W-:Y:S01]  /*9900*/  IADD3 R19, PT, PT, R19, 0xf0, RZ ;  /* 0x000000f013137810 */ /* 0x000fe20007ffe0ff */
[----:B------:R-:W-:Y:S01]  /*9910*/  HADD2.F32 R55, -RZ, R55.H1_H1 ;  /* 0x30000037ff377230 */ /* 0x000fe20000004100 */
[----:B------:R-:W-:Y:S01]  /*9920*/  SHF.R.S32.HI R20, RZ, 0x1f, R23 ;  /* 0x0000001fff147819 */ /* 0x000fe20000011417 */
        /* <DEDUP_REMOVED lines=20> */
.L_x_778:
[----:B------:R-:W-:Y:S01]  /*9a70*/  ISETP.GE.AND.EX P0, PT, R20, UR15, PT, P0 ;  /* 0x0000000f14007c0c */ /* 0x000fe2000bf06300 */
[--C-:B------:R-:W-:Y:S01]  /*9a80*/  FFMA.FTZ R5, R21, UR5, R18.reuse ;  /* 0x0000000515057c23 */ /* 0x100fe20008010012 */
[----:B------:R-:W-:Y:S01]  /*9a90*/  FADD.FTZ R22, R22, -UR9 ;  /* 0x8000000916167e21 */ /* 0x000fe20008010000 */
[----:B------:R-:W-:Y:S01]  /*9aa0*/  FADD.FTZ R55, R55, -UR9 ;  /* 0x8000000937377e21 */ /* 0x000fe20008010000 */
[----:B------:R-:W-:Y:S01]  /*9ab0*/  FFMA.FTZ R4, R51, UR5, R18 ;  /* 0x0000000533047c23 */ /* 0x000fe20008010012 */
[----:B------:R-:W-:Y:S01]  /*9ac0*/  BSSY.RECONVERGENT B0, `(.L_x_779) ;  /* 0x0000015000007945 */ /* 0x000fe20003800200 */
[----:B------:R-:W-:Y:S01]  /*9ad0*/  ISETP.GE.U32.AND P1, PT, R19, UR14, PT ;  /* 0x0000000e13007c0c */ /* 0x000fe2000bf26070 */
[----:B------:R-:W-:Y:S01]  /*9ae0*/  FFMA.FTZ R6, R12, R3, -R5 ;  /* 0x000000030c067223 */ /* 0x000fe20000010805 */
[----:B------:R-:W-:Y:S01]  /*9af0*/  FMUL.FTZ R9, R22, UR12 ;  /* 0x0000000c16097c20 */ /* 0x000fe20008410000 */
[----:B------:R-:W-:Y:S01]  /*9b00*/  FMUL.FTZ R55, R55, UR12 ;  /* 0x0000000c37377c20 */ /* 0x000fe20008410000 */
[----:B------:R-:W-:-:S03]  /*9b10*/  FFMA.FTZ R8, R13, R2, -R4 ;  /* 0x000000020d087223 */ /* 0x000fc60000010804 */
        /* <DEDUP_REMOVED lines=15> */
.L_x_780:
[----:B------:R-:W-:Y:S05]  /*9c10*/  BSYNC.RECONVERGENT B0 ;  /* 0x0000000000007941 */ /* 0x000fea0003800200 */
.L_x_779:
[--C-:B0-----:R-:W-:Y:S02]  /*9c20*/  HADD2.F32 R3, -RZ, R54.reuse.H0_H0 ;  /* 0x20000036ff037230 */ /* 0x101fe40000004100 */
[--C-:B------:R-:W-:Y:S01]  /*9c30*/  FFMA.FTZ R15, R9, UR5, R18.reuse ;  /* 0x00000005090f7c23 */ /* 0x100fe20008010012 */
[----:B------:R-:W-:Y:S01]  /*9c40*/  FFMA.FTZ R18, R55, UR5, R18 ;  /* 0x0000000537127c23 */ /* 0x000fe20008010012 */
[----:B------:R-:W-:Y:S01]  /*9c50*/  SHF.R.S32.HI R14, RZ, 0x1f, R19 ;  /* 0x0000001fff0e7819 */ /* 0x000fe20000011413 */
[----:B------:R-:W-:Y:S01]  /*9c60*/  HADD2.F32 R54, -RZ, R54.H1_H1 ;  /* 0x30000036ff367230 */ /* 0x000fe20000004100 */
        /* <DEDUP_REMOVED lines=19> */
.L_x_781:
[----:B------:R-:W-:Y:S01]  /*9da0*/  ISETP.GE.AND.EX P1, PT, R14, UR15, PT, P1 ;  /* 0x0000000f0e007c0c */ /* 0x000fe2000bf26310 */
[----:B------:R-:W-:Y:S01]  /*9db0*/  FFMA.FTZ R15, R12, R3, -R15 ;  /* 0x000000030c0f7223 */ /* 0x000fe2000001080f */
[----:B------:R-:W-:Y:S01]  /*9dc0*/  FFMA.FTZ R18, R13, R54, -R18 ;  /* 0x000000360d127223 */ /* 0x000fe20000010812 */
[----:B------:R-:W-:Y:S02]  /*9dd0*/  BSSY.RECONVERGENT B0, `(.L_x_782) ;  /* 0x000000f000007945 */ /* 0x000fe40003800200 */
[----:B------:R-:W-:Y:S01]  /*9de0*/  FMUL.FTZ R5, R15, UR12 ;  /* 0x0000000c0f057c20 */ /* 0x000fe20008410000 */
[----:B------:R-:W-:-:S07]  /*9df0*/  FMUL.FTZ R18, R18, UR12 ;  /* 0x0000000c12127c20 */ /* 0x000fce0008410000 */
[----:B------:R-:W-:Y:S05]  /*9e00*/  @P1 BRA `(.L_x_783) ;  /* 0x00000000002c1947 */ /* 0x000fea0003800000 */
[----:B------:R-:W0:Y:S01]  /*9e10*/  LDCU.64 UR8, c[0x0][0x3f8] ;  /* 0x00007f00ff0877ac */ /* 0x000e220008000a00 */
[----:B------:R-:W-:Y:S02]  /*9e20*/  MOV R59, R61 ;  /* 0x0000003d003b7202 */ /* 0x000fe40000000f00 */
[----:B------:R-:W-:Y:S01]  /*9e30*/  F2FP.F16.F32.PACK_AB R5, R18, R5 ;  /* 0x000000051205723e */ /* 0x000fe200000000ff */
[----:B------:R-:W1:Y:S01]  /*9e40*/  LDCU.64 UR12, c[0x0][0x380] ;  /* 0x00007000ff0c77ac */ /* 0x000e620008000a00 */
[----:B0-----:R-:W-:Y:S02]  /*9e50*/  IMAD R14, R14, UR8, RZ ;  /* 0x000000080e0e7c24 */ /* 0x001fe4000f8e02ff */
[----:B------:R-:W-:-:S04]  /*9e60*/  IMAD.WIDE.U32 R58, R19, UR8, R58 ;  /* 0x00000008133a7c25 */ /* 0x000fc8000f8e003a */
[----:B------:R-:W-:Y:S01]  /*9e70*/  IMAD R19, R19, UR9, R14 ;  /* 0x0000000913137c24 */ /* 0x000fe2000f8e020e */
[----:B-1----:R-:W-:-:S04]  /*9e80*/  LEA R2, P0, R58, UR12, 0x1 ;  /* 0x0000000c3a027c11 */ /* 0x002fc8000f8008ff */
[----:B------:R-:W-:-:S04]  /*9e90*/  IADD3 R19, PT, PT, R59, R19, RZ ;  /* 0x000000133b137210 */ /* 0x000fc80007ffe0ff */
[----:B------:R-:W-:-:S05]  /*9ea0*/  LEA.HI.X R3, R58, UR13, R19, 0x1, P0 ;  /* 0x0000000d3a037c11 */ /* 0x000fca00080f0c13 */
[----:B------:R0:W-:Y:S02]  /*9eb0*/  STG.E desc[UR10][R2.64], R5 ;  /* 0x0000000502007986 */ /* 0x0001e4000c10190a */
.L_x_783:
[----:B------:R-:W-:Y:S05]  /*9ec0*/  BSYNC.RECONVERGENT B0 ;  /* 0x0000000000007941 */ /* 0x000fea0003800200 */
.L_x_782:
[----:B------:R-:W1:Y:S01]  /*9ed0*/  LDCU UR5, c[0x0][0x410] ;  /* 0x00008200ff0577ac */ /* 0x000e620008000800 */
[----:B------:R-:W1:Y:S01]  /*9ee0*/  LDCU UR8, c[0x0][0x3e0] ;  /* 0x00007c00ff0877ac */ /* 0x000e620008000800 */
[----:B------:R-:W-:Y:S02]  /*9ef0*/  UIADD3 UR6, UPT, UPT, UR7, UR6, URZ ;  /* 0x0000000607067290 */ /* 0x000fe4000fffe0ff */
[----:B------:R-:W-:Y:S02]  /*9f00*/  UIADD3 UR4, UPT, UPT, UR4, 0x1, URZ ;  /* 0x0000000104047890 */ /* 0x000fe4000fffe0ff */
[----:B-1----:R-:W-:-:S04]  /*9f10*/  UIMAD UR5, UR5, UR8, URZ ;  /* 0x00000008050572a4 */ /* 0x002fc8000f8e02ff */
[----:B------:R-:W-:-:S09]  /*9f20*/  UISETP.GE.AND UP0, UPT, UR6, UR5, UPT ;  /* 0x000000050600728c */ /* 0x000fd2000bf06270 */
[----:B------:R-:W-:Y:S05]  /*9f30*/  BRA.U !UP0, `(.L_x_784) ;  /* 0xffffff6108847547 */ /* 0x000fea000b83ffff */
.L_x_717:
[----:B------:R-:W1:Y:S01]  /*9f40*/  S2R R9, SR_TID.X ;  /* 0x0000000000097919 */ /* 0x000e620000002100 */
[----:B------:R-:W2:Y:S01]  /*9f50*/  LDC R4, c[0x0][0x370] ;  /* 0x0000dc00ff047b82 */ /* 0x000ea20000000800 */
[----:B------:R-:W-:Y:S07]  /*9f60*/  BSSY.RECONVERGENT B0, `(.L_x_785) ;  /* 0x000000e000007945 */ /* 0x000fee0003800200 */
[----:B------:R-:W3:Y:S08]  /*9f70*/  LDC R7, c[0x0][0x374] ;  /* 0x0000dd00ff077b82 */ /* 0x000ef00000000800 */
[----:B0-----:R-:W0:Y:S01]  /*9f80*/  LDC.64 R2, c[0x0][0x3c8] ;  /* 0x0000f200ff027b82 */ /* 0x001e220000000a00 */
[----:B--2---:R-:W-:-:S02]  /*9f90*/  ISETP.NE.AND P0, PT, R4, 0x1, PT ;  /* 0x000000010400780c */ /* 0x004fc40003f05270 */
[----:B-1----:R-:W-:Y:S02]  /*9fa0*/  ISETP.NE.AND P1, PT, R9, RZ, PT ;  /* 0x000000ff0900720c */ /* 0x002fe40003f25270 */
[----:B---3--:R-:W-:-:S04]  /*9fb0*/  SHF.L.U32 R0, R7, 0x1, RZ ;  /* 0x0000000107007819 */ /* 0x008fc800000006ff */
[----:B------:R-:W-:-:S05]  /*9fc0*/  SEL R5, R0, RZ, P0 ;  /* 0x000000ff00057207 */ /* 0x000fca0000000000 */
[----:B0-----:R-:W-:Y:S02]  /*9fd0*/  IMAD.WIDE.U32 R2, R5, 0x4, R2 ;  /* 0x0000000405027825 */ /* 0x001fe400078e0002 */
[----:B------:R-:W-:Y:S05]  /*9fe0*/  @P1 BRA `(.L_x_786) ;  /* 0x0000000000141947 */ /* 0x000fea0003800000 */
[----:B------:R-:W-:Y:S01]  /*9ff0*/  HFMA2 R5, -RZ, RZ, 0, 5.9604644775390625e-08 ;  /* 0x00000001ff057431 */ /* 0x000fe200000001ff */
[----:B------:R-:W-:Y:S06]  /*a000*/  MEMBAR.ALL.GPU ;  /* 0x0000000000007992 */ /* 0x000fec000000a000 */
[----:B------:R-:W-:-:S00]  /*a010*/  ERRBAR ;  /* 0x00000000000079ab */ /* 0x000fc00000000000 */
[----:B------:R-:W-:Y:S06]  /*a020*/  CGAERRBAR ;  /* 0x00000000000075ab */ /* 0x000fec0000000000 */
[----:B------:R0:W-:Y:S02]  /*a030*/  REDG.E.ADD.S32.STRONG.GPU desc[UR10][R2.64], R5 ;  /* 0x000000050200798e */ /* 0x0001e4000c12e30a */
.L_x_786:
[----:B------:R-:W-:Y:S05]  /*a040*/  BSYNC.RECONVERGENT B0 ;  /* 0x0000000000007941 */ /* 0x000fea0003800200 */
.L_x_785:
        /* <DEDUP_REMOVED lines=11> */
.L_x_788:
[----:B------:R-:W2:Y:S04]  /*a100*/  LDG.E.STRONG.GPU R5, desc[UR10][R2.64] ;  /* 0x0000000a02057981 */ /* 0x000ea8000c1ef900 */
[----:B--2---:R-:W-:Y:S01]  /*a110*/  CCTL.IVALL ;  /* 0x00000000ff00798f */ /* 0x004fe20002000000 */
[----:B------:R-:W-:Y:S05]  /*a120*/  YIELD ;  /* 0x0000000000007946 */ /* 0x000fea0003800000 */
[----:B------:R-:W-:-:S13]  /*a130*/  ISETP.NE.AND P0, PT, R5, R0, PT ;  /* 0x000000000500720c */ /* 0x000fda0003f05270 */
[----:B------:R-:W-:Y:S05]  /*a140*/  @P0 BRA `(.L_x_788) ;  /* 0xfffffffc00ec0947 */ /* 0x000fea000383ffff */
.L_x_787:
        /* <DEDUP_REMOVED lines=74> */
.L_x_791:
        /* <DEDUP_REMOVED lines=29> */
.L_x_790:
[----:B------:R-:W-:Y:S05]  /*a7c0*/  BSYNC.RECONVERGENT B0 ;  /* 0x0000000000007941 */ /* 0x000fea0003800200 */
.L_x_789:
        /* <DEDUP_REMOVED lines=10> */
.L_x_792:
        /* <DEDUP_REMOVED lines=82> */
.L_x_793:
        /* <DEDUP_REMOVED lines=15> */
.L_x_4510:


//--------------------- .text._Z35group_norm_nhwc_bwd_one_pass_kernelI11Fp16IOFp32WLi512ELi60ELi480EEv26Group_norm_nhwc_bwd_params --------------------------
	.section	.text._Z35group_norm_nhwc_bwd_one_pass_kernelI11Fp16IOFp32WLi512ELi60ELi480EEv26Group_norm_nhwc_bwd_params,"ax",@progbits
	.align	128
        .global         _Z35group_norm_nhwc_bwd_one_pass_kernelI11Fp16IOFp32WLi512ELi60ELi480EEv26Group_norm_nhwc_bwd_params
        .type           _Z35group_norm_nhwc_bwd_one_pass_kernelI11Fp16IOFp32WLi512ELi60ELi480EEv26Group_norm_nhwc_bwd_params,@function
        .size           _Z35group_norm_nhwc_bwd_one_pass_kernelI11Fp16IOFp32WLi512ELi60ELi480EEv26Group_norm_nhwc_bwd_params,(.L_x_4511 - _Z35group_norm_nhwc_bwd_one_pass_kernelI11Fp16IOFp32WLi512ELi60ELi480EEv26Group_norm_nhwc_bwd_params)
        .other          _Z35group_norm_nhwc_bwd_one_pass_kernelI11Fp16IOFp32WLi512ELi60ELi480EEv26Group_norm_nhwc_bwd_params,@"STO_CUDA_ENTRY STV_DEFAULT"
_Z35group_norm_nhwc_bwd_one_pass_kernelI11Fp16IOFp32WLi512ELi60ELi480EEv26Group_norm_nhwc_bwd_params:
.text._Z35group_norm_nhwc_bwd_one_pass_kernelI11Fp16IOFp32WLi512ELi60ELi480EEv26Group_norm_nhwc_bwd_params:
        /* <DEDUP_REMOVED lines=24> */
[----:B------:R-:W-:-:S07]  /*0180*/  LOP3.LUT R0, R0, 0xffff, RZ, 0xc0, !PT ;  /* 0x0000ffff00007812 */ /* 0x000fce00078ec0ff */
.L_x_820:
[----:B0-----:R-:W0:Y:S01]  /*0190*/  LDCU UR14, c[0x0][0x410] ;  /* 0x00008200ff0e77ac */ /* 0x001e220008000800 */
[----:B------:R-:W-:Y:S01]  /*01a0*/  IABS R4, UR8 ;  /* 0x0000000800047c13 */ /* 0x000fe20008000000 */
[----:B------:R-:W-:Y:S01]  /*01b0*/  HFMA2 R82, -RZ, RZ, 0, 0 ;  /* 0x00000000ff527431 */ /* 0x000fe200000001ff */
[----:B------:R-:W-:Y:S01]  /*01c0*/  SHF.R.S32.HI R9, RZ, 0x1f, R52 ;  /* 0x0000001fff097819 */ /* 0x000fe20000011434 */
[----:B------:R-:W-:Y:S01]  /*01d0*/  UMOV UR6, URZ ;  /* 0x000000ff00067c82 */ /* 0x000fe20008000000 */
[----:B------:R-:W-:Y:S01]  /*01e0*/  R2UR UR9, R4 ;  /* 0x00000000040972ca */ /* 0x000fe200000e0000 */
[----:B------:R-:W1:Y:S01]  /*01f0*/  LDCU.128 UR16, c[0x0][0x400] ;  /* 0x00008000ff1077ac */ /* 0x000e620008000c00 */
[C---:B------:R-:W-:Y:S02]  /*0200*/  IADD3 R5, PT, PT, R52.reuse, 0x10, RZ ;  /* 0x0000001034057810 */ /* 0x040fe40007ffe0ff */
[----:B------:R-:W-:Y:S01]  /*0210*/  IADD3 R7, PT, PT, R52, 0x20, RZ ;  /* 0x0000002034077810 */ /* 0x000fe20007ffe0ff */
[----:B------:R-:W-:Y:S01]  /*0220*/  UISETP.GE.AND UP4, UPT, UR8, URZ, UPT ;  /* 0x000000ff0800728c */ /* 0x000fe2000bf86270 */
[----:B------:R-:W-:-:S02]  /*0230*/  SHF.R.S32.HI R11, RZ, 0x1f, R5 ;  /* 0x0000001fff0b7819 */ /* 0x000fc40000011405 */
[----:B------:R-:W-:Y:S02]  /*0240*/  LOP3.LUT R14, R14, 0xfeffffff, RZ, 0xc0, !PT ;  /* 0xfeffffff0e0e7812 */ /* 0x000fe400078ec0ff */
[----:B0-----:R-:W-:Y:S01]  /*0250*/  MOV R2, UR14 ;  /* 0x0000000e00027c02 */ /* 0x001fe20008000f00 */
[----:B------:R-:W-:Y:S02]  /*0260*/  ULOP3.LUT UR12, UR8, UR14, URZ, 0x3c, !UPT ;  /* 0x0000000e080c7292 */ /* 0x000fe4000f8e3cff */
[----:B------:R-:W-:Y:S01]  /*0270*/  UISETP.NE.AND UP0, UPT, UR14, URZ, UPT ;  /* 0x000000ff0e00728c */ /* 0x000fe2000bf05270 */
[----:B------:R-:W-:Y:S02]  /*0280*/  IABS R2, R2 ;  /* 0x0000000200027213 */ /* 0x000fe40000000000 */
[----:B-1----:R-:W-:Y:S02]  /*0290*/  ISETP.GE.U32.AND P0, PT, R52, UR16, PT ;  /* 0x0000001034007c0c */ /* 0x002fe4000bf06070 */
[----:B------:R-:W-:-:S02]  /*02a0*/  R2UR UR13, R2 ;  /* 0x00000000020d72ca */ /* 0x000fc400000e0000 */
[----:B------:R-:W-:Y:S02]  /*02b0*/  ISETP.GE.AND.EX P3, PT, R9, UR17, PT, P0 ;  /* 0x0000001109007c0c */ /* 0x000fe4000bf66300 */
[----:B------:R-:W-:Y:S02]  /*02c0*/  ISETP.GE.U32.AND P0, PT, R5, UR16, PT ;  /* 0x0000001005007c0c */ /* 0x000fe4000bf06070 */
[----:B------:R-:W-:Y:S02]  /*02d0*/  MOV R13, UR18 ;  /* 0x00000012000d7c02 */ /* 0x000fe40008000f00 */
[----:B------:R-:W-:Y:S02]  /*02e0*/  ISETP.GE.AND.EX P4, PT, R11, UR17, PT, P0 ;  /* 0x000000110b007c0c */ /* 0x000fe4000bf86300 */
[----:B------:R-:W-:-:S03]  /*02f0*/  ISETP.GE.U32.AND P0, PT, R7, UR16, PT ;  /* 0x0000001007007c0c */ /* 0x000fc6000bf06070 */
[----:B------:R-:W0:Y:S02]  /*0300*/  I2F.RP R2, UR13 ;  /* 0x0000000d00027d06 */ /* 0x000e240008209400 */
[----:B------:R-:W1:Y:S01]  /*0310*/  @!P3 LDC.64 R16, c[0x0][0x398] ;  /* 0x0000e600ff10bb82 */ /* 0x000e620000000a00 */
[----:B------:R-:W-:-:S04]  /*0320*/  @P3 LOP3.LUT R14, R14, 0x1000000, RZ, 0xfc, !PT ;  /* 0x010000000e0e3812 */ /* 0x000fc800078efcff */
[----:B------:R-:W-:-:S03]  /*0330*/  LOP3.LUT R14, R14, 0xff7fffff, RZ, 0xc0, !PT ;  /* 0xff7fffff0e0e7812 */ /* 0x000fc600078ec0ff */
[----:B------:R-:W2:Y:S01]  /*0340*/  @!P3 LDC.64 R70, c[0x0][0x3a0] ;  /* 0x0000e800ff46bb82 */ /* 0x000ea20000000a00 */
[----:B------:R-:W-:Y:S01]  /*0350*/  @P4 LOP3.LUT R14, R14, 0x800000, RZ, 0xfc, !PT ;  /* 0x008000000e0e4812 */ /* 0x000fe200078efcff */
[----:B0-----:R-:W0:Y:S03]  /*0360*/  MUFU.RCP R2, R2 ;  /* 0x0000000200027308 */ /* 0x001e260000001000 */
[----:B------:R-:W-:-:S03]  /*0370*/  LOP3.LUT R14, R14, 0xffbfffff, RZ, 0xc0, !PT ;  /* 0xffbfffff0e0e7812 */ /* 0x000fc600078ec0ff */
[----:B------:R-:W3:Y:S08]  /*0380*/  @!P4 LDC.64 R18, c[0x0][0x3f8] ;  /* 0x0000fe00ff12cb82 */ /* 0x000ef00000000a00 */
[----:B------:R-:W4:Y:S01]  /*0390*/  @!P4 LDC.64 R68, c[0x0][0x3a0] ;  /* 0x0000e800ff44cb82 */ /* 0x000f220000000a00 */
[----:B0-----:R-:W-:-:S06]  /*03a0*/  IADD3 R3, PT, PT, R2, 0xffffffe, RZ ;  /* 0x0ffffffe02037810 */ /* 0x001fcc0007ffe0ff */
[----:B------:R-:W0:Y:S02]  /*03b0*/  F2I.FTZ.U32.TRUNC.NTZ R3, R3 ;  /* 0x0000000300037305 */ /* 0x000e24000021f000 */
[----:B0-----:R-:W-:Y:S02]  /*03c0*/  R2UR UR7, R3 ;  /* 0x00000000030772ca */ /* 0x001fe400000e0000 */
[----:B------:R-:W0:Y:S11]  /*03d0*/  @!P3 LDC.64 R2, c[0x0][0x3f8] ;  /* 0x0000fe00ff02bb82 */ /* 0x000e360000000a00 */
        /* <DEDUP_REMOVED lines=21> */
[----:B------:R-:W-:Y:S01]  /*0530*/  IADD3 R38, P1, PT, R0, UR5, RZ ;  /* 0x0000000500267c10 */ /* 0x000fe2000ff3e0ff */
[----:B------:R-:W4:Y:S01]  /*0540*/  LDCU.U8 UR9, c[0x0][0x414] ;  /* 0x00008280ff0977ac */ /* 0x000f220008000000 */
[----:B------:R-:W-:Y:S01]  /*0550*/  MOV R0, UR5 ;  /* 0x0000000500007c02 */ /* 0x000fe20008000f00 */
[----:B------:R-:W-:-:S03]  /*0560*/  USHF.R.S32.HI UR5, URZ, 0x1f, UR7 ;  /* 0x0000001fff057899 */ /* 0x000fc60008011407 */
[----:B------:R-:W-:Y:S01]  /*0570*/  LEA.HI.X.SX32 R39, R0, RZ, 0x1, P1 ;  /* 0x000000ff00277211 */ /* 0x000fe200008f0eff */
[----:B0-----:R-:W-:Y:S01]  /*0580*/  @!P3 IMAD R0, R9, R2, RZ ;  /* 0x000000020900b224 */ /* 0x001fe200078e02ff */
[C---:B------:R-:W-:Y:S01]  /*0590*/  IADD3 R9, PT, PT, R52.reuse, 0x30, RZ ;  /* 0x0000003034097810 */ /* 0x040fe20007ffe0ff */
[----:B------:R-:W-:Y:S01]  /*05a0*/  UIMAD UR5, UR5, UR18, URZ ;  /* 0x00000012050572a4 */ /* 0x000fe2000f8e02ff */
[----:B------:R-:W-:Y:S01]  /*05b0*/  IMAD.WIDE.U32 R38, R13, UR7, R38 ;  /* 0x000000070d267c25 */ /* 0x000fe2000f8e0026 */
[----:B------:R-:W-:Y:S02]  /*05c0*/  SHF.R.S32.HI R13, RZ, 0x1f, R7 ;  /* 0x0000001fff0d7819 */ /* 0x000fe40000011407 */
[----:B------:R-:W-:Y:S01]  /*05d0*/  UIMAD UR5, UR7, UR19, UR5 ;  /* 0x00000013070572a4 */ /* 0x000fe2000f8e0205 */
[----:B------:R-:W-:Y:S01]  /*05e0*/  @!P3 IMAD R15, R52, R3, R0 ;  /* 0x00000003340fb224 */ /* 0x000fe200078e0200 */
[----:B------:R-:W-:Y:S01]  /*05f0*/  @!P3 MOV R36, R38 ;  /* 0x000000260024b202 */ /* 0x000fe20000000f00 */
[----:B---3--:R-:W-:Y:S01]  /*0600*/  @!P4 IMAD R0, R11, R18, RZ ;  /* 0x000000120b00c224 */ /* 0x008fe200078e02ff */
[----:B------:R-:W-:Y:S01]  /*0610*/  ISETP.GE.AND.EX P6, PT, R13, UR17, PT, P0 ;  /* 0x000000110d007c0c */ /* 0x000fe2000bfc6300 */
[----:B------:R-:W0:Y:S01]  /*0620*/  LDCU.64 UR6, c[0x0][0x3b8] ;  /* 0x00007700ff0677ac */ /* 0x000e220008000a00 */
[----:B------:R-:W-:-:S02]  /*0630*/  IADD3 R37, PT, PT, R39, UR5, RZ ;  /* 0x0000000527257c10 */ /* 0x000fc4000fffe0ff */
[----:B------:R-:W-:Y:S02]  /*0640*/  ISETP.GE.U32.AND P0, PT, R9, UR16, PT ;  /* 0x0000001009007c0c */ /* 0x000fe4000bf06070 */
[C---:B------:R-:W-:Y:S01]  /*0650*/  IADD3 R11, PT, PT, R52.reuse, 0x40, RZ ;  /* 0x00000040340b7810 */ /* 0x040fe20007ffe0ff */
[----:B------:R-:W-:-:S05]  /*0660*/  @!P3 IMAD.WIDE.U32 R2, R52, R2, R36 ;  /* 0x000000023402b225 */ /* 0x000fca00078e0024 */
[----:B------:R-:W-:Y:S01]  /*0670*/  @!P3 IADD3 R3, PT, PT, R3, R15, RZ ;  /* 0x0000000f0303b210 */ /* 0x000fe20007ffe0ff */
[----:B------:R-:W3:Y:S01]  /*0680*/  @!P6 LDC.64 R22, c[0x0][0x3f8] ;  /* 0x0000fe00ff16eb82 */ /* 0x000ee20000000a00 */
[C---:B------:R-:W-:Y:S02]  /*0690*/  @!P3 SHF.L.U32 R65, R2.reuse, 0x1, RZ ;  /* 0x000000010241b819 */ /* 0x040fe400000006ff */
[----:B------:R-:W-:Y:S02]  /*06a0*/  @!P3 SHF.L.U64.HI R2, R2, 0x1, R3 ;  /* 0x000000010202b819 */ /* 0x000fe40000010203 */
[C---:B-1----:R-:W-:Y:S02]  /*06b0*/  @!P3 IADD3 R64, P2, PT, R65.reuse, R16, RZ ;  /* 0x000000104140b210 */ /* 0x042fe40007f5e0ff */
[----:B------:R-:W-:Y:S01]  /*06c0*/  @P6 LOP3.LUT R14, R14, 0x400000, RZ, 0xfc, !PT ;  /* 0x004000000e0e6812 */ /* 0x000fe200078efcff */
[----:B------:R-:W1:Y:S01]  /*06d0*/  @!P6 LDC.64 R66, c[0x0][0x3a0] ;  /* 0x0000e800ff42eb82 */ /* 0x000e620000000a00 */
[----:B--2---:R-:W-:-:S02]  /*06e0*/  @!P3 IADD3 R70, P1, PT, R65, R70, RZ ;  /* 0x000000464146b210 */ /* 0x004fc40007f3e0ff */
[----:B------:R-:W-:Y:S02]  /*06f0*/  @!P3 IADD3.X R65, PT, PT, R2, R17, RZ, P2, !PT ;  /* 0x000000110241b210 */ /* 0x000fe400017fe4ff */
[----:B------:R-:W-:Y:S02]  /*0700*/  LOP3.LUT P2, RZ, R14, 0x800000, RZ, 0xc0, !PT ;  /* 0x008000000eff7812 */ /* 0x000fe4000784c0ff */
[----:B------:R-:W-:Y:S01]  /*0710*/  SHF.R.S32.HI R15, RZ, 0x1f, R9 ;  /* 0x0000001fff0f7819 */ /* 0x000fe20000011409 */
[----:B------:R-:W2:Y:S01]  /*0720*/  @!P6 LDC.64 R24, c[0x0][0x398] ;  /* 0x0000e600ff18eb82 */ /* 0x000ea20000000a00 */
[----:B------:R-:W-:Y:S02]  /*0730*/  @!P3 IADD3.X R71, PT, PT, R2, R71, RZ, P1, !PT ;  /* 0x000000470247b210 */ /* 0x000fe40000ffe4ff */
[----:B------:R-:W-:Y:S02]  /*0740*/  ISETP.GE.AND.EX P5, PT, R15, UR17, PT, P0 ;  /* 0x000000110f007c0c */ /* 0x000fe4000bfa6300 */
[----:B------:R-:W-:-:S02]  /*0750*/  ISETP.GE.U32.AND P0, PT, R11, UR16, PT ;  /* 0x000000100b007c0c */ /* 0x000fc4000bf06070 */
[----:B------:R-:W-:Y:S01]  /*0760*/  SHF.R.S32.HI R17, RZ, 0x1f, R11 ;  /* 0x0000001fff117819 */ /* 0x000fe2000001140b */
[----:B---3--:R-:W-:Y:S01]  /*0770*/  @!P6 IMAD R4, R13, R22, RZ ;  /* 0x000000160d04e224 */ /* 0x008fe200078e02ff */
[----:B------:R-:W-:Y:S01]  /*0780*/  LOP3.LUT R14, R14, 0xffdfffff, RZ, 0xc0, !PT ;  /* 0xffdfffff0e0e7812 */ /* 0x000fe200078ec0ff */
[----:B------:R-:W3:Y:S01]  /*0790*/  @!P2 LDC.64 R20, c[0x0][0x398] ;  /* 0x0000e600ff14ab82 */ /* 0x000ee20000000a00 */
[----:B------:R-:W-:Y:S01]  /*07a0*/  @!P2 MOV R2, R38 ;  /* 0x000000260002a202 */ /* 0x000fe20000000f00 */
[----:B------:R-:W-:Y:S01]  /*07b0*/  @!P2 IMAD R19, R5, R19, R0 ;  /* 0x000000130513a224 */ /* 0x000fe200078e0200 */
[----:B------:R-:W-:Y:S02]  /*07c0*/  @!P2 MOV R3, R37 ;  /* 0x000000250003a202 */ /* 0x000fe40000000f00 */
[----:B------:R-:W-:Y:S02]  /*07d0*/  ISETP.GE.AND.EX P4, PT, R17, UR17, PT, P0 ;  /* 0x0000001111007c0c */ /* 0x000fe4000bf86300 */
[----:B------:R-:W-:Y:S01]  /*07e0*/  @P5 LOP3.LUT R14, R14, 0x200000, RZ, 0xfc, !PT ;  /* 0x002000000e0e5812 */ /* 0x000fe200078efcff */
[----:B------:R-:W-:Y:S01]  /*07f0*/  @!P2 IMAD.WIDE.U32 R2, R5, R18, R2 ;  /* 0x000000120502a225 */ /* 0x000fe200078e0002 */
[----:B------:R-:W0:Y:S01]  /*0800*/  @!P5 LDC.64 R26, c[0x0][0x3f8] ;  /* 0x0000fe00ff1adb82 */ /* 0x000e220000000a00 */
[----:B------:R-:W-:-:S02]  /*0810*/  IADD3 R5, PT, PT, R52, 0x50, RZ ;  /* 0x0000005034057810 */ /* 0x000fc40007ffe0ff */
[----:B------:R-:W-:Y:S02]  /*0820*/  LOP3.LUT R14, R14, 0xffefffff, RZ, 0xc0, !PT ;  /* 0xffefffff0e0e7812 */ /* 0x000fe400078ec0ff */
[----:B------:R-:W-:Y:S01]  /*0830*/  @!P2 IADD3 R3, PT, PT, R3, R19, RZ ;  /* 0x000000130303a210 */ /* 0x000fe20007ffe0ff */
[----:B------:R-:W-:Y:S01]  /*0840*/  @!P6 IMAD R19, R7, R23, R4 ;  /* 0x000000170713e224 */ /* 0x000fe200078e0204 */
[C---:B------:R-:W-:Y:S01]  /*0850*/  @!P2 SHF.L.U32 R63, R2.reuse, 0x1, RZ ;  /* 0x00000001023fa819 */ /* 0x040fe200000006ff */
[----:B------:R-:W2:Y:S01]  /*0860*/  @!P5 LDC.64 R60, c[0x0][0x3a0] ;  /* 0x0000e800ff3cdb82 */ /* 0x000ea20000000a00 */
[----:B------:R-:W-:Y:S02]  /*0870*/  @!P2 SHF.L.U64.HI R0, R2, 0x1, R3 ;  /* 0x000000010200a819 */ /* 0x000fe40000010203 */
[----:B------:R-:W-:Y:S02]  /*0880*/  @!P6 MOV R2, R38 ;  /* 0x000000260002e202 */ /* 0x000fe40000000f00 */
[----:B------:R-:W-:-:S02]  /*0890*/  @!P6 MOV R3, R37 ;  /* 0x000000250003e202 */ /* 0x000fc40000000f00 */
[----:B----4-:R-:W-:Y:S01]  /*08a0*/  @!P2 IADD3 R68, P0, PT, R63, R68, RZ ;  /* 0x000000443f44a210 */ /* 0x010fe20007f1e0ff */
[----:B------:R-:W4:Y:S01]  /*08b0*/  @!P4 LDC.64 R58, c[0x0][0x3a0] ;  /* 0x0000e800ff3acb82 */ /* 0x000f220000000a00 */
[----:B------:R-:W-:Y:S01]  /*08c0*/  ISETP.GE.U32.AND P1, PT, R5, UR16, PT ;  /* 0x0000001005007c0c */ /* 0x000fe2000bf26070 */
[----:B------:R-:W-:Y:S01]  /*08d0*/  @!P6 IMAD.WIDE.U32 R2, R7, R22, R2 ;  /* 0x000000160702e225 */ /* 0x000fe200078e0002 */
[----:B------:R-:W-:Y:S02]  /*08e0*/  @!P2 IADD3.X R69, PT, PT, R0, R69, RZ, P0, !PT ;  /* 0x000000450045a210 */ /* 0x000fe400007fe4ff */
[----:B---3--:R-:W-:Y:S02]  /*08f0*/  @!P2 IADD3 R62, P0, PT, R63, R20, RZ ;  /* 0x000000143f3ea210 */ /* 0x008fe40007f1e0ff */
[----:B------:R-:W-:Y:S01]  /*0900*/  SHF.R.S32.HI R13, RZ, 0x1f, R5 ;  /* 0x0000001fff0d7819 */ /* 0x000fe20000011405 */
[----:B------:R-:W3:Y:S01]  /*0910*/  @!P4 LDC.64 R22, c[0x0][0x3f8] ;  /* 0x0000fe00ff16cb82 */ /* 0x000ee20000000a00 */
[----:B------:R-:W-:-:S02]  /*0920*/  @!P6 IADD3 R3, PT, PT, R3, R19, RZ ;  /* 0x000000130303e210 */ /* 0x000fc40007ffe0ff */
[----:B------:R-:W-:Y:S02]  /*0930*/  @!P2 IADD3.X R63, PT, PT, R0, R21, RZ, P0, !PT ;  /* 0x00000015003fa210 */ /* 0x000fe400007fe4ff */
[----:B------:R-:W-:Y:S02]  /*0940*/  ISETP.GE.AND.EX P3, PT, R13, UR17, PT, P1 ;  /* 0x000000110d007c0c */ /* 0x000fe4000bf66310 */
[C---:B------:R-:W-:Y:S01]  /*0950*/  @!P6 SHF.L.U32 R47, R2.reuse, 0x1, RZ ;  /* 0x00000001022fe819 */ /* 0x040fe200000006ff */
[----:B------:R-:W4:Y:S01]  /*0960*/  @!P5 LDC.64 R18, c[0x0][0x398] ;  /* 0x0000e600ff12db82 */ /* 0x000f220000000a00 */
[----:B------:R-:W-:Y:S01]  /*0970*/  @!P6 SHF.L.U64.HI R0, R2, 0x1, R3 ;  /* 0x000000010200e819 */ /* 0x000fe20000010203 */
[----:B0-----:R-:W-:Y:S01]  /*0980*/  @!P5 IMAD R2, R15, R26, RZ ;  /* 0x0000001a0f02d224 */ /* 0x001fe200078e02ff */
[----:B------:R-:W-:Y:S02]  /*0990*/  @!P5 MOV R3, R37 ;  /* 0x000000250003d202 */ /* 0x000fe40000000f00 */
[----:B-1----:R-:W-:Y:S01]  /*09a0*/  @!P6 IADD3 R66, P0, PT, R47, R66, RZ ;  /* 0x000000422f42e210 */ /* 0x002fe20007f1e0ff */
[----:B------:R-:W-:Y:S01]  /*09b0*/  @!P5 IMAD R7, R9, R27, R2 ;  /* 0x0000001b0907d224 */ /* 0x000fe200078e0202 */
[----:B------:R-:W-:-:S02]  /*09c0*/  @!P5 MOV R2, R38 ;  /* 0x000000260002d202 */ /* 0x000fc40000000f00 */
[----:B------:R-:W-:Y:S01]  /*09d0*/  @!P6 IADD3.X R67, PT, PT, R0, R67, RZ, P0, !PT ;  /* 0x000000430043e210 */ /* 0x000fe200007fe4ff */
[----:B------:R-:W0:Y:S01]  /*09e0*/  @!P3 LDC.64 R20, c[0x0][0x3f8] ;  /* 0x0000fe00ff14bb82 */ /* 0x000e220000000a00 */
[----:B--2---:R-:W-:Y:S01]  /*09f0*/  @!P6 IADD3 R46, P0, PT, R47, R24, RZ ;  /* 0x000000182f2ee210 */ /* 0x004fe20007f1e0ff */
[----:B------:R-:W-:Y:S01]  /*0a00*/  @!P5 IMAD.WIDE.U32 R2, R9, R26, R2 ;  /* 0x0000001a0902d225 */ /* 0x000fe200078e0002 */
[----:B------:R-:W-:Y:S02]  /*0a10*/  @P4 LOP3.LUT R14, R14, 0x100000, RZ, 0xfc, !PT ;  /* 0x001000000e0e4812 */ /* 0x000fe400078efcff */
[----:B------:R-:W-:Y:S01]  /*0a20*/  @!P6 IADD3.X R47, PT, PT, R0, R25, RZ, P0, !PT ;  /* 0x00000019002fe210 */ /* 0x000fe200007fe4ff */
[----:B---3--:R-:W-:Y:S01]  /*0a30*/  @!P4 IMAD R4, R17, R22, RZ ;  /* 0x000000161104c224 */ /* 0x008fe200078e02ff */
[----:B------:R-:W-:Y:S01]  /*0a40*/  @!P5 IADD3 R3, PT, PT, R3, R7, RZ ;  /* 0x000000070303d210 */ /* 0x000fe20007ffe0ff */
[----:B------:R-:W1:Y:S01]  /*0a50*/  @!P4 LDC.64 R8, c[0x0][0x398] ;  /* 0x0000e600ff08cb82 */ /* 0x000e620000000a00 */
[C---:B------:R-:W-:Y:S01]  /*0a60*/  @!P5 SHF.L.U32 R35, R2.reuse, 0x1, RZ ;  /* 0x000000010223d819 */ /* 0x040fe200000006ff */
[----:B------:R-:W-:Y:S01]  /*0a70*/  @!P4 IMAD R7, R11, R23, R4 ;  /* 0x000000170b07c224 */ /* 0x000fe200078e0204 */
[----:B------:R-:W-:-:S02]  /*0a80*/  @!P5 SHF.L.U64.HI R0, R2, 0x1, R3 ;  /* 0x000000010200d819 */ /* 0x000fc40000010203 */
[----:B------:R-:W-:Y:S02]  /*0a90*/  @!P4 MOV R2, R38 ;  /* 0x000000260002c202 */ /* 0x000fe40000000f00 */
[----:B------:R-:W-:Y:S01]  /*0aa0*/  @!P4 MOV R3, R37 ;  /* 0x000000250003c202 */ /* 0x000fe20000000f00 */
[----:B------:R-:W2:Y:S01]  /*0ab0*/  @!P3 LDC.64 R16, c[0x0][0x3a0] ;  /* 0x0000e800ff10bb82 */ /* 0x000ea20000000a00 */
[----:B------:R-:W-:Y:S02]  /*0ac0*/  @!P5 IADD3 R60, P0, PT, R35, R60, RZ ;  /* 0x0000003c233cd210 */ /* 0x000fe40007f1e0ff */
[----:B------:R-:W-:Y:S01]  /*0ad0*/  LOP3.LUT R14, R14, 0xfff7ffff, RZ, 0xc0, !PT ;  /* 0xfff7ffff0e0e7812 */ /* 0x000fe200078ec0ff */
[----:B------:R-:W-:Y:S01]  /*0ae0*/  @!P4 IMAD.WIDE.U32 R2, R11, R22, R2 ;  /* 0x000000160b02c225 */ /* 0x000fe200078e0002 */
[C---:B------:R-:W-:Y:S02]  /*0af0*/  @!P5 IADD3.X R61, PT, PT, R0.reuse, R61, RZ, P0, !PT ;  /* 0x0000003d003dd210 */ /* 0x040fe400007fe4ff */
[----:B----4-:R-:W-:Y:S01]  /*0b00*/  @!P5 IADD3 R34, P0, PT, R35, R18, RZ ;  /* 0x000000122322d210 */ /* 0x010fe20007f1e0ff */
[----:B------:R-:W3:Y:S01]  /*0b10*/  @!P3 LDC.64 R10, c[0x0][0x398] ;  /* 0x0000e600ff0abb82 */ /* 0x000ee20000000a00 */
[----:B------:R-:W-:Y:S01]  /*0b20*/  @!P4 IADD3 R3, PT, PT, R3, R7, RZ ;  /* 0x000000070303c210 */ /* 0x000fe20007ffe0ff */
[----:B0-----:R-:W-:Y:S01]  /*0b30*/  @!P3 IMAD R4, R13, R20, RZ ;  /* 0x000000140d04b224 */ /* 0x001fe200078e02ff */
[----:B------:R-:W-:-:S02]  /*0b40*/  @!P5 IADD3.X R35, PT, PT, R0, R19, RZ, P0, !PT ;  /* 0x000000130023d210 */ /* 0x000fc400007fe4ff */
[C---:B------:R-:W-:Y:S01]  /*0b50*/  @!P4 SHF.L.U32 R57, R2.reuse, 0x1, RZ ;  /* 0x000000010239c819 */ /* 0x040fe200000006ff */
[----:B------:R-:W-:Y:S01]  /*0b60*/  @!P3 IMAD R7, R5, R21, R4 ;  /* 0x000000150507b224 */ /* 0x000fe200078e0204 */
[----:B------:R-:W-:Y:S02]  /*0b70*/  @!P4 SHF.L.U64.HI R0, R2, 0x1, R3 ;  /* 0x000000010200c819 */ /* 0x000fe40000010203 */
[----:B------:R-:W-:Y:S02]  /*0b80*/  @!P3 MOV R2, R38 ;  /* 0x000000260002b202 */ /* 0x000fe40000000f00 */
[----:B------:R-:W-:Y:S02]  /*0b90*/  @!P3 MOV R3, R37 ;  /* 0x000000250003b202 */ /* 0x000fe40000000f00 */
[----:B------:R-:W-:Y:S02]  /*0ba0*/  @!P4 IADD3 R58, P0, PT, R57, R58, RZ ;  /* 0x0000003a393ac210 */ /* 0x000fe40007f1e0ff */
[----:B------:R-:W-:Y:S01]  /*0bb0*/  @P3 LOP3.LUT R14, R14, 0x80000, RZ, 0xfc, !PT ;  /* 0x000800000e0e3812 */ /* 0x000fe200078efcff */
[----:B------:R-:W-:Y:S01]  /*0bc0*/  @!P3 IMAD.WIDE.U32 R2, R5, R20, R2 ;  /* 0x000000140502b225 */ /* 0x000fe200078e0002 */
[----:B------:R-:W-:-:S02]  /*0bd0*/  @!P4 IADD3.X R59, PT, PT, R0, R59, RZ, P0, !PT ;  /* 0x0000003b003bc210 */ /* 0x000fc400007fe4ff */
[----:B-1----:R-:W-:Y:S02]  /*0be0*/  @!P4 IADD3 R56, P0, PT, R57, R8, RZ ;  /* 0x000000083938c210 */ /* 0x002fe40007f1e0ff */
[----:B------:R-:W-:Y:S02]  /*0bf0*/  @!P3 IADD3 R3, PT, PT, R3, R7, RZ ;  /* 0x000000070303b210 */ /* 0x000fe40007ffe0ff */
[----:B------:R-:W-:Y:S02]  /*0c00*/  @!P3 SHF.L.U32 R33, R2, 0x1, RZ ;  /* 0x000000010221b819 */ /* 0x000fe400000006ff */
[----:B------:R-:W-:Y:S02]  /*0c10*/  @!P4 IADD3.X R57, PT, PT, R0, R9, RZ, P0, !PT ;  /* 0x000000090039c210 */ /* 0x000fe400007fe4ff */
[----:B------:R-:W-:Y:S02]  /*0c20*/  @!P3 SHF.L.U64.HI R2, R2, 0x1, R3 ;  /* 0x000000010202b819 */ /* 0x000fe40000010203 */
[----:B--2---:R-:W-:-:S02]  /*0c30*/  @!P3 IADD3 R8, P0, PT, R33, R16, RZ ;  /* 0x000000102108b210 */ /* 0x004fc40007f1e0ff */
[----:B------:R-:W-:Y:S02]  /*0c40*/  IADD3 R5, PT, PT, R52, 0x60, RZ ;  /* 0x0000006034057810 */ /* 0x000fe40007ffe0ff */
[C---:B------:R-:W-:Y:S02]  /*0c50*/  @!P3 IADD3.X R9, PT, PT, R2.reuse, R17, RZ, P0, !PT ;  /* 0x000000110209b210 */ /* 0x040fe400007fe4ff */
[----:B---3--:R-:W-:Y:S02]  /*0c60*/  @!P3 IADD3 R32, P0, PT, R33, R10, RZ ;  /* 0x0000000a2120b210 */ /* 0x008fe40007f1e0ff */
[----:B------:R-:W-:Y:S02]  /*0c70*/  SHF.R.S32.HI R3, RZ, 0x1f, R5 ;  /* 0x0000001fff037819 */ /* 0x000fe40000011405 */
[----:B------:R-:W-:Y:S02]  /*0c80*/  @!P3 IADD3.X R33, PT, PT, R2, R11, RZ, P0, !PT ;  /* 0x0000000b0221b210 */ /* 0x000fe400007fe4ff */
[----:B------:R-:W-:-:S02]  /*0c90*/  ISETP.GE.U32.AND P0, PT, R5, UR16, PT ;  /* 0x0000001005007c0c */ /* 0x000fc4000bf06070 */
        /* <DEDUP_REMOVED lines=72> */
[C---:B------:R-:W-:Y:S01]  /*1120*/  @!P1 IMAD R7, R5.reuse, R7, R0 ;  /* 0x0000000705079224 */ /* 0x040fe200078e0200 */
[----:B------:R-:W-:Y:S01]  /*1130*/  P2R R0, PR, RZ, 0x2 ;  /* 0x00000002ff007803 */ /* 0x000fe20000000000 */
        /* <DEDUP_REMOVED lines=14> */
[----:B------:R-:W-:-:S04]  /*1220*/  @P2 LOP3.LUT R14, R14, 0x4000, RZ, 0xfc, !PT ;  /* 0x000040000e0e2812 */ /* 0x000fc800078efcff */
[----:B------:R-:W-:-:S03]  /*1230*/  LOP3.LUT R14, R14, 0xffffdfff, RZ, 0xc0, !PT ;  /* 0xffffdfff0e0e7812 */ /* 0x000fc600078ec0ff */
[----:B------:R-:W1:Y:S01]  /*1240*/  @!P2 LDC.64 R48, c[0x0][0x3a0] ;  /* 0x0000e800ff30ab82 */ /* 0x000e620000000a00 */
[----:B0-----:R-:W-:Y:S01]  /*1250*/  @!P2 IMAD R2, R3, R6, RZ ;  /* 0x000000060302a224 */ /* 0x001fe200078e02ff */
[----:B------:R-:W-:-:S03]  /*1260*/  @!P2 MOV R3, R37 ;  /* 0x000000250003a202 */ /* 0x000fc60000000f00 */
[----:B------:R-:W-:Y:S01]  /*1270*/  @!P2 IMAD R7, R5, R7, R2 ;  /* 0x000000070507a224 */ /* 0x000fe200078e0202 */
[----:B------:R-:W-:-:S05]  /*1280*/  @!P2 MOV R2, R38 ;  /* 0x000000260002a202 */ /* 0x000fca0000000f00 */
[----:B------:R-:W-:Y:S02]  /*1290*/  @!P2 IMAD.WIDE.U32 R2, R5, R6, R2 ;  /* 0x000000060502a225 */ /* 0x000fe400078e0002 */
[----:B------:R-:W0:Y:S03]  /*12a0*/  @!P2 LDC.64 R4, c[0x0][0x398] ;  /* 0x0000e600ff04ab82 */ /* 0x000e260000000a00 */
[----:B------:R-:W-:Y:S02]  /*12b0*/  @!P2 IADD3 R3, PT, PT, R3, R7, RZ ;  /* 0x000000070303a210 */ /* 0x000fe40007ffe0ff */
        /* <DEDUP_REMOVED lines=9> */
[----:B------:R-:W-:-:S04]  /*1350*/  ISETP.GE.AND.EX P2, PT, R3, UR17, PT, P0 ;  /* 0x0000001103007c0c */ /* 0x000fc8000bf46300 */
[----:B------:R-:W-:-:S09]  /*1360*/  P2R R15, PR, RZ, 0x4 ;  /* 0x00000004ff0f7803 */ /* 0x000fd20000000000 */
        /* <DEDUP_REMOVED lines=108> */
[----:B------:R-:W-:-:S07]  /*1a30*/  @P1 LOP3.LUT R14, R14, 0x100, RZ, 0xfc, !PT ;  /* 0x000001000e0e1812 */ /* 0x000fce00078efcff */
        /* <DEDUP_REMOVED lines=14> */
[----:B------:R-:W-:Y:S02]  /*1b20*/  IADD3 R45, PT, PT, R52, 0x110, RZ ;  /* 0x00000110342d7810 */ /* 0x000fe40007ffe0ff */
[C---:B------:R-:W-:Y:S02]  /*1b30*/  LOP3.LUT P1, RZ, R14.reuse, 0x1000000, RZ, 0xc0, !PT ;  /* 0x010000000eff7812 */ /* 0x040fe4000782c0ff */
[----:B------:R-:W-:Y:S02]  /*1b40*/  SHF.R.S32.HI R3, RZ, 0x1f, R45 ;  /* 0x0000001fff037819 */ /* 0x000fe4000001142d */
[----:B------:R-:W-:Y:S02]  /*1b50*/  ISETP.GE.U32.AND P0, PT, R45, UR16, PT ;  /* 0x000000102d007c0c */ /* 0x000fe4000bf06070 */
[----:B------:R-:W-:-:S02]  /*1b60*/  LOP3.LUT R14, R14, 0xffffff7f, RZ, 0xc0, !PT ;  /* 0xffffff7f0e0e7812 */ /* 0x000fc400078ec0ff */
[----:B------:R-:W-:-:S05]  /*1b70*/  ISETP.GE.AND.EX P5, PT, R3, UR17, PT, P0 ;  /* 0x0000001103007c0c */ /* 0x000fca000bfa6300 */
[----:B------:R-:W2:Y:S08]  /*1b80*/  @!P1 LDG.E R82, desc[UR10][R70.64] ;  /* 0x0000000a46529981 */ /* 0x000eb0000c1e1900 */
        /* <DEDUP_REMOVED lines=44> */
[----:B------:R-:W-:-:S03]  /*1e50*/  LOP3.LUT P3, RZ, R14, 0x400000, RZ, 0xc0, !PT ;  /* 0x004000000eff7812 */ /* 0x000fc6000786c0ff */
[----:B------:R-:W1:Y:S01]  /*1e60*/  @!P2 LDC.64 R78, c[0x0][0x3a0] ;  /* 0x0000e800ff4eab82 */ /* 0x000e620000000a00 */
[----:B0-----:R-:W-:Y:S01]  /*1e70*/  @!P2 IMAD R44, R45, R72, RZ ;  /* 0x000000482d2ca224 */ /* 0x001fe200078e02ff */
[----:B------:R-:W-:-:S03]  /*1e80*/  @!P2 MOV R45, R37 ;  /* 0x00000025002da202 */ /* 0x000fc60000000f00 */
[----:B------:R-:W-:Y:S01]  /*1e90*/  @!P2 IMAD R73, R55, R73, R44 ;  /* 0x000000493749a224 */ /* 0x000fe200078e022c */
[----:B------:R-:W-:-:S05]  /*1ea0*/  @!P2 MOV R44, R38 ;  /* 0x00000026002ca202 */ /* 0x000fca0000000f00 */
[----:B------:R-:W-:-:S05]  /*1eb0*/  @!P2 IMAD.WIDE.U32 R44, R55, R72, R44 ;  /* 0x00000048372ca225 */ /* 0x000fca00078e002c */
[----:B------:R-:W-:Y:S02]  /*1ec0*/  @!P2 IADD3 R55, PT, PT, R45, R73, RZ ;  /* 0x000000492d37a210 */ /* 0x000fe40007ffe0ff */
[C---:B------:R-:W-:Y:S02]  /*1ed0*/  @!P2 SHF.L.U32 R45, R44.reuse, 0x1, RZ ;  /* 0x000000012c2da819 */ /* 0x040fe400000006ff */
[----:B------:R-:W-:Y:S02]  /*1ee0*/  @!P2 SHF.L.U64.HI R72, R44, 0x1, R55 ;  /* 0x000000012c48a819 */ /* 0x000fe40000010237 */
[----:B-1----:R-:W-:-:S04]  /*1ef0*/  @!P2 IADD3 R54, P0, PT, R45, R78, RZ ;  /* 0x0000004e2d36a210 */ /* 0x002fc80007f1e0ff */
[----:B------:R-:W-:Y:S02]  /*1f00*/  @!P2 IADD3.X R55, PT, PT, R72, R79, RZ, P0, !PT ;  /* 0x0000004f4837a210 */ /* 0x000fe400007fe4ff */
[----:B------:R-:W0:Y:S02]  /*1f10*/  @!P2 LDC.64 R78, c[0x0][0x398] ;  /* 0x0000e600ff4eab82 */ /* 0x000e240000000a00 */
[----:B0-----:R-:W-:-:S04]  /*1f20*/  @!P2 IADD3 R44, P0, PT, R45, R78, RZ ;  /* 0x0000004e2d2ca210 */ /* 0x001fc80007f1e0ff */
[----:B------:R-:W-:Y:S02]  /*1f30*/  @!P2 IADD3.X R45, PT, PT, R72, R79, RZ, P0, !PT ;  /* 0x0000004f482da210 */ /* 0x000fe400007fe4ff */
[----:B------:R-:W-:Y:S02]  /*1f40*/  IADD3 R79, PT, PT, R52, 0x140, RZ ;  /* 0x00000140344f7810 */ /* 0x000fe40007ffe0ff */
[C---:B------:R-:W-:Y:S02]  /*1f50*/  LOP3.LUT P2, RZ, R14.reuse, 0x800000, RZ, 0xc0, !PT ;  /* 0x008000000eff7812 */ /* 0x040fe4000784c0ff */
[----:B------:R-:W-:Y:S02]  /*1f60*/  SHF.R.S32.HI R73, RZ, 0x1f, R79 ;  /* 0x0000001fff497819 */ /* 0x000fe4000001144f */
[----:B------:R-:W-:Y:S02]  /*1f70*/  ISETP.GE.U32.AND P0, PT, R79, UR16, PT ;  /* 0x000000104f007c0c */ /* 0x000fe4000bf06070 */
[----:B------:R-:W-:-:S02]  /*1f80*/  LOP3.LUT R14, R14, 0xffffffef, RZ, 0xc0, !PT ;  /* 0xffffffef0e0e7812 */ /* 0x000fc400078ec0ff */
[----:B------:R-:W-:-:S13]  /*1f90*/  ISETP.GE.AND.EX P4, PT, R73, UR17, PT, P0 ;  /* 0x0000001149007c0c */ /* 0x000fda000bf86300 */
[----:B------:R-:W0:Y:S01]  /*1fa0*/  @!P4 LDC.64 R80, c[0x0][0x3f8] ;  /* 0x0000fe00ff50cb82 */ /* 0x000e220000000a00 */
[----:B------:R-:W-:-:S07]  /*1fb0*/  @P4 LOP3.LUT R14, R14, 0x10, RZ, 0xfc, !PT ;  /* 0x000000100e0e4812 */ /* 0x000fce00078efcff */
[----:B------:R-:W1:Y:S08]  /*1fc0*/  @!P4 LDC.64 R86, c[0x0][0x3a0] ;  /* 0x0000e800ff56cb82 */ /* 0x000e700000000a00 */
[----:B------:R-:W3:Y:S01]  /*1fd0*/  @!P4 LDC.64 R84, c[0x0][0x398] ;  /* 0x0000e600ff54cb82 */ /* 0x000ee20000000a00 */
[----:B0-----:R-:W-:Y:S01]  /*1fe0*/  @!P4 IMAD R72, R73, R80, RZ ;  /* 0x000000504948c224 */ /* 0x001fe200078e02ff */
[----:B------:R-:W-:-:S03]  /*1ff0*/  @!P4 MOV R73, R37 ;  /* 0x000000250049c202 */ /* 0x000fc60000000f00 */
[----:B------:R-:W-:Y:S01]  /*2000*/  @!P4 IMAD R81, R79, R81, R72 ;  /* 0x000000514f51c224 */ /* 0x000fe200078e0248 */
[----:B------:R-:W-:-:S05]  /*2010*/  @!P4 MOV R72, R38 ;  /* 0x000000260048c202 */ /* 0x000fca0000000f00 */
[----:B------:R-:W-:-:S05]  /*2020*/  @!P4 IMAD.WIDE.U32 R72, R79, R80, R72 ;  /* 0x000000504f48c225 */ /* 0x000fca00078e0048 */
[----:B------:R-:W-:-:S04]  /*2030*/  @!P4 IADD3 R73, PT, PT, R73, R81, RZ ;  /* 0x000000514949c210 */ /* 0x000fc80007ffe0ff */
[C---:B------:R-:W-:Y:S02]  /*2040*/  @!P4 SHF.L.U64.HI R76, R72.reuse, 0x1, R73 ;  /* 0x00000001484cc819 */ /* 0x040fe40000010249 */
[----:B------:R-:W-:-:S04]  /*2050*/  @!P4 SHF.L.U32 R73, R72, 0x1, RZ ;  /* 0x000000014849c819 */ /* 0x000fc800000006ff */
[----:B-1----:R-:W-:-:S04]  /*2060*/  @!P4 IADD3 R86, P0, PT, R73, R86, RZ ;  /* 0x000000564956c210 */ /* 0x002fc80007f1e0ff */
[----:B------:R-:W-:Y:S02]  /*2070*/  @!P4 IADD3.X R87, PT, PT, R76, R87, RZ, P0, !PT ;  /* 0x000000574c57c210 */ /* 0x000fe400007fe4ff */
[----:B---3--:R-:W-:Y:S02]  /*2080*/  @!P4 IADD3 R84, P0, PT, R73, R84, RZ ;  /* 0x000000544954c210 */ /* 0x008fe40007f1e0ff */
[----:B------:R-:W-:Y:S02]  /*2090*/  IADD3 R73, PT, PT, R52, 0x150, RZ ;  /* 0x0000015034497810 */ /* 0x000fe40007ffe0ff */
[----:B------:R-:W-:Y:S02]  /*20a0*/  @!P4 IADD3.X R85, PT, PT, R76, R85, RZ, P0, !PT ;  /* 0x000000554c55c210 */ /* 0x000fe400007fe4ff */
[----:B------:R-:W-:Y:S02]  /*20b0*/  SHF.R.S32.HI R79, RZ, 0x1f, R73 ;  /* 0x0000001fff4f7819 */ /* 0x000fe40000011449 */
[----:B------:R-:W-:-:S04]  /*20c0*/  ISETP.GE.U32.AND P0, PT, R73, UR16, PT ;  /* 0x0000001049007c0c */ /* 0x000fc8000bf06070 */
[----:B------:R-:W-:-:S13]  /*20d0*/  ISETP.GE.AND.EX P4, PT, R79, UR17, PT, P0 ;  /* 0x000000114f007c0c */ /* 0x000fda000bf86300 */
[----:B------:R-:W0:Y:S01]  /*20e0*/  @!P4 LDC.64 R104, c[0x0][0x3f8] ;  /* 0x0000fe00ff68cb82 */ /* 0x000e220000000a00 */
[----:B------:R-:W-:Y:S02]  /*20f0*/  MOV R76, RZ ;  /* 0x000000ff004c7202 */ /* 0x000fe40000000f00 */
[----:B------:R-:W-:-:S04]  /*2100*/  CS2R R80, SRZ ;  /* 0x0000000000507805 */ /* 0x000fc8000001ff00 */
[----:B------:R1:W3:Y:S04]  /*2110*/  @!P1 LDG.E R76, desc[UR10][R64.64] ;  /* 0x0000000a404c9981 */ /* 0x0002e8000c1e1900 */
[----:B------:R4:W3:Y:S04]  /*2120*/  @!P2 LDG.E R80, desc[UR10][R62.64] ;  /* 0x0000000a3e50a981 */ /* 0x0008e8000c1e1900 */
[----:B------:R2:W3:Y:S01]  /*2130*/  @!P2 LDG.E R81, desc[UR10][R68.64] ;  /* 0x0000000a4451a981 */ /* 0x0004e2000c1e1900 */
[----:B-1----:R-:W-:Y:S02]  /*2140*/  @!P4 MOV R64, R38 ;  /* 0x000000260040c202 */ /* 0x002fe40000000f00 */
[----:B------:R-:W-:Y:S01]  /*2150*/  @!P4 MOV R65, R37 ;  /* 0x000000250041c202 */ /* 0x000fe20000000f00 */
[----:B----4-:R-:W1:Y:S01]  /*2160*/  @!P4 LDC.64 R62, c[0x0][0x398] ;  /* 0x0000e600ff3ecb82 */ /* 0x010e620000000a00 */
[----:B0-----:R-:W-:-:S02]  /*2170*/  @!P4 IMAD R70, R79, R104, RZ ;  /* 0x000000684f46c224 */ /* 0x001fc400078e02ff */
[----:B------:R-:W-:-:S04]  /*2180*/  @!P4 IMAD.WIDE.U32 R64, R73, R104, R64 ;  /* 0x000000684940c225 */ /* 0x000fc800078e0040 */
[----:B------:R-:W-:Y:S02]  /*2190*/  @!P4 IMAD R71, R73, R105, R70 ;  /* 0x000000694947c224 */ /* 0x000fe400078e0246 */
[----:B------:R-:W0:Y:S01]  /*21a0*/  @!P4 LDC.64 R72, c[0x0][0x3a0] ;  /* 0x0000e800ff48cb82 */ /* 0x000e220000000a00 */
[----:B--2---:R-:W-:Y:S02]  /*21b0*/  @!P4 SHF.L.U32 R69, R64, 0x1, RZ ;  /* 0x000000014045c819 */ /* 0x004fe400000006ff */
[----:B------:R-:W-:-:S04]  /*21c0*/  @!P4 IADD3 R65, PT, PT, R65, R71, RZ ;  /* 0x000000474141c210 */ /* 0x000fc80007ffe0ff */
[----:B------:R-:W-:Y:S02]  /*21d0*/  @!P4 SHF.L.U64.HI R70, R64, 0x1, R65 ;  /* 0x000000014046c819 */ /* 0x000fe40000010241 */
[----:B------:R-:W-:-:S06]  /*21e0*/  CS2R R78, SRZ ;  /* 0x00000000004e7805 */ /* 0x000fcc000001ff00 */
[----:B------:R2:W4:Y:S01]  /*21f0*/  @!P3 LDG.E R79, desc[UR10][R46.64] ;  /* 0x0000000a2e4fb981 */ /* 0x000522000c1e1900 */
[----:B0-----:R-:W-:-:S04]  /*2200*/  @!P4 IADD3 R64, P0, PT, R69, R72, RZ ;  /* 0x000000484540c210 */ /* 0x001fc80007f1e0ff */
[----:B------:R-:W-:Y:S02]  /*2210*/  @!P4 IADD3.X R65, PT, PT, R70, R73, RZ, P0, !PT ;  /* 0x000000494641c210 */ /* 0x000fe400007fe4ff */
[----:B-1----:R-:W-:Y:S02]  /*2220*/  @!P4 IADD3 R62, P0, PT, R69, R62, RZ ;  /* 0x0000003e453ec210 */ /* 0x002fe40007f1e0ff */
[----:B------:R-:W-:Y:S02]  /*2230*/  IADD3 R69, PT, PT, R52, 0x160, RZ ;  /* 0x0000016034457810 */ /* 0x000fe40007ffe0ff */
[----:B------:R-:W-:Y:S01]  /*2240*/  @!P4 IADD3.X R63, PT, PT, R70, R63, RZ, P0, !PT ;  /* 0x0000003f463fc210 */ /* 0x000fe200007fe4ff */
[----:B------:R-:W-:Y:S01]  /*2250*/  HFMA2 R70, -RZ, RZ, 0, 0 ;  /* 0x00000000ff467431 */ /* 0x000fe200000001ff */
[----:B------:R-:W-:Y:S02]  /*2260*/  SHF.R.S32.HI R71, RZ, 0x1f, R69 ;  /* 0x0000001fff477819 */ /* 0x000fe40000011445 */
[----:B------:R-:W-:-:S03]  /*2270*/  ISETP.GE.U32.AND P0, PT, R69, UR16, PT ;  /* 0x0000001045007c0c */ /* 0x000fc6000bf06070 */
[----:B------:R0:W4:Y:S01]  /*2280*/  @!P3 LDG.E R70, desc[UR10][R66.64] ;  /* 0x0000000a4246b981 */ /* 0x000122000c1e1900 */
[----:B------:R-:W-:-:S13]  /*2290*/  ISETP.GE.AND.EX P3, PT, R71, UR17, PT, P0 ;  /* 0x0000001147007c0c */ /* 0x000fda000bf66300 */
[----:B------:R-:W0:Y:S01]  /*22a0*/  @!P3 LDC.64 R72, c[0x0][0x3f8] ;  /* 0x0000fe00ff48bb82 */ /* 0x000e220000000a00 */
[C---:B------:R-:W-:Y:S02]  /*22b0*/  LOP3.LUT P1, RZ, R14.reuse, 0x200000, RZ, 0xc0, !PT ;  /* 0x002000000eff7812 */ /* 0x040fe4000782c0ff */
[----:B------:R-:W-:Y:S02]  /*22c0*/  LOP3.LUT R14, R14, 0xfffffff7, RZ, 0xc0, !PT ;  /* 0xfffffff70e0e7812 */ /* 0x000fe400078ec0ff */
[----:B--2---:R-:W-:Y:S02]  /*22d0*/  @!P3 MOV R46, R38 ;  /* 0x00000026002eb202 */ /* 0x004fe40000000f00 */
[----:B------:R-:W-:Y:S02]  /*22e0*/  @!P3 MOV R47, R37 ;  /* 0x00000025002fb202 */ /* 0x000fe40000000f00 */
[----:B------:R-:W-:Y:S02]  /*22f0*/  @P4 LOP3.LUT R14, R14, 0x8, RZ, 0xfc, !PT ;  /* 0x000000080e0e4812 */ /* 0x000fe400078efcff */
[----:B------:R-:W-:-:S02]  /*2300*/  ISETP.NE.AND P4, PT, R77, RZ, PT ;  /* 0x000000ff4d00720c */ /* 0x000fc40003f85270 */
[----:B------:R-:W-:Y:S01]  /*2310*/  MOV R77, RZ ;  /* 0x000000ff004d7202 */ /* 0x000fe20000000f00 */
[----:B------:R-:W2:Y:S05]  /*2320*/  @!P1 LDG.E R78, desc[UR10][R60.64] ;  /* 0x0000000a3c4e9981 */ /* 0x000eaa000c1e1900 */
[----:B------:R1:W4:Y:S01]  /*2330*/  @!P1 LDG.E R77, desc[UR10][R34.64] ;  /* 0x0000000a224d9981 */ /* 0x000322000c1e1900 */
[-C--:B0-----:R-:W-:Y:S02]  /*2340*/  @!P3 IMAD R66, R71, R72.reuse, RZ ;  /* 0x000000484742b224 */ /* 0x081fe400078e02ff */
[C---:B------:R-:W-:Y:S01]  /*2350*/  @!P3 IMAD.WIDE.U32 R46, R69.reuse, R72, R46 ;  /* 0x00000048452eb225 */ /* 0x040fe200078e002e */
[----:B-1----:R-:W0:Y:S03]  /*2360*/  @!P3 LDC.64 R34, c[0x0][0x398] ;  /* 0x0000e600ff22bb82 */ /* 0x002e260000000a00 */
[----:B------:R-:W-:-:S05]  /*2370*/  @!P3 IMAD R67, R69, R73, R66 ;  /* 0x000000494543b224 */ /* 0x000fca00078e0242 */
[----:B------:R-:W1:Y:S01]  /*2380*/  @!P3 LDC.64 R68, c[0x0][0x3a0] ;  /* 0x0000e800ff44bb82 */ /* 0x000e620000000a00 */
[----:B------:R-:W-:Y:S02]  /*2390*/  @!P3 IADD3 R47, PT, PT, R47, R67, RZ ;  /* 0x000000432f2fb210 */ /* 0x000fe40007ffe0ff */
[C---:B------:R-:W-:Y:S02]  /*23a0*/  @!P3 SHF.L.U32 R61, R46.reuse, 0x1, RZ ;  /* 0x000000012e3db819 */ /* 0x040fe400000006ff */
[----:B------:R-:W-:Y:S02]  /*23b0*/  @!P3 SHF.L.U64.HI R66, R46, 0x1, R47 ;  /* 0x000000012e42b819 */ /* 0x000fe4000001022f */
[C---:B------:R-:W-:Y:S02]  /*23c0*/  LOP3.LUT P2, RZ, R14.reuse, 0x100000, RZ, 0xc0, !PT ;  /* 0x001000000eff7812 */ /* 0x040fe4000784c0ff */
[----:B------:R-:W-:Y:S01]  /*23d0*/  LOP3.LUT R14, R14, 0xfffffffb, RZ, 0xc0, !PT ;  /* 0xfffffffb0e0e7812 */ /* 0x000fe200078ec0ff */
[----:B------:R-:W-:-:S03]  /*23e0*/  HFMA2 R71, -RZ, RZ, 0, 0 ;  /* 0x00000000ff477431 */ /* 0x000fc600000001ff */
[----:B------:R-:W-:Y:S02]  /*23f0*/  @P3 LOP3.LUT R14, R14, 0x4, RZ, 0xfc, !PT ;  /* 0x000000040e0e3812 */ /* 0x000fe400078efcff */
[----:B------:R-:W-:-:S05]  /*2400*/  CS2R R72, SRZ ;  /* 0x0000000000487805 */ /* 0x000fca000001ff00 */
[----:B------:R-:W2:Y:S01]  /*2410*/  @!P2 LDG.E R71, desc[UR10][R58.64] ;  /* 0x0000000a3a47a981 */ /* 0x000ea2000c1e1900 */
[----:B-1----:R-:W-:-:S03]  /*2420*/  @!P3 IADD3 R46, P0, PT, R61, R68, RZ ;  /* 0x000000443d2eb210 */ /* 0x002fc60007f1e0ff */
[----:B------:R1:W2:Y:S01]  /*2430*/  @!P2 LDG.E R72, desc[UR10][R56.64] ;  /* 0x0000000a3848a981 */ /* 0x0002a2000c1e1900 */
[----:B------:R-:W-:Y:S02]  /*2440*/  @!P3 IADD3.X R47, PT, PT, R66, R69, RZ, P0, !PT ;  /* 0x00000045422fb210 */ /* 0x000fe400007fe4ff */
[----:B0-----:R-:W-:-:S04]  /*2450*/  @!P3 IADD3 R34, P0, PT, R61, R34, RZ ;  /* 0x000000223d22b210 */ /* 0x001fc80007f1e0ff */
[----:B------:R-:W-:Y:S02]  /*2460*/  @!P3 IADD3.X R35, PT, PT, R66, R35, RZ, P0, !PT ;  /* 0x000000234223b210 */ /* 0x000fe400007fe4ff */
[----:B------:R-:W-:Y:S02]  /*2470*/  ISETP.NE.AND P3, PT, R53, RZ, PT ;  /* 0x000000ff3500720c */ /* 0x000fe40003f65270 */
[----:B------:R-:W-:-:S04]  /*2480*/  IADD3 R53, PT, PT, R52, 0x170, RZ ;  /* 0x0000017034357810 */ /* 0x000fc80007ffe0ff */
[----:B------:R-:W-:Y:S02]  /*2490*/  SHF.R.S32.HI R61, RZ, 0x1f, R53 ;  /* 0x0000001fff3d7819 */ /* 0x000fe40000011435 */
[----:B------:R-:W-:-:S04]  /*24a0*/  ISETP.GE.U32.AND P0, PT, R53, UR16, PT ;  /* 0x0000001035007c0c */ /* 0x000fc8000bf06070 */
[----:B------:R-:W-:-:S13]  /*24b0*/  ISETP.GE.AND.EX P2, PT, R61, UR17, PT, P0 ;  /* 0x000000113d007c0c */ /* 0x000fda000bf46300 */
[----:B------:R-:W0:Y:S01]  /*24c0*/  @!P2 LDC.64 R104, c[0x0][0x3f8] ;  /* 0x0000fe00ff68ab82 */ /* 0x000e220000000a00 */
[----:B------:R-:W-:Y:S02]  /*24d0*/  LOP3.LUT P0, RZ, R14, 0x80000, RZ, 0xc0, !PT ;  /* 0x000800000eff7812 */ /* 0x000fe4000780c0ff */
[----:B------:R-:W-:Y:S02]  /*24e0*/  CS2R R66, SRZ ;  /* 0x0000000000427805 */ /* 0x000fe4000001ff00 */
[----:B-1----:R-:W-:Y:S02]  /*24f0*/  @!P2 MOV R56, R38 ;  /* 0x000000260038a202 */ /* 0x002fe40000000f00 */
[----:B------:R-:W-:-:S07]  /*2500*/  @!P2 MOV R57, R37 ;  /* 0x000000250039a202 */ /* 0x000fce0000000f00 */
[----:B------:R1:W2:Y:S01]  /*2510*/  @!P0 LDG.E R67, desc[UR10][R32.64] ;  /* 0x0000000a20438981 */ /* 0x0002a2000c1e1900 */
[----:B0-----:R-:W-:Y:S01]  /*2520*/  @!P2 IMAD R58, R61, R104, RZ ;  /* 0x000000683d3aa224 */ /* 0x001fe200078e02ff */
[----:B-1----:R-:W0:Y:S08]  /*2530*/  @!P2 LDC.64 R32, c[0x0][0x398] ;  /* 0x0000e600ff20ab82 */ /* 0x002e300000000a00 */
[----:B------:R-:W1:Y:S01]  /*2540*/  @!P2 LDC.64 R60, c[0x0][0x3a0] ;  /* 0x0000e800ff3cab82 */ /* 0x000e620000000a00 */
[----:B------:R-:W-:-:S02]  /*2550*/  @!P2 IMAD R59, R53, R105, R58 ;  /* 0x00000069353ba224 */ /* 0x000fc400078e023a */
[----:B------:R-:W-:Y:S01]  /*2560*/  @!P2 IMAD.WIDE.U32 R56, R53, R104, R56 ;  /* 0x000000683538a225 */ /* 0x000fe200078e0038 */
[----:B------:R-:W-:-:S04]  /*2570*/  CS2R R68, SRZ ;  /* 0x0000000000447805 */ /* 0x000fc8000001ff00 */
[----:B------:R-:W-:Y:S02]  /*2580*/  @!P2 IADD3 R53, PT, PT, R57, R59, RZ ;  /* 0x0000003b3935a210 */ /* 0x000fe40007ffe0ff */
[C---:B------:R-:W-:Y:S01]  /*2590*/  @!P2 SHF.L.U32 R57, R56.reuse, 0x1, RZ ;  /* 0x000000013839a819 */ /* 0x040fe200000006ff */
[----:B------:R1:W2:Y:S01]  /*25a0*/  @!P0 LDG.E R68, desc[UR10][R8.64] ;  /* 0x0000000a08448981 */ /* 0x0002a2000c1e1900 */
[----:B------:R-:W-:Y:S02]  /*25b0*/  @!P2 SHF.L.U64.HI R58, R56, 0x1, R53 ;  /* 0x00000001383aa819 */ /* 0x000fe40000010235 */
[C---:B------:R-:W-:Y:S02]  /*25c0*/  LOP3.LUT P1, RZ, R14.reuse, 0x40000, RZ, 0xc0, !PT ;  /* 0x000400000eff7812 */ /* 0x040fe4000782c0ff */
[----:B------:R-:W-:Y:S02]  /*25d0*/  LOP3.LUT R14, R14, 0xfffffffd, RZ, 0xc0, !PT ;  /* 0xfffffffd0e0e7812 */ /* 0x000fe400078ec0ff */
[----:B-1----:R-:W-:-:S09]  /*25e0*/  @!P2 IADD3 R8, P0, PT, R57, R60, RZ ;  /* 0x0000003c3908a210 */ /* 0x002fd20007f1e0ff */
[----:B------:R-:W2:Y:S01]  /*25f0*/  @!P1 LDG.E R66, desc[UR10][R42.64] ;  /* 0x0000000a2a429981 */ /* 0x000ea2000c1e1900 */
[----:B------:R-:W-:Y:S02]  /*2600*/  @!P2 IADD3.X R9, PT, PT, R58, R61, RZ, P0, !PT ;  /* 0x0000003d3a09a210 */ /* 0x000fe400007fe4ff */
[----:B0-----:R-:W-:Y:S02]  /*2610*/  @!P2 IADD3 R32, P0, PT, R57, R32, RZ ;  /* 0x000000203920a210 */ /* 0x001fe40007f1e0ff */
[----:B------:R-:W-:Y:S02]  /*2620*/  @P2 LOP3.LUT R14, R14, 0x2, RZ, 0xfc, !PT ;  /* 0x000000020e0e2812 */ /* 0x000fe400078efcff */
[----:B------:R-:W-:Y:S02]  /*2630*/  @!P2 IADD3.X R33, PT, PT, R58, R33, RZ, P0, !PT ;  /* 0x000000213a21a210 */ /* 0x000fe400007fe4ff */
[----:B------:R-:W-:Y:S02]  /*2640*/  ISETP.NE.AND P2, PT, R15, RZ, PT ;  /* 0x000000ff0f00720c */ /* 0x000fe40003f45270 */
[----:B------:R-:W-:-:S02]  /*2650*/  CS2R R60, SRZ ;  /* 0x00000000003c7805 */ /* 0x000fc4000001ff00 */
[----:B------:R-:W-:-:S04]  /*2660*/  IADD3 R15, PT, PT, R52, 0x180, RZ ;  /* 0x00000180340f7810 */ /* 0x000fc80007ffe0ff */
[----:B------:R-:W-:Y:S01]  /*2670*/  SHF.R.S32.HI R53, RZ, 0x1f, R15 ;  /* 0x0000001fff357819 */ /* 0x000fe2000001140f */
[----:B------:R0:W2:Y:S01]  /*2680*/  @!P1 LDG.E R61, desc[UR10][R40.64] ;  /* 0x0000000a283d9981 */ /* 0x0000a2000c1e1900 */
[----:B------:R-:W-:-:S04]  /*2690*/  ISETP.GE.U32.AND P0, PT, R15, UR16, PT ;  /* 0x000000100f007c0c */ /* 0x000fc8000bf06070 */
[----:B------:R-:W-:-:S13]  /*26a0*/  ISETP.GE.AND.EX P1, PT, R53, UR17, PT, P0 ;  /* 0x0000001135007c0c */ /* 0x000fda000bf26300 */
[----:B------:R-:W1:Y:S01]  /*26b0*/  @!P1 LDC.64 R58, c[0x0][0x3f8] ;  /* 0x0000fe00ff3a9b82 */ /* 0x000e620000000a00 */
[----:B0-----:R-:W-:Y:S02]  /*26c0*/  @!P1 MOV R40, R38 ;  /* 0x0000002600289202 */ /* 0x001fe40000000f00 */
[----:B------:R-:W-:Y:S02]  /*26d0*/  @!P1 MOV R41, R37 ;  /* 0x0000002500299202 */ /* 0x000fe40000000f00 */
[----:B------:R-:W-:Y:S01]  /*26e0*/  LOP3.LUT P0, RZ, R14, 0x20000, RZ, 0xc0, !PT ;  /* 0x000200000eff7812 */ /* 0x000fe2000780c0ff */
[----:B------:R-:W-:-:S12]  /*26f0*/  HFMA2 R56, -RZ, RZ, 0, 0 ;  /* 0x00000000ff387431 */ /* 0x000fd800000001ff */
[----:B------:R0:W2:Y:S04]  /*2700*/  @!P0 LDG.E R60, desc[UR10][R30.64] ;  /* 0x0000000a1e3c8981 */ /* 0x0000a8000c1e1900 */
[----:B------:R-:W2:Y:S01]  /*2710*/  @!P0 LDG.E R56, desc[UR10][R28.64] ;  /* 0x0000000a1c388981 */ /* 0x000ea2000c1e1900 */
[-C--:B-1----:R-:W-:Y:S02]  /*2720*/  @!P1 IMAD R42, R53, R58.reuse, RZ ;  /* 0x0000003a352a9224 */ /* 0x082fe400078e02ff */
[----:B------:R-:W-:-:S04]  /*2730*/  @!P1 IMAD.WIDE.U32 R40, R15, R58, R40 ;  /* 0x0000003a0f289225 */ /* 0x000fc800078e0028 */
[----:B------:R-:W-:Y:S02]  /*2740*/  @!P1 IMAD R43, R15, R59, R42 ;  /* 0x0000003b0f2b9224 */ /* 0x000fe400078e022a */
[----:B------:R-:W0:Y:S03]  /*2750*/  @!P1 LDC.64 R58, c[0x0][0x3a0] ;  /* 0x0000e800ff3a9b82 */ /* 0x000e260000000a00 */
[----:B------:R-:W-:Y:S02]  /*2760*/  @!P1 IADD3 R15, PT, PT, R41, R43, RZ ;  /* 0x0000002b290f9210 */ /* 0x000fe40007ffe0ff */
[C---:B------:R-:W-:Y:S02]  /*2770*/  @!P1 SHF.L.U32 R41, R40.reuse, 0x1, RZ ;  /* 0x0000000128299819 */ /* 0x040fe400000006ff */
[----:B------:R-:W-:Y:S02]  /*2780*/  @!P1 SHF.L.U64.HI R42, R40, 0x1, R15 ;  /* 0x00000001282a9819 */ /* 0x000fe4000001020f */
[----:B0-----:R-:W-:-:S04]  /*2790*/  @!P1 IADD3 R30, P0, PT, R41, R58, RZ ;  /* 0x0000003a291e9210 */ /* 0x001fc80007f1e0ff */
[----:B------:R-:W-:Y:S02]  /*27a0*/  @!P1 IADD3.X R31, PT, PT, R42, R59, RZ, P0, !PT ;  /* 0x0000003b2a1f9210 */ /* 0x000fe400007fe4ff */
[----:B------:R-:W0:Y:S01]  /*27b0*/  @!P1 LDC.64 R58, c[0x0][0x398] ;  /* 0x0000e600ff3a9b82 */ /* 0x000e220000000a00 */
[----:B------:R-:W-:-:S04]  /*27c0*/  LOP3.LUT R14, R14, 0xfffffffe, RZ, 0xc0, !PT ;  /* 0xfffffffe0e0e7812 */ /* 0x000fc800078ec0ff */
[----:B------:R-:W-:Y:S01]  /*27d0*/  @P1 LOP3.LUT R14, R14, 0x1, RZ, 0xfc, !PT ;  /* 0x000000010e0e1812 */ /* 0x000fe200078efcff */
[----:B------:R-:W-:Y:S01]  /*27e0*/  HFMA2 R43, -RZ, RZ, 0, 0 ;  /* 0x00000000ff2b7431 */ /* 0x000fe200000001ff */
[----:B------:R-:W-:Y:S02]  /*27f0*/  IADD3 R15, PT, PT, R52, 0x190, RZ ;  /* 0x00000190340f7810 */ /* 0x000fe40007ffe0ff */
[----:B0-----:R-:W-:-:S04]  /*2800*/  @!P1 IADD3 R58, P0, PT, R41, R58, RZ ;  /* 0x0000003a293a9210 */ /* 0x001fc80007f1e0ff */
[----:B------:R-:W-:Y:S02]  /*2810*/  @!P1 IADD3.X R59, PT, PT, R42, R59, RZ, P0, !PT ;  /* 0x0000003b2a3b9210 */ /* 0x000fe400007fe4ff */
[----:B------:R-:W-:Y:S02]  /*2820*/  LOP3.LUT P0, RZ, R14, 0x10000, RZ, 0xc0, !PT ;  /* 0x000100000eff7812 */ /* 0x000fe4000780c0ff */
[----:B------:R-:W-:Y:S02]  /*2830*/  CS2R R40, SRZ ;  /* 0x0000000000287805 */ /* 0x000fe4000001ff00 */
[----:B------:R-:W-:-:S09]  /*2840*/  SHF.R.S32.HI R53, RZ, 0x1f, R15 ;  /* 0x0000001fff357819 */ /* 0x000fd2000001140f */
[----:B------:R0:W2:Y:S04]  /*2850*/  @!P0 LDG.E R43, desc[UR10][R26.64] ;  /* 0x0000000a1a2b8981 */ /* 0x0000a8000c1e1900 */
[----:B------:R1:W2:Y:S01]  /*2860*/  @!P0 LDG.E R40, desc[UR10][R24.64] ;  /* 0x0000000a18288981 */ /* 0x0002a2000c1e1900 */
[----:B------:R-:W-:-:S04]  /*2870*/  ISETP.GE.U32.AND P0, PT, R15, UR16, PT ;  /* 0x000000100f007c0c */ /* 0x000fc8000bf06070 */
[----:B------:R-:W-:-:S13]  /*2880*/  ISETP.GE.AND.EX P0, PT, R53, UR17, PT, P0 ;  /* 0x0000001135007c0c */ /* 0x000fda000bf06300 */
[----:B0-----:R-:W0:Y:S08]  /*2890*/  @!P0 LDC.64 R26, c[0x0][0x3f8] ;  /* 0x0000fe00ff1a8b82 */ /* 0x001e300000000a00 */
[----:B------:R-:W3:Y:S01]  /*28a0*/  @!P0 LDC.64 R104, c[0x0][0x3a0] ;  /* 0x0000e800ff688b82 */ /* 0x000ee20000000a00 */
[----:B------:R-:W-:Y:S02]  /*28b0*/  ISETP.NE.AND P1, PT, R0, RZ, PT ;  /* 0x000000ff0000720c */ /* 0x000fe40003f25270 */
[----:B-1----:R-:W-:-:S05]  /*28c0*/  @!P0 MOV R24, R38 ;  /* 0x0000002600188202 */ /* 0x002fca0000000f00 */
[----:B------:R-:W1:Y:S01]  /*28d0*/  @!P0 LDC.64 R112, c[0x0][0x398] ;  /* 0x0000e600ff708b82 */ /* 0x000e620000000a00 */
[----:B------:R-:W-:Y:S02]  /*28e0*/  @!P0 MOV R25, R37 ;  /* 0x0000002500198202 */ /* 0x000fe40000000f00 */
[----:B------:R-:W-:-:S03]  /*28f0*/  MOV R29, RZ ;  /* 0x000000ff001d7202 */ /* 0x000fc60000000f00 */
[----:B------:R4:W2:Y:S01]  /*2900*/  @!P1 LDG.E R41, desc[UR10][R22.64] ;  /* 0x0000000a16299981 */ /* 0x0008a2000c1e1900 */
[-C--:B0-----:R-:W-:Y:S02]  /*2910*/  @!P0 IMAD R0, R53, R26.reuse, RZ ;  /* 0x0000001a35008224 */ /* 0x081fe400078e02ff */
[C---:B------:R-:W-:Y:S01]  /*2920*/  @!P0 IMAD.WIDE.U32 R24, R15.reuse, R26, R24 ;  /* 0x0000001a0f188225 */ /* 0x040fe200078e0018 */
[----:B------:R0:W2:Y:S03]  /*2930*/  @!P1 LDG.E R29, desc[UR10][R20.64] ;  /* 0x0000000a141d9981 */ /* 0x0000a6000c1e1900 */
[----:B------:R-:W-:-:S05]  /*2940*/  @!P0 IMAD R27, R15, R27, R0 ;  /* 0x0000001b0f1b8224 */ /* 0x000fca00078e0200 */
[----:B------:R-:W-:Y:S02]  /*2950*/  @!P0 IADD3 R15, PT, PT, R25, R27, RZ ;  /* 0x0000001b190f8210 */ /* 0x000fe40007ffe0ff */
[C---:B------:R-:W-:Y:S02]  /*2960*/  @!P0 SHF.L.U32 R25, R24.reuse, 0x1, RZ ;  /* 0x0000000118198819 */ /* 0x040fe400000006ff */
[----:B------:R-:W-:Y:S02]  /*2970*/  @!P0 SHF.L.U64.HI R0, R24, 0x1, R15 ;  /* 0x0000000118008819 */ /* 0x000fe4000001020f */
[----:B---3--:R-:W-:-:S04]  /*2980*/  @!P0 IADD3 R26, P1, PT, R25, R104, RZ ;  /* 0x00000068191a8210 */ /* 0x008fc80007f3e0ff */
[----:B------:R-:W-:Y:S02]  /*2990*/  @!P0 IADD3.X R27, PT, PT, R0, R105, RZ, P1, !PT ;  /* 0x00000069001b8210 */ /* 0x000fe40000ffe4ff */
[----:B-1----:R-:W-:-:S04]  /*29a0*/  @!P0 IADD3 R112, P1, PT, R25, R112, RZ ;  /* 0x0000007019708210 */ /* 0x002fc80007f3e0ff */
[----:B------:R-:W-:Y:S02]  /*29b0*/  @!P0 IADD3.X R113, PT, PT, R0, R113, RZ, P1, !PT ;  /* 0x0000007100718210 */ /* 0x000fe40000ffe4ff */
[----:B------:R-:W-:Y:S02]  /*29c0*/  LOP3.LUT P1, RZ, R14, 0x4000, RZ, 0xc0, !PT ;  /* 0x000040000eff7812 */ /* 0x000fe4000782c0ff */
[----:B----4-:R-:W-:Y:S02]  /*29d0*/  CS2R R22, SRZ ;  /* 0x0000000000167805 */ /* 0x010fe4000001ff00 */
[----:B0-----:R-:W-:Y:S02]  /*29e0*/  CS2R R20, SRZ ;  /* 0x0000000000147805 */ /* 0x001fe4000001ff00 */
[----:B------:R-:W-:-:S04]  /*29f0*/  IADD3 R15, PT, PT, R52, 0x1a0, RZ ;  /* 0x000001a0340f7810 */ /* 0x000fc80007ffe0ff */
[----:B------:R-:W-:Y:S01]  /*2a00*/  SHF.R.S32.HI R53, RZ, 0x1f, R15 ;  /* 0x0000001fff357819 */ /* 0x000fe2000001140f */
[----:B------:R-:W3:Y:S04]  /*2a10*/  @!P2 LDG.E R20, desc[UR10][R12.64] ;  /* 0x0000000a0c14a981 */ /* 0x000ee8000c1e1900 */
[----:B------:R0:W4:Y:S04]  /*2a20*/  @!P1 LDG.E R23, desc[UR10][R48.64] ;  /* 0x0000000a30179981 */ /* 0x000128000c1e1900 */
[----:B------:R1:W4:Y:S01]  /*2a30*/  @!P1 LDG.E R21, desc[UR10][R18.64] ;  /* 0x0000000a12159981 */ /* 0x000322000c1e1900 */
[----:B------:R-:W-:-:S04]  /*2a40*/  ISETP.GE.U32.AND P1, PT, R15, UR16, PT ;  /* 0x000000100f007c0c */ /* 0x000fc8000bf26070 */
[----:B------:R-:W-:-:S13]  /*2a50*/  ISETP.GE.AND.EX P1, PT, R53, UR17, PT, P1 ;  /* 0x0000001135007c0c */ /* 0x000fda000bf26310 */
[----:B0-----:R-:W0:Y:S01]  /*2a60*/  @!P1 LDC.64 R48, c[0x0][0x3f8] ;  /* 0x0000fe00ff309b82 */ /* 0x001e220000000a00 */
[----:B------:R-:W-:Y:S02]  /*2a70*/  @!P1 MOV R12, R38 ;  /* 0x00000026000c9202 */ /* 0x000fe40000000f00 */
[----:B------:R-:W-:-:S05]  /*2a80*/  @!P1 MOV R13, R37 ;  /* 0x00000025000d9202 */ /* 0x000fca0000000f00 */
[----:B------:R-:W1:Y:S01]  /*2a90*/  @!P1 LDC.64 R110, c[0x0][0x3a0] ;  /* 0x0000e800ff6e9b82 */ /* 0x000e620000000a00 */
[----:B0-----:R-:W-:-:S04]  /*2aa0*/  @!P1 IMAD R0, R53, R48, RZ ;  /* 0x0000003035009224 */ /* 0x001fc800078e02ff */
[C---:B-1----:R-:W-:Y:S02]  /*2ab0*/  @!P1 IMAD R19, R15.reuse, R49, R0 ;  /* 0x000000310f139224 */ /* 0x042fe400078e0200 */
[----:B------:R-:W-:Y:S02]  /*2ac0*/  @!P1 IMAD.WIDE.U32 R48, R15, R48, R12 ;  /* 0x000000300f309225 */ /* 0x000fe400078e000c */
[----:B------:R-:W0:Y:S02]  /*2ad0*/  @!P1 LDC.64 R12, c[0x0][0x398] ;  /* 0x0000e600ff0c9b82 */ /* 0x000e240000000a00 */
[----:B------:R-:W-:Y:S01]  /*2ae0*/  HFMA2 R25, -RZ, RZ, 0, 0 ;  /* 0x00000000ff197431 */ /* 0x000fe200000001ff */
[----:B------:R-:W-:Y:S02]  /*2af0*/  @!P1 IADD3 R15, PT, PT, R49, R19, RZ ;  /* 0x00000013310f9210 */ /* 0x000fe40007ffe0ff */
[----:B------:R-:W-:-:S03]  /*2b00*/  @!P1 SHF.L.U32 R49, R48, 0x1, RZ ;  /* 0x0000000130319819 */ /* 0x000fc600000006ff */
[----:B------:R1:W4:Y:S01]  /*2b10*/  @!P2 LDG.E R25, desc[UR10][R16.64] ;  /* 0x0000000a1019a981 */ /* 0x000322000c1e1900 */
[----:B------:R-:W-:Y:S02]  /*2b20*/  @!P1 SHF.L.U64.HI R0, R48, 0x1, R15 ;  /* 0x0000000130009819 */ /* 0x000fe4000001020f */
[C---:B------:R-:W-:Y:S02]  /*2b30*/  @!P1 IADD3 R110, P2, PT, R49.reuse, R110, RZ ;  /* 0x0000006e316e9210 */ /* 0x040fe40007f5e0ff */
[----:B------:R-:W-:Y:S02]  /*2b40*/  IADD3 R15, PT, PT, R52, 0x1b0, RZ ;  /* 0x000001b0340f7810 */ /* 0x000fe40007ffe0ff */
[----:B------:R-:W-:Y:S02]  /*2b50*/  @!P1 IADD3.X R111, PT, PT, R0, R111, RZ, P2, !PT ;  /* 0x0000006f006f9210 */ /* 0x000fe400017fe4ff */
[----:B-1----:R-:W-:Y:S02]  /*2b60*/  SHF.R.S32.HI R17, RZ, 0x1f, R15 ;  /* 0x0000001fff117819 */ /* 0x002fe4000001140f */
[----:B0-----:R-:W-:-:S04]  /*2b70*/  @!P1 IADD3 R48, P2, PT, R49, R12, RZ ;  /* 0x0000000c31309210 */ /* 0x001fc80007f5e0ff */
[----:B------:R-:W-:Y:S02]  /*2b80*/  @!P1 IADD3.X R49, PT, PT, R0, R13, RZ, P2, !PT ;  /* 0x0000000d00319210 */ /* 0x000fe400017fe4ff */
[----:B------:R-:W-:-:S04]  /*2b90*/  ISETP.GE.U32.AND P2, PT, R15, UR16, PT ;  /* 0x000000100f007c0c */ /* 0x000fc8000bf46070 */
[----:B------:R-:W-:Y:S01]  /*2ba0*/  ISETP.GE.AND.EX P2, PT, R17, UR17, PT, P2 ;  /* 0x0000001111007c0c */ /* 0x000fe2000bf46320 */
[----:B------:R-:W-:-:S06]  /*2bb0*/  HFMA2 R18, -RZ, RZ, 0, 0 ;  /* 0x00000000ff127431 */ /* 0x000fcc00000001ff */
[----:B------:R0:W4:Y:S01]  /*2bc0*/  @!P3 LDG.E R18, desc[UR10][R10.64] ;  /* 0x0000000a0a12b981 */ /* 0x000122000c1e1900 */
[----:B------:R-:W-:-:S05]  /*2bd0*/  MOV R16, RZ ;  /* 0x000000ff00107202 */ /* 0x000fca0000000f00 */
[----:B------:R-:W1:Y:S01]  /*2be0*/  @!P2 LDC.64 R108, c[0x0][0x3a0] ;  /* 0x0000e800ff6cab82 */ /* 0x000e620000000a00 */
[----:B------:R0:W4:Y:S07]  /*2bf0*/  @!P3 LDG.E R16, desc[UR10][R100.64] ;  /* 0x0000000a6410b981 */ /* 0x00012e000c1e1900 */
[----:B0-----:R-:W0:Y:S01]  /*2c00*/  @!P2 LDC.64 R10, c[0x0][0x3f8] ;  /* 0x0000fe00ff0aab82 */ /* 0x001e220000000a00 */
[----:B------:R-:W-:-:S07]  /*2c10*/  @!P2 MOV R100, R38 ;  /* 0x000000260064a202 */ /* 0x000fce0000000f00 */
[----:B------:R-:W1:Y:S01]  /*2c20*/  @!P2 LDC.64 R106, c[0x0][0x398] ;  /* 0x0000e600ff6aab82 */ /* 0x000e620000000a00 */
[----:B------:R-:W-:Y:S01]  /*2c30*/  @!P2 MOV R101, R37 ;  /* 0x000000250065a202 */ /* 0x000fe20000000f00 */
[-C--:B0-----:R-:W-:Y:S02]  /*2c40*/  @!P2 IMAD R0, R17, R10.reuse, RZ ;  /* 0x0000000a1100a224 */ /* 0x081fe400078e02ff */
[----:B------:R-:W-:-:S04]  /*2c50*/  @!P2 IMAD.WIDE.U32 R100, R15, R10, R100 ;  /* 0x0000000a0f64a225 */ /* 0x000fc800078e0064 */
[----:B------:R-:W-:-:S05]  /*2c60*/  @!P2 IMAD R11, R15, R11, R0 ;  /* 0x0000000b0f0ba224 */ /* 0x000fca00078e0200 */
[----:B------:R-:W-:Y:S02]  /*2c70*/  @!P2 IADD3 R11, PT, PT, R101, R11, RZ ;  /* 0x0000000b650ba210 */ /* 0x000fe40007ffe0ff */
[C---:B------:R-:W-:Y:S02]  /*2c80*/  @!P2 SHF.L.U32 R101, R100.reuse, 0x1, RZ ;  /* 0x000000016465a819 */ /* 0x040fe400000006ff */
[----:B------:R-:W-:Y:S02]  /*2c90*/  @!P2 SHF.L.U64.HI R0, R100, 0x1, R11 ;  /* 0x000000016400a819 */ /* 0x000fe4000001020b */
[----:B-1----:R-:W-:Y:S02]  /*2ca0*/  @!P2 IADD3 R108, P3, PT, R101, R108, RZ ;  /* 0x0000006c656ca210 */ /* 0x002fe40007f7e0ff */
[----:B------:R-:W-:Y:S02]  /*2cb0*/  IADD3 R17, PT, PT, R52, 0x1c0, RZ ;  /* 0x000001c034117810 */ /* 0x000fe40007ffe0ff */
[----:B------:R-:W-:-:S02]  /*2cc0*/  @!P2 IADD3.X R109, PT, PT, R0, R109, RZ, P3, !PT ;  /* 0x0000006d006da210 */ /* 0x000fc40001ffe4ff */
[----:B------:R-:W-:Y:S02]  /*2cd0*/  @!P2 IADD3 R106, P3, PT, R101, R106, RZ ;  /* 0x0000006a656aa210 */ /* 0x000fe40007f7e0ff */
[----:B------:R-:W-:Y:S02]  /*2ce0*/  SHF.R.S32.HI R19, RZ, 0x1f, R17 ;  /* 0x0000001fff137819 */ /* 0x000fe40000011411 */
[----:B------:R-:W-:Y:S02]  /*2cf0*/  @!P2 IADD3.X R107, PT, PT, R0, R107, RZ, P3, !PT ;  /* 0x0000006b006ba210 */ /* 0x000fe40001ffe4ff */
[----:B------:R-:W-:-:S04]  /*2d00*/  ISETP.GE.U32.AND P3, PT, R17, UR16, PT ;  /* 0x0000001011007c0c */ /* 0x000fc8000bf66070 */
[----:B------:R-:W-:Y:S02]  /*2d10*/  ISETP.GE.AND.EX P3, PT, R19, UR17, PT, P3 ;  /* 0x0000001113007c0c */ /* 0x000fe4000bf66330 */
[----:B------:R-:W-:Y:S02]  /*2d20*/  CS2R R12, SRZ ;  /* 0x00000000000c7805 */ /* 0x000fe4000001ff00 */
[----:B------:R-:W-:-:S04]  /*2d30*/  P2R R28, PR, RZ, 0x1 ;  /* 0x00000001ff1c7803 */ /* 0x000fc80000000000 */
[----:B------:R0:W4:Y:S01]  /*2d40*/  @!P4 LDG.E R12, desc[UR10][R4.64] ;  /* 0x0000000a040cc981 */ /* 0x000122000c1e1900 */
[----:B------:R-:W-:Y:S01]  /*2d50*/  LOP3.LUT P0, RZ, R14, 0x800, RZ, 0xc0, !PT ;  /* 0x000008000eff7812 */ /* 0x000fe2000780c0ff */
[----:B------:R-:W-:-:S03]  /*2d60*/  HFMA2 R15, -RZ, RZ, 0, 0 ;  /* 0x00000000ff0f7431 */ /* 0x000fc600000001ff */
[----:B------:R-:W1:Y:S03]  /*2d70*/  @!P3 LDC.64 R104, c[0x0][0x3a0] ;  /* 0x0000e800ff68bb82 */ /* 0x000e660000000a00 */
[----:B------:R2:W4:Y:S05]  /*2d80*/  @!P4 LDG.E R15, desc[UR10][R94.64] ;  /* 0x0000000a5e0fc981 */ /* 0x00052a000c1e1900 */
[----:B0-----:R-:W0:Y:S01]  /*2d90*/  @!P3 LDC.64 R4, c[0x0][0x3f8] ;  /* 0x0000fe00ff04bb82 */ /* 0x001e220000000a00 */
[----:B------:R2:W4:Y:S02]  /*2da0*/  @!P0 LDG.E R22, desc[UR10][R102.64] ;  /* 0x0000000a66168981 */ /* 0x000524000c1e1900 */
[----:B--2---:R-:W-:-:S02]  /*2db0*/  @!P3 MOV R94, R38 ;  /* 0x00000026005eb202 */ /* 0x004fc40000000f00 */
[----:B------:R-:W-:Y:S02]  /*2dc0*/  P2R R24, PR, RZ, 0x4 ;  /* 0x00000004ff187803 */ /* 0x000fe40000000000 */
[----:B------:R-:W-:Y:S02]  /*2dd0*/  P2R R42, PR, RZ, 0x2 ;  /* 0x00000002ff2a7803 */ /* 0x000fe40000000000 */
[----:B------:R-:W-:Y:S01]  /*2de0*/  CS2R R10, SRZ ;  /* 0x00000000000a7805 */ /* 0x000fe2000001ff00 */
[----:B------:R-:W2:Y:S01]  /*2df0*/  @!P0 LDG.E R13, desc[UR10][R50.64] ;  /* 0x0000000a320d8981 */ /* 0x000ea2000c1e1900 */
[----:B------:R-:W3:Y:S01]  /*2e00*/  @!P3 LDC.64 R102, c[0x0][0x398] ;  /* 0x0000e600ff66bb82 */ /* 0x000ee20000000a00 */
        /* <DEDUP_REMOVED lines=10> */
[----:B---3--:R-:W-:Y:S02]  /*2eb0*/  @!P3 IADD3 R102, P4, PT, R95, R102, RZ ;  /* 0x000000665f66b210 */ /* 0x008fe40007f9e0ff */
[----:B------:R-:W-:Y:S02]  /*2ec0*/  SHF.R.S32.HI R17, RZ, 0x1f, R5 ;  /* 0x0000001fff117819 */ /* 0x000fe40000011405 */
[----:B------:R-:W-:Y:S02]  /*2ed0*/  @!P3 IADD3.X R103, PT, PT, R0, R103, RZ, P4, !PT ;  /* 0x000000670067b210 */ /* 0x000fe400027fe4ff */
[----:B------:R-:W-:-:S04]  /*2ee0*/  ISETP.GE.U32.AND P4, PT, R5, UR16, PT ;  /* 0x0000001005007c0c */ /* 0x000fc8000bf86070 */
[----:B------:R-:W-:Y:S02]  /*2ef0*/  ISETP.GE.AND.EX P4, PT, R17, UR17, PT, P4 ;  /* 0x0000001111007c0c */ /* 0x000fe4000bf86340 */
[----:B------:R-:W-:Y:S02]  /*2f00*/  MOV R4, RZ ;  /* 0x000000ff00047202 */ /* 0x000fe40000000f00 */
[----:B------:R-:W-:-:S04]  /*2f10*/  LOP3.LUT P2, RZ, R14, 0x100, RZ, 0xc0, !PT ;  /* 0x000001000eff7812 */ /* 0x000fc8000784c0ff */
[----:B------:R0:W3:Y:S01]  /*2f20*/  @!P5 LDG.E R4, desc[UR10][R2.64] ;  /* 0x0000000a0204d981 */ /* 0x0000e2000c1e1900 */
[----:B------:R-:W-:Y:S01]  /*2f30*/  LOP3.LUT P1, RZ, R14, 0x400, RZ, 0xc0, !PT ;  /* 0x000004000eff7812 */ /* 0x000fe2000782c0ff */
[----:B------:R-:W-:-:S03]  /*2f40*/  HFMA2 R0, -RZ, RZ, 0, 0 ;  /* 0x00000000ff007431 */ /* 0x000fc600000001ff */
[----:B------:R-:W1:Y:S04]  /*2f50*/  @!P4 LDC.64 R100, c[0x0][0x3a0] ;  /* 0x0000e800ff64cb82 */ /* 0x000e680000000a00 */
[----:B------:R0:W3:Y:S04]  /*2f60*/  @!P2 LDG.E R0, desc[UR10][R6.64] ;  /* 0x0000000a0600a981 */ /* 0x0000e8000c1e1900 */
[----:B0-----:R-:W0:Y:S01]  /*2f70*/  @!P4 LDC.64 R2, c[0x0][0x3f8] ;  /* 0x0000fe00ff02cb82 */ /* 0x001e220000000a00 */
[----:B------:R1:W3:Y:S01]  /*2f80*/  @!P1 LDG.E R11, desc[UR10][R98.64] ;  /* 0x0000000a620b9981 */ /* 0x0002e2000c1e1900 */
[----:B------:R-:W-:-:S03]  /*2f90*/  P2R R19, PR, RZ, 0x8 ;  /* 0x00000008ff137803 */ /* 0x000fc60000000000 */
[----:B------:R-:W3:Y:S01]  /*2fa0*/  @!P1 LDG.E R10, desc[UR10][R96.64] ;  /* 0x0000000a600a9981 */ /* 0x000ee2000c1e1900 */
[----:B------:R-:W-:Y:S02]  /*2fb0*/  CS2R R6, SRZ ;  /* 0x0000000000067805 */ /* 0x000fe4000001ff00 */
[----:B-1----:R-:W1:Y:S04]  /*2fc0*/  @!P4 LDC.64 R98, c[0x0][0x398] ;  /* 0x0000e600ff62cb82 */ /* 0x002e680000000a00 */
[----:B------:R0:W3:Y:S04]  /*2fd0*/  @!P5 LDG.E R6, desc[UR10][R90.64] ;  /* 0x0000000a5a06d981 */ /* 0x0000e8000c1e1900 */
[----:B------:R1:W3:Y:S01]  /*2fe0*/  @!P2 LDG.E R7, desc[UR10][R92.64] ;  /* 0x0000000a5c07a981 */ /* 0x0002e2000c1e1900 */
[----:B0-----:R-:W-:-:S02]  /*2ff0*/  @!P4 MOV R90, R38 ;  /* 0x00000026005ac202 */ /* 0x001fc40000000f00 */
[----:B------:R-:W-:Y:S01]  /*3000*/  @!P4 MOV R91, R37 ;  /* 0x00000025005bc202 */ /* 0x000fe20000000f00 */
[----:B------:R-:W-:-:S04]  /*3010*/  @!P4 IMAD R94, R17, R2, RZ ;  /* 0x00000002115ec224 */ /* 0x000fc800078e02ff */
[C---:B------:R-:W-:Y:S02]  /*3020*/  @!P4 IMAD R17, R5.reuse, R3, R94 ;  /* 0x000000030511c224 */ /* 0x040fe400078e025e */
[----:B------:R-:W-:-:S05]  /*3030*/  @!P4 IMAD.WIDE.U32 R90, R5, R2, R90 ;  /* 0x00000002055ac225 */ /* 0x000fca00078e005a */
[----:B------:R-:W-:Y:S02]  /*3040*/  @!P4 IADD3 R5, PT, PT, R91, R17, RZ ;  /* 0x000000115b05c210 */ /* 0x000fe40007ffe0ff */
[C---:B------:R-:W-:Y:S02]  /*3050*/  @!P4 SHF.L.U32 R91, R90.reuse, 0x1, RZ ;  /* 0x000000015a5bc819 */ /* 0x040fe400000006ff */
[----:B-1----:R-:W-:Y:S02]  /*3060*/  @!P4 SHF.L.U64.HI R92, R90, 0x1, R5 ;  /* 0x000000015a5cc819 */ /* 0x002fe40000010205 */
[----:B------:R-:W-:Y:S02]  /*3070*/  @!P4 IADD3 R100, P5, PT, R91, R100, RZ ;  /* 0x000000645b64c210 */ /* 0x000fe40007fbe0ff */
[----:B------:R-:W-:Y:S02]  /*3080*/  IADD3 R5, PT, PT, R52, 0x1e0, RZ ;  /* 0x000001e034057810 */ /* 0x000fe40007ffe0ff */
[----:B------:R-:W-:-:S02]  /*3090*/  @!P4 IADD3.X R101, PT, PT, R92, R101, RZ, P5, !PT ;  /* 0x000000655c65c210 */ /* 0x000fc40002ffe4ff */
[----:B------:R-:W-:Y:S02]  /*30a0*/  @!P4 IADD3 R98, P5, PT, R91, R98, RZ ;  /* 0x000000625b62c210 */ /* 0x000fe40007fbe0ff */
[----:B------:R-:W-:Y:S02]  /*30b0*/  SHF.R.S32.HI R51, RZ, 0x1f, R5 ;  /* 0x0000001fff337819 */ /* 0x000fe40000011405 */
[----:B------:R-:W-:Y:S02]  /*30c0*/  @!P4 IADD3.X R99, PT, PT, R92, R99, RZ, P5, !PT ;  /* 0x000000635c63c210 */ /* 0x000fe40002ffe4ff */
[----:B------:R-:W-:Y:S02]  /*30d0*/  ISETP.GE.U32.AND P5, PT, R5, UR16, PT ;  /* 0x0000001005007c0c */ /* 0x000fe4000bfa6070 */
[----:B------:R-:W-:Y:S02]  /*30e0*/  CS2R R2, SRZ ;  /* 0x0000000000027805 */ /* 0x000fe4000001ff00 */
[----:B------:R-:W-:-:S02]  /*30f0*/  LOP3.LUT P3, RZ, R14, 0x20, RZ, 0xc0, !PT ;  /* 0x000000200eff7812 */ /* 0x000fc4000786c0ff */
[----:B------:R-:W-:Y:S02]  /*3100*/  ISETP.GE.AND.EX P5, PT, R51, UR17, PT, P5 ;  /* 0x0000001133007c0c */ /* 0x000fe4000bfa6350 */
[----:B------:R0:W3:Y:S04]  /*3110*/  @!P6 LDG.E R3, desc[UR10][R74.64] ;  /* 0x0000000a4a03e981 */ /* 0x0000e8000c1e1900 */
[----:B------:R-:W3:Y:S01]  /*3120*/  @!P6 LDG.E R2, desc[UR10][R88.64] ;  /* 0x0000000a5802e981 */ /* 0x000ee2000c1e1900 */
[----:B0-----:R-:W-:-:S06]  /*3130*/  CS2R R74, SRZ ;  /* 0x00000000004a7805 */ /* 0x001fcc000001ff00 */
[----:B------:R-:W0:Y:S01]  /*3140*/  @!P5 LDC.64 R96, c[0x0][0x398] ;  /* 0x0000e600ff60db82 */ /* 0x000e220000000a00 */
[----:B------:R1:W3:Y:S04]  /*3150*/  @!P3 LDG.E R74, desc[UR10][R44.64] ;  /* 0x0000000a2c4ab981 */ /* 0x0002e8000c1e1900 */
[----:B------:R1:W3:Y:S03]  /*3160*/  @!P3 LDG.E R75, desc[UR10][R54.64] ;  /* 0x0000000a364bb981 */ /* 0x0002e6000c1e1900 */
[----:B-1----:R-:W1:Y:S01]  /*3170*/  @!P5 LDC.64 R44, c[0x0][0x3f8] ;  /* 0x0000fe00ff2cdb82 */ /* 0x002e620000000a00 */
[----:B------:R-:W-:Y:S02]  /*3180*/  @!P5 MOV R54, R38 ;  /* 0x000000260036d202 */ /* 0x000fe40000000f00 */
[----:B------:R-:W-:Y:S01]  /*3190*/  @!P5 MOV R55, R37 ;  /* 0x000000250037d202 */ /* 0x000fe20000000f00 */
[----:B-1----:R-:W-:-:S04]  /*31a0*/  @!P5 IMAD R88, R51, R44, RZ ;  /* 0x0000002c3358d224 */ /* 0x002fc800078e02ff */
[C---:B------:R-:W-:Y:S02]  /*31b0*/  @!P5 IMAD R51, R5.reuse, R45, R88 ;  /* 0x0000002d0533d224 */ /* 0x040fe400078e0258 */
[----:B------:R-:W-:Y:S02]  /*31c0*/  @!P5 IMAD.WIDE.U32 R44, R5, R44, R54 ;  /* 0x0000002c052cd225 */ /* 0x000fe400078e0036 */
[----:B------:R-:W1:Y:S03]  /*31d0*/  @!P5 LDC.64 R54, c[0x0][0x3a0] ;  /* 0x0000e800ff36db82 */ /* 0x000e660000000a00 */
[----:B------:R-:W-:-:S04]  /*31e0*/  @!P5 IADD3 R5, PT, PT, R45, R51, RZ ;  /* 0x000000332d05d210 */ /* 0x000fc80007ffe0ff */
[C---:B------:R-:W-:Y:S02]  /*31f0*/  @!P5 SHF.L.U64.HI R88, R44.reuse, 0x1, R5 ;  /* 0x000000012c58d819 */ /* 0x040fe40000010205 */
[----:B------:R-:W-:Y:S02]  /*3200*/  @!P5 SHF.L.U32 R5, R44, 0x1, RZ ;  /* 0x000000012c05d819 */ /* 0x000fe400000006ff */
[----:B------:R-:W-:Y:S02]  /*3210*/  P2R R17, PR, RZ, 0x10 ;  /* 0x00000010ff117803 */ /* 0x000fe40000000000 */
[----:B-1----:R-:W-:-:S04]  /*3220*/  @!P5 IADD3 R54, P6, PT, R5, R54, RZ ;  /* 0x000000360536d210 */ /* 0x002fc80007fde0ff */
[----:B------:R-:W-:Y:S02]  /*3230*/  @!P5 IADD3.X R55, PT, PT, R88, R55, RZ, P6, !PT ;  /* 0x000000375837d210 */ /* 0x000fe400037fe4ff */
[----:B0-----:R-:W-:Y:S02]  /*3240*/  @!P5 IADD3 R96, P6, PT, R5, R96, RZ ;  /* 0x000000600560d210 */ /* 0x001fe40007fde0ff */
[----:B------:R-:W-:Y:S02]  /*3250*/  IADD3 R5, PT, PT, R52, 0x1f0, RZ ;  /* 0x000001f034057810 */ /* 0x000fe40007ffe0ff */
[----:B------:R-:W-:Y:S02]  /*3260*/  @!P5 IADD3.X R97, PT, PT, R88, R97, RZ, P6, !PT ;  /* 0x000000615861d210 */ /* 0x000fe400037fe4ff */
[----:B------:R-:W-:Y:S02]  /*3270*/  SHF.R.S32.HI R83, RZ, 0x1f, R5 ;  /* 0x0000001fff537819 */ /* 0x000fe40000011405 */
[----:B------:R-:W-:-:S02]  /*3280*/  ISETP.GE.U32.AND P6, PT, R5, UR16, PT ;  /* 0x0000001005007c0c */ /* 0x000fc4000bfc6070 */
[----:B------:R-:W-:Y:S02]  /*3290*/  LOP3.LUT P4, RZ, R14, 0x8, RZ, 0xc0, !PT ;  /* 0x000000080eff7812 */ /* 0x000fe4000788c0ff */
[----:B------:R-:W-:Y:S02]  /*32a0*/  ISETP.GE.AND.EX P6, PT, R83, UR17, PT, P6 ;  /* 0x0000001153007c0c */ /* 0x000fe4000bfc6360 */
[----:B------:R-:W-:-:S09]  /*32b0*/  CS2R R44, SRZ ;  /* 0x00000000002c7805 */ /* 0x000fd2000001ff00 */
[----:B------:R0:W3:Y:S01]  /*32c0*/  @!P4 LDG.E R44, desc[UR10][R62.64] ;  /* 0x0000000a3e2cc981 */ /* 0x0000e2000c1e1900 */
[----:B------:R-:W-:Y:S01]  /*32d0*/  LOP3.LUT P1, RZ, R14, 0x10, RZ, 0xc0, !PT ;  /* 0x000000100eff7812 */ /* 0x000fe2000782c0ff */
[----:B------:R-:W1:Y:S02]  /*32e0*/  @!P6 LDC.64 R94, c[0x0][0x3a0] ;  /* 0x0000e800ff5eeb82 */ /* 0x000e640000000a00 */
[----:B------:R4:W3:Y:S06]  /*32f0*/  @!P4 LDG.E R45, desc[UR10][R64.64] ;  /* 0x0000000a402dc981 */ /* 0x0008ec000c1e1900 */
[----:B0-----:R-:W0:Y:S04]  /*3300*/  @!P6 LDC.64 R62, c[0x0][0x3f8] ;  /* 0x0000fe00ff3eeb82 */ /* 0x001e280000000a00 */
[----:B------:R0:W3:Y:S04]  /*3310*/  @!P1 LDG.E R73, desc[UR10][R86.64] ;  /* 0x0000000a56499981 */ /* 0x0000e8000c1e1900 */
[----:B------:R-:W2:Y:S01]  /*3320*/  @!P6 LDC.64 R88, c[0x0][0x398] ;  /* 0x0000e600ff58eb82 */ /* 0x000ea20000000a00 */
[----:B----4-:R-:W-:Y:S01]  /*3330*/  @!P6 MOV R64, R38 ;  /* 0x000000260040e202 */ /* 0x010fe20000000f00 */
[----:B------:R4:W3:Y:S01]  /*3340*/  @!P1 LDG.E R69, desc[UR10][R84.64] ;  /* 0x0000000a54459981 */ /* 0x0008e2000c1e1900 */
[----:B------:R-:W-:-:S02]  /*3350*/  @!P6 MOV R65, R37 ;  /* 0x000000250041e202 */ /* 0x000fc40000000f00 */
[----:B------:R-:W-:Y:S01]  /*3360*/  P2R R57, PR, RZ, 0x4 ;  /* 0x00000004ff397803 */ /* 0x000fe20000000000 */
[-C--:B0-----:R-:W-:Y:S02]  /*3370*/  @!P6 IMAD R86, R83, R62.reuse, RZ ;  /* 0x0000003e5356e224 */ /* 0x081fe400078e02ff */
[----:B------:R-:W-:-:S04]  /*3380*/  @!P6 IMAD.WIDE.U32 R64, R5, R62, R64 ;  /* 0x0000003e0540e225 */ /* 0x000fc800078e0040 */
[----:B------:R-:W-:Y:S01]  /*3390*/  @!P6 IMAD R83, R5, R63, R86 ;  /* 0x0000003f0553e224 */ /* 0x000fe200078e0256 */
[----:B------:R-:W-:-:S04]  /*33a0*/  LOP3.LUT P2, RZ, R14, 0x1000000, RZ, 0xc0, !PT ;  /* 0x010000000eff7812 */ /* 0x000fc8000784c0ff */
[----:B------:R-:W-:Y:S02]  /*33b0*/  @!P6 IADD3 R5, PT, PT, R65, R83, RZ ;  /* 0x000000534105e210 */ /* 0x000fe40007ffe0ff */
[C---:B------:R-:W-:Y:S02]  /*33c0*/  @!P6 SHF.L.U32 R65, R64.reuse, 0x1, RZ ;  /* 0x000000014041e819 */ /* 0x040fe400000006ff */
[----:B----4-:R-:W-:Y:S02]  /*33d0*/  @!P6 SHF.L.U64.HI R84, R64, 0x1, R5 ;  /* 0x000000014054e819 */ /* 0x010fe40000010205 */
[----:B-1----:R-:W-:Y:S02]  /*33e0*/  @!P6 IADD3 R94, P1, PT, R65, R94, RZ ;  /* 0x0000005e415ee210 */ /* 0x002fe40007f3e0ff */
[----:B------:R-:W-:Y:S02]  /*33f0*/  P2R R53, PR, RZ, 0x20 ;  /* 0x00000020ff357803 */ /* 0x000fe40000000000 */
[----:B------:R-:W-:-:S02]  /*3400*/  @!P6 IADD3.X R95, PT, PT, R84, R95, RZ, P1, !PT ;  /* 0x0000005f545fe210 */ /* 0x000fc40000ffe4ff */
[----:B--2---:R-:W-:Y:S02]  /*3410*/  @!P6 IADD3 R88, P1, PT, R65, R88, RZ ;  /* 0x000000584158e210 */ /* 0x004fe40007f3e0ff */
[----:B------:R-:W-:Y:S02]  /*3420*/  LOP3.LUT P5, RZ, R14, 0x800000, RZ, 0xc0, !PT ;  /* 0x008000000eff7812 */ /* 0x000fe400078ac0ff */
[----:B------:R-:W-:Y:S02]  /*3430*/  PRMT R114, RZ, 0x5410, RZ ;  /* 0x00005410ff727816 */ /* 0x000fe400000000ff */
[----:B------:R-:W-:Y:S02]  /*3440*/  @!P6 IADD3.X R89, PT, PT, R84, R89, RZ, P1, !PT ;  /* 0x000000595459e210 */ /* 0x000fe40000ffe4ff */
[----:B------:R-:W-:Y:S02]  /*3450*/  LOP3.LUT P1, RZ, R14, 0x200000, RZ, 0xc0, !PT ;  /* 0x002000000eff7812 */ /* 0x000fe4000782c0ff */
[----:B------:R-:W-:-:S02]  /*3460*/  @!P2 PRMT R114, R114, 0x5410, R82 ;  /* 0x000054107272a816 */ /* 0x000fc40000000052 */
[----:B------:R-:W-:Y:S02]  /*3470*/  PRMT R93, R93, 0x5410, RZ ;  /* 0x000054105d5d7816 */ /* 0x000fe400000000ff */
[----:B------:R-:W-:Y:S01]  /*3480*/  PRMT R84, R84, 0x5410, RZ ;  /* 0x0000541054547816 */ /* 0x000fe200000000ff */
[----:B------:R0:W-:Y:S01]  /*3490*/  STL [R1+0x90], R76 ;  /* 0x0000904c01007387 */ /* 0x0001e20000100800 */
[----:B------:R-:W-:Y:S02]  /*34a0*/  @!P2 PRMT R114, R82, 0x7632, R114 ;  /* 0x000076325272a816 */ /* 0x000fe40000000072 */
[--C-:B------:R-:W-:Y:S02]  /*34b0*/  @!P2 PRMT R93, R93, 0x5410, R76.reuse ;  /* 0x000054105d5da816 */ /* 0x100fe4000000004c */
[----:B------:R-:W-:Y:S02]  /*34c0*/  @!P2 PRMT R84, R84, 0x7610, R76 ;  /* 0x000076105454a816 */ /* 0x000fe4000000004c */
[----:B------:R-:W-:-:S02]  /*34d0*/  LOP3.LUT P2, RZ, R14, 0x100000, RZ, 0xc0, !PT ;  /* 0x001000000eff7812 */ /* 0x000fc4000784c0ff */
[----:B0-----:R-:W-:Y:S02]  /*34e0*/  PRMT R76, RZ, 0x5410, RZ ;  /* 0x00005410ff4c7816 */ /* 0x001fe400000000ff */
[----:B------:R-:W-:Y:S02]  /*34f0*/  PRMT R62, R62, 0x5410, RZ ;  /* 0x000054103e3e7816 */ /* 0x000fe400000000ff */
[----:B------:R-:W-:Y:S01]  /*3500*/  @!P5 PRMT R76, R76, 0x5410, R81 ;  /* 0x000054104c4cd816 */ /* 0x000fe20000000051 */
[----:B------:R0:W-:Y:S01]  /*3510*/  STL [R1+0x14], R81 ;  /* 0x0000145101007387 */ /* 0x0001e20000100800 */
[----:B------:R-:W-:Y:S02]  /*3520*/  @!P1 PRMT R62, R62, 0x5410, R77 ;  /* 0x000054103e3e9816 */ /* 0x000fe4000000004d */
[----:B------:R-:W-:Y:S02]  /*3530*/  @!P5 PRMT R76, R81, 0x7632, R76 ;  /* 0x00007632514cd816 */ /* 0x000fe4000000004c */
[----:B------:R-:W-:-:S02]  /*3540*/  PRMT R84, RZ, 0x7610, R84 ;  /* 0x00007610ff547816 */ /* 0x000fc40000000054 */
[----:B------:R-:W-:Y:S02]  /*3550*/  PRMT R83, RZ, 0x7610, R83 ;  /* 0x00007610ff537816 */ /* 0x000fe40000000053 */
[----:B0-----:R-:W-:Y:S02]  /*3560*/  PRMT R81, RZ, 0x7610, R81 ;  /* 0x00007610ff517816 */ /* 0x001fe40000000051 */
[----:B------:R-:W-:Y:S02]  /*3570*/  PRMT R62, RZ, 0x7610, R62 ;  /* 0x00007610ff3e7816 */ /* 0x000fe4000000003e */
[----:B------:R-:W-:Y:S01]  /*3580*/  @!P2 PRMT R81, R71, 0x7632, R81 ;  /* 0x000076324751a816 */ /* 0x000fe20000000051 */
[----:B------:R0:W-:Y:S01]  /*3590*/  STL [R1+0x20], R71 ;  /* 0x0000204701007387 */ /* 0x0001e20000100800 */
[C---:B------:R-:W-:Y:S02]  /*35a0*/  @!P5 PRMT R84, R80.reuse, 0x7610, R84 ;  /* 0x000076105054d816 */ /* 0x040fe40000000054 */
[----:B------:R-:W-:-:S02]  /*35b0*/  @!P5 PRMT R83, R80, 0x7632, R83 ;  /* 0x000076325053d816 */ /* 0x000fc40000000053 */
[C---:B------:R-:W-:Y:S02]  /*35c0*/  LOP3.LUT P5, RZ, R14.reuse, 0x80000, RZ, 0xc0, !PT ;  /* 0x000800000eff7812 */ /* 0x040fe400078ac0ff */
[----:B------:R-:W-:Y:S02]  /*35d0*/  @!P2 PRMT R62, R71, 0x7610, R62 ;  /* 0x00007610473ea816 */ /* 0x000fe4000000003e */
[----:B------:R-:W-:Y:S02]  /*35e0*/  PRMT R81, R81, 0x5410, RZ ;  /* 0x0000541051517816 */ /* 0x000fe400000000ff */
[----:B0-----:R-:W-:Y:S02]  /*35f0*/  PRMT R71, R71, 0x5410, RZ ;  /* 0x0000541047477816 */ /* 0x001fe400000000ff */
[--C-:B------:R-:W-:Y:S02]  /*3600*/  @!P2 PRMT R81, R81, 0x5410, R72.reuse ;  /* 0x000054105151a816 */ /* 0x100fe40000000048 */
[----:B------:R-:W-:Y:S01]  /*3610*/  @!P2 PRMT R71, R71, 0x7610, R72 ;  /* 0x000076104747a816 */ /* 0x000fe20000000048 */
[----:B------:R0:W-:Y:S01]  /*3620*/  STL [R1+0xa0], R72 ;  /* 0x0000a04801007387 */ /* 0x0001e20000100800 */
[----:B------:R-:W-:-:S02]  /*3630*/  LOP3.LUT P2, RZ, R14, 0x4, RZ, 0xc0, !PT ;  /* 0x000000040eff7812 */ /* 0x000fc4000784c0ff */
[----:B------:R-:W-:Y:S01]  /*3640*/  PRMT R71, RZ, 0x7610, R71 ;  /* 0x00007610ff477816 */ /* 0x000fe20000000047 */
[----:B------:R1:W-:Y:S01]  /*3650*/  STL [R1+0x24], R68 ;  /* 0x0000244401007387 */ /* 0x0003e20000100800 */
[----:B------:R-:W-:Y:S02]  /*3660*/  P2R R5, PR, RZ, 0x40 ;  /* 0x00000040ff057803 */ /* 0x000fe40000000000 */
[----:B0-----:R-:W-:Y:S02]  /*3670*/  PRMT R72, R72, 0x5410, RZ ;  /* 0x0000541048487816 */ /* 0x001fe400000000ff */
[----:B------:R-:W-:Y:S02]  /*3680*/  @!P5 PRMT R71, R68, 0x7610, R71 ;  /* 0x000076104447d816 */ /* 0x000fe40000000047 */
[----:B------:R-:W-:Y:S01]  /*3690*/  @!P5 PRMT R72, R72, 0x7610, R68 ;  /* 0x000076104848d816 */ /* 0x000fe20000000044 */
[----:B-1----:R-:W-:Y:S01]  /*36a0*/  HFMA2 R68, -RZ, RZ, 0, 0 ;  /* 0x00000000ff447431 */ /* 0x002fe200000001ff */
[----:B------:R-:W-:-:S05]  /*36b0*/  LOP3.LUT P6, RZ, R14, 0x1, RZ, 0xc0, !PT ;  /* 0x000000010eff7812 */ /* 0x000fca00078cc0ff */
[----:B------:R0:W2:Y:S02]  /*36c0*/  @!P2 LDG.E R68, desc[UR10][R46.64] ;  /* 0x0000000a2e44a981 */ /* 0x0000a4000c1e1900 */
[----:B0-----:R-:W-:-:S06]  /*36d0*/  CS2R R46, SRZ ;  /* 0x00000000002e7805 */ /* 0x001fcc000001ff00 */
[----:B------:R0:W4:Y:S04]  /*36e0*/  @!P6 LDG.E R46, desc[UR10][R30.64] ;  /* 0x0000000a1e2ee981 */ /* 0x000128000c1e1900 */
[----:B------:R-:W2:Y:S01]  /*36f0*/  @!P6 LDG.E R47, desc[UR10][R58.64] ;  /* 0x0000000a3a2fe981 */ /* 0x000ea2000c1e1900 */
[----:B------:R-:W-:Y:S02]  /*3700*/  P2R R50, PR, RZ, 0x1 ;  /* 0x00000001ff327803 */ /* 0x000fe40000000000 */
[----:B------:R-:W-:Y:S01]  /*3710*/  LOP3.LUT P0, RZ, R14, 0x400000, RZ, 0xc0, !PT ;  /* 0x004000000eff7812 */ /* 0x000fe2000780c0ff */
[----:B------:R1:W-:Y:S01]  /*3720*/  STL [R1+0x10], R82 ;  /* 0x0000105201007387 */ /* 0x0003e20000100800 */
[----:B------:R-:W-:-:S03]  /*3730*/  PRMT R83, R83, 0x5410, RZ ;  /* 0x0000541053537816 */ /* 0x000fc600000000ff */
[----:B------:R0:W-:Y:S01]  /*3740*/  STL [R1+0x18], R70 ;  /* 0x0000184601007387 */ /* 0x0001e20000100800 */
[----:B-1----:R-:W-:-:S07]  /*3750*/  PRMT R82, R82, 0x5410, RZ ;  /* 0x0000541052527816 */ /* 0x002fce00000000ff */
[--C-:B------:R-:W-:Y:S02]  /*3760*/  @!P0 PRMT R83, R83, 0x5410, R70.reuse ;  /* 0x0000541053538816 */ /* 0x100fe40000000046 */
[----:B------:R-:W-:Y:S02]  /*3770*/  @!P0 PRMT R82, R82, 0x7610, R70 ;  /* 0x0000761052528816 */ /* 0x000fe40000000046 */
[----:B0-----:R-:W-:-:S04]  /*3780*/  PRMT R70, R70, 0x5410, RZ ;  /* 0x0000541046467816 */ /* 0x001fc800000000ff */
[--C-:B------:R-:W-:Y:S02]  /*3790*/  @!P0 PRMT R70, R70, 0x5410, R79.reuse ;  /* 0x0000541046468816 */ /* 0x100fe4000000004f */
[----:B------:R-:W-:Y:S02]  /*37a0*/  PRMT R63, R63, 0x5410, RZ ;  /* 0x000054103f3f7816 */ /* 0x000fe400000000ff */
[----:B------:R-:W-:Y:S01]  /*37b0*/  PRMT R70, RZ, 0x7610, R70 ;  /* 0x00007610ff467816 */ /* 0x000fe20000000046 */
[----:B------:R0:W-:Y:S01]  /*37c0*/  STL [R1+0x9c], R77 ;  /* 0x00009c4d01007387 */ /* 0x0001e20000100800 */
[----:B------:R-:W-:Y:S02]  /*37d0*/  @!P0 PRMT R63, R63, 0x7610, R79 ;  /* 0x000076103f3f8816 */ /* 0x000fe4000000004f */
[----:B------:R-:W-:Y:S02]  /*37e0*/  LOP3.LUT P0, RZ, R14, 0x40000, RZ, 0xc0, !PT ;  /* 0x000400000eff7812 */ /* 0x000fe4000780c0ff */
[----:B------:R-:W-:-:S02]  /*37f0*/  @!P1 PRMT R70, R77, 0x7632, R70 ;  /* 0x000076324d469816 */ /* 0x000fc40000000046 */
[----:B------:R-:W-:Y:S02]  /*3800*/  PRMT R82, RZ, 0x7610, R82 ;  /* 0x00007610ff527816 */ /* 0x000fe40000000052 */
[----:B0-----:R-:W-:Y:S02]  /*3810*/  PRMT R77, R77, 0x5410, RZ ;  /* 0x000054104d4d7816 */ /* 0x001fe400000000ff */
[----:B------:R-:W-:Y:S02]  /*3820*/  PRMT R63, RZ, 0x7610, R63 ;  /* 0x00007610ff3f7816 */ /* 0x000fe4000000003f */
[----:B------:R-:W-:Y:S01]  /*3830*/  @!P5 PRMT R77, R77, 0x5410, R67 ;  /* 0x000054104d4dd816 */ /* 0x000fe20000000043 */
[----:B------:R0:W-:Y:S01]  /*3840*/  STL [R1+0x1c], R78 ;  /* 0x00001c4e01007387 */ /* 0x0001e20000100800 */
[C---:B------:R-:W-:Y:S02]  /*3850*/  @!P1 PRMT R82, R78.reuse, 0x7610, R82 ;  /* 0x000076104e529816 */ /* 0x040fe40000000052 */
[----:B------:R-:W-:-:S02]  /*3860*/  @!P1 PRMT R63, R78, 0x7632, R63 ;  /* 0x000076324e3f9816 */ /* 0x000fc4000000003f */
[----:B------:R-:W-:Y:S02]  /*3870*/  PRMT R72, RZ, 0x7610, R72 ;  /* 0x00007610ff487816 */ /* 0x000fe40000000048 */
[----:B------:R-:W-:Y:S02]  /*3880*/  PRMT R77, RZ, 0x7610, R77 ;  /* 0x00007610ff4d7816 */ /* 0x000fe4000000004d */
[----:B0-----:R-:W-:Y:S01]  /*3890*/  PRMT R78, R78, 0x5410, RZ ;  /* 0x000054104e4e7816 */ /* 0x001fe200000000ff */
[----:B------:R-:W-:Y:S01]  /*38a0*/  STL [R1+0xa4], R67 ;  /* 0x0000a44301007387 */ /* 0x000fe20000100800 */
[----:B------:R-:W-:Y:S02]  /*38b0*/  @!P5 PRMT R72, R67, 0x7632, R72 ;  /* 0x000076324348d816 */ /* 0x000fe40000000048 */
[----:B------:R-:W-:Y:S01]  /*38c0*/  @!P0 PRMT R77, R66, 0x7610, R77 ;  /* 0x00007610424d8816 */ /* 0x000fe2000000004d */
[----:B------:R0:W-:Y:S01]  /*38d0*/  STL [R1+0x28], R66 ;  /* 0x0000284201007387 */ /* 0x0001e20000100800 */
[----:B------:R-:W-:-:S02]  /*38e0*/  @!P0 PRMT R78, R78, 0x7610, R66 ;  /* 0x000076104e4e8816 */ /* 0x000fc40000000042 */
[----:B------:R-:W-:Y:S02]  /*38f0*/  LOP3.LUT P5, RZ, R14, 0x2, RZ, 0xc0, !PT ;  /* 0x000000020eff7812 */ /* 0x000fe400078ac0ff */
[----:B0-----:R-:W-:-:S06]  /*3900*/  CS2R R66, SRZ ;  /* 0x0000000000427805 */ /* 0x001fcc000001ff00 */
[----:B------:R0:W2:Y:S01]  /*3910*/  @!P2 LDG.E R67, desc[UR10][R34.64] ;  /* 0x0000000a2243a981 */ /* 0x0000a2000c1e1900 */
[----:B------:R-:W-:-:S04]  /*3920*/  CS2R R64, SRZ ;  /* 0x0000000000407805 */ /* 0x000fc8000001ff00 */
[----:B------:R1:W2:Y:S04]  /*3930*/  @!P5 LDG.E R66, desc[UR10][R8.64] ;  /* 0x0000000a0842d981 */ /* 0x0002a8000c1e1900 */
[----:B------:R1:W2:Y:S01]  /*3940*/  @!P5 LDG.E R65, desc[UR10][R32.64] ;  /* 0x0000000a2041d981 */ /* 0x0002a2000c1e1900 */
[C---:B------:R-:W-:Y:S02]  /*3950*/  LOP3.LUT P1, RZ, R14.reuse, 0x20000, RZ, 0xc0, !PT ;  /* 0x000200000eff7812 */ /* 0x040fe4000782c0ff */
[----:B------:R-:W-:Y:S02]  /*3960*/  P2R R51, PR, RZ, 0x10 ;  /* 0x00000010ff337803 */ /* 0x000fe40000000000 */
[----:B------:R-:W-:Y:S01]  /*3970*/  LOP3.LUT P4, RZ, R14, 0x10000, RZ, 0xc0, !PT ;  /* 0x000100000eff7812 */ /* 0x000fe2000788c0ff */
[----:B------:R0:W-:Y:S01]  /*3980*/  STL [R1+0x94], R80 ;  /* 0x0000945001007387 */ /* 0x0001e20000100800 */
[----:B------:R-:W-:-:S03]  /*3990*/  PRMT R78, RZ, 0x7610, R78 ;  /* 0x00007610ff4e7816 */ /* 0x000fc6000000004e */
[----:B------:R1:W-:Y:S01]  /*39a0*/  STL [R1+0x98], R79 ;  /* 0x0000984f01007387 */ /* 0x0003e20000100800 */
[----:B------:R-:W-:Y:S02]  /*39b0*/  @!P0 PRMT R78, R61, 0x7632, R78 ;  /* 0x000076323d4e8816 */ /* 0x000fe4000000004e */
[----:B0-----:R-:W-:Y:S02]  /*39c0*/  PRMT R80, R80, 0x5410, RZ ;  /* 0x0000541050507816 */ /* 0x001fe400000000ff */
[----:B-1----:R-:W-:Y:S02]  /*39d0*/  PRMT R79, RZ, 0x7610, R79 ;  /* 0x00007610ff4f7816 */ /* 0x002fe4000000004f */
[----:B------:R-:W-:Y:S02]  /*39e0*/  @!P0 PRMT R80, R80, 0x5410, R61 ;  /* 0x0000541050508816 */ /* 0x000fe4000000003d */
[----:B------:R-:W-:Y:S02]  /*39f0*/  LOP3.LUT P0, RZ, R14, 0x8000, RZ, 0xc0, !PT ;  /* 0x000080000eff7812 */ /* 0x000fe4000780c0ff */
[----:B------:R-:W-:-:S02]  /*3a00*/  @!P1 PRMT R79, R60, 0x7632, R79 ;  /* 0x000076323c4f9816 */ /* 0x000fc4000000004f */
[----:B------:R-:W-:Y:S02]  /*3a10*/  PRMT R92, RZ, 0x5410, RZ ;  /* 0x00005410ff5c7816 */ /* 0x000fe400000000ff */
[----:B------:R-:W-:Y:S02]  /*3a20*/  PRMT R79, R79, 0x5410, RZ ;  /* 0x000054104f4f7816 */ /* 0x000fe400000000ff */
[----:B------:R-:W-:Y:S02]  /*3a30*/  PRMT R93, RZ, 0x7610, R93 ;  /* 0x00007610ff5d7816 */ /* 0x000fe4000000005d */
[----:B------:R-:W-:Y:S02]  /*3a40*/  PRMT R91, R91, 0x5410, RZ ;  /* 0x000054105b5b7816 */ /* 0x000fe400000000ff */
[----:B------:R-:W-:Y:S02]  /*3a50*/  PRMT R85, R85, 0x5410, RZ ;  /* 0x0000541055557816 */ /* 0x000fe400000000ff */
[----:B------:R-:W-:-:S02]  /*3a60*/  @!P4 PRMT R92, R92, 0x5410, R43 ;  /* 0x000054105c5cc816 */ /* 0x000fc4000000002b */
[----:B------:R-:W-:Y:S01]  /*3a70*/  PRMT R80, RZ, 0x7610, R80 ;  /* 0x00007610ff507816 */ /* 0x000fe20000000050 */
[----:B------:R0:W-:Y:S01]  /*3a80*/  STL [R1+0xac], R56 ;  /* 0x0000ac3801007387 */ /* 0x0001e20000100800 */
[----:B------:R-:W-:Y:S02]  /*3a90*/  @!P1 PRMT R79, R79, 0x5410, R56 ;  /* 0x000054104f4f9816 */ /* 0x000fe40000000038 */
[----:B------:R-:W-:Y:S02]  /*3aa0*/  @!P1 PRMT R93, R56, 0x7632, R93 ;  /* 0x00007632385d9816 */ /* 0x000fe4000000005d */
[----:B------:R-:W-:Y:S02]  /*3ab0*/  @!P4 PRMT R91, R91, 0x7610, R43 ;  /* 0x000076105b5bc816 */ /* 0x000fe4000000002b */
[----:B------:R-:W-:Y:S02]  /*3ac0*/  @!P4 PRMT R92, R40, 0x7610, R92 ;  /* 0x00007610285cc816 */ /* 0x000fe4000000005c */
[----:B------:R-:W-:-:S02]  /*3ad0*/  @!P4 PRMT R85, R85, 0x7610, R40 ;  /* 0x000076105555c816 */ /* 0x000fc40000000028 */
[----:B------:R-:W-:Y:S02]  /*3ae0*/  PRMT R86, RZ, 0x5410, RZ ;  /* 0x00005410ff567816 */ /* 0x000fe400000000ff */
[----:B0-----:R-:W-:Y:S02]  /*3af0*/  P2R R56, PR, RZ, 0x20 ;  /* 0x00000020ff387803 */ /* 0x001fe40000000000 */
[----:B------:R-:W-:Y:S02]  /*3b00*/  @!P1 PRMT R80, R60, 0x7610, R80 ;  /* 0x000076103c509816 */ /* 0x000fe40000000050 */
[C---:B------:R-:W-:Y:S02]  /*3b10*/  LOP3.LUT P4, RZ, R14.reuse, 0x2000, RZ, 0xc0, !PT ;  /* 0x000020000eff7812 */ /* 0x040fe4000788c0ff */
[C---:B------:R-:W-:Y:S02]  /*3b20*/  LOP3.LUT P5, RZ, R14.reuse, 0x1000, RZ, 0xc0, !PT ;  /* 0x000010000eff7812 */ /* 0x040fe400078ac0ff */
[----:B------:R-:W-:-:S02]  /*3b30*/  LOP3.LUT P1, RZ, R14, 0x4000, RZ, 0xc0, !PT ;  /* 0x000040000eff7812 */ /* 0x000fc4000782c0ff */
[----:B------:R-:W-:Y:S02]  /*3b40*/  PRMT R85, RZ, 0x7610, R85 ;  /* 0x00007610ff557816 */ /* 0x000fe40000000055 */
[----:B------:R-:W-:Y:S02]  /*3b50*/  PRMT R91, RZ, 0x7610, R91 ;  /* 0x00007610ff5b7816 */ /* 0x000fe4000000005b */
[----:B------:R-:W-:Y:S01]  /*3b60*/  @!P0 PRMT R86, R86, 0x7610, R41 ;  /* 0x0000761056568816 */ /* 0x000fe20000000029 */
[----:B------:R0:W-:Y:S01]  /*3b70*/  STL [R1+0x30], R43 ;  /* 0x0000302b01007387 */ /* 0x0001e20000100800 */
[----:B------:R-:W-:Y:S02]  /*3b80*/  @!P0 PRMT R85, R41, 0x7610, R85 ;  /* 0x0000761029558816 */ /* 0x000fe40000000055 */
[C---:B------:R-:W-:Y:S02]  /*3b90*/  @!P0 PRMT R91, R29.reuse, 0x7610, R91 ;  /* 0x000076101d5b8816 */ /* 0x040fe4000000005b */
[----:B------:R-:W-:-:S02]  /*3ba0*/  @!P0 PRMT R86, R29, 0x7632, R86 ;  /* 0x000076321d568816 */ /* 0x000fc40000000056 */
[----:B------:R-:W-:Y:S02]  /*3bb0*/  ISETP.NE.AND P0, PT, R50, RZ, PT ;  /* 0x000000ff3200720c */ /* 0x000fe40003f05270 */
[----:B------:R-:W-:Y:S02]  /*3bc0*/  PRMT R31, RZ, 0x7610, R31 ;  /* 0x00007610ff1f7816 */ /* 0x000fe4000000001f */
[----:B0-----:R-:W-:Y:S02]  /*3bd0*/  PRMT R43, R43, 0x5410, RZ ;  /* 0x000054102b2b7816 */ /* 0x001fe400000000ff */
[----:B------:R-:W-:Y:S02]  /*3be0*/  PRMT R34, R34, 0x5410, RZ ;  /* 0x0000541022227816 */ /* 0x000fe400000000ff */
[----:B------:R-:W-:Y:S02]  /*3bf0*/  PRMT R9, R9, 0x5410, RZ ;  /* 0x0000541009097816 */ /* 0x000fe400000000ff */
[----:B------:R-:W-:-:S02]  /*3c00*/  @!P4 PRMT R43, R43, 0x7610, R20 ;  /* 0x000076102b2bc816 */ /* 0x000fc40000000014 */
[----:B------:R-:W-:Y:S02]  /*3c10*/  @!P5 PRMT R31, R18, 0x7632, R31 ;  /* 0x00007632121fd816 */ /* 0x000fe4000000001f */
[--C-:B------:R-:W-:Y:S01]  /*3c20*/  @!P1 PRMT R34, R34, 0x5410, R23.reuse ;  /* 0x0000541022229816 */ /* 0x100fe20000000017 */
[----:B------:R0:W-:Y:S01]  /*3c30*/  STL [R1+0xb4], R29 ;  /* 0x0000b41d01007387 */ /* 0x0001e20000100800 */
[----:B------:R-:W-:Y:S02]  /*3c40*/  @!P1 PRMT R9, R9, 0x7610, R23 ;  /* 0x0000761009099816 */ /* 0x000fe40000000017 */
[----:B------:R-:W-:Y:S01]  /*3c50*/  PRMT R31, R31, 0x5410, RZ ;  /* 0x000054101f1f7816 */ /* 0x000fe200000000ff */
[----:B------:R1:W-:Y:S01]  /*3c60*/  STL [R1+0x38], R23 ;  /* 0x0000381701007387 */ /* 0x0003e20000100800 */
[----:B------:R-:W-:Y:S02]  /*3c70*/  PRMT R43, RZ, 0x7610, R43 ;  /* 0x00007610ff2b7816 */ /* 0x000fe4000000002b */
[----:B------:R-:W-:-:S02]  /*3c80*/  PRMT R33, R33, 0x5410, RZ ;  /* 0x0000541021217816 */ /* 0x000fc400000000ff */
[----:B------:R-:W-:Y:S02]  /*3c90*/  PRMT R8, R8, 0x5410, RZ ;  /* 0x0000541008087816 */ /* 0x000fe400000000ff */
[----:B0-----:R-:W-:Y:S02]  /*3ca0*/  PRMT R29, R29, 0x5410, RZ ;  /* 0x000054101d1d7816 */ /* 0x001fe400000000ff */
[----:B------:R-:W-:Y:S02]  /*3cb0*/  PRMT R34, RZ, 0x7610, R34 ;  /* 0x00007610ff227816 */ /* 0x000fe40000000022 */
[----:B-1----:R-:W-:Y:S02]  /*3cc0*/  PRMT R23, R23, 0x5410, RZ ;  /* 0x0000541017177816 */ /* 0x002fe400000000ff */
[--C-:B------:R-:W-:Y:S02]  /*3cd0*/  @!P0 PRMT R29, R29, 0x5410, R22.reuse ;  /* 0x000054101d1d8816 */ /* 0x100fe40000000016 */
[----:B------:R-:W-:-:S02]  /*3ce0*/  @!P0 PRMT R23, R23, 0x7610, R22 ;  /* 0x0000761017178816 */ /* 0x000fc40000000016 */
[----:B------:R-:W-:Y:S02]  /*3cf0*/  @!P0 PRMT R31, R31, 0x5410, R13 ;  /* 0x000054101f1f8816 */ /* 0x000fe4000000000d */
[----:B------:R-:W-:Y:S02]  /*3d00*/  @!P0 PRMT R43, R13, 0x7632, R43 ;  /* 0x000076320d2b8816 */ /* 0x000fe4000000002b */
[--C-:B------:R-:W-:Y:S02]  /*3d10*/  @!P4 PRMT R33, R33, 0x5410, R25.reuse ;  /* 0x000054102121c816 */ /* 0x100fe40000000019 */
[----:B------:R-:W-:Y:S02]  /*3d20*/  @!P4 PRMT R8, R8, 0x7610, R25 ;  /* 0x000076100808c816 */ /* 0x000fe40000000019 */
[----:B------:R-:W-:Y:S02]  /*3d30*/  @!P4 PRMT R34, R20, 0x7610, R34 ;  /* 0x000076101422c816 */ /* 0x000fe40000000022 */
[----:B------:R-:W-:-:S02]  /*3d40*/  PRMT R32, RZ, 0x5410, RZ ;  /* 0x00005410ff207816 */ /* 0x000fc400000000ff */
[----:B------:R-:W-:Y:S02]  /*3d50*/  ISETP.NE.AND P0, PT, R28, RZ, PT ;  /* 0x000000ff1c00720c */ /* 0x000fe40003f05270 */
[----:B------:R-:W-:Y:S02]  /*3d60*/  LOP3.LUT P4, RZ, R14, 0x400, RZ, 0xc0, !PT ;  /* 0x000004000eff7812 */ /* 0x000fe4000788c0ff */
[----:B------:R-:W-:Y:S02]  /*3d70*/  PRMT R33, RZ, 0x7610, R33 ;  /* 0x00007610ff217816 */ /* 0x000fe40000000021 */
[----:B------:R-:W-:Y:S02]  /*3d80*/  @!P5 PRMT R32, R18, 0x7610, R32 ;  /* 0x000076101220d816 */ /* 0x000fe40000000020 */
[----:B------:R-:W-:Y:S01]  /*3d90*/  CS2R R58, SRZ ;  /* 0x00000000003a7805 */ /* 0x000fe2000001ff00 */
[----:B------:R0:W-:Y:S01]  /*3da0*/  STL [R1+0xb0], R40 ;  /* 0x0000b02801007387 */ /* 0x0001e20000100800 */
[----:B------:R-:W-:-:S02]  /*3db0*/  @!P5 PRMT R33, R16, 0x7610, R33 ;  /* 0x000076101021d816 */ /* 0x000fc40000000021 */
[----:B------:R-:W-:Y:S02]  /*3dc0*/  @!P5 PRMT R32, R32, 0x7610, R16 ;  /* 0x000076102020d816 */ /* 0x000fe40000000010 */
[----:B------:R-:W-:Y:S01]  /*3dd0*/  PRMT R35, RZ, 0x7610, R35 ;  /* 0x00007610ff237816 */ /* 0x000fe20000000023 */
[----:B------:R1:W-:Y:S01]  /*3de0*/  STL [R1+0xb8], R21 ;  /* 0x0000b81501007387 */ /* 0x0003e20000100800 */
[----:B------:R-:W-:Y:S02]  /*3df0*/  LOP3.LUT P5, RZ, R14, 0x200, RZ, 0xc0, !PT ;  /* 0x000002000eff7812 */ /* 0x000fe400078ac0ff */
[----:B------:R-:W-:Y:S01]  /*3e00*/  PRMT R30, RZ, 0x5410, RZ ;  /* 0x00005410ff1e7816 */ /* 0x000fe200000000ff */
[----:B------:R3:W2:Y:S01]  /*3e10*/  @!P0 LDG.E R59, desc[UR10][R26.64] ;  /* 0x0000000a1a3b8981 */ /* 0x0006a2000c1e1900 */
[----:B0-----:R-:W-:Y:S02]  /*3e20*/  PRMT R40, RZ, 0x7610, R40 ;  /* 0x00007610ff287816 */ /* 0x001fe40000000028 */
[----:B------:R-:W-:-:S02]  /*3e30*/  ISETP.NE.AND P2, PT, R57, RZ, PT ;  /* 0x000000ff3900720c */ /* 0x000fc40003f45270 */
[C---:B------:R-:W-:Y:S02]  /*3e40*/  @!P1 PRMT R40, R21.reuse, 0x7610, R40 ;  /* 0x0000761015289816 */ /* 0x040fe40000000028 */
[C---:B------:R-:W-:Y:S02]  /*3e50*/  @!P1 PRMT R35, R21.reuse, 0x7632, R35 ;  /* 0x0000763215239816 */ /* 0x040fe40000000023 */
[----:B-1----:R-:W-:Y:S02]  /*3e60*/  PRMT R21, R21, 0x5410, RZ ;  /* 0x0000541015157816 */ /* 0x002fe400000000ff */
[----:B---3--:R-:W-:Y:S02]  /*3e70*/  PRMT R27, RZ, 0x7610, R27 ;  /* 0x00007610ff1b7816 */ /* 0x008fe4000000001b */
[----:B------:R-:W-:Y:S01]  /*3e80*/  @!P4 PRMT R30, R30, 0x5410, R10 ;  /* 0x000054101e1ec816 */ /* 0x000fe2000000000a */
[----:B------:R0:W-:Y:S01]  /*3e90*/  STL [R1+0x3c], R25 ;  /* 0x00003c1901007387 */ /* 0x0001e20000100800 */
[----:B------:R-:W-:-:S02]  /*3ea0*/  ISETP.NE.AND P1, PT, R42, RZ, PT ;  /* 0x000000ff2a00720c */ /* 0x000fc40003f25270 */
[----:B------:R-:W-:Y:S02]  /*3eb0*/  @!P4 PRMT R27, R11, 0x7610, R27 ;  /* 0x000076100b1bc816 */ /* 0x000fe4000000001b */
[----:B------:R-:W-:Y:S02]  /*3ec0*/  @!P4 PRMT R21, R21, 0x7610, R11 ;  /* 0x000076101515c816 */ /* 0x000fe4000000000b */
[----:B------:R-:W-:Y:S02]  /*3ed0*/  @!P4 PRMT R30, R10, 0x7632, R30 ;  /* 0x000076320a1ec816 */ /* 0x000fe4000000001e */
[----:B------:R-:W-:Y:S02]  /*3ee0*/  PRMT R28, R28, 0x5410, RZ ;  /* 0x000054101c1c7816 */ /* 0x000fe400000000ff */
[----:B0-----:R-:W-:Y:S02]  /*3ef0*/  PRMT R25, RZ, 0x7610, R25 ;  /* 0x00007610ff197816 */ /* 0x001fe40000000019 */
[----:B------:R-:W-:Y:S01]  /*3f00*/  PRMT R29, RZ, 0x7610, R29 ;  /* 0x00007610ff1d7816 */ /* 0x000fe2000000001d */
[----:B------:R0:W-:Y:S01]  /*3f10*/  STL [R1+0xbc], R20 ;  /* 0x0000bc1401007387 */ /* 0x0001e20000100800 */
[----:B------:R-:W-:-:S02]  /*3f20*/  PRMT R42, R42, 0x5410, RZ ;  /* 0x000054102a2a7816 */ /* 0x000fc400000000ff */
[----:B------:R-:W-:Y:S01]  /*3f30*/  LOP3.LUT P4, RZ, R14, 0x80, RZ, 0xc0, !PT ;  /* 0x000000800eff7812 */ /* 0x000fe2000788c0ff */
[----:B------:R1:W-:Y:S01]  /*3f40*/  STL [R1+0x40], R18 ;  /* 0x0000401201007387 */ /* 0x0003e20000100800 */
[----:B------:R-:W-:Y:S02]  /*3f50*/  PRMT R26, R26, 0x5410, RZ ;  /* 0x000054101a1a7816 */ /* 0x000fe400000000ff */
[----:B------:R-:W-:Y:S01]  /*3f60*/  @!P5 PRMT R25, R15, 0x7610, R25 ;  /* 0x000076100f19d816 */ /* 0x000fe20000000019 */
[----:B------:R3:W-:Y:S01]  /*3f70*/  STL [R1+0xc0], R16 ;  /* 0x0000c01001007387 */ /* 0x0007e20000100800 */
[----:B------:R-:W-:Y:S02]  /*3f80*/  @!P5 PRMT R28, R28, 0x7610, R15 ;  /* 0x000076101c1cd816 */ /* 0x000fe4000000000f */
[----:B------:R-:W-:Y:S01]  /*3f90*/  @!P5 PRMT R29, R12, 0x7610, R29 ;  /* 0x000076100c1dd816 */ /* 0x000fe2000000001d */
[----:B------:R-:W-:Y:S01]  /*3fa0*/  STL [R1+0xc4], R13 ;  /* 0x0000c40d01007387 */ /* 0x000fe20000100800 */
[----:B------:R-:W-:-:S02]  /*3fb0*/  @!P5 PRMT R42, R42, 0x7610, R12 ;  /* 0x000076102a2ad816 */ /* 0x000fc4000000000c */
[----:B------:R-:W-:Y:S01]  /*3fc0*/  LOP3.LUT P5, RZ, R14, 0x40, RZ, 0xc0, !PT ;  /* 0x000000400eff7812 */ /* 0x000fe200078ac0ff */
[----:B------:R-:W-:Y:S01]  /*3fd0*/  STL [R1+0xcc], R12 ;  /* 0x0000cc0c01007387 */ /* 0x000fe20000100800 */
[----:B------:R-:W-:Y:S02]  /*3fe0*/  @!P2 PRMT R26, R26, 0x7610, R7 ;  /* 0x000076101a1aa816 */ /* 0x000fe40000000007 */
[----:B0-----:R-:W-:Y:S01]  /*3ff0*/  PRMT R20, RZ, 0x7610, R20 ;  /* 0x00007610ff147816 */ /* 0x001fe20000000014 */
[----:B------:R-:W-:Y:S01]  /*4000*/  STL [R1+0x44], R22 ;  /* 0x0000441601007387 */ /* 0x000fe20000100800 */
[----:B------:R-:W-:Y:S02]  /*4010*/  PRMT R28, RZ, 0x7610, R28 ;  /* 0x00007610ff1c7816 */ /* 0x000fe4000000001c */
[----:B------:R-:W-:Y:S01]  /*4020*/  PRMT R27, R27, 0x5410, RZ ;  /* 0x000054101b1b7816 */ /* 0x000fe200000000ff */
[----:B------:R-:W-:Y:S01]  /*4030*/  STL [R1+0x34], R41 ;  /* 0x0000342901007387 */ /* 0x000fe20000100800 */
[----:B-1----:R-:W-:-:S02]  /*4040*/  PRMT R18, RZ, 0x7610, R18 ;  /* 0x00007610ff127816 */ /* 0x002fc40000000012 */
[----:B------:R-:W-:Y:S01]  /*4050*/  PRMT R26, RZ, 0x7610, R26 ;  /* 0x00007610ff1a7816 */ /* 0x000fe2000000001a */
[----:B------:R-:W-:Y:S01]  /*4060*/  STL [R1+0x50], R0 ;  /* 0x0000500001007387 */ /* 0x000fe20000100800 */
[----:B------:R-:W-:Y:S02]  /*4070*/  PRMT R25, R25, 0x5410, RZ ;  /* 0x0000541019197816 */ /* 0x000fe400000000ff */
[----:B------:R-:W-:Y:S01]  /*4080*/  PRMT R42, RZ, 0x7610, R42 ;  /* 0x00007610ff2a7816 */ /* 0x000fe2000000002a */
[----:B------:R-:W-:Y:S01]  /*4090*/  STL [R1+0x48], R11 ;  /* 0x0000480b01007387 */ /* 0x000fe20000100800 */
[C---:B------:R-:W-:Y:S02]  /*40a0*/  @!P2 PRMT R20, R0.reuse, 0x7610, R20 ;  /* 0x000076100014a816 */ /* 0x040fe40000000014 */
[----:B------:R-:W-:Y:S01]  /*40b0*/  @!P2 PRMT R28, R0, 0x7632, R28 ;  /* 0x00007632001ca816 */ /* 0x000fe2000000001c */
[----:B------:R-:W-:Y:S01]  /*40c0*/  STL [R1+0xc8], R10 ;  /* 0x0000c80a01007387 */ /* 0x000fe20000100800 */
[----:B------:R-:W-:-:S02]  /*40d0*/  @!P2 PRMT R27, R27, 0x5410, R7 ;  /* 0x000054101b1ba816 */ /* 0x000fc40000000007 */
[----:B------:R-:W-:Y:S01]  /*40e0*/  ISETP.NE.AND P2, PT, R24, RZ, PT ;  /* 0x000000ff1800720c */ /* 0x000fe20003f45270 */
[----:B------:R-:W-:Y:S01]  /*40f0*/  STL [R1+0xd0], R7 ;  /* 0x0000d00701007387 */ /* 0x000fe20000100800 */
[C---:B------:R-:W-:Y:S02]  /*4100*/  @!P4 PRMT R18, R6.reuse, 0x7610, R18 ;  /* 0x000076100612c816 */ /* 0x040fe40000000012 */
[----:B------:R-:W-:Y:S01]  /*4110*/  @!P4 PRMT R26, R6, 0x7632, R26 ;  /* 0x00007632061ac816 */ /* 0x000fe2000000001a */
[----:B------:R0:W-:Y:S01]  /*4120*/  STL [R1+0x54], R6 ;  /* 0x0000540601007387 */ /* 0x0001e20000100800 */
[----:B------:R-:W-:Y:S02]  /*4130*/  @!P4 PRMT R25, R25, 0x5410, R4 ;  /* 0x000054101919c816 */ /* 0x000fe40000000004 */
[----:B------:R-:W-:Y:S01]  /*4140*/  @!P4 PRMT R42, R4, 0x7632, R42 ;  /* 0x00007632042ac816 */ /* 0x000fe2000000002a */
[----:B------:R-:W-:Y:S01]  /*4150*/  STL [R1+0xa8], R61 ;  /* 0x0000a83d01007387 */ /* 0x000fe20000100800 */
[----:B------:R-:W-:-:S02]  /*4160*/  PRMT R24, RZ, 0x5410, RZ ;  /* 0x00005410ff187816 */ /* 0x000fc400000000ff */
[----:B------:R-:W-:Y:S01]  /*4170*/  LOP3.LUT P4, RZ, R14, 0x10, RZ, 0xc0, !PT ;  /* 0x000000100eff7812 */ /* 0x000fe2000788c0ff */
[----:B------:R1:W-:Y:S01]  /*4180*/  STL [R1+0x2c], R60 ;  /* 0x00002c3c01007387 */ /* 0x0003e20000100800 */
[----:B---3--:R-:W-:Y:S01]  /*4190*/  PRMT R16, R16, 0x5410, RZ ;  /* 0x0000541010107816 */ /* 0x008fe200000000ff */
[----:B0-----:R-:W0:Y:S01]  /*41a0*/  LDC.64 R6, c[0x0][0x3a8] ;  /* 0x0000ea00ff067b82 */ /* 0x001e220000000a00 */
[----:B------:R-:W-:Y:S01]  /*41b0*/  PRMT R23, RZ, 0x7610, R23 ;  /* 0x00007610ff177816 */ /* 0x000fe20000000017 */
[----:B------:R3:W-:Y:S01]  /*41c0*/  STL [R1+0x4c], R15 ;  /* 0x00004c0f01007387 */ /* 0x0007e20000100800 */
[--C-:B------:R-:W-:Y:S02]  /*41d0*/  @!P5 PRMT R24, R24, 0x7610, R2.reuse ;  /* 0x000076101818d816 */ /* 0x100fe40000000002 */
[----:B------:R-:W-:Y:S01]  /*41e0*/  @!P5 PRMT R16, R16, 0x5410, R2 ;  /* 0x000054101010d816 */ /* 0x000fe20000000002 */
[----:B------:R3:W-:Y:S01]  /*41f0*/  STL [R1+0x58], R2 ;  /* 0x0000580201007387 */ /* 0x0007e20000100800 */
[----:B------:R-:W-:-:S02]  /*4200*/  @!P5 PRMT R24, R3, 0x7610, R24 ;  /* 0x000076100318d816 */ /* 0x000fc40000000018 */
[----:B------:R-:W-:Y:S01]  /*4210*/  @!P5 PRMT R23, R3, 0x7632, R23 ;  /* 0x000076320317d816 */ /* 0x000fe20000000017 */
[----:B------:R-:W-:Y:S01]  /*4220*/  UIMAD.WIDE UR6, UR8, 0x8, UR6 ;  /* 0x00000008080678a5 */ /* 0x000fe2000f8e0206 */
[C---:B------:R-:W-:Y:S01]  /*4230*/  LOP3.LUT P5, RZ, R14.reuse, 0x4, RZ, 0xc0, !PT ;  /* 0x000000040eff7812 */ /* 0x040fe200078ac0ff */
[----:B------:R3:W3:Y:S01]  /*4240*/  @!P1 LDG.E R64, desc[UR10][R48.64] ;  /* 0x0000000a30409981 */ /* 0x0006e2000c1e1900 */
[----:B------:R-:W-:Y:S02]  /*4250*/  PRMT R14, R14, 0x5410, RZ ;  /* 0x000054100e0e7816 */ /* 0x000fe400000000ff */
[----:B------:R-:W-:Y:S02]  /*4260*/  PRMT R13, RZ, 0x7610, R13 ;  /* 0x00007610ff0d7816 */ /* 0x000fe4000000000d */
[----:B------:R-:W-:Y:S02]  /*4270*/  @!P3 PRMT R14, R14, 0x5410, R75 ;  /* 0x000054100e0eb816 */ /* 0x000fe4000000004b */
[----:B------:R-:W-:-:S02]  /*4280*/  @!P4 PRMT R13, R73, 0x7610, R13 ;  /* 0x00007610490dc816 */ /* 0x000fc4000000000d */
[----:B------:R-:W-:Y:S02]  /*4290*/  PRMT R9, RZ, 0x7610, R9 ;  /* 0x00007610ff097816 */ /* 0x000fe40000000009 */
[----:B------:R-:W-:Y:S02]  /*42a0*/  PRMT R14, RZ, 0x7610, R14 ;  /* 0x00007610ff0e7816 */ /* 0x000fe4000000000e */
[----:B------:R-:W-:Y:S02]  /*42b0*/  PRMT R13, R13, 0x5410, RZ ;  /* 0x000054100d0d7816 */ /* 0x000fe400000000ff */
[----:B------:R-:W-:Y:S02]  /*42c0*/  PRMT R12, R12, 0x5410, RZ ;  /* 0x000054100c0c7816 */ /* 0x000fe400000000ff */
[C---:B----4-:R-:W-:Y:S02]  /*42d0*/  @!P6 PRMT R9, R46.reuse, 0x7610, R9 ;  /* 0x000076102e09e816 */ /* 0x050fe40000000009 */
[----:B------:R-:W-:-:S02]  /*42e0*/  @!P6 PRMT R14, R46, 0x7632, R14 ;  /* 0x000076322e0ee816 */ /* 0x000fc4000000000e */
[--C-:B--2---:R-:W-:Y:S02]  /*42f0*/  @!P6 PRMT R13, R13, 0x5410, R47.reuse ;  /* 0x000054100d0de816 */ /* 0x104fe4000000002f */
[----:B------:R-:W-:Y:S02]  /*4300*/  @!P6 PRMT R12, R12, 0x7610, R47 ;  /* 0x000076100c0ce816 */ /* 0x000fe4000000002f */
[----:B------:R-:W-:Y:S02]  /*4310*/  ISETP.NE.AND P6, PT, R5, RZ, PT ;  /* 0x000000ff0500720c */ /* 0x000fe40003fc5270 */
[----:B------:R-:W2:Y:S01]  /*4320*/  S2R R5, SR_TID.X ;  /* 0x0000000000057919 */ /* 0x000ea20000002100 */
[----:B------:R-:W-:Y:S02]  /*4330*/  PRMT R22, RZ, 0x5410, RZ ;  /* 0x00005410ff167816 */ /* 0x000fe400000000ff */
[----:B------:R-:W-:Y:S02]  /*4340*/  PRMT R41, R41, 0x5410, RZ ;  /* 0x0000541029297816 */ /* 0x000fe400000000ff */
[----:B------:R-:W-:-:S02]  /*4350*/  @!P3 PRMT R22, R22, 0x7610, R75 ;  /* 0x000076101616b816 */ /* 0x000fc4000000004b */
[----:B------:R-:W-:Y:S02]  /*4360*/  @!P3 PRMT R41, R41, 0x7610, R74 ;  /* 0x000076102929b816 */ /* 0x000fe4000000004a */
[----:B------:R-:W-:Y:S02]  /*4370*/  @!P3 PRMT R22, R74, 0x7610, R22 ;  /* 0x000076104a16b816 */ /* 0x000fe40000000016 */
[C---:B------:R-:W-:Y:S02]  /*4380*/  ISETP.NE.AND P3, PT, R19.reuse, RZ, PT ;  /* 0x000000ff1300720c */ /* 0x040fe40003f65270 */
[----:B------:R-:W-:Y:S02]  /*4390*/  PRMT R21, RZ, 0x7610, R21 ;  /* 0x00007610ff157816 */ /* 0x000fe40000000015 */
[----:B------:R-:W-:Y:S02]  /*43a0*/  PRMT R20, R20, 0x5410, RZ ;  /* 0x0000541014147816 */ /* 0x000fe400000000ff */
[----:B------:R-:W-:-:S02]  /*43b0*/  PRMT R19, R19, 0x5410, RZ ;  /* 0x0000541013137816 */ /* 0x000fc400000000ff */
[----:B------:R-:W-:Y:S02]  /*43c0*/  @!P4 PRMT R21, R73, 0x7632, R21 ;  /* 0x000076324915c816 */ /* 0x000fe40000000015 */
[--C-:B------:R-:W-:Y:S02]  /*43d0*/  @!P4 PRMT R20, R20, 0x5410, R69.reuse ;  /* 0x000054101414c816 */ /* 0x100fe40000000045 */
[----:B------:R-:W-:Y:S02]  /*43e0*/  @!P4 PRMT R19, R19, 0x7610, R69 ;  /* 0x000076101313c816 */ /* 0x000fe40000000045 */
[----:B------:R-:W-:Y:S02]  /*43f0*/  ISETP.NE.AND P4, PT, R51, RZ, PT ;  /* 0x000000ff3300720c */ /* 0x000fe40003f85270 */
[----:B--2---:R-:W-:Y:S02]  /*4400*/  LOP3.LUT R0, R5, 0xffff, RZ, 0xc0, !PT ;  /* 0x0000ffff05007812 */ /* 0x004fe400078ec0ff */
[----:B------:R-:W-:-:S03]  /*4410*/  PRMT R11, RZ, 0x7610, R11 ;  /* 0x00007610ff0b7816 */ /* 0x000fc6000000000b */
[----:B------:R-:W-:Y:S01]  /*4420*/  IMAD R0, R0, 0x889, RZ ;  /* 0x0000088900007824 */ /* 0x000fe200078e02ff */
[----:B------:R-:W-:Y:S02]  /*4430*/  PRMT R19, RZ, 0x7610, R19 ;  /* 0x00007610ff137816 */ /* 0x000fe40000000013 */
[----:B------:R-:W-:Y:S02]  /*4440*/  PRMT R18, R18, 0x5410, RZ ;  /* 0x0000541012127816 */ /* 0x000fe400000000ff */
[----:B------:R-:W-:Y:S02]  /*4450*/  PRMT R41, RZ, 0x7610, R41 ;  /* 0x00007610ff297816 */ /* 0x000fe40000000029 */
[----:B------:R-:W-:Y:S02]  /*4460*/  SHF.R.U32.HI R0, RZ, 0x10, R0 ;  /* 0x00000010ff007819 */ /* 0x000fe40000011600 */
[C---:B------:R-:W-:Y:S02]  /*4470*/  @!P4 PRMT R11, R45.reuse, 0x7610, R11 ;  /* 0x000076102d0bc816 */ /* 0x040fe4000000000b */
[----:B------:R-:W-:-:S02]  /*4480*/  @!P4 PRMT R19, R45, 0x7632, R19 ;  /* 0x000076322d13c816 */ /* 0x000fc40000000013 */
[----:B------:R-:W-:Y:S02]  /*4490*/  @!P4 PRMT R18, R18, 0x5410, R44 ;  /* 0x000054101212c816 */ /* 0x000fe4000000002c */
[----:B------:R-:W-:Y:S02]  /*44a0*/  @!P4 PRMT R41, R44, 0x7632, R41 ;  /* 0x000076322c29c816 */ /* 0x000fe40000000029 */
[----:B------:R-:W-:Y:S02]  /*44b0*/  ISETP.NE.AND P4, PT, R17, RZ, PT ;  /* 0x000000ff1100720c */ /* 0x000fe40003f85270 */
[----:B------:R-:W-:Y:S02]  /*44c0*/  PRMT R17, RZ, 0x5410, RZ ;  /* 0x00005410ff117816 */ /* 0x000fe400000000ff */
[----:B------:R-:W-:Y:S02]  /*44d0*/  PRMT R0, R0, 0x9910, RZ ;  /* 0x0000991000007816 */ /* 0x000fe400000000ff */
[----:B------:R-:W-:-:S02]  /*44e0*/  PRMT R10, R10, 0x5410, RZ ;  /* 0x000054100a0a7816 */ /* 0x000fc400000000ff */
[----:B------:R-:W-:Y:S01]  /*44f0*/  PRMT R16, RZ, 0x7610, R16 ;  /* 0x00007610ff107816 */ /* 0x000fe20000000010 */
[----:B------:R-:W-:Y:S01]  /*4500*/  IMAD R0, R0, 0x1e, RZ ;  /* 0x0000001e00007824 */ /* 0x000fe200078e02ff */
[--C-:B------:R-:W-:Y:S02]  /*4510*/  @!P5 PRMT R17, R17, 0x7610, R68.reuse ;  /* 0x000076101111d816 */ /* 0x100fe40000000044 */
[----:B------:R-:W-:Y:S02]  /*4520*/  @!P5 PRMT R10, R10, 0x5410, R68 ;  /* 0x000054100a0ad816 */ /* 0x000fe40000000044 */
[----:B-1----:R-:W-:Y:S02]  /*4530*/  CS2R R60, SRZ ;  /* 0x00000000003c7805 */ /* 0x002fe4000001ff00 */
[----:B------:R-:W-:Y:S02]  /*4540*/  @!P5 PRMT R17, R67, 0x7610, R17 ;  /* 0x000076104311d816 */ /* 0x000fe40000000011 */
[----:B---3--:R-:W-:-:S02]  /*4550*/  PRMT R15, RZ, 0x5410, RZ ;  /* 0x00005410ff0f7816 */ /* 0x008fc400000000ff */
[----:B------:R-:W-:Y:S01]  /*4560*/  PRMT R40, R40, 0x5410, RZ ;  /* 0x0000541028287816 */ /* 0x000fe200000000ff */
[----:B------:R-:W2:Y:S01]  /*4570*/  @!P0 LDG.E R60, desc[UR10][R112.64] ;  /* 0x0000000a703c8981 */ /* 0x000ea2000c1e1900 */
[----:B------:R-:W-:Y:S02]  /*4580*/  @!P5 PRMT R16, R67, 0x7632, R16 ;  /* 0x000076324310d816 */ /* 0x000fe40000000010 */
[----:B------:R-:W-:Y:S02]  /*4590*/  ISETP.NE.AND P5, PT, R56, RZ, PT ;  /* 0x000000ff3800720c */ /* 0x000fe40003fa5270 */
[----:B------:R-:W-:Y:S02]  /*45a0*/  MOV R2, UR13 ;  /* 0x0000000d00027c02 */ /* 0x000fe40008000f00 */
[----:B------:R-:W-:Y:S02]  /*45b0*/  CS2R R48, SRZ ;  /* 0x0000000000307805 */ /* 0x000fe4000001ff00 */
[----:B------:R-:W-:Y:S01]  /*45c0*/  IADD3 R0, PT, PT, RZ, -R0, RZ ;  /* 0x80000000ff007210 */ /* 0x000fe20007ffe0ff */
[----:B------:R-:W3:Y:S03]  /*45d0*/  @!P1 LDG.E R61, desc[UR10][R110.64] ;  /* 0x0000000a6e3d9981 */ /* 0x000ee6000c1e1900 */
[----:B------:R-:W-:Y:S01]  /*45e0*/  PRMT R0, R0, 0x7710, RZ ;  /* 0x0000771000007816 */ /* 0x000fe200000000ff */
[----:B------:R-:W4:Y:S03]  /*45f0*/  @!P4 LDG.E R58, desc[UR10][R100.64] ;  /* 0x0000000a643ac981 */ /* 0x000f26000c1e1900 */
[----:B------:R-:W-:-:S02]  /*4600*/  IADD3 R0, PT, PT, R0, R5, RZ ;  /* 0x0000000500007210 */ /* 0x000fc40007ffe0ff */
[----:B------:R-:W-:Y:S01]  /*4610*/  PRMT R10, RZ, 0x7610, R10 ;  /* 0x00007610ff0a7816 */ /* 0x000fe2000000000a */
[----:B------:R-:W-:Y:S01]  /*4620*/  HFMA2 R56, -RZ, RZ, 0, 0 ;  /* 0x00000000ff387431 */ /* 0x000fe200000001ff */
[----:B------:R-:W-:Y:S01]  /*4630*/  @!P5 PRMT R15, R15, 0x7610, R66 ;  /* 0x000076100f0fd816 */ /* 0x000fe20000000042 */
[----:B------:R-:W3:Y:S01]  /*4640*/  @!P2 LDG.E R48, desc[UR10][R108.64] ;  /* 0x0000000a6c30a981 */ /* 0x000ee2000c1e1900 */
[----:B------:R-:W-:Y:S02]  /*4650*/  SHF.L.U32 R0, R0, 0x1, RZ ;  /* 0x0000000100007819 */ /* 0x000fe400000006ff */
[----:B------:R-:W-:Y:S01]  /*4660*/  @!P5 PRMT R10, R66, 0x7610, R10 ;  /* 0x00007610420ad816 */ /* 0x000fe2000000000a */
[----:B------:R-:W4:Y:S01]  /*4670*/  @!P2 LDG.E R49, desc[UR10][R106.64] ;  /* 0x0000000a6a31a981 */ /* 0x000f22000c1e1900 */
[----:B------:R-:W-:Y:S02]  /*4680*/  @!P5 PRMT R15, R65, 0x7610, R15 ;  /* 0x00007610410fd816 */ /* 0x000fe4000000000f */
[----:B------:R-:W-:-:S02]  /*4690*/  @!P5 PRMT R40, R40, 0x7610, R65 ;  /* 0x000076102828d816 */ /* 0x000fc40000000041 */
[----:B------:R-:W-:Y:S02]  /*46a0*/  LOP3.LUT R0, R0, 0xffff, RZ, 0xc0, !PT ;  /* 0x0000ffff00007812 */ /* 0x000fe400078ec0ff */
[----:B------:R-:W-:Y:S02]  /*46b0*/  ISETP.NE.AND P5, PT, R53, RZ, PT ;  /* 0x000000ff3500720c */ /* 0x000fe40003fa5270 */
[----:B------:R-:W-:Y:S01]  /*46c0*/  MOV R53, RZ ;  /* 0x000000ff00357202 */ /* 0x000fe20000000f00 */
[----:B------:R-:W-:-:S05]  /*46d0*/  IMAD R2, R2, 0x3c, R0 ;  /* 0x0000003c02027824 */ /* 0x000fca00078e0200 */
[----:B------:R0:W4:Y:S01]  /*46e0*/  @!P6 LDG.E R53, desc[UR10][R88.64] ;  /* 0x0000000a5835e981 */ /* 0x000122000c1e1900 */
[----:B------:R-:W-:-:S04]  /*46f0*/  MOV R57, RZ ;  /* 0x000000ff00397202 */ /* 0x000fc80000000f00 */
[----:B------:R1:W4:Y:S01]  /*4700*/  @!P5 LDG.E R56, desc[UR10][R54.64] ;  /* 0x0000000a3638d981 */ /* 0x000322000c1e1900 */
[----:B------:R-:W-:Y:S01]  /*4710*/  MOV R50, RZ ;  /* 0x000000ff00327202 */ /* 0x000fe20000000f00 */
[----:B------:R-:W-:Y:S02]  /*4720*/  HFMA2 R51, -RZ, RZ, 0, 0 ;  /* 0x00000000ff337431 */ /* 0x000fe400000001ff */
[----:B------:R-:W4:Y:S01]  /*4730*/  @!P4 LDG.E R57, desc[UR10][R98.64] ;  /* 0x0000000a6239c981 */ /* 0x000f22000c1e1900 */
[----:B0-----:R-:W-:Y:S01]  /*4740*/  IMAD.WIDE R88, R2, 0x4, R6 ;  /* 0x0000000402587825 */ /* 0x001fe200078e0206 */
[----:B------:R-:W-:Y:S02]  /*4750*/  MOV R6, UR6 ;  /* 0x0000000600067c02 */ /* 0x000fe40008000f00 */
[----:B------:R-:W-:Y:S01]  /*4760*/  MOV R7, UR7 ;  /* 0x0000000700077c02 */ /* 0x000fe20008000f00 */
[----:B------:R-:W4:Y:S01]  /*4770*/  @!P3 LDG.E R50, desc[UR10][R104.64] ;  /* 0x0000000a6832b981 */ /* 0x000f22000c1e1900 */
[----:B-1----:R-:W-:-:S03]  /*4780*/  CS2R R54, SRZ ;  /* 0x0000000000367805 */ /* 0x002fc6000001ff00 */
[----:B------:R-:W4:Y:S04]  /*4790*/  @!P3 LDG.E R51, desc[UR10][R102.64] ;  /* 0x0000000a6633b981 */ /* 0x000f28000c1e1900 */
[----:B------:R-:W3:Y:S04]  /*47a0*/  LDG.E.64 R6, desc[UR10][R6.64] ;  /* 0x0000000a06067981 */ /* 0x000ee8000c1e1b00 */
[----:B------:R-:W4:Y:S04]  /*47b0*/  @!P5 LDG.E R55, desc[UR10][R96.64] ;  /* 0x0000000a6037d981 */ /* 0x000f28000c1e1900 */
[----:B------:R-:W4:Y:S01]  /*47c0*/  @!P6 LDG.E R54, desc[UR10][R94.64] ;  /* 0x0000000a5e36e981 */ /* 0x000f22000c1e1900 */
[----:B------:R-:W-:-:S02]  /*47d0*/  PRMT R8, RZ, 0x7610, R8 ;  /* 0x00007610ff087816 */ /* 0x000fc40000000008 */
[----:B------:R-:W-:Y:S02]  /*47e0*/  PRMT R12, RZ, 0x7610, R12 ;  /* 0x00007610ff0c7816 */ /* 0x000fe4000000000c */
[----:B------:R-:W-:Y:S02]  /*47f0*/  PRMT R11, R11, 0x5410, RZ ;  /* 0x000054100b0b7816 */ /* 0x000fe400000000ff */
[----:B------:R-:W-:Y:S01]  /*4800*/  PRMT R35, R35, 0x5410, RZ ;  /* 0x0000541023237816 */ /* 0x000fe200000000ff */
[----:B------:R-:W-:Y:S01]  /*4810*/  STL [R1+0xd4], R4 ;  /* 0x0000d40401007387 */ /* 0x000fe20000100800 */
[C---:B------:R-:W-:Y:S02]  /*4820*/  @!P0 PRMT R8, R59.reuse, 0x7610, R8 ;  /* 0x000076103b088816 */ /* 0x040fe40000000008 */
[----:B------:R-:W-:Y:S01]  /*4830*/  @!P0 PRMT R12, R59, 0x7632, R12 ;  /* 0x000076323b0c8816 */ /* 0x000fe2000000000c */
[----:B------:R-:W-:Y:S04]  /*4840*/  STL [R1+0xd8], R3 ;  /* 0x0000d80301007387 */ /* 0x000fe80000100800 */
[----:B------:R0:W-:Y:S04]  /*4850*/  STL [R1+0x70], R46 ;  /* 0x0000702e01007387 */ /* 0x0001e80000100800 */
[----:B------:R1:W-:Y:S01]  /*4860*/  STL [R1+0xf0], R47 ;  /* 0x0000f02f01007387 */ /* 0x0003e20000100800 */
[----:B0-----:R-:W-:-:S02]  /*4870*/  PRMT R46, RZ, 0x5410, RZ ;  /* 0x00005410ff2e7816 */ /* 0x001fc400000000ff */
[----:B-1----:R-:W-:Y:S01]  /*4880*/  PRMT R47, RZ, 0x5410, RZ ;  /* 0x00005410ff2f7816 */ /* 0x002fe200000000ff */
        /* <DEDUP_REMOVED lines=8> */
[----:B------:R-:W-:Y:S01]  /*4910*/  STL [R1+0x74], R59 ;  /* 0x0000743b01007387 */ /* 0x000fe20000100800 */
[----:B------:R-:W-:Y:S01]  /*4920*/  UISETP.NE.AND UP1, UPT, UR9, URZ, UPT ;  /* 0x000000ff0900728c */ /* 0x000fe2000bf25270 */
[----:B------:R-:W-:-:S02]  /*4930*/  PRMT R87, RZ, 0x5410, RZ ;  /* 0x00005410ff577816 */ /* 0x000fc400000000ff */
[----:B------:R0:W-:Y:S01]  /*4940*/  STL [R1+0x64], R45 ;  /* 0x0000642d01007387 */ /* 0x0001e20000100800 */
[----:B------:R-:W-:-:S03]  /*4950*/  PRMT R90, RZ, 0x5410, RZ ;  /* 0x00005410ff5a7816 */ /* 0x000fc600000000ff */
[----:B------:R1:W-:Y:S01]  /*4960*/  STL [R1+0xe4], R44 ;  /* 0x0000e42c01007387 */ /* 0x0003e20000100800 */
[----:B0-----:R-:W-:Y:S02]  /*4970*/  PRMT R45, RZ, 0x5410, RZ ;  /* 0x00005410ff2d7816 */ /* 0x001fe400000000ff */
[----:B-1----:R-:W-:Y:S01]  /*4980*/  PRMT R44, RZ, 0x5410, RZ ;  /* 0x00005410ff2c7816 */ /* 0x002fe200000000ff */
[----:B------:R-:W-:Y:S01]  /*4990*/  STL [R1+0xf8], R64 ;  /* 0x0000f84001007387 */ /* 0x000fe20000100800 */
[--C-:B--2---:R-:W-:Y:S02]  /*49a0*/  @!P0 PRMT R11, R11, 0x5410, R60.reuse ;  /* 0x000054100b0b8816 */ /* 0x104fe4000000003c */
[----:B------:R-:W-:Y:S02]  /*49b0*/  @!P0 PRMT R35, R35, 0x7610, R60 ;  /* 0x0000761023238816 */ /* 0x000fe4000000003c */
[----:B------:R-:W-:-:S13]  /*49c0*/  ISETP.NE.AND P0, PT, RZ, UR9, PT ;  /* 0x00000009ff007c0c */ /* 0x000fda000bf05270 */
[----:B------:R-:W0:Y:S02]  /*49d0*/  @P0 LDC.64 R4, c[0x0][0x3b0] ;  /* 0x0000ec00ff040b82 */ /* 0x000e240000000a00 */
[----:B0-----:R-:W-:Y:S01]  /*49e0*/  @P0 IMAD.WIDE R4, R2, 0x4, R4 ;  /* 0x0000000402040825 */ /* 0x001fe200078e0204 */
[----:B------:R-:W-:-:S06]  /*49f0*/  CS2R R2, SRZ ;  /* 0x0000000000027805 */ /* 0x000fcc000001ff00 */
[----:B------:R-:W5:Y:S01]  /*4a00*/  @P0 LDG.E.64 R2, desc[UR10][R4.64] ;  /* 0x0000000a04020981 */ /* 0x000f62000c1e1b00 */
[----:B---3--:R-:W-:-:S03]  /*4a10*/  R2UR UR28, R6 ;  /* 0x00000000061c72ca */ /* 0x008fc600000e0000 */
[----:B------:R-:W-:Y:S01]  /*4a20*/  STL [R1+0xf4], R60 ;  /* 0x0000f43c01007387 */ /* 0x000fe20000100800 */
[----:B------:R-:W-:Y:S02]  /*4a30*/  @!P2 PRMT R46, R48, 0x7610, R46 ;  /* 0x00007610302ea816 */ /* 0x000fe4000000002e */
[----:B----4-:R-:W-:Y:S01]  /*4a40*/  @!P2 PRMT R47, R49, 0x7610, R47 ;  /* 0x00007610312fa816 */ /* 0x010fe2000000002f */
[----:B------:R-:W-:Y:S04]  /*4a50*/  STL [R1+0x78], R61 ;  /* 0x0000783d01007387 */ /* 0x000fe80000100800 */
[----:B------:R-:W-:Y:S02]  /*4a60*/  STL [R1+0x84], R58 ;  /* 0x0000843a01007387 */ /* 0x000fe40000100800 */
[----:B------:R-:W-:-:S02]  /*4a70*/  MOV R6, UR28 ;  /* 0x0000001c00067c02 */ /* 0x000fc40008000f00 */
[----:B------:R-:W-:Y:S03]  /*4a80*/  STL [R1+0x104], R57 ;  /* 0x0001043901007387 */ /* 0x000fe60000100800 */
[----:B------:R-:W-:Y:S01]  /*4a90*/  FFMA.FTZ R7, -R6, UR28, R7 ;  /* 0x0000001c06077c23 */ /* 0x000fe20008010107 */
[----:B------:R-:W-:Y:S04]  /*4aa0*/  STL [R1+0x88], R56 ;  /* 0x0000883801007387 */ /* 0x000fe80000100800 */
[C---:B------:R-:W-:Y:S01]  /*4ab0*/  FSETP.GTU.FTZ.AND P0, PT, R7.reuse, RZ, PT ;  /* 0x000000ff0700720b */ /* 0x040fe20003f1c000 */
[----:B------:R-:W-:Y:S04]  /*4ac0*/  STL [R1+0x108], R55 ;  /* 0x0001083701007387 */ /* 0x000fe80000100800 */
[----:B------:R-:W-:Y:S04]  /*4ad0*/  STL [R1+0x8c], R54 ;  /* 0x00008c3601007387 */ /* 0x000fe80000100800 */
[----:B------:R-:W-:Y:S04]  /*4ae0*/  STL [R1+0x10c], R53 ;  /* 0x00010c3501007387 */ /* 0x000fe80000100800 */
[----:B------:R-:W-:Y:S01]  /*4af0*/  VOTEU.ANY UP0, P0 ;  /* 0x0000000000ff7886 */ /* 0x000fe20000000100 */
[----:B------:R0:W-:Y:S04]  /*4b00*/  STL [R1+0x7c], R48 ;  /* 0x00007c3001007387 */ /* 0x0001e80000100800 */
[----:B------:R-:W1:Y:S01]  /*4b10*/  @UP0 LDCU UR5, c[0x0][0x3c0] ;  /* 0x00007800ff0507ac */ /* 0x000e620008000800 */
[----:B------:R-:W-:Y:S01]  /*4b20*/  PLOP3.LUT P0, PT, PT, PT, UP0, 0x80, 0x8 ;  /* 0x000000000008781c */ /* 0x000fe20003f0f008 */
[----:B------:R2:W-:Y:S04]  /*4b30*/  STL [R1+0xfc], R49 ;  /* 0x0000fc3101007387 */ /* 0x0005e80000100800 */
[----:B------:R3:W5:Y:S08]  /*4b40*/  LDG.E.64 R4, desc[UR10][R88.64] ;  /* 0x0000000a58047981 */ /* 0x000770000c1e1b00 */
[----:B-1----:R-:W-:-:S06]  /*4b50*/  @P0 FADD.FTZ R6, R7, UR5 ;  /* 0x0000000507060e21 */ /* 0x002fcc0008010000 */
[----:B------:R-:W1:Y:S01]  /*4b60*/  @P0 MUFU.RSQ R6, R6 ;  /* 0x0000000600060308 */ /* 0x000e620000001400 */
[----:B------:R-:W-:Y:S02]  /*4b70*/  @!P2 PRMT R46, R46, 0x7610, R48 ;  /* 0x000076102e2ea816 */ /* 0x000fe40000000030 */
[----:B------:R-:W-:Y:S02]  /*4b80*/  @!P2 PRMT R47, R47, 0x7610, R49 ;  /* 0x000076102f2fa816 */ /* 0x000fe40000000031 */
[----:B0-----:R-:W-:Y:S02]  /*4b90*/  PRMT R48, RZ, 0x5410, RZ ;  /* 0x00005410ff307816 */ /* 0x001fe400000000ff */
[----:B--2---:R-:W-:Y:S02]  /*4ba0*/  PRMT R49, RZ, 0x5410, RZ ;  /* 0x00005410ff317816 */ /* 0x004fe400000000ff */
[----:B------:R-:W-:Y:S02]  /*4bb0*/  @!P3 PRMT R48, R50, 0x7610, R48 ;  /* 0x000076103230b816 */ /* 0x000fe40000000030 */
[----:B------:R-:W-:Y:S01]  /*4bc0*/  @!P3 PRMT R49, R51, 0x7610, R49 ;  /* 0x000076103331b816 */ /* 0x000fe20000000031 */
[----:B------:R0:W-:Y:S01]  /*4bd0*/  STL [R1+0x80], R50 ;  /* 0x0000803201007387 */ /* 0x0001e20000100800 */
[----:B------:R-:W-:-:S02]  /*4be0*/  @!P3 PRMT R48, R48, 0x7610, R50 ;  /* 0x000076103030b816 */ /* 0x000fc40000000032 */
[----:B------:R-:W-:Y:S01]  /*4bf0*/  @!P3 PRMT R49, R49, 0x7610, R51 ;  /* 0x000076103131b816 */ /* 0x000fe20000000033 */
[----:B------:R2:W-:Y:S01]  /*4c00*/  STL [R1+0x100], R51 ;  /* 0x0001003301007387 */ /* 0x0005e20000100800 */
[----:B-1----:R-:W-:Y:S02]  /*4c10*/  @P0 R2UR UR5, R6 ;  /* 0x00000000060502ca */ /* 0x002fe400000e0000 */
[----:B---3--:R-:W-:Y:S02]  /*4c20*/  PRMT R88, RZ, 0x5410, RZ ;  /* 0x00005410ff587816 */ /* 0x008fe400000000ff */
[----:B0-----:R-:W-:Y:S02]  /*4c30*/  PRMT R50, RZ, 0x5410, RZ ;  /* 0x00005410ff327816 */ /* 0x001fe400000000ff */
[----:B------:R-:W-:Y:S02]  /*4c40*/  PRMT R89, RZ, 0x5410, RZ ;  /* 0x00005410ff597816 */ /* 0x000fe400000000ff */
[----:B--2---:R-:W-:-:S02]  /*4c50*/  PRMT R51, RZ, 0x5410, RZ ;  /* 0x00005410ff337816 */ /* 0x004fc400000000ff */
[----:B------:R-:W-:Y:S02]  /*4c60*/  @!P1 PRMT R44, R61, 0x7610, R44 ;  /* 0x000076103d2c9816 */ /* 0x000fe4000000002c */
[----:B------:R-:W-:Y:S02]  /*4c70*/  @!P1 PRMT R45, R64, 0x7610, R45 ;  /* 0x00007610402d9816 */ /* 0x000fe4000000002d */
[----:B------:R-:W-:Y:S02]  /*4c80*/  @!P4 PRMT R50, R58, 0x7610, R50 ;  /* 0x000076103a32c816 */ /* 0x000fe40000000032 */
[----:B------:R-:W-:Y:S02]  /*4c90*/  @!P4 PRMT R51, R57, 0x7610, R51 ;  /* 0x000076103933c816 */ /* 0x000fe40000000033 */
[----:B------:R-:W-:Y:S02]  /*4ca0*/  @!P5 PRMT R87, R56, 0x7610, R87 ;  /* 0x000076103857d816 */ /* 0x000fe40000000057 */
[----:B------:R-:W-:-:S02]  /*4cb0*/  @!P5 PRMT R88, R55, 0x7610, R88 ;  /* 0x000076103758d816 */ /* 0x000fc40000000058 */
        /* <DEDUP_REMOVED lines=9> */
[----:B------:R-:W-:Y:S01]  /*4d50*/  @!P6 PRMT R90, R90, 0x7610, R53 ;  /* 0x000076105a5ae816 */ /* 0x000fe20000000035 */
[----:B------:R-:W-:Y:S01]  /*4d60*/  UMOV UR16, 0x3f800000 ;  /* 0x3f80000000107882 */ /* 0x000fe20000000000 */
[----:B------:R-:W-:Y:S01]  /*4d70*/  @UP0 UMOV UR16, UR5 ;  /* 0x0000000500100c82 */ /* 0x000fe20008000000 */
[----:B------:R-:W-:Y:S05]  /*4d80*/  BRA.U UP1, `(.L_x_795) ;  /* 0x0000002501047547 */ /* 0x000fea000b800000 */
[--C-:B------:R-:W-:Y:S02]  /*4d90*/  HADD2.F32 R53, -RZ, R114.reuse.H1_H1 ;  /* 0x30000072ff357230 */ /* 0x100fe40000004100 */
[----:B------:R-:W-:Y:S02]  /*4da0*/  HADD2.F32 R56, -RZ, R93.H1_H1 ;  /* 0x3000005dff387230 */ /* 0x000fe40000004100 */
[----:B------:R-:W-:Y:S02]  /*4db0*/  HADD2.F32 R59, -RZ, R114.H0_H0 ;  /* 0x20000072ff3b7230 */ /* 0x000fe40000004100 */
[----:B------:R-:W-:Y:S01]  /*4dc0*/  FADD.FTZ R53, R53, -UR28 ;  /* 0x8000001c35357e21 */ /* 0x000fe20008010000 */
[----:B------:R-:W-:Y:S02]  /*4dd0*/  HADD2.F32 R57, -RZ, R76.H1_H1 ;  /* 0x3000004cff397230 */ /* 0x000fe40000004100 */
[----:B-----5:R-:W-:Y:S01]  /*4de0*/  FMUL.FTZ R61, R4, R56 ;  /* 0x00000038043d7220 */ /* 0x020fe20000410000 */
[----:B------:R-:W-:-:S02]  /*4df0*/  HADD2.F32 R60, -RZ, R84.H1_H1 ;  /* 0x30000054ff3c7230 */ /* 0x000fc40000004100 */
[----:B------:R-:W-:Y:S01]  /*4e00*/  FMUL.FTZ R53, R53, UR16 ;  /* 0x0000001035357c20 */ /* 0x000fe20008410000 */
[----:B------:R-:W-:Y:S01]  /*4e10*/  FADD.FTZ R59, R59, -UR28 ;  /* 0x8000001c3b3b7e21 */ /* 0x000fe20008010000 */
[----:B------:R-:W-:Y:S01]  /*4e20*/  FADD.FTZ R57, R57, -UR28 ;  /* 0x8000001c39397e21 */ /* 0x000fe20008010000 */
[----:B------:R-:W-:Y:S01]  /*4e30*/  FADD.FTZ R54, RZ, R61 ;  /* 0x0000003dff367221 */ /* 0x000fe20000010000 */
[----:B------:R-:W-:Y:S02]  /*4e40*/  HADD2.F32 R58, -RZ, R76.H0_H0 ;  /* 0x2000004cff3a7230 */ /* 0x000fe40000004100 */
[----:B------:R-:W-:Y:S01]  /*4e50*/  FFMA.FTZ R61, R53, R61, RZ ;  /* 0x0000003d353d7223 */ /* 0x000fe200000100ff */
[----:B------:R-:W-:Y:S02]  /*4e60*/  HADD2.F32 R55, -RZ, R84.H0_H0 ;  /* 0x20000054ff377230 */ /* 0x000fe40000004100 */
[----:B------:R-:W-:Y:S01]  /*4e70*/  FFMA.FTZ R53, R56, R53, RZ ;  /* 0x0000003538357223 */ /* 0x000fe200000100ff */
[----:B------:R-:W-:Y:S01]  /*4e80*/  FMUL.FTZ R6, R5, R60 ;  /* 0x0000003c05067220 */ /* 0x000fe20000410000 */
[----:B------:R-:W-:Y:S01]  /*4e90*/  FMUL.FTZ R59, R59, UR16 ;  /* 0x000000103b3b7c20 */ /* 0x000fe20008410000 */
[----:B------:R-:W-:Y:S01]  /*4ea0*/  FADD.FTZ R56, RZ, R56 ;  /* 0x00000038ff387221 */ /* 0x000fe20000010000 */
[----:B------:R-:W-:Y:S01]  /*4eb0*/  FMUL.FTZ R57, R57, UR16 ;  /* 0x0000001039397c20 */ /* 0x000fe20008410000 */
[----:B------:R-:W-:Y:S01]  /*4ec0*/  FADD.FTZ R58, R58, -UR28 ;  /* 0x8000001c3a3a7e21 */ /* 0x000fe20008010000 */
[----:B------:R-:W-:Y:S01]  /*4ed0*/  FADD.FTZ R54, R6, R54 ;  /* 0x0000003606367221 */ /* 0x000fe20000010000 */
[----:B------:R-:W-:Y:S01]  /*4ee0*/  FFMA.FTZ R61, R59, R6, R61 ;  /* 0x000000063b3d7223 */ /* 0x000fe2000001003d */
[----:B------:R-:W-:-:S02]  /*4ef0*/  HADD2.F32 R7, -RZ, R83.H1_H1 ;  /* 0x30000053ff077230 */ /* 0x000fc40000004100 */
[C---:B------:R-:W-:Y:S01]  /*4f00*/  FADD.FTZ R56, R55.reuse, R56 ;  /* 0x0000003837387221 */ /* 0x040fe20000010000 */
[----:B------:R-:W-:Y:S01]  /*4f10*/  FFMA.FTZ R53, R55, R57, R53 ;  /* 0x0000003937357223 */ /* 0x000fe20000010035 */
[----:B------:R-:W-:Y:S02]  /*4f20*/  HADD2.F32 R6, -RZ, R83.H0_H0 ;  /* 0x20000053ff067230 */ /* 0x000fe40000004100 */
[----:B------:R-:W-:Y:S01]  /*4f30*/  FFMA.FTZ R59, R60, R59, RZ ;  /* 0x0000003b3c3b7223 */ /* 0x000fe200000100ff */
[----:B------:R-:W-:Y:S01]  /*4f40*/  FMUL.FTZ R55, R4, R55 ;  /* 0x0000003704377220 */ /* 0x000fe20000410000 */
[----:B------:R-:W-:Y:S01]  /*4f50*/  FADD.FTZ R60, RZ, R60 ;  /* 0x0000003cff3c7221 */ /* 0x000fe20000010000 */
[----:B------:R-:W-:Y:S01]  /*4f60*/  FMUL.FTZ R58, R58, UR16 ;  /* 0x000000103a3a7c20 */ /* 0x000fe20008410000 */
[----:B------:R-:W-:Y:S01]  /*4f70*/  FADD.FTZ R7, R7, -UR28 ;  /* 0x8000001c07077e21 */ /* 0x000fe20008010000 */
[----:B------:R-:W-:Y:S01]  /*4f80*/  FADD.FTZ R54, R54, R55 ;  /* 0x0000003736367221 */ /* 0x000fe20000010000 */
[C---:B------:R-:W-:Y:S01]  /*4f90*/  FADD.FTZ R60, R6.reuse, R60 ;  /* 0x0000003c063c7221 */ /* 0x040fe20000010000 */
[----:B------:R-:W-:Y:S01]  /*4fa0*/  FFMA.FTZ R59, R6, R58, R59 ;  /* 0x0000003a063b7223 */ /* 0x000fe2000001003b */
[----:B------:R-:W-:Y:S01]  /*4fb0*/  FFMA.FTZ R55, R57, R55, R61 ;  /* 0x0000003739377223 */ /* 0x000fe2000001003d */
[----:B------:R-:W-:Y:S01]  /*4fc0*/  FMUL.FTZ R6, R5, R6 ;  /* 0x0000000605067220 */ /* 0x000fe20000410000 */
[----:B------:R-:W-:-:S02]  /*4fd0*/  HADD2.F32 R57, -RZ, R70.H1_H1 ;  /* 0x30000046ff397230 */ /* 0x000fc40000004100 */
[----:B------:R-:W-:Y:S01]  /*4fe0*/  FMUL.FTZ R7, R7, UR16 ;  /* 0x0000001007077c20 */ /* 0x000fe20008410000 */
[--C-:B------:R-:W-:Y:S02]  /*4ff0*/  HADD2.F32 R61, -RZ, R82.reuse.H1_H1 ;  /* 0x30000052ff3d7230 */ /* 0x100fe40000004100 */
[----:B------:R-:W-:Y:S01]  /*5000*/  FADD.FTZ R54, R6, R54 ;  /* 0x0000003606367221 */ /* 0x000fe20000010000 */
[----:B------:R-:W-:Y:S01]  /*5010*/  FFMA.FTZ R55, R58, R6, R55 ;  /* 0x000000063a377223 */ /* 0x000fe20000010037 */
[----:B------:R-:W-:Y:S01]  /*5020*/  FMUL.FTZ R6, R4, R57 ;  /* 0x0000003904067220 */ /* 0x000fe20000410000 */
[----:B------:R-:W-:Y:S01]  /*5030*/  FADD.FTZ R56, R56, R57 ;  /* 0x0000003938387221 */ /* 0x000fe20000010000 */
[----:B------:R-:W-:Y:S01]  /*5040*/  FFMA.FTZ R57, R57, R7, R53 ;  /* 0x0000000739397223 */ /* 0x000fe20000010035 */
[----:B------:R-:W-:Y:S02]  /*5050*/  HADD2.F32 R53, -RZ, R82.H0_H0 ;  /* 0x20000052ff357230 */ /* 0x000fe40000004100 */
[----:B------:R-:W-:Y:S01]  /*5060*/  FADD.FTZ R61, R61, -UR28 ;  /* 0x8000001c3d3d7e21 */ /* 0x000fe20008010000 */
[----:B------:R-:W-:Y:S01]  /*5070*/  FADD.FTZ R54, R54, R6 ;  /* 0x0000000636367221 */ /* 0x000fe20000010000 */
[----:B------:R-:W-:Y:S01]  /*5080*/  FFMA.FTZ R6, R7, R6, R55 ;  /* 0x0000000607067223 */ /* 0x000fe20000010037 */
[----:B------:R-:W-:-:S02]  /*5090*/  HADD2.F32 R55, -RZ, R63.H1_H1 ;  /* 0x3000003fff377230 */ /* 0x000fc40000004100 */
[----:B------:R-:W-:Y:S01]  /*50a0*/  FADD.FTZ R53, R53, -UR28 ;  /* 0x8000001c35357e21 */ /* 0x000fe20008010000 */
[----:B------:R-:W-:Y:S01]  /*50b0*/  FMUL.FTZ R61, R61, UR16 ;  /* 0x000000103d3d7c20 */ /* 0x000fe20008410000 */
[--C-:B------:R-:W-:Y:S02]  /*50c0*/  HADD2.F32 R58, -RZ, R62.reuse.H1_H1 ;  /* 0x3000003eff3a7230 */ /* 0x100fe40000004100 */
[----:B------:R-:W-:Y:S01]  /*50d0*/  FMUL.FTZ R53, R53, UR16 ;  /* 0x0000001035357c20 */ /* 0x000fe20008410000 */
[----:B------:R-:W-:Y:S01]  /*50e0*/  FADD.FTZ R60, R60, R55 ;  /* 0x000000373c3c7221 */ /* 0x000fe20000010000 */
[----:B------:R-:W-:Y:S01]  /*50f0*/  FFMA.FTZ R59, R55, R61, R59 ;  /* 0x0000003d373b7223 */ /* 0x000fe2000001003b */
[----:B------:R-:W-:Y:S02]  /*5100*/  HADD2.F32 R7, -RZ, R63.H0_H0 ;  /* 0x2000003fff077230 */ /* 0x000fe40000004100 */
[----:B------:R-:W-:Y:S01]  /*5110*/  FMUL.FTZ R55, R5, R55 ;  /* 0x0000003705377220 */ /* 0x000fe20000410000 */
[----:B------:R-:W-:-:S02]  /*5120*/  HADD2.F32 R62, -RZ, R62.H0_H0 ;  /* 0x2000003eff3e7230 */ /* 0x000fc40000004100 */
[----:B------:R-:W-:Y:S01]  /*5130*/  FADD.FTZ R56, R56, R58 ;  /* 0x0000003a38387221 */ /* 0x000fe20000010000 */
[----:B------:R-:W-:Y:S01]  /*5140*/  FFMA.FTZ R57, R58, R53, R57 ;  /* 0x000000353a397223 */ /* 0x000fe20000010039 */
[----:B------:R-:W-:Y:S01]  /*5150*/  FMUL.FTZ R58, R4, R58 ;  /* 0x0000003a043a7220 */ /* 0x000fe20000410000 */
[----:B------:R-:W-:Y:S01]  /*5160*/  FFMA.FTZ R6, R61, R55, R6 ;  /* 0x000000373d067223 */ /* 0x000fe20000010006 */
[----:B------:R-:W-:Y:S02]  /*5170*/  HADD2.F32 R70, -RZ, R70.H0_H0 ;  /* 0x20000046ff467230 */ /* 0x000fe40000004100 */
[----:B------:R-:W-:Y:S01]  /*5180*/  FADD.FTZ R54, R55, R54 ;  /* 0x0000003637367221 */ /* 0x000fe20000010000 */
[----:B------:R-:W-:Y:S01]  /*5190*/  FADD.FTZ R7, R7, -UR28 ;  /* 0x8000001c07077e21 */ /* 0x000fe20008010000 */
[--C-:B------:R-:W-:Y:S02]  /*51a0*/  HADD2.F32 R55, -RZ, R81.reuse.H0_H0 ;  /* 0x20000051ff377230 */ /* 0x100fe40000004100 */
[----:B------:R-:W-:Y:S01]  /*51b0*/  FADD.FTZ R62, R62, -UR28 ;  /* 0x8000001c3e3e7e21 */ /* 0x000fe20008010000 */
[----:B------:R-:W-:Y:S01]  /*51c0*/  FFMA.FTZ R6, R53, R58, R6 ;  /* 0x0000003a35067223 */ /* 0x000fe20000010006 */
[----:B------:R-:W-:Y:S01]  /*51d0*/  FMUL.FTZ R7, R7, UR16 ;  /* 0x0000001007077c20 */ /* 0x000fe20008410000 */
[----:B------:R-:W-:Y:S01]  /*51e0*/  FMUL.FTZ R53, R5, R70 ;  /* 0x0000004605357220 */ /* 0x000fe20000410000 */
[----:B------:R-:W-:-:S02]  /*51f0*/  HADD2.F32 R81, -RZ, R81.H1_H1 ;  /* 0x30000051ff517230 */ /* 0x000fc40000004100 */
[----:B------:R-:W-:Y:S01]  /*5200*/  FADD.FTZ R55, R55, -UR28 ;  /* 0x8000001c37377e21 */ /* 0x000fe20008010000 */
[----:B------:R-:W-:Y:S01]  /*5210*/  FMUL.FTZ R62, R62, UR16 ;  /* 0x000000103e3e7c20 */ /* 0x000fe20008410000 */
[----:B------:R-:W-:Y:S01]  /*5220*/  FADD.FTZ R54, R54, R58 ;  /* 0x0000003a36367221 */ /* 0x000fe20000010000 */
[----:B------:R-:W-:Y:S01]  /*5230*/  FFMA.FTZ R59, R70, R7, R59 ;  /* 0x00000007463b7223 */ /* 0x000fe2000001003b */
[----:B------:R-:W-:Y:S01]  /*5240*/  FFMA.FTZ R6, R7, R53, R6 ;  /* 0x0000003507067223 */ /* 0x000fe20000010006 */
[--C-:B------:R-:W-:Y:S02]  /*5250*/  HADD2.F32 R7, -RZ, R71.reuse.H1_H1 ;  /* 0x30000047ff077230 */ /* 0x100fe40000004100 */
[----:B------:R-:W-:Y:S01]  /*5260*/  FADD.FTZ R60, R60, R70 ;  /* 0x000000463c3c7221 */ /* 0x000fe20000010000 */
[----:B------:R-:W-:Y:S01]  /*5270*/  FMUL.FTZ R55, R55, UR16 ;  /* 0x0000001037377c20 */ /* 0x000fe20008410000 */
[----:B------:R-:W-:Y:S01]  /*5280*/  FADD.FTZ R56, R56, R81 ;  /* 0x0000005138387221 */ /* 0x000fe20000010000 */
[----:B------:R-:W-:Y:S01]  /*5290*/  FFMA.FTZ R57, R81, R62, R57 ;  /* 0x0000003e51397223 */ /* 0x000fe20000010039 */
[----:B------:R-:W-:-:S02]  /*52a0*/  HADD2.F32 R71, -RZ, R71.H0_H0 ;  /* 0x20000047ff477230 */ /* 0x000fc40000004100 */
[----:B------:R-:W-:Y:S01]  /*52b0*/  FMUL.FTZ R81, R4, R81 ;  /* 0x0000005104517220 */ /* 0x000fe20000410000 */
[----:B------:R-:W-:Y:S01]  /*52c0*/  FADD.FTZ R54, R53, R54 ;  /* 0x0000003635367221 */ /* 0x000fe20000010000 */
[----:B------:R-:W-:Y:S01]  /*52d0*/  FADD.FTZ R60, R60, R7 ;  /* 0x000000073c3c7221 */ /* 0x000fe20000010000 */
[----:B------:R-:W-:Y:S01]  /*52e0*/  FFMA.FTZ R59, R7, R55, R59 ;  /* 0x00000037073b7223 */ /* 0x000fe2000001003b */
[----:B------:R-:W-:Y:S01]  /*52f0*/  FMUL.FTZ R7, R5, R7 ;  /* 0x0000000705077220 */ /* 0x000fe20000410000 */
[----:B------:R-:W-:Y:S01]  /*5300*/  FFMA.FTZ R6, R62, R81, R6 ;  /* 0x000000513e067223 */ /* 0x000fe20000010006 */
[--C-:B------:R-:W-:Y:S02]  /*5310*/  HADD2.F32 R53, -RZ, R77.reuse.H1_H1 ;  /* 0x3000004dff357230 */ /* 0x100fe40000004100 */
[----:B------:R-:W-:Y:S01]  /*5320*/  FADD.FTZ R54, R54, R81 ;  /* 0x0000005136367221 */ /* 0x000fe20000010000 */
[----:B------:R-:W-:Y:S01]  /*5330*/  FADD.FTZ R71, R71, -UR28 ;  /* 0x8000001c47477e21 */ /* 0x000fe20008010000 */
[----:B------:R-:W-:Y:S01]  /*5340*/  FFMA.FTZ R6, R55, R7, R6 ;  /* 0x0000000737067223 */ /* 0x000fe20000010006 */
[----:B------:R-:W-:-:S02]  /*5350*/  HADD2.F32 R77, -RZ, R77.H0_H0 ;  /* 0x2000004dff4d7230 */ /* 0x000fc40000004100 */
[----:B------:R-:W-:Y:S01]  /*5360*/  FADD.FTZ R54, R7, R54 ;  /* 0x0000003607367221 */ /* 0x000fe20000010000 */
[----:B------:R-:W-:Y:S01]  /*5370*/  FMUL.FTZ R71, R71, UR16 ;  /* 0x0000001047477c20 */ /* 0x000fe20008410000 */
[----:B------:R-:W-:Y:S01]  /*5380*/  FMUL.FTZ R55, R4, R53 ;  /* 0x0000003504377220 */ /* 0x000fe20000410000 */
[--C-:B------:R-:W-:Y:S02]  /*5390*/  HADD2.F32 R7, -RZ, R72.reuse.H1_H1 ;  /* 0x30000048ff077230 */ /* 0x100fe40000004100 */
[----:B------:R-:W-:Y:S01]  /*53a0*/  FADD.FTZ R56, R56, R53 ;  /* 0x0000003538387221 */ /* 0x000fe20000010000 */
[----:B------:R-:W-:Y:S02]  /*53b0*/  HADD2.F32 R72, -RZ, R72.H0_H0 ;  /* 0x20000048ff487230 */ /* 0x000fe40000004100 */
[----:B------:R-:W-:Y:S01]  /*53c0*/  FADD.FTZ R54, R54, R55 ;  /* 0x0000003736367221 */ /* 0x000fe20000010000 */
[----:B------:R-:W-:Y:S01]  /*53d0*/  FFMA.FTZ R6, R71, R55, R6 ;  /* 0x0000003747067223 */ /* 0x000fe20000010006 */
[----:B------:R-:W-:Y:S01]  /*53e0*/  FADD.FTZ R55, R77, -UR28 ;  /* 0x8000001c4d377e21 */ /* 0x000fe20008010000 */
[----:B------:R-:W-:Y:S01]  /*53f0*/  FADD.FTZ R7, R7, -UR28 ;  /* 0x8000001c07077e21 */ /* 0x000fe20008010000 */
[----:B------:R-:W-:-:S02]  /*5400*/  HADD2.F32 R58, -RZ, R80.H1_H1 ;  /* 0x30000050ff3a7230 */ /* 0x000fc40000004100 */
[----:B------:R-:W-:Y:S01]  /*5410*/  FFMA.FTZ R57, R53, R71, R57 ;  /* 0x0000004735397223 */ /* 0x000fe20000010039 */
[----:B------:R-:W-:Y:S01]  /*5420*/  FMUL.FTZ R55, R55, UR16 ;  /* 0x0000001037377c20 */ /* 0x000fe20008410000 */
[----:B------:R-:W-:Y:S01]  /*5430*/  FMUL.FTZ R61, R5, R72 ;  /* 0x00000048053d7220 */ /* 0x000fe20000410000 */
[----:B------:R-:W-:Y:S01]  /*5440*/  FMUL.FTZ R7, R7, UR16 ;  /* 0x0000001007077c20 */ /* 0x000fe20008410000 */
[--C-:B------:R-:W-:Y:S02]  /*5450*/  HADD2.F32 R53, -RZ, R78.reuse.H1_H1 ;  /* 0x3000004eff357230 */ /* 0x100fe40000004100 */
[----:B------:R-:W-:Y:S01]  /*5460*/  FADD.FTZ R56, R56, R58 ;  /* 0x0000003a38387221 */ /* 0x000fe20000010000 */
[----:B------:R-:W-:Y:S01]  /*5470*/  FFMA.FTZ R57, R58, R55, R57 ;  /* 0x000000373a397223 */ /* 0x000fe20000010039 */
[----:B------:R-:W-:Y:S01]  /*5480*/  FADD.FTZ R63, R61, R54 ;  /* 0x000000363d3f7221 */ /* 0x000fe20000010000 */
[----:B------:R-:W-:Y:S02]  /*5490*/  HADD2.F32 R78, -RZ, R78.H0_H0 ;  /* 0x2000004eff4e7230 */ /* 0x000fe40000004100 */
[----:B------:R-:W-:Y:S01]  /*54a0*/  FMUL.FTZ R58, R4, R58 ;  /* 0x0000003a043a7220 */ /* 0x000fe20000410000 */
[----:B------:R-:W-:Y:S01]  /*54b0*/  FFMA.FTZ R54, R7, R61, R6 ;  /* 0x0000003d07367223 */ /* 0x000fe20000010006 */
[----:B------:R-:W-:Y:S01]  /*54c0*/  FADD.FTZ R53, R53, -UR28 ;  /* 0x8000001c35357e21 */ /* 0x000fe20008010000 */
[----:B------:R-:W-:-:S02]  /*54d0*/  HADD2.F32 R80, -RZ, R80.H0_H0 ;  /* 0x20000050ff507230 */ /* 0x000fc40000004100 */
[----:B------:R-:W-:Y:S01]  /*54e0*/  FFMA.FTZ R59, R72, R7, R59 ;  /* 0x00000007483b7223 */ /* 0x000fe2000001003b */
[----:B------:R-:W-:Y:S01]  /*54f0*/  FADD.FTZ R6, R63, R58 ;  /* 0x0000003a3f067221 */ /* 0x000fe20000010000 */
[----:B------:R-:W-:Y:S01]  /*5500*/  FFMA.FTZ R54, R55, R58, R54 ;  /* 0x0000003a37367223 */ /* 0x000fe20000010036 */
[----:B------:R-:W-:Y:S01]  /*5510*/  FMUL.FTZ R7, R5, R78 ;  /* 0x0000004e05077220 */ /* 0x000fe20000410000 */
[----:B------:R-:W-:Y:S01]  /*5520*/  FMUL.FTZ R53, R53, UR16 ;  /* 0x0000001035357c20 */ /* 0x000fe20008410000 */
[--C-:B------:R-:W-:Y:S02]  /*5530*/  HADD2.F32 R55, -RZ, R79.reuse.H0_H0 ;  /* 0x2000004fff377230 */ /* 0x100fe40000004100 */
[----:B------:R-:W-:Y:S01]  /*5540*/  FADD.FTZ R80, R80, -UR28 ;  /* 0x8000001c50507e21 */ /* 0x000fe20008010000 */
[----:B------:R-:W-:Y:S02]  /*5550*/  HADD2.F32 R58, -RZ, R79.H1_H1 ;  /* 0x3000004fff3a7230 */ /* 0x000fe40000004100 */
[----:B------:R-:W-:Y:S01]  /*5560*/  FADD.FTZ R6, R7, R6 ;  /* 0x0000000607067221 */ /* 0x000fe20000010000 */
[----:B------:R-:W-:Y:S01]  /*5570*/  FFMA.FTZ R59, R78, R53, R59 ;  /* 0x000000354e3b7223 */ /* 0x000fe2000001003b */
[----:B------:R-:W-:Y:S01]  /*5580*/  FFMA.FTZ R7, R53, R7, R54 ;  /* 0x0000000735077223 */ /* 0x000fe20000010036 */
[----:B------:R-:W-:-:S02]  /*5590*/  HADD2.F32 R62, -RZ, R93.H0_H0 ;  /* 0x2000005dff3e7230 */ /* 0x000fc40000004100 */
[----:B------:R-:W-:Y:S01]  /*55a0*/  FADD.FTZ R54, R55, -UR28 ;  /* 0x8000001c37367e21 */ /* 0x000fe20008010000 */
[----:B------:R-:W-:Y:S01]  /*55b0*/  FMUL.FTZ R80, R80, UR16 ;  /* 0x0000001050507c20 */ /* 0x000fe20008410000 */
[--C-:B------:R-:W-:Y:S02]  /*55c0*/  HADD2.F32 R61, -RZ, R92.reuse.H1_H1 ;  /* 0x3000005cff3d7230 */ /* 0x100fe40000004100 */
[----:B------:R-:W-:Y:S01]  /*55d0*/  FMUL.FTZ R53, R4, R58 ;  /* 0x0000003a04357220 */ /* 0x000fe20000410000 */
[----:B------:R-:W-:Y:S01]  /*55e0*/  FMUL.FTZ R54, R54, UR16 ;  /* 0x0000001036367c20 */ /* 0x000fe20008410000 */
[----:B------:R-:W-:Y:S01]  /*55f0*/  FMUL.FTZ R55, R5, R62 ;  /* 0x0000003e05377220 */ /* 0x000fe20000410000 */
[----:B------:R-:W-:Y:S02]  /*5600*/  HADD2.F32 R92, -RZ, R92.H0_H0 ;  /* 0x2000005cff5c7230 */ /* 0x000fe40000004100 */
[----:B------:R-:W-:Y:S01]  /*5610*/  FADD.FTZ R6, R6, R53 ;  /* 0x0000003506067221 */ /* 0x000fe20000010000 */
[----:B------:R-:W-:Y:S01]  /*5620*/  FFMA.FTZ R7, R80, R53, R7 ;  /* 0x0000003550077223 */ /* 0x000fe20000010007 */
[----:B------:R-:W-:Y:S01]  /*5630*/  FADD.FTZ R61, R61, -UR28 ;  /* 0x8000001c3d3d7e21 */ /* 0x000fe20008010000 */
[----:B------:R-:W-:-:S02]  /*5640*/  HADD2.F32 R53, -RZ, R91.H1_H1 ;  /* 0x3000005bff357230 */ /* 0x000fc40000004100 */
[----:B------:R-:W-:Y:S01]  /*5650*/  FADD.FTZ R60, R60, R72 ;  /* 0x000000483c3c7221 */ /* 0x000fe20000010000 */
[----:B------:R-:W-:Y:S01]  /*5660*/  FFMA.FTZ R59, R62, R54, R59 ;  /* 0x000000363e3b7223 */ /* 0x000fe2000001003b */
[----:B------:R-:W-:Y:S01]  /*5670*/  FADD.FTZ R6, R55, R6 ;  /* 0x0000000637067221 */ /* 0x000fe20000010000 */
[----:B------:R-:W-:Y:S01]  /*5680*/  FFMA.FTZ R7, R54, R55, R7 ;  /* 0x0000003736077223 */ /* 0x000fe20000010007 */
[----:B------:R-:W-:Y:S01]  /*5690*/  FFMA.FTZ R57, R58, R80, R57 ;  /* 0x000000503a397223 */ /* 0x000fe20000010039 */
[----:B------:R-:W-:Y:S01]  /*56a0*/  FMUL.FTZ R54, R61, UR16 ;  /* 0x000000103d367c20 */ /* 0x000fe20008410000 */
[----:B------:R-:W-:Y:S01]  /*56b0*/  FMUL.FTZ R55, R4, R92 ;  /* 0x0000005c04377220 */ /* 0x000fe20000410000 */
[----:B------:R-:W-:Y:S01]  /*56c0*/  FADD.FTZ R60, R60, R78 ;  /* 0x0000004e3c3c7221 */ /* 0x000fe20000010000 */
[----:B------:R-:W-:Y:S01]  /*56d0*/  FADD.FTZ R53, R53, -UR28 ;  /* 0x8000001c35357e21 */ /* 0x000fe20008010000 */
[----:B------:R-:W-:Y:S01]  /*56e0*/  FADD.FTZ R56, R56, R58 ;  /* 0x0000003a38387221 */ /* 0x000fe20000010000 */
[----:B------:R-:W-:Y:S01]  /*56f0*/  FFMA.FTZ R57, R92, R54, R57 ;  /* 0x000000365c397223 */ /* 0x000fe20000010039 */
[----:B------:R-:W-:Y:S01]  /*5700*/  FFMA.FTZ R58, R54, R55, R7 ;  /* 0x00000037363a7223 */ /* 0x000fe20000010007 */
[----:B------:R-:W-:-:S02]  /*5710*/  HADD2.F32 R54, -RZ, R85.H1_H1 ;  /* 0x30000055ff367230 */ /* 0x000fc40000004100 */
[----:B------:R-:W-:Y:S01]  /*5720*/  FADD.FTZ R60, R60, R62 ;  /* 0x0000003e3c3c7221 */ /* 0x000fe20000010000 */
[----:B------:R-:W-:Y:S02]  /*5730*/  HADD2.F32 R61, -RZ, R85.H0_H0 ;  /* 0x20000055ff3d7230 */ /* 0x000fe40000004100 */
[----:B------:R-:W-:Y:S01]  /*5740*/  FMUL.FTZ R53, R53, UR16 ;  /* 0x0000001035357c20 */ /* 0x000fe20008410000 */
[----:B------:R-:W-:Y:S02]  /*5750*/  HADD2.F32 R62, -RZ, R91.H0_H0 ;  /* 0x2000005bff3e7230 */ /* 0x000fe40000004100 */
[----:B------:R-:W-:Y:S01]  /*5760*/  FADD.FTZ R60, R60, R54 ;  /* 0x000000363c3c7221 */ /* 0x000fe20000010000 */
[----:B------:R-:W-:Y:S01]  /*5770*/  FADD.FTZ R6, R6, R55 ;  /* 0x0000003706067221 */ /* 0x000fe20000010000 */
[----:B------:R-:W-:Y:S01]  /*5780*/  FFMA.FTZ R59, R54, R53, R59 ;  /* 0x00000035363b7223 */ /* 0x000fe2000001003b */
[----:B------:R-:W-:Y:S01]  /*5790*/  FADD.FTZ R61, R61, -UR28 ;  /* 0x8000001c3d3d7e21 */ /* 0x000fe20008010000 */
[----:B------:R-:W-:-:S02]  /*57a0*/  HADD2.F32 R7, -RZ, R86.H1_H1 ;  /* 0x30000056ff077230 */ /* 0x000fc40000004100 */
[----:B------:R-:W-:Y:S01]  /*57b0*/  FMUL.FTZ R54, R5, R54 ;  /* 0x0000003605367220 */ /* 0x000fe20000410000 */
[----:B------:R-:W-:Y:S01]  /*57c0*/  FMUL.FTZ R55, R4, R62 ;  /* 0x0000003e04377220 */ /* 0x000fe20000410000 */
[----:B------:R-:W-:Y:S01]  /*57d0*/  FMUL.FTZ R61, R61, UR16 ;  /* 0x000000103d3d7c20 */ /* 0x000fe20008410000 */
[----:B------:R-:W-:Y:S02]  /*57e0*/  HADD2.F32 R86, -RZ, R86.H0_H0 ;  /* 0x20000056ff567230 */ /* 0x000fe40000004100 */
[----:B------:R-:W-:Y:S01]  /*57f0*/  FADD.FTZ R6, R54, R6 ;  /* 0x0000000636067221 */ /* 0x000fe20000010000 */
[----:B------:R-:W-:Y:S01]  /*5800*/  FFMA.FTZ R58, R53, R54, R58 ;  /* 0x00000036353a7223 */ /* 0x000fe2000001003a */
[----:B------:R-:W-:Y:S01]  /*5810*/  FADD.FTZ R7, R7, -UR28 ;  /* 0x8000001c07077e21 */ /* 0x000fe20008010000 */
[----:B------:R-:W-:Y:S01]  /*5820*/  FADD.FTZ R56, R56, R92 ;  /* 0x0000005c38387221 */ /* 0x000fe20000010000 */
[----:B------:R-:W-:Y:S01]  /*5830*/  FADD.FTZ R53, R6, R55 ;  /* 0x0000003706357221 */ /* 0x000fe20000010000 */
[----:B------:R-:W-:Y:S01]  /*5840*/  FFMA.FTZ R58, R61, R55, R58 ;  /* 0x000000373d3a7223 */ /* 0x000fe2000001003a */
[----:B------:R-:W-:Y:S01]  /*5850*/  FMUL.FTZ R7, R7, UR16 ;  /* 0x0000001007077c20 */ /* 0x000fe20008410000 */
[----:B------:R-:W-:-:S02]  /*5860*/  HADD2.F32 R55, -RZ, R34.H1_H1 ;  /* 0x30000022ff377230 */ /* 0x000fc40000004100 */
[----:B------:R-:W-:Y:S01]  /*5870*/  FMUL.FTZ R54, R5, R86 ;  /* 0x0000005605367220 */ /* 0x000fe20000410000 */
[----:B------:R-:W-:Y:S01]  /*5880*/  FFMA.FTZ R57, R62, R61, R57 ;  /* 0x0000003d3e397223 */ /* 0x000fe20000010039 */
[----:B------:R-:W-:Y:S01]  /*5890*/  FFMA.FTZ R6, R86, R7, R59 ;  /* 0x0000000756067223 */ /* 0x000fe2000001003b */
[----:B------:R-:W-:Y:S01]  /*58a0*/  FADD.FTZ R56, R56, R62 ;  /* 0x0000003e38387221 */ /* 0x000fe20000010000 */
[----:B------:R-:W-:Y:S01]  /*58b0*/  FFMA.FTZ R58, R7, R54, R58 ;  /* 0x00000036073a7223 */ /* 0x000fe2000001003a */
[----:B------:R-:W-:Y:S01]  /*58c0*/  FADD.FTZ R7, R55, -UR28 ;  /* 0x8000001c37077e21 */ /* 0x000fe20008010000 */
[----:B------:R-:W-:Y:S01]  /*58d0*/  FADD.FTZ R53, R54, R53 ;  /* 0x0000003536357221 */ /* 0x000fe20000010000 */
[----:B------:R-:W-:Y:S02]  /*58e0*/  HADD2.F32 R54, -RZ, R40.H0_H0 ;  /* 0x20000028ff367230 */ /* 0x000fe40000004100 */
[----:B------:R-:W-:Y:S01]  /*58f0*/  FADD.FTZ R60, R60, R86 ;  /* 0x000000563c3c7221 */ /* 0x000fe20000010000 */
[----:B------:R-:W-:-:S02]  /*5900*/  HADD2.F32 R59, -RZ, R9.H1_H1 ;  /* 0x30000009ff3b7230 */ /* 0x000fc40000004100 */
[----:B------:R-:W-:Y:S01]  /*5910*/  FMUL.FTZ R61, R7, UR16 ;  /* 0x00000010073d7c20 */ /* 0x000fe20008410000 */
[----:B------:R-:W-:Y:S02]  /*5920*/  HADD2.F32 R55, -RZ, R35.H0_H0 ;  /* 0x20000023ff377230 */ /* 0x000fe40000004100 */
[----:B------:R-:W-:Y:S01]  /*5930*/  FADD.FTZ R56, R56, R54 ;  /* 0x0000003638387221 */ /* 0x000fe20000010000 */
[----:B------:R-:W-:Y:S02]  /*5940*/  HADD2.F32 R62, -RZ, R33.H1_H1 ;  /* 0x30000021ff3e7230 */ /* 0x000fe40000004100 */
[----:B------:R-:W-:Y:S01]  /*5950*/  FFMA.FTZ R57, R54, R61, R57 ;  /* 0x0000003d36397223 */ /* 0x000fe20000010039 */
[----:B------:R-:W-:Y:S01]  /*5960*/  FADD.FTZ R59, R59, -UR28 ;  /* 0x8000001c3b3b7e21 */ /* 0x000fe20008010000 */
[----:B------:R-:W-:Y:S01]  /*5970*/  FMUL.FTZ R54, R4, R54 ;  /* 0x0000003604367220 */ /* 0x000fe20000410000 */
[----:B------:R-:W-:Y:S01]  /*5980*/  FADD.FTZ R7, R60, R55 ;  /* 0x000000373c077221 */ /* 0x000fe20000010000 */
[----:B------:R-:W-:Y:S01]  /*5990*/  FMUL.FTZ R60, R5, R55 ;  /* 0x00000037053c7220 */ /* 0x000fe20000410000 */
[----:B------:R-:W-:Y:S01]  /*59a0*/  FMUL.FTZ R59, R59, UR16 ;  /* 0x000000103b3b7c20 */ /* 0x000fe20008410000 */
[----:B------:R-:W-:Y:S01]  /*59b0*/  FADD.FTZ R53, R53, R54 ;  /* 0x0000003635357221 */ /* 0x000fe20000010000 */
[----:B------:R-:W-:Y:S01]  /*59c0*/  FFMA.FTZ R58, R61, R54, R58 ;  /* 0x000000363d3a7223 */ /* 0x000fe2000001003a */
[----:B------:R-:W-:Y:S01]  /*59d0*/  FADD.FTZ R62, R62, -UR28 ;  /* 0x8000001c3e3e7e21 */ /* 0x000fe20008010000 */
[----:B------:R-:W-:-:S02]  /*59e0*/  HADD2.F32 R54, -RZ, R34.H0_H0 ;  /* 0x20000022ff367230 */ /* 0x000fc40000004100 */
[----:B------:R-:W-:Y:S01]  /*59f0*/  FFMA.FTZ R6, R55, R59, R6 ;  /* 0x0000003b37067223 */ /* 0x000fe20000010006 */
[----:B------:R-:W-:Y:S02]  /*5a00*/  HADD2.F32 R34, -RZ, R8.H1_H1 ;  /* 0x30000008ff227230 */ /* 0x000fe40000004100 */
[----:B------:R-:W-:Y:S01]  /*5a10*/  FADD.FTZ R53, R60, R53 ;  /* 0x000000353c357221 */ /* 0x000fe20000010000 */
[----:B------:R-:W-:Y:S01]  /*5a20*/  FFMA.FTZ R58, R59, R60, R58 ;  /* 0x0000003c3b3a7223 */ /* 0x000fe2000001003a */
[----:B------:R-:W-:Y:S01]  /*5a30*/  FMUL.FTZ R55, R62, UR16 ;  /* 0x000000103e377c20 */ /* 0x000fe20008410000 */
[----:B------:R-:W-:Y:S01]  /*5a40*/  FMUL.FTZ R60, R4, R54 ;  /* 0x00000036043c7220 */ /* 0x000fe20000410000 */
[----:B------:R-:W-:Y:S01]  /*5a50*/  FADD.FTZ R34, R34, -UR28 ;  /* 0x8000001c22227e21 */ /* 0x000fe20008010000 */
[----:B------:R-:W-:Y:S01]  /*5a60*/  FADD.FTZ R56, R56, R54 ;  /* 0x0000003638387221 */ /* 0x000fe20000010000 */
[----:B------:R-:W-:Y:S01]  /*5a70*/  FFMA.FTZ R57, R54, R55, R57 ;  /* 0x0000003736397223 */ /* 0x000fe20000010039 */
[----:B------:R-:W-:Y:S01]  /*5a80*/  FADD.FTZ R54, R53, R60 ;  /* 0x0000003c35367221 */ /* 0x000fe20000010000 */
[----:B------:R-:W-:-:S02]  /*5a90*/  HADD2.F32 R53, -RZ, R43.H1_H1 ;  /* 0x3000002bff357230 */ /* 0x000fc40000004100 */
[----:B------:R-:W-:Y:S01]  /*5aa0*/  FMUL.FTZ R34, R34, UR16 ;  /* 0x0000001022227c20 */ /* 0x000fe20008410000 */
[----:B------:R-:W-:Y:S01]  /*5ab0*/  FFMA.FTZ R55, R55, R60, R58 ;  /* 0x0000003c37377223 */ /* 0x000fe2000001003a */
[----:B------:R-:W-:Y:S02]  /*5ac0*/  HADD2.F32 R59, -RZ, R32.H0_H0 ;  /* 0x20000020ff3b7230 */ /* 0x000fe40000004100 */
[----:B------:R-:W-:Y:S02]  /*5ad0*/  HADD2.F32 R58, -RZ, R33.H0_H0 ;  /* 0x20000021ff3a7230 */ /* 0x000fe40000004100 */
[----:B------:R-:W-:Y:S01]  /*5ae0*/  FADD.FTZ R7, R7, R53 ;  /* 0x0000003507077221 */ /* 0x000fe20000010000 */
[----:B------:R-:W-:Y:S01]  /*5af0*/  FFMA.FTZ R6, R53, R34, R6 ;  /* 0x0000002235067223 */ /* 0x000fe20000010006 */
[----:B------:R-:W-:Y:S02]  /*5b00*/  HADD2.F32 R33, -RZ, R31.H0_H0 ;  /* 0x2000001fff217230 */ /* 0x000fe40000004100 */
[----:B------:R-:W-:Y:S01]  /*5b10*/  FMUL.FTZ R53, R5, R53 ;  /* 0x0000003505357220 */ /* 0x000fe20000410000 */
[----:B------:R-:W-:Y:S01]  /*5b20*/  FADD.FTZ R59, R59, -UR28 ;  /* 0x8000001c3b3b7e21 */ /* 0x000fe20008010000 */
[----:B------:R-:W-:Y:S01]  /*5b30*/  FADD.FTZ R56, R56, R58 ;  /* 0x0000003a38387221 */ /* 0x000fe20000010000 */
[----:B------:R-:W-:-:S02]  /*5b40*/  HADD2.F32 R43, -RZ, R43.H0_H0 ;  /* 0x2000002bff2b7230 */ /* 0x000fc40000004100 */
[----:B------:R-:W-:Y:S01]  /*5b50*/  FFMA.FTZ R55, R34, R53, R55 ;  /* 0x0000003522377223 */ /* 0x000fe20000010037 */
[----:B------:R-:W-:Y:S01]  /*5b60*/  FADD.FTZ R34, R33, -UR28 ;  /* 0x8000001c21227e21 */ /* 0x000fe20008010000 */
[----:B------:R-:W-:Y:S01]  /*5b70*/  FMUL.FTZ R60, R59, UR16 ;  /* 0x000000103b3c7c20 */ /* 0x000fe20008410000 */
[----:B------:R-:W-:Y:S02]  /*5b80*/  HADD2.F32 R33, -RZ, R32.H1_H1 ;  /* 0x30000020ff217230 */ /* 0x000fe40000004100 */
[----:B------:R-:W-:Y:S01]  /*5b90*/  FMUL.FTZ R59, R4, R58 ;  /* 0x0000003a043b7220 */ /* 0x000fe20000410000 */
[----:B------:R-:W-:Y:S01]  /*5ba0*/  FMUL.FTZ R34, R34, UR16 ;  /* 0x0000001022227c20 */ /* 0x000fe20008410000 */
[----:B------:R-:W-:Y:S01]  /*5bb0*/  FADD.FTZ R54, R53, R54 ;  /* 0x0000003635367221 */ /* 0x000fe20000010000 */
[----:B------:R-:W-:Y:S02]  /*5bc0*/  HADD2.F32 R32, -RZ, R29.H1_H1 ;  /* 0x3000001dff207230 */ /* 0x000fe40000004100 */
[----:B------:R-:W-:Y:S01]  /*5bd0*/  FFMA.FTZ R55, R60, R59, R55 ;  /* 0x0000003b3c377223 */ /* 0x000fe20000010037 */
[----:B------:R-:W-:Y:S01]  /*5be0*/  FMUL.FTZ R53, R5, R33 ;  /* 0x0000002105357220 */ /* 0x000fe20000410000 */
[----:B------:R-:W-:Y:S01]  /*5bf0*/  FADD.FTZ R7, R7, R33 ;  /* 0x0000002107077221 */ /* 0x000fe20000010000 */
[----:B------:R-:W-:Y:S01]  /*5c00*/  FFMA.FTZ R6, R33, R34, R6 ;  /* 0x0000002221067223 */ /* 0x000fe20000010006 */
[----:B------:R-:W-:-:S02]  /*5c10*/  HADD2.F32 R33, -RZ, R23.H1_H1 ;  /* 0x30000017ff217230 */ /* 0x000fc40000004100 */
[----:B------:R-:W-:Y:S01]  /*5c20*/  FFMA.FTZ R55, R34, R53, R55 ;  /* 0x0000003522377223 */ /* 0x000fe20000010037 */
[----:B------:R-:W-:Y:S01]  /*5c30*/  FADD.FTZ R34, R32, -UR28 ;  /* 0x8000001c20227e21 */ /* 0x000fe20008010000 */
[----:B------:R-:W-:Y:S01]  /*5c40*/  FADD.FTZ R54, R54, R59 ;  /* 0x0000003b36367221 */ /* 0x000fe20000010000 */
[----:B------:R-:W-:Y:S02]  /*5c50*/  HADD2.F32 R32, -RZ, R31.H1_H1 ;  /* 0x3000001fff207230 */ /* 0x000fe40000004100 */
[----:B------:R-:W-:Y:S01]  /*5c60*/  FADD.FTZ R33, R33, -UR28 ;  /* 0x8000001c21217e21 */ /* 0x000fe20008010000 */
[----:B------:R-:W-:Y:S01]  /*5c70*/  FFMA.FTZ R57, R58, R60, R57 ;  /* 0x0000003c3a397223 */ /* 0x000fe20000010039 */
[----:B------:R-:W-:Y:S01]  /*5c80*/  FMUL.FTZ R34, R34, UR16 ;  /* 0x0000001022227c20 */ /* 0x000fe20008410000 */
[----:B------:R-:W-:Y:S01]  /*5c90*/  FADD.FTZ R54, R53, R54 ;  /* 0x0000003635367221 */ /* 0x000fe20000010000 */
[----:B------:R-:W-:Y:S01]  /*5ca0*/  FMUL.FTZ R33, R33, UR16 ;  /* 0x0000001021217c20 */ /* 0x000fe20008410000 */
[----:B------:R-:W-:-:S02]  /*5cb0*/  HADD2.F32 R53, -RZ, R27.H0_H0 ;  /* 0x2000001bff357230 */ /* 0x000fc40000004100 */
        /* <DEDUP_REMOVED lines=8> */
[----:B------:R-:W-:Y:S01]  /*5d40*/  FADD.FTZ R53, R53, -UR28 ;  /* 0x8000001c35357e21 */ /* 0x000fe20008010000 */
[----:B------:R-:W-:Y:S02]  /*5d50*/  HADD2.F32 R54, -RZ, R30.H1_H1 ;  /* 0x3000001eff367230 */ /* 0x000fe40000004100 */
[----:B------:R-:W-:Y:S01]  /*5d60*/  FADD.FTZ R43, R32, R43 ;  /* 0x0000002b202b7221 */ /* 0x000fe20000010000 */
[----:B------:R-:W-:Y:S01]  /*5d70*/  FFMA.FTZ R34, R33, R32, R34 ;  /* 0x0000002021227223 */ /* 0x000fe20000010022 */
[----:B------:R-:W-:Y:S01]  /*5d80*/  FMUL.FTZ R53, R53, UR16 ;  /* 0x0000001035357c20 */ /* 0x000fe20008410000 */
[----:B------:R-:W-:-:S02]  /*5d90*/  HADD2.F32 R31, -RZ, R21.H1_H1 ;  /* 0x30000015ff1f7230 */ /* 0x000fc40000004100 */
[----:B------:R-:W-:Y:S01]  /*5da0*/  FMUL.FTZ R32, R4, R54 ;  /* 0x0000003604207220 */ /* 0x000fe20000410000 */
[----:B------:R-:W-:Y:S02]  /*5db0*/  HADD2.F32 R33, -RZ, R25.H0_H0 ;  /* 0x20000019ff217230 */ /* 0x000fe40000004100 */
[----:B------:R-:W-:Y:S01]  /*5dc0*/  FADD.FTZ R56, R56, R54 ;  /* 0x0000003638387221 */ /* 0x000fe20000010000 */
[----:B------:R-:W-:Y:S01]  /*5dd0*/  FFMA.FTZ R57, R54, R53, R57 ;  /* 0x0000003536397223 */ /* 0x000fe20000010039 */
[----:B------:R-:W-:Y:S01]  /*5de0*/  FADD.FTZ R54, R43, R32 ;  /* 0x000000202b367221 */ /* 0x000fe20000010000 */
[----:B------:R-:W-:Y:S01]  /*5df0*/  FFMA.FTZ R53, R53, R32, R34 ;  /* 0x0000002035357223 */ /* 0x000fe20000010022 */
[----:B------:R-:W-:Y:S01]  /*5e00*/  FADD.FTZ R32, R31, -UR28 ;  /* 0x8000001c1f207e21 */ /* 0x000fe20008010000 */
[----:B------:R-:W-:Y:S01]  /*5e10*/  FADD.FTZ R33, R33, -UR28 ;  /* 0x8000001c21217e21 */ /* 0x000fe20008010000 */
[----:B------:R-:W-:Y:S02]  /*5e20*/  HADD2.F32 R31, -RZ, R30.H0_H0 ;  /* 0x2000001eff1f7230 */ /* 0x000fe40000004100 */
[----:B------:R-:W-:Y:S01]  /*5e30*/  FMUL.FTZ R32, R32, UR16 ;  /* 0x0000001020207c20 */ /* 0x000fe20008410000 */
[----:B------:R-:W-:-:S02]  /*5e40*/  HADD2.F32 R30, -RZ, R29.H0_H0 ;  /* 0x2000001dff1e7230 */ /* 0x000fc40000004100 */
[----:B------:R-:W-:Y:S01]  /*5e50*/  FMUL.FTZ R34, R33, UR16 ;  /* 0x0000001021227c20 */ /* 0x000fe20008410000 */
[----:B------:R-:W-:Y:S02]  /*5e60*/  HADD2.F32 R29, -RZ, R28.H1_H1 ;  /* 0x3000001cff1d7230 */ /* 0x000fe40000004100 */
[----:B------:R-:W-:Y:S01]  /*5e70*/  FADD.FTZ R7, R7, R31 ;  /* 0x0000001f07077221 */ /* 0x000fe20000010000 */
[----:B------:R-:W-:Y:S01]  /*5e80*/  FFMA.FTZ R6, R31, R32, R6 ;  /* 0x000000201f067223 */ /* 0x000fe20000010006 */
[----:B------:R-:W-:Y:S01]  /*5e90*/  FMUL.FTZ R31, R5, R31 ;  /* 0x0000001f051f7220 */ /* 0x000fe20000410000 */
[----:B------:R-:W-:Y:S01]  /*5ea0*/  FADD.FTZ R56, R56, R30 ;  /* 0x0000001e38387221 */ /* 0x000fe20000010000 */
[----:B------:R-:W-:Y:S01]  /*5eb0*/  FFMA.FTZ R57, R30, R34, R57 ;  /* 0x000000221e397223 */ /* 0x000fe20000010039 */
[----:B------:R-:W-:Y:S01]  /*5ec0*/  FMUL.FTZ R33, R4, R30 ;  /* 0x0000001e04217220 */ /* 0x000fe20000410000 */
[----:B------:R-:W-:Y:S01]  /*5ed0*/  FADD.FTZ R30, R29, -UR28 ;  /* 0x8000001c1d1e7e21 */ /* 0x000fe20008010000 */
[----:B------:R-:W-:-:S02]  /*5ee0*/  HADD2.F32 R29, -RZ, R42.H1_H1 ;  /* 0x3000002aff1d7230 */ /* 0x000fc40000004100 */
[----:B------:R-:W-:Y:S01]  /*5ef0*/  FFMA.FTZ R53, R32, R31, R53 ;  /* 0x0000001f20357223 */ /* 0x000fe20000010035 */
[----:B------:R-:W-:Y:S01]  /*5f00*/  FADD.FTZ R54, R31, R54 ;  /* 0x000000361f367221 */ /* 0x000fe20000010000 */
[----:B------:R-:W-:Y:S01]  /*5f10*/  FMUL.FTZ R30, R30, UR16 ;  /* 0x000000101e1e7c20 */ /* 0x000fe20008410000 */
[----:B------:R-:W-:Y:S02]  /*5f20*/  HADD2.F32 R32, -RZ, R20.H0_H0 ;  /* 0x20000014ff207230 */ /* 0x000fe40000004100 */
[----:B------:R-:W-:Y:S01]  /*5f30*/  FFMA.FTZ R53, R34, R33, R53 ;  /* 0x0000002122357223 */ /* 0x000fe20000010035 */
[----:B------:R-:W-:Y:S01]  /*5f40*/  FMUL.FTZ R31, R5, R29 ;  /* 0x0000001d051f7220 */ /* 0x000fe20000410000 */
[----:B------:R-:W-:Y:S02]  /*5f50*/  HADD2.F32 R28, -RZ, R28.H0_H0 ;  /* 0x2000001cff1c7230 */ /* 0x000fe40000004100 */
[----:B------:R-:W-:Y:S01]  /*5f60*/  FFMA.FTZ R6, R29, R30, R6 ;  /* 0x0000001e1d067223 */ /* 0x000fe20000010006 */
[----:B------:R-:W-:Y:S01]  /*5f70*/  FADD.FTZ R54, R54, R33 ;  /* 0x0000002136367221 */ /* 0x000fe20000010000 */
[----:B------:R-:W-:Y:S01]  /*5f80*/  FFMA.FTZ R53, R30, R31, R53 ;  /* 0x0000001f1e357223 */ /* 0x000fe20000010035 */
[----:B------:R-:W-:Y:S01]  /*5f90*/  FADD.FTZ R32, R32, -UR28 ;  /* 0x8000001c20207e21 */ /* 0x000fe20008010000 */
[----:B------:R-:W-:-:S02]  /*5fa0*/  HADD2.F32 R30, -RZ, R27.H1_H1 ;  /* 0x3000001bff1e7230 */ /* 0x000fc40000004100 */
[----:B------:R-:W-:Y:S01]  /*5fb0*/  FADD.FTZ R28, R28, -UR28 ;  /* 0x8000001c1c1c7e21 */ /* 0x000fe20008010000 */
[----:B------:R-:W-:Y:S02]  /*5fc0*/  HADD2.F32 R27, -RZ, R26.H1_H1 ;  /* 0x3000001aff1b7230 */ /* 0x000fe40000004100 */
[----:B------:R-:W-:Y:S01]  /*5fd0*/  FADD.FTZ R7, R7, R29 ;  /* 0x0000001d07077221 */ /* 0x000fe20000010000 */
[----:B------:R-:W-:Y:S01]  /*5fe0*/  FADD.FTZ R54, R31, R54 ;  /* 0x000000361f367221 */ /* 0x000fe20000010000 */
[----:B------:R-:W-:Y:S01]  /*5ff0*/  FMUL.FTZ R32, R32, UR16 ;  /* 0x0000001020207c20 */ /* 0x000fe20008410000 */
[----:B------:R-:W-:Y:S01]  /*6000*/  FMUL.FTZ R28, R28, UR16 ;  /* 0x000000101c1c7c20 */ /* 0x000fe20008410000 */
[----:B------:R-:W-:Y:S02]  /*6010*/  HADD2.F32 R31, -RZ, R18.H0_H0 ;  /* 0x20000012ff1f7230 */ /* 0x000fe40000004100 */
[----:B------:R-:W-:Y:S01]  /*6020*/  FMUL.FTZ R29, R4, R30 ;  /* 0x0000001e041d7220 */ /* 0x000fe20000410000 */
[----:B------:R-:W-:Y:S01]  /*6030*/  FADD.FTZ R56, R56, R30 ;  /* 0x0000001e38387221 */ /* 0x000fe20000010000 */
[----:B------:R-:W-:Y:S01]  /*6040*/  FFMA.FTZ R57, R30, R32, R57 ;  /* 0x000000201e397223 */ /* 0x000fe20000010039 */
[----:B------:R-:W-:Y:S01]  /*6050*/  FADD.FTZ R7, R7, R27 ;  /* 0x0000001b07077221 */ /* 0x000fe20000010000 */
[----:B------:R-:W-:Y:S01]  /*6060*/  FFMA.FTZ R6, R27, R28, R6 ;  /* 0x0000001c1b067223 */ /* 0x000fe20000010006 */
[----:B------:R-:W-:Y:S01]  /*6070*/  FMUL.FTZ R27, R5, R27 ;  /* 0x0000001b051b7220 */ /* 0x000fe20000410000 */
[----:B------:R-:W-:Y:S01]  /*6080*/  FFMA.FTZ R53, R32, R29, R53 ;  /* 0x0000001d20357223 */ /* 0x000fe20000010035 */
[----:B------:R-:W-:-:S02]  /*6090*/  HADD2.F32 R30, -RZ, R25.H1_H1 ;  /* 0x30000019ff1e7230 */ /* 0x000fc40000004100 */
[----:B------:R-:W-:Y:S01]  /*60a0*/  FADD.FTZ R31, R31, -UR28 ;  /* 0x8000001c1f1f7e21 */ /* 0x000fe20008010000 */
[----:B------:R-:W-:Y:S01]  /*60b0*/  FADD.FTZ R54, R54, R29 ;  /* 0x0000001d36367221 */ /* 0x000fe20000010000 */
[----:B------:R-:W-:Y:S02]  /*60c0*/  HADD2.F32 R26, -RZ, R26.H0_H0 ;  /* 0x2000001aff1a7230 */ /* 0x000fe40000004100 */
[----:B------:R-:W-:Y:S01]  /*60d0*/  FFMA.FTZ R53, R28, R27, R53 ;  /* 0x0000001b1c357223 */ /* 0x000fe20000010035 */
[----:B------:R-:W-:Y:S01]  /*60e0*/  FMUL.FTZ R28, R31, UR16 ;  /* 0x000000101f1c7c20 */ /* 0x000fe20008410000 */
[----:B------:R-:W-:Y:S01]  /*60f0*/  FMUL.FTZ R25, R4, R30 ;  /* 0x0000001e04197220 */ /* 0x000fe20000410000 */
[----:B------:R-:W-:Y:S01]  /*6100*/  FADD.FTZ R54, R27, R54 ;  /* 0x000000361b367221 */ /* 0x000fe20000010000 */
[----:B------:R-:W-:Y:S01]  /*6110*/  FADD.FTZ R26, R26, -UR28 ;  /* 0x8000001c1a1a7e21 */ /* 0x000fe20008010000 */
[----:B------:R-:W-:Y:S01]  /*6120*/  FFMA.FTZ R57, R30, R28, R57 ;  /* 0x0000001c1e397223 */ /* 0x000fe20000010039 */
[----:B------:R-:W-:Y:S01]  /*6130*/  FFMA.FTZ R53, R28, R25, R53 ;  /* 0x000000191c357223 */ /* 0x000fe20000010035 */
[----:B------:R-:W-:Y:S01]  /*6140*/  FADD.FTZ R54, R54, R25 ;  /* 0x0000001936367221 */ /* 0x000fe20000010000 */
[----:B------:R-:W-:-:S02]  /*6150*/  HADD2.F32 R28, -RZ, R24.H0_H0 ;  /* 0x20000018ff1c7230 */ /* 0x000fc40000004100 */
[----:B------:R-:W-:Y:S01]  /*6160*/  FMUL.FTZ R26, R26, UR16 ;  /* 0x000000101a1a7c20 */ /* 0x000fe20008410000 */
[----:B------:R-:W-:Y:S02]  /*6170*/  HADD2.F32 R27, -RZ, R16.H1_H1 ;  /* 0x30000010ff1b7230 */ /* 0x000fe40000004100 */
[----:B------:R-:W-:Y:S01]  /*6180*/  FADD.FTZ R56, R56, R30 ;  /* 0x0000001e38387221 */ /* 0x000fe20000010000 */
[----:B------:R-:W-:Y:S02]  /*6190*/  HADD2.F32 R25, -RZ, R42.H0_H0 ;  /* 0x2000002aff197230 */ /* 0x000fe40000004100 */
[----:B------:R-:W-:Y:S02]  /*61a0*/  HADD2.F32 R24, -RZ, R24.H1_H1 ;  /* 0x30000018ff187230 */ /* 0x000fe40000004100 */
[----:B------:R-:W-:Y:S01]  /*61b0*/  FADD.FTZ R27, R27, -UR28 ;  /* 0x8000001c1b1b7e21 */ /* 0x000fe20008010000 */
[----:B------:R-:W-:Y:S02]  /*61c0*/  HADD2.F32 R23, -RZ, R23.H0_H0 ;  /* 0x20000017ff177230 */ /* 0x000fe40000004100 */
[----:B------:R-:W-:Y:S01]  /*61d0*/  FADD.FTZ R7, R7, R25 ;  /* 0x0000001907077221 */ /* 0x000fe20000010000 */
[----:B------:R-:W-:Y:S01]  /*61e0*/  FFMA.FTZ R6, R25, R26, R6 ;  /* 0x0000001a19067223 */ /* 0x000fe20000010006 */
[----:B------:R-:W-:Y:S01]  /*61f0*/  FADD.FTZ R24, R24, -UR28 ;  /* 0x8000001c18187e21 */ /* 0x000fe20008010000 */
[----:B------:R-:W-:Y:S01]  /*6200*/  FMUL.FTZ R25, R5, R25 ;  /* 0x0000001905197220 */ /* 0x000fe20000410000 */
[----:B------:R-:W-:Y:S01]  /*6210*/  FMUL.FTZ R30, R27, UR16 ;  /* 0x000000101b1e7c20 */ /* 0x000fe20008410000 */
[----:B------:R-:W-:Y:S01]  /*6220*/  FMUL.FTZ R27, R4, R28 ;  /* 0x0000001c041b7220 */ /* 0x000fe20000410000 */
[----:B------:R-:W-:Y:S01]  /*6230*/  FMUL.FTZ R24, R24, UR16 ;  /* 0x0000001018187c20 */ /* 0x000fe20008410000 */
[----:B------:R-:W-:Y:S01]  /*6240*/  FFMA.FTZ R53, R26, R25, R53 ;  /* 0x000000191a357223 */ /* 0x000fe20000010035 */
[----:B------:R-:W-:Y:S01]  /*6250*/  FADD.FTZ R54, R25, R54 ;  /* 0x0000003619367221 */ /* 0x000fe20000010000 */
[----:B------:R-:W-:Y:S01]  /*6260*/  FMUL.FTZ R25, R5, R23 ;  /* 0x0000001705197220 */ /* 0x000fe20000410000 */
[----:B------:R-:W-:Y:S01]  /*6270*/  FADD.FTZ R7, R7, R23 ;  /* 0x0000001707077221 */ /* 0x000fe20000010000 */
[----:B------:R-:W-:Y:S01]  /*6280*/  FFMA.FTZ R6, R23, R24, R6 ;  /* 0x0000001817067223 */ /* 0x000fe20000010006 */
[----:B------:R-:W-:Y:S01]  /*6290*/  FFMA.FTZ R53, R30, R27, R53 ;  /* 0x0000001b1e357223 */ /* 0x000fe20000010035 */
[----:B------:R-:W-:-:S02]  /*62a0*/  HADD2.F32 R23, -RZ, R22.H1_H1 ;  /* 0x30000016ff177230 */ /* 0x000fc40000004100 */
[----:B------:R-:W-:Y:S01]  /*62b0*/  FADD.FTZ R54, R54, R27 ;  /* 0x0000001b36367221 */ /* 0x000fe20000010000 */
[----:B------:R-:W-:Y:S02]  /*62c0*/  HADD2.F32 R26, -RZ, R14.H1_H1 ;  /* 0x3000000eff1a7230 */ /* 0x000fe40000004100 */
[----:B------:R-:W-:Y:S01]  /*62d0*/  FFMA.FTZ R53, R24, R25, R53 ;  /* 0x0000001918357223 */ /* 0x000fe20000010035 */
[----:B------:R-:W-:Y:S02]  /*62e0*/  HADD2.F32 R22, -RZ, R22.H0_H0 ;  /* 0x20000016ff167230 */ /* 0x000fe40000004100 */
[----:B------:R-:W-:Y:S01]  /*62f0*/  FADD.FTZ R24, R23, -UR28 ;  /* 0x8000001c17187e21 */ /* 0x000fe20008010000 */
[----:B------:R-:W-:Y:S02]  /*6300*/  HADD2.F32 R27, -RZ, R13.H0_H0 ;  /* 0x2000000dff1b7230 */ /* 0x000fe40000004100 */
[----:B------:R-:W-:Y:S01]  /*6310*/  FADD.FTZ R26, R26, -UR28 ;  /* 0x8000001c1a1a7e21 */ /* 0x000fe20008010000 */
[----:B------:R-:W-:-:S02]  /*6320*/  HADD2.F32 R23, -RZ, R41.H1_H1 ;  /* 0x30000029ff177230 */ /* 0x000fc40000004100 */
[----:B------:R-:W-:Y:S01]  /*6330*/  FADD.FTZ R54, R25, R54 ;  /* 0x0000003619367221 */ /* 0x000fe20000010000 */
[----:B------:R-:W-:Y:S01]  /*6340*/  FMUL.FTZ R24, R24, UR16 ;  /* 0x0000001018187c20 */ /* 0x000fe20008410000 */
        /* <DEDUP_REMOVED lines=8> */
[----:B------:R-:W-:Y:S01]  /*63d0*/  FFMA.FTZ R57, R22, R26, R57 ;  /* 0x0000001a16397223 */ /* 0x000fe20000010039 */
[----:B------:R-:W-:Y:S01]  /*63e0*/  FMUL.FTZ R23, R5, R23 ;  /* 0x0000001705177220 */ /* 0x000fe20000410000 */
[----:B------:R-:W-:Y:S01]  /*63f0*/  FADD.FTZ R54, R54, R25 ;  /* 0x0000001936367221 */ /* 0x000fe20000010000 */
[----:B------:R-:W-:Y:S01]  /*6400*/  FFMA.FTZ R53, R26, R25, R53 ;  /* 0x000000191a357223 */ /* 0x000fe20000010035 */
[----:B------:R-:W-:-:S02]  /*6410*/  HADD2.F32 R20, -RZ, R20.H1_H1 ;  /* 0x30000014ff147230 */ /* 0x000fc40000004100 */
[----:B------:R-:W-:Y:S01]  /*6420*/  FMUL.FTZ R22, R27, UR16 ;  /* 0x000000101b167c20 */ /* 0x000fe20008410000 */
[----:B------:R-:W-:Y:S02]  /*6430*/  HADD2.F32 R21, -RZ, R21.H0_H0 ;  /* 0x20000015ff157230 */ /* 0x000fe40000004100 */
[----:B------:R-:W-:Y:S01]  /*6440*/  FADD.FTZ R54, R23, R54 ;  /* 0x0000003617367221 */ /* 0x000fe20000010000 */
[----:B------:R-:W-:Y:S01]  /*6450*/  FFMA.FTZ R53, R24, R23, R53 ;  /* 0x0000001718357223 */ /* 0x000fe20000010035 */
[----:B------:R-:W-:Y:S01]  /*6460*/  FMUL.FTZ R23, R4, R20 ;  /* 0x0000001404177220 */ /* 0x000fe20000410000 */
[----:B------:R-:W-:Y:S01]  /*6470*/  FADD.FTZ R56, R56, R20 ;  /* 0x0000001438387221 */ /* 0x000fe20000010000 */
[----:B------:R-:W-:Y:S01]  /*6480*/  FFMA.FTZ R57, R20, R22, R57 ;  /* 0x0000001614397223 */ /* 0x000fe20000010039 */
[----:B------:R-:W-:Y:S01]  /*6490*/  FADD.FTZ R20, R21, -UR28 ;  /* 0x8000001c15147e21 */ /* 0x000fe20008010000 */
[----:B------:R-:W-:Y:S02]  /*64a0*/  HADD2.F32 R24, -RZ, R11.H0_H0 ;  /* 0x2000000bff187230 */ /* 0x000fe40000004100 */
[----:B------:R-:W-:Y:S01]  /*64b0*/  FADD.FTZ R54, R54, R23 ;  /* 0x0000001736367221 */ /* 0x000fe20000010000 */
[----:B------:R-:W-:-:S02]  /*64c0*/  HADD2.F32 R21, -RZ, R19.H1_H1 ;  /* 0x30000013ff157230 */ /* 0x000fc40000004100 */
[----:B------:R-:W-:Y:S01]  /*64d0*/  FMUL.FTZ R20, R20, UR16 ;  /* 0x0000001014147c20 */ /* 0x000fe20008410000 */
[----:B------:R-:W-:Y:S02]  /*64e0*/  HADD2.F32 R18, -RZ, R18.H1_H1 ;  /* 0x30000012ff127230 */ /* 0x000fe40000004100 */
[----:B------:R-:W-:Y:S01]  /*64f0*/  FADD.FTZ R24, R24, -UR28 ;  /* 0x8000001c18187e21 */ /* 0x000fe20008010000 */
[----:B------:R-:W-:Y:S02]  /*6500*/  HADD2.F32 R19, -RZ, R19.H0_H0 ;  /* 0x20000013ff137230 */ /* 0x000fe40000004100 */
[----:B------:R-:W-:Y:S01]  /*6510*/  FADD.FTZ R7, R7, R21 ;  /* 0x0000001507077221 */ /* 0x000fe20000010000 */
[----:B------:R-:W-:Y:S01]  /*6520*/  FFMA.FTZ R6, R21, R20, R6 ;  /* 0x0000001415067223 */ /* 0x000fe20000010006 */
[----:B------:R-:W-:Y:S01]  /*6530*/  FFMA.FTZ R53, R22, R23, R53 ;  /* 0x0000001716357223 */ /* 0x000fe20000010035 */
[----:B------:R-:W-:Y:S01]  /*6540*/  FMUL.FTZ R21, R5, R21 ;  /* 0x0000001505157220 */ /* 0x000fe20000410000 */
[----:B------:R-:W-:Y:S01]  /*6550*/  FMUL.FTZ R24, R24, UR16 ;  /* 0x0000001018187c20 */ /* 0x000fe20008410000 */
[----:B------:R-:W-:-:S02]  /*6560*/  HADD2.F32 R41, -RZ, R41.H0_H0 ;  /* 0x20000029ff297230 */ /* 0x000fc40000004100 */
[----:B------:R-:W-:Y:S01]  /*6570*/  FMUL.FTZ R23, R4, R18 ;  /* 0x0000001204177220 */ /* 0x000fe20000410000 */
[----:B------:R-:W-:Y:S01]  /*6580*/  FADD.FTZ R54, R21, R54 ;  /* 0x0000003615367221 */ /* 0x000fe20000010000 */
[----:B------:R-:W-:Y:S01]  /*6590*/  FFMA.FTZ R53, R20, R21, R53 ;  /* 0x0000001514357223 */ /* 0x000fe20000010035 */
[----:B------:R-:W-:Y:S01]  /*65a0*/  FADD.FTZ R19, R19, -UR28 ;  /* 0x8000001c13137e21 */ /* 0x000fe20008010000 */
[----:B------:R-:W-:Y:S02]  /*65b0*/  HADD2.F32 R20, -RZ, R10.H1_H1 ;  /* 0x3000000aff147230 */ /* 0x000fe40000004100 */
[----:B------:R-:W-:Y:S01]  /*65c0*/  FADD.FTZ R56, R56, R18 ;  /* 0x0000001238387221 */ /* 0x000fe20000010000 */
[----:B------:R-:W-:Y:S01]  /*65d0*/  FFMA.FTZ R57, R18, R24, R57 ;  /* 0x0000001812397223 */ /* 0x000fe20000010039 */
[----:B------:R-:W-:Y:S01]  /*65e0*/  FADD.FTZ R21, R54, R23 ;  /* 0x0000001736157221 */ /* 0x000fe20000010000 */
[----:B------:R-:W-:Y:S01]  /*65f0*/  FFMA.FTZ R24, R24, R23, R53 ;  /* 0x0000001718187223 */ /* 0x000fe20000010035 */
[----:B------:R-:W-:Y:S01]  /*6600*/  FMUL.FTZ R19, R19, UR16 ;  /* 0x0000001013137c20 */ /* 0x000fe20008410000 */
[----:B------:R-:W-:Y:S01]  /*6610*/  FMUL.FTZ R18, R5, R41 ;  /* 0x0000002905127220 */ /* 0x000fe20000410000 */
[----:B------:R-:W-:Y:S01]  /*6620*/  FADD.FTZ R20, R20, -UR28 ;  /* 0x8000001c14147e21 */ /* 0x000fe20008010000 */
[----:B------:R-:W-:-:S02]  /*6630*/  HADD2.F32 R22, -RZ, R17.H1_H1 ;  /* 0x30000011ff167230 */ /* 0x000fc40000004100 */
[----:B------:R-:W-:Y:S01]  /*6640*/  FFMA.FTZ R6, R41, R19, R6 ;  /* 0x0000001329067223 */ /* 0x000fe20000010006 */
[----:B------:R-:W-:Y:S01]  /*6650*/  FADD.FTZ R21, R18, R21 ;  /* 0x0000001512157221 */ /* 0x000fe20000010000 */
[----:B------:R-:W-:Y:S01]  /*6660*/  FFMA.FTZ R24, R19, R18, R24 ;  /* 0x0000001213187223 */ /* 0x000fe20000010018 */
[----:B------:R-:W-:Y:S02]  /*6670*/  HADD2.F32 R18, -RZ, R17.H0_H0 ;  /* 0x20000011ff127230 */ /* 0x000fe40000004100 */
[----:B------:R-:W-:Y:S01]  /*6680*/  FMUL.FTZ R19, R20, UR16 ;  /* 0x0000001014137c20 */ /* 0x000fe20008410000 */
[----:B------:R-:W-:Y:S01]  /*6690*/  FADD.FTZ R22, R22, -UR28 ;  /* 0x8000001c16167e21 */ /* 0x000fe20008010000 */
[----:B------:R-:W-:Y:S02]  /*66a0*/  HADD2.F32 R17, -RZ, R16.H0_H0 ;  /* 0x20000010ff117230 */ /* 0x000fe40000004100 */
[----:B------:R-:W-:Y:S01]  /*66b0*/  FADD.FTZ R7, R7, R41 ;  /* 0x0000002907077221 */ /* 0x000fe20000010000 */
[----:B------:R-:W-:Y:S01]  /*66c0*/  FADD.FTZ R56, R56, R18 ;  /* 0x0000001238387221 */ /* 0x000fe20000010000 */
[----:B------:R-:W-:Y:S01]  /*66d0*/  FFMA.FTZ R57, R18, R19, R57 ;  /* 0x0000001312397223 */ /* 0x000fe20000010039 */
[----:B------:R-:W-:-:S02]  /*66e0*/  HADD2.F32 R16, -RZ, R10.H0_H0 ;  /* 0x2000000aff107230 */ /* 0x000fc40000004100 */
[----:B------:R-:W-:Y:S01]  /*66f0*/  FMUL.FTZ R18, R4, R18 ;  /* 0x0000001204127220 */ /* 0x000fe20000410000 */
[----:B------:R-:W-:Y:S01]  /*6700*/  FMUL.FTZ R22, R22, UR16 ;  /* 0x0000001016167c20 */ /* 0x000fe20008410000 */
[----:B------:R-:W-:Y:S01]  /*6710*/  FADD.FTZ R7, R7, R17 ;  /* 0x0000001107077221 */ /* 0x000fe20000010000 */
[----:B------:R-:W-:Y:S02]  /*6720*/  HADD2.F32 R14, -RZ, R14.H0_H0 ;  /* 0x2000000eff0e7230 */ /* 0x000fe40000004100 */
[----:B------:R-:W-:Y:S01]  /*6730*/  FADD.FTZ R10, R21, R18 ;  /* 0x00000012150a7221 */ /* 0x000fe20000010000 */
[----:B------:R-:W-:Y:S01]  /*6740*/  FFMA.FTZ R19, R19, R18, R24 ;  /* 0x0000001213137223 */ /* 0x000fe20000010018 */
[----:B------:R-:W-:Y:S01]  /*6750*/  FADD.FTZ R18, R16, -UR28 ;  /* 0x8000001c10127e21 */ /* 0x000fe20008010000 */
[----:B------:R-:W-:Y:S01]  /*6760*/  FFMA.FTZ R6, R17, R22, R6 ;  /* 0x0000001611067223 */ /* 0x000fe20000010006 */
[----:B------:R-:W-:Y:S01]  /*6770*/  FMUL.FTZ R17, R5, R17 ;  /* 0x0000001105117220 */ /* 0x000fe20000410000 */
        /* <DEDUP_REMOVED lines=8> */
[----:B------:R-:W-:Y:S02]  /*6800*/  HADD2.F32 R16, -RZ, R9.H0_H0 ;  /* 0x20000009ff107230 */ /* 0x000fe40000004100 */
[----:B------:R-:W-:Y:S01]  /*6810*/  FADD.FTZ R21, R10, R17 ;  /* 0x000000110a157221 */ /* 0x000fe20000010000 */
[----:B------:R-:W-:Y:S01]  /*6820*/  FADD.FTZ R15, R15, -UR28 ;  /* 0x8000001c0f0f7e21 */ /* 0x000fe20008010000 */
[----:B------:R-:W-:-:S02]  /*6830*/  HADD2.F32 R9, -RZ, R40.H1_H1 ;  /* 0x30000028ff097230 */ /* 0x000fc40000004100 */
[----:B------:R-:W-:Y:S01]  /*6840*/  FFMA.FTZ R18, R18, R17, R19 ;  /* 0x0000001112127223 */ /* 0x000fe20000010013 */
[----:B------:R-:W-:Y:S01]  /*6850*/  FADD.FTZ R10, R16, -UR28 ;  /* 0x8000001c100a7e21 */ /* 0x000fe20008010000 */
[----:B------:R-:W-:Y:S02]  /*6860*/  HADD2.F32 R16, -RZ, R13.H1_H1 ;  /* 0x3000000dff107230 */ /* 0x000fe40000004100 */
[----:B------:R-:W-:Y:S01]  /*6870*/  FMUL.FTZ R15, R15, UR16 ;  /* 0x000000100f0f7c20 */ /* 0x000fe20008410000 */
[----:B------:R-:W-:Y:S01]  /*6880*/  FADD.FTZ R14, R14, -UR28 ;  /* 0x8000001c0e0e7e21 */ /* 0x000fe20008010000 */
[----:B------:R-:W-:Y:S01]  /*6890*/  FMUL.FTZ R13, R10, UR16 ;  /* 0x000000100a0d7c20 */ /* 0x000fe20008410000 */
        /* <DEDUP_REMOVED lines=8> */
[----:B------:R-:W-:Y:S01]  /*6920*/  FMUL.FTZ R14, R14, UR16 ;  /* 0x000000100e0e7c20 */ /* 0x000fe20008410000 */
[----:B------:R-:W-:Y:S02]  /*6930*/  HADD2.F32 R8, -RZ, R8.H0_H0 ;  /* 0x20000008ff087230 */ /* 0x000fe40000004100 */
[----:B------:R-:W-:Y:S01]  /*6940*/  FFMA.FTZ R15, R13, R16, R18 ;  /* 0x000000100d0f7223 */ /* 0x000fe20000010012 */
[----:B------:R-:W-:Y:S02]  /*6950*/  HADD2.F32 R12, -RZ, R12.H0_H0 ;  /* 0x2000000cff0c7230 */ /* 0x000fe40000004100 */
[----:B------:R-:W-:Y:S01]  /*6960*/  FMUL.FTZ R13, R5, R9 ;  /* 0x00000009050d7220 */ /* 0x000fe20000410000 */
[----:B------:R-:W-:Y:S01]  /*6970*/  FADD.FTZ R7, R7, R9 ;  /* 0x0000000907077221 */ /* 0x000fe20000010000 */
[----:B------:R-:W-:Y:S01]  /*6980*/  FFMA.FTZ R6, R9, R14, R6 ;  /* 0x0000000e09067223 */ /* 0x000fe20000010006 */
[----:B------:R-:W-:Y:S01]  /*6990*/  FADD.FTZ R9, R8, -UR28 ;  /* 0x8000001c08097e21 */ /* 0x000fe20008010000 */
[----:B------:R-:W-:-:S02]  /*69a0*/  HADD2.F32 R8, -RZ, R11.H1_H1 ;  /* 0x3000000bff087230 */ /* 0x000fc40000004100 */
[----:B------:R-:W-:Y:S01]  /*69b0*/  FADD.FTZ R12, R12, -UR28 ;  /* 0x8000001c0c0c7e21 */ /* 0x000fe20008010000 */
[----:B------:R-:W-:Y:S01]  /*69c0*/  FADD.FTZ R21, R10, R21 ;  /* 0x000000150a157221 */ /* 0x000fe20000010000 */
[----:B------:R-:W-:Y:S01]  /*69d0*/  FFMA.FTZ R15, R14, R13, R15 ;  /* 0x0000000d0e0f7223 */ /* 0x000fe2000001000f */
[----:B------:R-:W-:Y:S02]  /*69e0*/  HADD2.F32 R35, -RZ, R35.H1_H1 ;  /* 0x30000023ff237230 */ /* 0x000fe40000004100 */
[----:B------:R-:W-:Y:S01]  /*69f0*/  FMUL.FTZ R14, R9, UR16 ;  /* 0x00000010090e7c20 */ /* 0x000fe20008410000 */
[----:B------:R-:W-:Y:S01]  /*6a00*/  FMUL.FTZ R12, R12, UR16 ;  /* 0x000000100c0c7c20 */ /* 0x000fe20008410000 */
[--C-:B------:R-:W-:Y:S02]  /*6a10*/  HADD2.F32 R11, -RZ, R44.reuse.H0_H0 ;  /* 0x2000002cff0b7230 */ /* 0x100fe40000004100 */
[----:B------:R-:W-:Y:S01]  /*6a20*/  FMUL.FTZ R9, R4, R8 ;  /* 0x0000000804097220 */ /* 0x000fe20000410000 */
[----:B------:R-:W-:Y:S01]  /*6a30*/  FADD.FTZ R10, R21, R16 ;  /* 0x00000010150a7221 */ /* 0x000fe20000010000 */
[----:B------:R-:W-:Y:S01]  /*6a40*/  FADD.FTZ R7, R7, R35 ;  /* 0x0000002307077221 */ /* 0x000fe20000010000 */
[----:B------:R-:W-:Y:S01]  /*6a50*/  FFMA.FTZ R6, R35, R12, R6 ;  /* 0x0000000c23067223 */ /* 0x000fe20000010006 */
[----:B------:R-:W-:Y:S01]  /*6a60*/  FMUL.FTZ R35, R5, R35 ;  /* 0x0000002305237220 */ /* 0x000fe20000410000 */
[----:B------:R-:W-:Y:S01]  /*6a70*/  FFMA.FTZ R15, R14, R9, R15 ;  /* 0x000000090e0f7223 */ /* 0x000fe2000001000f */
[----:B------:R-:W-:Y:S01]  /*6a80*/  FADD.FTZ R11, R11, -UR28 ;  /* 0x8000001c0b0b7e21 */ /* 0x000fe20008010000 */
[----:B------:R-:W-:Y:S01]  /*6a90*/  FADD.FTZ R10, R13, R10 ;  /* 0x0000000a0d0a7221 */ /* 0x000fe20000010000 */
[----:B------:R-:W-:Y:S01]  /*6aa0*/  FADD.FTZ R56, R56, R8 ;  /* 0x0000000838387221 */ /* 0x000fe20000010000 */
[----:B------:R-:W-:Y:S01]  /*6ab0*/  FFMA.FTZ R57, R8, R14, R57 ;  /* 0x0000000e08397223 */ /* 0x000fe20000010039 */
[----:B------:R-:W-:-:S02]  /*6ac0*/  HADD2.F32 R44, -RZ, R44.H1_H1 ;  /* 0x3000002cff2c7230 */ /* 0x000fc40000004100 */
[----:B------:R-:W-:Y:S01]  /*6ad0*/  FFMA.FTZ R15, R12, R35, R15 ;  /* 0x000000230c0f7223 */ /* 0x000fe2000001000f */
[--C-:B------:R-:W-:Y:S02]  /*6ae0*/  HADD2.F32 R8, -RZ, R45.reuse.H0_H0 ;  /* 0x2000002dff087230 */ /* 0x100fe40000004100 */
[----:B------:R-:W-:Y:S01]  /*6af0*/  FMUL.FTZ R12, R11, UR16 ;  /* 0x000000100b0c7c20 */ /* 0x000fe20008410000 */
[----:B------:R-:W-:Y:S01]  /*6b00*/  FADD.FTZ R10, R10, R9 ;  /* 0x000000090a0a7221 */ /* 0x000fe20000010000 */
[----:B------:R-:W-:Y:S01]  /*6b10*/  FADD.FTZ R44, R44, -UR28 ;  /* 0x8000001c2c2c7e21 */ /* 0x000fe20008010000 */
[----:B------:R-:W-:Y:S02]  /*6b20*/  HADD2.F32 R45, -RZ, R45.H1_H1 ;  /* 0x3000002dff2d7230 */ /* 0x000fe40000004100 */
[----:B------:R-:W-:Y:S01]  /*6b30*/  FMUL.FTZ R9, R4, R8 ;  /* 0x0000000804097220 */ /* 0x000fe20000410000 */
[----:B------:R-:W-:Y:S01]  /*6b40*/  FADD.FTZ R56, R56, R8 ;  /* 0x0000000838387221 */ /* 0x000fe20000010000 */
[----:B------:R-:W-:Y:S01]  /*6b50*/  FFMA.FTZ R57, R8, R12, R57 ;  /* 0x0000000c08397223 */ /* 0x000fe20000010039 */
[----:B------:R-:W-:Y:S01]  /*6b60*/  FADD.FTZ R10, R35, R10 ;  /* 0x0000000a230a7221 */ /* 0x000fe20000010000 */
[----:B------:R-:W-:-:S02]  /*6b70*/  HADD2.F32 R8, -RZ, R46.H0_H0 ;  /* 0x2000002eff087230 */ /* 0x000fc40000004100 */
[----:B------:R-:W-:Y:S01]  /*6b80*/  FMUL.FTZ R44, R44, UR16 ;  /* 0x000000102c2c7c20 */ /* 0x000fe20008410000 */
[----:B------:R-:W-:Y:S01]  /*6b90*/  FFMA.FTZ R15, R12, R9, R15 ;  /* 0x000000090c0f7223 */ /* 0x000fe2000001000f */
[----:B------:R-:W-:Y:S01]  /*6ba0*/  FADD.FTZ R10, R10, R9 ;  /* 0x000000090a0a7221 */ /* 0x000fe20000010000 */
[----:B------:R-:W-:Y:S01]  /*6bb0*/  FADD.FTZ R7, R7, R45 ;  /* 0x0000002d07077221 */ /* 0x000fe20000010000 */
[----:B------:R-:W-:Y:S01]  /*6bc0*/  FADD.FTZ R9, R8, -UR28 ;  /* 0x8000001c08097e21 */ /* 0x000fe20008010000 */
[--C-:B------:R-:W-:Y:S02]  /*6bd0*/  HADD2.F32 R8, -RZ, R47.reuse.H0_H0 ;  /* 0x2000002fff087230 */ /* 0x100fe40000004100 */
[----:B------:R-:W-:Y:S01]  /*6be0*/  FFMA.FTZ R6, R45, R44, R6 ;  /* 0x0000002c2d067223 */ /* 0x000fe20000010006 */
[----:B------:R-:W-:Y:S02]  /*6bf0*/  HADD2.F32 R46, -RZ, R46.H1_H1 ;  /* 0x3000002eff2e7230 */ /* 0x000fe40000004100 */
[----:B------:R-:W-:Y:S01]  /*6c00*/  FMUL.FTZ R45, R5, R45 ;  /* 0x0000002d052d7220 */ /* 0x000fe20000410000 */
[----:B------:R-:W-:Y:S01]  /*6c10*/  FMUL.FTZ R12, R9, UR16 ;  /* 0x00000010090c7c20 */ /* 0x000fe20008410000 */
[----:B------:R-:W-:Y:S01]  /*6c20*/  FMUL.FTZ R9, R4, R8 ;  /* 0x0000000804097220 */ /* 0x000fe20000410000 */
[----:B------:R-:W-:-:S02]  /*6c30*/  HADD2.F32 R47, -RZ, R47.H1_H1 ;  /* 0x3000002fff2f7230 */ /* 0x000fc40000004100 */
[----:B------:R-:W-:Y:S01]  /*6c40*/  FADD.FTZ R10, R45, R10 ;  /* 0x0000000a2d0a7221 */ /* 0x000fe20000010000 */
[----:B------:R-:W-:Y:S01]  /*6c50*/  FFMA.FTZ R15, R44, R45, R15 ;  /* 0x0000002d2c0f7223 */ /* 0x000fe2000001000f */
[----:B------:R-:W-:Y:S01]  /*6c60*/  FADD.FTZ R46, R46, -UR28 ;  /* 0x8000001c2e2e7e21 */ /* 0x000fe20008010000 */
[----:B------:R-:W-:Y:S01]  /*6c70*/  FADD.FTZ R56, R56, R8 ;  /* 0x0000000838387221 */ /* 0x000fe20000010000 */
[----:B------:R-:W-:Y:S01]  /*6c80*/  FFMA.FTZ R57, R8, R12, R57 ;  /* 0x0000000c08397223 */ /* 0x000fe20000010039 */
[----:B------:R-:W-:Y:S01]  /*6c90*/  FADD.FTZ R10, R10, R9 ;  /* 0x000000090a0a7221 */ /* 0x000fe20000010000 */
[----:B------:R-:W-:Y:S01]  /*6ca0*/  FFMA.FTZ R15, R12, R9, R15 ;  /* 0x000000090c0f7223 */ /* 0x000fe2000001000f */
[----:B------:R-:W-:Y:S01]  /*6cb0*/  FMUL.FTZ R46, R46, UR16 ;  /* 0x000000102e2e7c20 */ /* 0x000fe20008410000 */
[--C-:B------:R-:W-:Y:S02]  /*6cc0*/  HADD2.F32 R8, -RZ, R48.reuse.H0_H0 ;  /* 0x20000030ff087230 */ /* 0x100fe40000004100 */
[----:B------:R-:W-:Y:S01]  /*6cd0*/  FMUL.FTZ R9, R5, R47 ;  /* 0x0000002f05097220 */ /* 0x000fe20000410000 */
[----:B------:R-:W-:-:S02]  /*6ce0*/  HADD2.F32 R48, -RZ, R48.H1_H1 ;  /* 0x30000030ff307230 */ /* 0x000fc40000004100 */
[----:B------:R-:W-:Y:S01]  /*6cf0*/  FADD.FTZ R7, R7, R47 ;  /* 0x0000002f07077221 */ /* 0x000fe20000010000 */
[----:B------:R-:W-:Y:S02]  /*6d00*/  HADD2.F32 R11, -RZ, R50.H0_H0 ;  /* 0x20000032ff0b7230 */ /* 0x000fe40000004100 */
[----:B------:R-:W-:Y:S01]  /*6d10*/  FADD.FTZ R10, R9, R10 ;  /* 0x0000000a090a7221 */ /* 0x000fe20000010000 */
[----:B------:R-:W-:Y:S01]  /*6d20*/  FFMA.FTZ R15, R46, R9, R15 ;  /* 0x000000092e0f7223 */ /* 0x000fe2000001000f */
[----:B------:R-:W-:Y:S01]  /*6d30*/  FADD.FTZ R9, R8, -UR28 ;  /* 0x8000001c08097e21 */ /* 0x000fe20008010000 */
[--C-:B------:R-:W-:Y:S02]  /*6d40*/  HADD2.F32 R8, -RZ, R49.reuse.H0_H0 ;  /* 0x20000031ff087230 */ /* 0x100fe40000004100 */
[----:B------:R-:W-:Y:S01]  /*6d50*/  FADD.FTZ R48, R48, -UR28 ;  /* 0x8000001c30307e21 */ /* 0x000fe20008010000 */
[----:B------:R-:W-:Y:S02]  /*6d60*/  HADD2.F32 R49, -RZ, R49.H1_H1 ;  /* 0x30000031ff317230 */ /* 0x000fe40000004100 */
[----:B------:R-:W-:Y:S01]  /*6d70*/  FMUL.FTZ R12, R9, UR16 ;  /* 0x00000010090c7c20 */ /* 0x000fe20008410000 */
        /* <DEDUP_REMOVED lines=8> */
[----:B------:R-:W-:Y:S01]  /*6e00*/  FFMA.FTZ R15, R12, R9, R15 ;  /* 0x000000090c0f7223 */ /* 0x000fe2000001000f */
[----:B------:R-:W-:-:S02]  /*6e10*/  HADD2.F32 R8, -RZ, R51.H0_H0 ;  /* 0x20000033ff087230 */ /* 0x000fc40000004100 */
[----:B------:R-:W-:Y:S01]  /*6e20*/  FMUL.FTZ R49, R5, R49 ;  /* 0x0000003105317220 */ /* 0x000fe20000410000 */
[----:B------:R-:W-:Y:S01]  /*6e30*/  FADD.FTZ R10, R10, R9 ;  /* 0x000000090a0a7221 */ /* 0x000fe20000010000 */
[----:B------:R-:W-:Y:S01]  /*6e40*/  FMUL.FTZ R12, R11, UR16 ;  /* 0x000000100b0c7c20 */ /* 0x000fe20008410000 */
[----:B------:R-:W-:Y:S02]  /*6e50*/  HADD2.F32 R50, -RZ, R50.H1_H1 ;  /* 0x30000032ff327230 */ /* 0x000fe40000004100 */
[----:B------:R-:W-:Y:S01]  /*6e60*/  FFMA.FTZ R15, R48, R49, R15 ;  /* 0x00000031300f7223 */ /* 0x000fe2000001000f */
[----:B------:R-:W-:Y:S01]  /*6e70*/  FADD.FTZ R10, R49, R10 ;  /* 0x0000000a310a7221 */ /* 0x000fe20000010000 */
[----:B------:R-:W-:Y:S01]  /*6e80*/  FMUL.FTZ R9, R4, R8 ;  /* 0x0000000804097220 */ /* 0x000fe20000410000 */
[----:B------:R-:W-:Y:S01]  /*6e90*/  FADD.FTZ R56, R56, R8 ;  /* 0x0000000838387221 */ /* 0x000fe20000010000 */
[----:B------:R-:W-:Y:S01]  /*6ea0*/  FFMA.FTZ R57, R8, R12, R57 ;  /* 0x0000000c08397223 */ /* 0x000fe20000010039 */
[----:B------:R-:W-:-:S02]  /*6eb0*/  HADD2.F32 R51, -RZ, R51.H1_H1 ;  /* 0x30000033ff337230 */ /* 0x000fc40000004100 */
[----:B------:R-:W-:Y:S01]  /*6ec0*/  FADD.FTZ R50, R50, -UR28 ;  /* 0x8000001c32327e21 */ /* 0x000fe20008010000 */
[--C-:B------:R-:W-:Y:S02]  /*6ed0*/  HADD2.F32 R8, -RZ, R87.reuse.H0_H0 ;  /* 0x20000057ff087230 */ /* 0x100fe40000004100 */
[----:B------:R-:W-:Y:S01]  /*6ee0*/  FADD.FTZ R10, R10, R9 ;  /* 0x000000090a0a7221 */ /* 0x000fe20000010000 */
[----:B------:R-:W-:Y:S01]  /*6ef0*/  FFMA.FTZ R15, R12, R9, R15 ;  /* 0x000000090c0f7223 */ /* 0x000fe2000001000f */
[--C-:B------:R-:W-:Y:S02]  /*6f00*/  HADD2.F32 R12, -RZ, R88.reuse.H0_H0 ;  /* 0x20000058ff0c7230 */ /* 0x100fe40000004100 */
[----:B------:R-:W-:Y:S01]  /*6f10*/  FMUL.FTZ R9, R5, R51 ;  /* 0x0000003305097220 */ /* 0x000fe20000410000 */
[----:B------:R-:W-:Y:S01]  /*6f20*/  FMUL.FTZ R50, R50, UR16 ;  /* 0x0000001032327c20 */ /* 0x000fe20008410000 */
[----:B------:R-:W-:Y:S02]  /*6f30*/  HADD2.F32 R87, -RZ, R87.H1_H1 ;  /* 0x30000057ff577230 */ /* 0x000fe40000004100 */
[----:B------:R-:W-:Y:S01]  /*6f40*/  FADD.FTZ R8, R8, -UR28 ;  /* 0x8000001c08087e21 */ /* 0x000fe20008010000 */
[----:B------:R-:W-:Y:S01]  /*6f50*/  FADD.FTZ R10, R9, R10 ;  /* 0x0000000a090a7221 */ /* 0x000fe20000010000 */
[----:B------:R-:W-:Y:S01]  /*6f60*/  FFMA.FTZ R15, R50, R9, R15 ;  /* 0x00000009320f7223 */ /* 0x000fe2000001000f */
[----:B------:R-:W-:Y:S01]  /*6f70*/  FMUL.FTZ R11, R4, R12 ;  /* 0x0000000c040b7220 */ /* 0x000fe20000410000 */
[----:B------:R-:W-:Y:S01]  /*6f80*/  FMUL.FTZ R8, R8, UR16 ;  /* 0x0000001008087c20 */ /* 0x000fe20008410000 */
[----:B------:R-:W-:-:S02]  /*6f90*/  HADD2.F32 R9, -RZ, R88.H1_H1 ;  /* 0x30000058ff097230 */ /* 0x000fc40000004100 */
[----:B------:R-:W-:Y:S01]  /*6fa0*/  FADD.FTZ R87, R87, -UR28 ;  /* 0x8000001c57577e21 */ /* 0x000fe20008010000 */
[----:B------:R-:W-:Y:S01]  /*6fb0*/  FADD.FTZ R13, R10, R11 ;  /* 0x0000000b0a0d7221 */ /* 0x000fe20000010000 */
[----:B------:R-:W-:Y:S01]  /*6fc0*/  FFMA.FTZ R14, R8, R11, R15 ;  /* 0x0000000b080e7223 */ /* 0x000fe2000001000f */
[--C-:B------:R-:W-:Y:S02]  /*6fd0*/  HADD2.F32 R11, -RZ, R89.reuse.H0_H0 ;  /* 0x20000059ff0b7230 */ /* 0x100fe40000004100 */
[----:B------:R-:W-:Y:S01]  /*6fe0*/  FMUL.FTZ R10, R5, R9 ;  /* 0x00000009050a7220 */ /* 0x000fe20000410000 */
[----:B------:R-:W-:Y:S01]  /*6ff0*/  FMUL.FTZ R87, R87, UR16 ;  /* 0x0000001057577c20 */ /* 0x000fe20008410000 */
[----:B------:R-:W-:Y:S02]  /*7000*/  HADD2.F32 R15, -RZ, R90.H0_H0 ;  /* 0x2000005aff0f7230 */ /* 0x000fe40000004100 */
[----:B------:R-:W-:Y:S01]  /*7010*/  FADD.FTZ R56, R56, R12 ;  /* 0x0000000c38387221 */ /* 0x000fe20000010000 */
[----:B------:R-:W-:Y:S01]  /*7020*/  FADD.FTZ R13, R10, R13 ;  /* 0x0000000d0a0d7221 */ /* 0x000fe20000010000 */
[----:B------:R-:W-:Y:S01]  /*7030*/  FFMA.FTZ R14, R87, R10, R14 ;  /* 0x0000000a570e7223 */ /* 0x000fe2000001000e */
[----:B------:R-:W-:-:S02]  /*7040*/  HADD2.F32 R89, -RZ, R89.H1_H1 ;  /* 0x30000059ff597230 */ /* 0x000fc40000004100 */
[----:B------:R-:W-:Y:S01]  /*7050*/  FADD.FTZ R10, R11, -UR28 ;  /* 0x8000001c0b0a7e21 */ /* 0x000fe20008010000 */
[----:B------:R-:W-:Y:S02]  /*7060*/  HADD2.F32 R11, -RZ, R90.H1_H1 ;  /* 0x3000005aff0b7230 */ /* 0x000fe40000004100 */
[----:B------:R-:W-:Y:S01]  /*7070*/  FMUL.FTZ R16, R4, R15 ;  /* 0x0000000f04107220 */ /* 0x000fe20000410000 */
[----:B------:R-:W-:Y:S01]  /*7080*/  FADD.FTZ R7, R7, R51 ;  /* 0x0000003307077221 */ /* 0x000fe20000010000 */
[----:B------:R-:W-:Y:S01]  /*7090*/  FMUL.FTZ R17, R10, UR16 ;  /* 0x000000100a117c20 */ /* 0x000fe20008410000 */
[----:B------:R-:W-:Y:S01]  /*70a0*/  FADD.FTZ R89, R89, -UR28 ;  /* 0x8000001c59597e21 */ /* 0x000fe20008010000 */
[----:B------:R-:W-:Y:S01]  /*70b0*/  FFMA.FTZ R6, R51, R50, R6 ;  /* 0x0000003233067223 */ /* 0x000fe20000010006 */
[----:B------:R-:W-:Y:S01]  /*70c0*/  FFMA.FTZ R12, R12, R8, R57 ;  /* 0x000000080c0c7223 */ /* 0x000fe20000010039 */
[----:B------:R-:W-:Y:S01]  /*70d0*/  FADD.FTZ R13, R13, R16 ;  /* 0x000000100d0d7221 */ /* 0x000fe20000010000 */
[----:B------:R-:W-:Y:S01]  /*70e0*/  FMUL.FTZ R8, R5, R11 ;  /* 0x0000000b05087220 */ /* 0x000fe20000410000 */
[----:B------:R-:W-:Y:S01]  /*70f0*/  FFMA.FTZ R14, R17, R16, R14 ;  /* 0x00000010110e7223 */ /* 0x000fe2000001000e */
[----:B------:R-:W-:Y:S01]  /*7100*/  FMUL.FTZ R89, R89, UR16 ;  /* 0x0000001059597c20 */ /* 0x000fe20008410000 */
        /* <DEDUP_REMOVED lines=9> */
.L_x_795:
[--C-:B------:R-:W-:Y:S02]  /*71a0*/  HADD2.F32 R6, -RZ, R114.reuse.H0_H0 ;  /* 0x20000072ff067230 */ /* 0x100fe40000004100 */
[----:B------:R-:W-:Y:S02]  /*71b0*/  HADD2.F32 R7, -RZ, R114.H1_H1 ;  /* 0x30000072ff077230 */ /* 0x000fe40000004100 */
[--C-:B------:R-:W-:Y:S02]  /*71c0*/  HADD2.F32 R69, -RZ, R76.reuse.H0_H0 ;  /* 0x2000004cff457230 */ /* 0x100fe40000004100 */
[----:B------:R-:W-:Y:S01]  /*71d0*/  FADD.FTZ R6, R6, -UR28 ;  /* 0x8000001c06067e21 */ /* 0x000fe20008010000 */
[----:B------:R-:W-:Y:S02]  /*71e0*/  HADD2.F32 R75, -RZ, R76.H1_H1 ;  /* 0x3000004cff4b7230 */ /* 0x000fe40000004100 */
[----:B------:R-:W-:Y:S01]  /*71f0*/  FADD.FTZ R7, R7, -UR28 ;  /* 0x8000001c07077e21 */ /* 0x000fe20008010000 */
[----:B------:R-:W-:-:S02]  /*7200*/  HADD2.F32 R68, -RZ, R83.H1_H1 ;  /* 0x30000053ff447230 */ /* 0x000fc40000004100 */
[----:B------:R-:W-:Y:S01]  /*7210*/  FMUL.FTZ R6, R6, UR16 ;  /* 0x0000001006067c20 */ /* 0x000fe20008410000 */
[----:B------:R-:W-:Y:S01]  /*7220*/  FADD.FTZ R69, R69, -UR28 ;  /* 0x8000001c45457e21 */ /* 0x000fe20008010000 */
[----:B------:R-:W-:Y:S01]  /*7230*/  FMUL.FTZ R7, R7, UR16 ;  /* 0x0000001007077c20 */ /* 0x000fe20008410000 */
[----:B------:R-:W-:Y:S01]  /*7240*/  FADD.FTZ R75, R75, -UR28 ;  /* 0x8000001c4b4b7e21 */ /* 0x000fe20008010000 */
[--C-:B-----5:R-:W-:Y:S01]  /*7250*/  FFMA.FTZ R56, R5, R6, R3.reuse ;  /* 0x0000000605387223 */ /* 0x120fe20000010003 */
[----:B------:R-:W-:Y:S01]  /*7260*/  FMUL.FTZ R69, R69, UR16 ;  /* 0x0000001045457c20 */ /* 0x000fe20008410000 */
[--C-:B------:R-:W-:Y:S01]  /*7270*/  FFMA.FTZ R54, R4, R7, R2.reuse ;  /* 0x0000000704367223 */ /* 0x100fe20000010002 */
[----:B------:R-:W-:Y:S01]  /*7280*/  FMUL.FTZ R75, R75, UR16 ;  /* 0x000000104b4b7c20 */ /* 0x000fe20008410000 */
[----:B------:R-:W-:Y:S01]  /*7290*/  FMUL.FTZ R58, R56, -1.4426950216293334961 ;  /* 0xbfb8aa3b383a7820 */ /* 0x000fe20000410000 */
[----:B------:R-:W-:Y:S01]  /*72a0*/  FFMA.FTZ R53, R5, R69, R3 ;  /* 0x0000004505357223 */ /* 0x000fe20000010003 */
[----:B------:R-:W-:Y:S01]  /*72b0*/  FMUL.FTZ R59, R54, -1.4426950216293334961 ;  /* 0xbfb8aa3b363b7820 */ /* 0x000fe20000410000 */
[----:B------:R-:W-:Y:S01]  /*72c0*/  FFMA.FTZ R55, R4, R75, R2 ;  /* 0x0000004b04377223 */ /* 0x000fe20000010002 */
[----:B------:R-:W-:-:S02]  /*72d0*/  HADD2.F32 R60, -RZ, R84.H1_H1 ;  /* 0x30000054ff3c7230 */ /* 0x000fc40000004100 */
[----:B------:R-:W-:Y:S01]  /*72e0*/  FMUL.FTZ R74, R53, -1.4426950216293334961 ;  /* 0xbfb8aa3b354a7820 */ /* 0x000fe20000410000 */
[----:B------:R-:W0:Y:S01]  /*72f0*/  MUFU.EX2 R58, R58 ;  /* 0x0000003a003a7308 */ /* 0x000e220000000800 */
[----:B------:R-:W-:Y:S01]  /*7300*/  FMUL.FTZ R57, R55, -1.4426950216293334961 ;  /* 0xbfb8aa3b37397820 */ /* 0x000fe20000410000 */
[----:B------:R-:W-:Y:S01]  /*7310*/  FADD.FTZ R68, R68, -UR28 ;  /* 0x8000001c44447e21 */ /* 0x000fe20008010000 */
[--C-:B------:R-:W-:Y:S01]  /*7320*/  HADD2.F32 R73, -RZ, R82.reuse.H1_H1 ;  /* 0x30000052ff497230 */ /* 0x100fe20000004100 */
[----:B------:R-:W1:Y:S01]  /*7330*/  MUFU.EX2 R59, R59 ;  /* 0x0000003b003b7308 */ /* 0x000e620000000800 */
[----:B------:R-:W-:Y:S02]  /*7340*/  HADD2.F32 R64, -RZ, R82.H0_H0 ;  /* 0x20000052ff407230 */ /* 0x000fe40000004100 */
[----:B------:R-:W-:Y:S01]  /*7350*/  FMUL.FTZ R68, R68, UR16 ;  /* 0x0000001044447c20 */ /* 0x000fe20008410000 */
[--C-:B------:R-:W-:Y:S01]  /*7360*/  HADD2.F32 R96, -RZ, R30.reuse.H1_H1 ;  /* 0x3000001eff607230 */ /* 0x100fe20000004100 */
[----:B------:R-:W2:Y:S01]  /*7370*/  MUFU.EX2 R74, R74 ;  /* 0x0000004a004a7308 */ /* 0x000ea20000000800 */
[----:B------:R-:W-:Y:S01]  /*7380*/  FADD.FTZ R73, R73, -UR28 ;  /* 0x8000001c49497e21 */ /* 0x000fe20008010000 */
[----:B------:R-:W-:Y:S01]  /*7390*/  FADD.FTZ R64, R64, -UR28 ;  /* 0x8000001c40407e21 */ /* 0x000fe20008010000 */
[----:B------:R-:W-:Y:S01]  /*73a0*/  HADD2.F32 R30, -RZ, R30.H0_H0 ;  /* 0x2000001eff1e7230 */ /* 0x000fe20000004100 */
[----:B------:R-:W3:Y:S01]  /*73b0*/  MUFU.EX2 R57, R57 ;  /* 0x0000003900397308 */ /* 0x000ee20000000800 */
[----:B------:R-:W-:Y:S01]  /*73c0*/  FMUL.FTZ R73, R73, UR16 ;  /* 0x0000001049497c20 */ /* 0x000fe20008410000 */
[----:B0-----:R-:W-:Y:S01]  /*73d0*/  FADD.FTZ R58, R58, 1 ;  /* 0x3f8000003a3a7421 */ /* 0x001fe20000010000 */
[----:B------:R-:W-:-:S03]  /*73e0*/  FMUL.FTZ R64, R64, UR16 ;  /* 0x0000001040407c20 */ /* 0x000fc60008410000 */
[----:B------:R0:W4:Y:S01]  /*73f0*/  MUFU.RCP R76, R58 ;  /* 0x0000003a004c7308 */ /* 0x0001220000001000 */
[----:B-1----:R-:W-:Y:S01]  /*7400*/  FADD.FTZ R59, R59, 1 ;  /* 0x3f8000003b3b7421 */ /* 0x002fe20000010000 */
[----:B------:R-:W-:Y:S01]  /*7410*/  FFMA.FTZ R61, R4, R64, R2 ;  /* 0x00000040043d7223 */ /* 0x000fe20000010002 */
[----:B--2---:R-:W-:-:S05]  /*7420*/  FADD.FTZ R74, R74, 1 ;  /* 0x3f8000004a4a7421 */ /* 0x004fca0000010000 */
[----:B------:R1:W2:Y:S01]  /*7430*/  MUFU.RCP R67, R59 ;  /* 0x0000003b00437308 */ /* 0x0002a20000001000 */
[----:B---3--:R-:W-:Y:S01]  /*7440*/  FADD.FTZ R57, R57, 1 ;  /* 0x3f80000039397421 */ /* 0x008fe20000010000 */
[----:B0-----:R-:W-:-:S06]  /*7450*/  HADD2.F32 R58, -RZ, R93.H1_H1 ;  /* 0x3000005dff3a7230 */ /* 0x001fcc0000004100 */
[----:B------:R-:W0:Y:S01]  /*7460*/  MUFU.RCP R74, R74 ;  /* 0x0000004a004a7308 */ /* 0x000e220000001000 */
[----:B-1----:R-:W-:Y:S02]  /*7470*/  HADD2.F32 R59, -RZ, R83.H0_H0 ;  /* 0x20000053ff3b7230 */ /* 0x002fe40000004100 */
[----:B----4-:R-:W-:Y:S01]  /*7480*/  FMUL.FTZ R60, R60, R76 ;  /* 0x0000004c3c3c7220 */ /* 0x010fe20000410000 */
[----:B------:R-:W-:-:S04]  /*7490*/  FADD.FTZ R76, -R76, 1 ;  /* 0x3f8000004c4c7421 */ /* 0x000fc80000010100 */
[----:B------:R-:W-:Y:S01]  /*74a0*/  FFMA.FTZ R76, R56, R76, 1 ;  /* 0x3f800000384c7423 */ /* 0x000fe2000001004c */
[----:B------:R-:W-:Y:S01]  /*74b0*/  FFMA.FTZ R56, R4, R68, R2 ;  /* 0x0000004404387223 */ /* 0x000fe20000010002 */
[----:B------:R1:W3:Y:S01]  /*74c0*/  MUFU.RCP R65, R57 ;  /* 0x0000003900417308 */ /* 0x0002e20000001000 */
[----:B--2---:R-:W-:Y:S01]  /*74d0*/  FMUL.FTZ R58, R58, R67 ;  /* 0x000000433a3a7220 */ /* 0x004fe20000410000 */
[----:B------:R-:W-:Y:S01]  /*74e0*/  FADD.FTZ R67, -R67, 1 ;  /* 0x3f80000043437421 */ /* 0x000fe20000010100 */
[----:B------:R-:W-:Y:S01]  /*74f0*/  FMUL.FTZ R83, R56, -1.4426950216293334961 ;  /* 0xbfb8aa3b38537820 */ /* 0x000fe20000410000 */
[----:B------:R-:W-:Y:S02]  /*7500*/  FMUL.FTZ R76, R60, R76 ;  /* 0x0000004c3c4c7220 */ /* 0x000fe40000410000 */
[----:B------:R-:W-:Y:S01]  /*7510*/  FFMA.FTZ R67, R54, R67, 1 ;  /* 0x3f80000036437423 */ /* 0x000fe20000010043 */
[----:B------:R-:W-:Y:S02]  /*7520*/  HADD2.F32 R54, -RZ, R84.H0_H0 ;  /* 0x20000054ff367230 */ /* 0x000fe40000004100 */
[----:B------:R-:W-:Y:S01]  /*7530*/  FFMA.FTZ R84, R5, R73, R3 ;  /* 0x0000004905547223 */ /* 0x000fe20000010003 */
[----:B0-----:R-:W-:Y:S01]  /*7540*/  FMUL.FTZ R59, R59, R74 ;  /* 0x0000004a3b3b7220 */ /* 0x001fe20000410000 */
[----:B------:R-:W-:Y:S01]  /*7550*/  FADD.FTZ R74, -R74, 1 ;  /* 0x3f8000004a4a7421 */ /* 0x000fe20000010100 */
[----:B------:R-:W0:Y:S01]  /*7560*/  MUFU.EX2 R83, R83 ;  /* 0x0000005300537308 */ /* 0x000e220000000800 */
[----:B-1----:R-:W-:-:S02]  /*7570*/  HADD2.F32 R57, -RZ, R70.H1_H1 ;  /* 0x30000046ff397230 */ /* 0x002fc40000004100 */
[----:B------:R-:W-:Y:S01]  /*7580*/  FMUL.FTZ R67, R58, R67 ;  /* 0x000000433a437220 */ /* 0x000fe20000410000 */
[----:B------:R-:W-:Y:S01]  /*7590*/  FFMA.FTZ R74, R53, R74, 1 ;  /* 0x3f800000354a7423 */ /* 0x000fe2000001004a */
[----:B------:R-:W-:Y:S01]  /*75a0*/  FMUL.FTZ R53, R84, -1.4426950216293334961 ;  /* 0xbfb8aa3b54357820 */ /* 0x000fe20000410000 */
[----:B------:R-:W-:Y:S02]  /*75b0*/  HADD2.F32 R70, -RZ, R70.H0_H0 ;  /* 0x20000046ff467230 */ /* 0x000fe40000004100 */
[----:B------:R-:W-:Y:S01]  /*75c0*/  FADD.FTZ R82, RZ, R76 ;  /* 0x0000004cff527221 */ /* 0x000fe20000010000 */
[----:B---3--:R-:W-:Y:S01]  /*75d0*/  FMUL.FTZ R54, R54, R65 ;  /* 0x0000004136367220 */ /* 0x008fe20000410000 */
[----:B------:R-:W-:Y:S01]  /*75e0*/  FADD.FTZ R65, -R65, 1 ;  /* 0x3f80000041417421 */ /* 0x000fe20000010100 */
[----:B------:R-:W-:Y:S01]  /*75f0*/  FMUL.FTZ R74, R59, R74 ;  /* 0x0000004a3b4a7220 */ /* 0x000fe20000410000 */
[----:B------:R-:W1:Y:S02]  /*7600*/  MUFU.EX2 R53, R53 ;  /* 0x0000003500357308 */ /* 0x000e640000000800 */
[----:B------:R-:W-:Y:S01]  /*7610*/  FFMA.FTZ R65, R55, R65, 1 ;  /* 0x3f80000037417423 */ /* 0x000fe20000010041 */
[----:B------:R-:W-:Y:S01]  /*7620*/  FMUL.FTZ R55, R61, -1.4426950216293334961 ;  /* 0xbfb8aa3b3d377820 */ /* 0x000fe20000410000 */
[----:B0-----:R-:W-:Y:S01]  /*7630*/  FADD.FTZ R83, R83, 1 ;  /* 0x3f80000053537421 */ /* 0x001fe20000010000 */
[----:B------:R-:W-:Y:S01]  /*7640*/  FADD.FTZ R82, R82, R74 ;  /* 0x0000004a52527221 */ /* 0x000fe20000010000 */
[----:B------:R-:W-:Y:S01]  /*7650*/  FMUL.FTZ R65, R54, R65 ;  /* 0x0000004136417220 */ /* 0x000fe20000410000 */
[----:B------:R-:W-:-:S02]  /*7660*/  HADD2.F32 R54, -RZ, R81.H1_H1 ;  /* 0x30000051ff367230 */ /* 0x000fc40000004100 */
[----:B------:R-:W0:Y:S04]  /*7670*/  MUFU.EX2 R55, R55 ;  /* 0x0000003700377308 */ /* 0x000e280000000800 */
[----:B------:R-:W2:Y:S01]  /*7680*/  MUFU.RCP R83, R83 ;  /* 0x0000005300537308 */ /* 0x000ea20000001000 */
[----:B-1----:R-:W-:-:S07]  /*7690*/  FADD.FTZ R53, R53, 1 ;  /* 0x3f80000035357421 */ /* 0x002fce0000010000 */
[----:B------:R-:W1:Y:S01]  /*76a0*/  MUFU.RCP R53, R53 ;  /* 0x0000003500357308 */ /* 0x000e620000001000 */
[----:B0-----:R-:W-:-:S07]  /*76b0*/  FADD.FTZ R55, R55, 1 ;  /* 0x3f80000037377421 */ /* 0x001fce0000010000 */
[----:B------:R-:W0:Y:S01]  /*76c0*/  MUFU.RCP R55, R55 ;  /* 0x0000003700377308 */ /* 0x000e220000001000 */
[----:B--2---:R-:W-:Y:S01]  /*76d0*/  FMUL.FTZ R57, R57, R83 ;  /* 0x0000005339397220 */ /* 0x004fe20000410000 */
[----:B------:R-:W-:-:S04]  /*76e0*/  FADD.FTZ R83, -R83, 1 ;  /* 0x3f80000053537421 */ /* 0x000fc80000010100 */
[----:B------:R-:W-:Y:S01]  /*76f0*/  FFMA.FTZ R83, R56, R83, 1 ;  /* 0x3f80000038537423 */ /* 0x000fe20000010053 */
[--C-:B------:R-:W-:Y:S02]  /*7700*/  HADD2.F32 R56, -RZ, R63.reuse.H1_H1 ;  /* 0x3000003fff387230 */ /* 0x100fe40000004100 */
[----:B------:R-:W-:Y:S02]  /*7710*/  HADD2.F32 R63, -RZ, R63.H0_H0 ;  /* 0x2000003fff3f7230 */ /* 0x000fe40000004100 */
[----:B------:R-:W-:Y:S01]  /*7720*/  FMUL.FTZ R83, R57, R83 ;  /* 0x0000005339537220 */ /* 0x000fe20000410000 */
[----:B------:R-:W-:Y:S02]  /*7730*/  HADD2.F32 R57, -RZ, R71.H1_H1 ;  /* 0x30000047ff397230 */ /* 0x000fe40000004100 */
[----:B-1----:R-:W-:Y:S01]  /*7740*/  FMUL.FTZ R56, R56, R53 ;  /* 0x0000003538387220 */ /* 0x002fe20000410000 */
[----:B------:R-:W-:Y:S01]  /*7750*/  FADD.FTZ R53, -R53, 1 ;  /* 0x3f80000035357421 */ /* 0x000fe20000010100 */
[----:B------:R-:W-:-:S03]  /*7760*/  FADD.FTZ R63, R63, -UR28 ;  /* 0x8000001c3f3f7e21 */ /* 0x000fc60008010000 */
[----:B------:R-:W-:Y:S01]  /*7770*/  FFMA.FTZ R84, R84, R53, 1 ;  /* 0x3f80000054547423 */ /* 0x000fe20000010035 */
[--C-:B------:R-:W-:Y:S02]  /*7780*/  HADD2.F32 R53, -RZ, R62.reuse.H1_H1 ;  /* 0x3000003eff357230 */ /* 0x100fe40000004100 */
[----:B------:R-:W-:Y:S01]  /*7790*/  FMUL.FTZ R63, R63, UR16 ;  /* 0x000000103f3f7c20 */ /* 0x000fe20008410000 */
[----:B------:R-:W-:Y:S02]  /*77a0*/  HADD2.F32 R62, -RZ, R62.H0_H0 ;  /* 0x2000003eff3e7230 */ /* 0x000fe40000004100 */
[----:B------:R-:W-:Y:S01]  /*77b0*/  FMUL.FTZ R84, R56, R84 ;  /* 0x0000005438547220 */ /* 0x000fe20000410000 */
[----:B0-----:R-:W-:Y:S01]  /*77c0*/  FMUL.FTZ R53, R53, R55 ;  /* 0x0000003735357220 */ /* 0x001fe20000410000 */
[----:B------:R-:W-:Y:S01]  /*77d0*/  FADD.FTZ R55, -R55, 1 ;  /* 0x3f80000037377421 */ /* 0x000fe20000010100 */
[----:B------:R-:W-:Y:S01]  /*77e0*/  FADD.FTZ R62, R62, -UR28 ;  /* 0x8000001c3e3e7e21 */ /* 0x000fe20008010000 */
[----:B------:R-:W-:-:S02]  /*77f0*/  FADD.FTZ R82, R82, R84 ;  /* 0x0000005452527221 */ /* 0x000fc40000010000 */
[----:B------:R-:W-:Y:S01]  /*7800*/  FFMA.FTZ R55, R61, R55, 1 ;  /* 0x3f8000003d377423 */ /* 0x000fe20000010037 */
[----:B------:R-:W-:Y:S01]  /*7810*/  FFMA.FTZ R61, R5, R63, R3 ;  /* 0x0000003f053d7223 */ /* 0x000fe20000010003 */
[----:B------:R-:W-:Y:S02]  /*7820*/  FMUL.FTZ R62, R62, UR16 ;  /* 0x000000103e3e7c20 */ /* 0x000fe40008410000 */
[----:B------:R-:W-:Y:S01]  /*7830*/  FMUL.FTZ R55, R53, R55 ;  /* 0x0000003735377220 */ /* 0x000fe20000410000 */
[----:B------:R-:W-:Y:S01]  /*7840*/  FMUL.FTZ R58, R61, -1.4426950216293334961 ;  /* 0xbfb8aa3b3d3a7820 */ /* 0x000fe20000410000 */
[----:B------:R-:W-:Y:S01]  /*7850*/  FFMA.FTZ R66, R4, R62, R2 ;  /* 0x0000003e04427223 */ /* 0x000fe20000010002 */
[----:B------:R-:W-:-:S03]  /*7860*/  HADD2.F32 R53, -RZ, R77.H1_H1 ;  /* 0x3000004dff357230 */ /* 0x000fc60000004100 */
[----:B------:R-:W-:Y:S01]  /*7870*/  FMUL.FTZ R60, R66, -1.4426950216293334961 ;  /* 0xbfb8aa3b423c7820 */ /* 0x000fe20000410000 */
[----:B------:R-:W0:Y:S05]  /*7880*/  MUFU.EX2 R58, R58 ;  /* 0x0000003a003a7308 */ /* 0x000e2a0000000800 */
[----:B------:R-:W1:Y:S01]  /*7890*/  MUFU.EX2 R60, R60 ;  /* 0x0000003c003c7308 */ /* 0x000e620000000800 */
[----:B0-----:R-:W-:Y:S01]  /*78a0*/  FADD.FTZ R58, R58, 1 ;  /* 0x3f8000003a3a7421 */ /* 0x001fe20000010000 */
[----:B-1----:R-:W-:-:S05]  /*78b0*/  FADD.FTZ R60, R60, 1 ;  /* 0x3f8000003c3c7421 */ /* 0x002fca0000010000 */
[----:B------:R-:W0:Y:S08]  /*78c0*/  MUFU.RCP R58, R58 ;  /* 0x0000003a003a7308 */ /* 0x000e300000001000 */
[----:B------:R-:W1:Y:S01]  /*78d0*/  MUFU.RCP R60, R60 ;  /* 0x0000003c003c7308 */ /* 0x000e620000001000 */
[----:B0-----:R-:W-:Y:S01]  /*78e0*/  FMUL.FTZ R70, R70, R58 ;  /* 0x0000003a46467220 */ /* 0x001fe20000410000 */
[----:B------:R-:W-:-:S04]  /*78f0*/  FADD.FTZ R58, -R58, 1 ;  /* 0x3f8000003a3a7421 */ /* 0x000fc80000010100 */
[----:B------:R-:W-:Y:S01]  /*7900*/  FFMA.FTZ R58, R61, R58, 1 ;  /* 0x3f8000003d3a7423 */ /* 0x000fe2000001003a */
[----:B------:R-:W-:Y:S02]  /*7910*/  HADD2.F32 R61, -RZ, R81.H0_H0 ;  /* 0x20000051ff3d7230 */ /* 0x000fe40000004100 */
[----:B------:R-:W-:Y:S01]  /*7920*/  FFMA.FTZ R81, R6, R76, RZ ;  /* 0x0000004c06517223 */ /* 0x000fe200000100ff */
[----:B-1----:R-:W-:Y:S01]  /*7930*/  FMUL.FTZ R54, R54, R60 ;  /* 0x0000003c36367220 */ /* 0x002fe20000410000 */
[----:B------:R-:W-:Y:S01]  /*7940*/  FADD.FTZ R60, -R60, 1 ;  /* 0x3f8000003c3c7421 */ /* 0x000fe20000010100 */
[----:B------:R-:W-:Y:S01]  /*7950*/  FMUL.FTZ R58, R70, R58 ;  /* 0x0000003a463a7220 */ /* 0x000fe20000410000 */
[----:B------:R-:W-:Y:S01]  /*7960*/  FADD.FTZ R61, R61, -UR28 ;  /* 0x8000001c3d3d7e21 */ /* 0x000fe20008010000 */
[----:B------:R-:W-:Y:S01]  /*7970*/  FFMA.FTZ R81, R69, R74, R81 ;  /* 0x0000004a45517223 */ /* 0x000fe20000010051 */
[----:B------:R-:W-:Y:S01]  /*7980*/  FFMA.FTZ R66, R66, R60, 1 ;  /* 0x3f80000042427423 */ /* 0x000fe2000001003c */
[----:B------:R-:W-:Y:S01]  /*7990*/  FMUL.FTZ R74, R5, R74 ;  /* 0x0000004a054a7220 */ /* 0x000fe20000410000 */
[----:B------:R-:W-:Y:S01]  /*79a0*/  FMUL.FTZ R61, R61, UR16 ;  /* 0x000000103d3d7c20 */ /* 0x000fe20008410000 */
[----:B------:R-:W-:Y:S01]  /*79b0*/  FFMA.FTZ R81, R73, R84, R81 ;  /* 0x0000005449517223 */ /* 0x000fe20000010051 */
[----:B------:R-:W-:Y:S01]  /*79c0*/  FMUL.FTZ R54, R54, R66 ;  /* 0x0000004236367220 */ /* 0x000fe20000410000 */
[C---:B------:R-:W-:Y:S01]  /*79d0*/  FMUL.FTZ R84, R5.reuse, R84 ;  /* 0x0000005405547220 */ /* 0x040fe20000410000 */
[----:B------:R-:W-:Y:S01]  /*79e0*/  FFMA.FTZ R60, R5, R61, R3 ;  /* 0x0000003d053c7223 */ /* 0x000fe20000010003 */
[----:B------:R-:W-:Y:S01]  /*79f0*/  FADD.FTZ R82, R82, R58 ;  /* 0x0000003a52527221 */ /* 0x000fe20000010000 */
[-C--:B------:R-:W-:Y:S01]  /*7a00*/  FFMA.FTZ R81, R63, R58.reuse, R81 ;  /* 0x0000003a3f517223 */ /* 0x080fe20000010051 */
        /* <DEDUP_REMOVED lines=8> */
[----:B------:R-:W-:-:S03]  /*7a90*/  HADD2.F32 R60, -RZ, R71.H0_H0 ;  /* 0x20000047ff3c7230 */ /* 0x000fc60000004100 */
[----:B------:R-:W-:Y:S01]  /*7aa0*/  FMUL.FTZ R57, R57, R59 ;  /* 0x0000003b39397220 */ /* 0x000fe20000410000 */
[--C-:B------:R-:W-:Y:S02]  /*7ab0*/  HADD2.F32 R59, -RZ, R72.reuse.H1_H1 ;  /* 0x30000048ff3b7230 */ /* 0x100fe40000004100 */
[----:B------:R-:W-:Y:S01]  /*7ac0*/  FADD.FTZ R60, R60, -UR28 ;  /* 0x8000001c3c3c7e21 */ /* 0x000fe20008010000 */
[----:B------:R-:W-:Y:S02]  /*7ad0*/  HADD2.F32 R72, -RZ, R72.H0_H0 ;  /* 0x20000048ff487230 */ /* 0x000fe40000004100 */
[----:B------:R-:W-:Y:S01]  /*7ae0*/  FADD.FTZ R82, R82, R57 ;  /* 0x0000003952527221 */ /* 0x000fe20000010000 */
[-C--:B------:R-:W-:Y:S01]  /*7af0*/  FFMA.FTZ R81, R61, R57.reuse, R81 ;  /* 0x000000393d517223 */ /* 0x080fe20000010051 */
[----:B------:R-:W-:Y:S01]  /*7b00*/  FMUL.FTZ R60, R60, UR16 ;  /* 0x000000103c3c7c20 */ /* 0x000fe20008410000 */
[----:B------:R-:W-:Y:S01]  /*7b10*/  FADD.FTZ R59, R59, -UR28 ;  /* 0x8000001c3b3b7e21 */ /* 0x000fe20008010000 */
[----:B------:R-:W-:-:S02]  /*7b20*/  FMUL.FTZ R57, R5, R57 ;  /* 0x0000003905397220 */ /* 0x000fc40000410000 */
[----:B------:R-:W-:Y:S01]  /*7b30*/  FFMA.FTZ R71, R4, R60, R2 ;  /* 0x0000003c04477223 */ /* 0x000fe20000010002 */
[----:B------:R-:W-:-:S03]  /*7b40*/  FMUL.FTZ R59, R59, UR16 ;  /* 0x000000103b3b7c20 */ /* 0x000fc60008410000 */
        /* <DEDUP_REMOVED lines=9> */
[----:B------:R-:W-:Y:S01]  /*7be0*/  FFMA.FTZ R66, R7, R71, RZ ;  /* 0x0000004707427223 */ /* 0x000fe200000100ff */
[----:B------:R-:W-:Y:S01]  /*7bf0*/  FADD.FTZ R71, RZ, R71 ;  /* 0x00000047ff477221 */ /* 0x000fe20000010000 */
[----:B------:R-:W-:-:S04]  /*7c00*/  FMUL.FTZ R56, R5, R76 ;  /* 0x0000004c05387220 */ /* 0x000fc80000410000 */
        /* <DEDUP_REMOVED lines=10> */
[----:B------:R-:W-:Y:S01]  /*7cb0*/  FFMA.FTZ R70, R7, R67, RZ ;  /* 0x0000004307467223 */ /* 0x000fe200000100ff */
[----:B------:R-:W-:Y:S02]  /*7cc0*/  HADD2.F32 R7, -RZ, R77.H0_H0 ;  /* 0x2000004dff077230 */ /* 0x000fe40000004100 */
[----:B------:R-:W-:Y:S01]  /*7cd0*/  FMUL.FTZ R56, R72, R56 ;  /* 0x0000003848387220 */ /* 0x000fe20000410000 */
[----:B------:R-:W-:Y:S01]  /*7ce0*/  FADD.FTZ R72, RZ, R67 ;  /* 0x00000043ff487221 */ /* 0x000fe20000010000 */
[-C--:B------:R-:W-:Y:S01]  /*7cf0*/  FFMA.FTZ R70, R75, R65.reuse, R70 ;  /* 0x000000414b467223 */ /* 0x080fe20000010046 */
[----:B------:R-:W-:Y:S01]  /*7d00*/  FADD.FTZ R67, R7, -UR28 ;  /* 0x8000001c07437e21 */ /* 0x000fe20008010000 */
[----:B------:R-:W-:Y:S01]  /*7d10*/  FADD.FTZ R82, R82, R56 ;  /* 0x0000003852527221 */ /* 0x000fe20000010000 */
[----:B------:R-:W-:Y:S01]  /*7d20*/  FADD.FTZ R72, R72, R65 ;  /* 0x0000004148487221 */ /* 0x000fe20000010000 */
[----:B------:R-:W-:Y:S01]  /*7d30*/  FMUL.FTZ R65, R4, R65 ;  /* 0x0000004104417220 */ /* 0x000fe20000410000 */
[----:B------:R-:W-:Y:S01]  /*7d40*/  FMUL.FTZ R67, R67, UR16 ;  /* 0x0000001043437c20 */ /* 0x000fe20008410000 */
[----:B------:R-:W-:Y:S01]  /*7d50*/  FFMA.FTZ R70, R68, R83, R70 ;  /* 0x0000005344467223 */ /* 0x000fe20000010046 */
[----:B------:R-:W-:Y:S01]  /*7d60*/  FADD.FTZ R72, R72, R83 ;  /* 0x0000005348487221 */ /* 0x000fe20000010000 */
[----:B------:R-:W-:Y:S01]  /*7d70*/  FFMA.FTZ R75, R75, R65, R66 ;  /* 0x000000414b4b7223 */ /* 0x000fe20000010042 */
[C---:B------:R-:W-:Y:S01]  /*7d80*/  FFMA.FTZ R77, R4.reuse, R67, R2 ;  /* 0x00000043044d7223 */ /* 0x040fe20000010002 */
[----:B------:R-:W-:Y:S01]  /*7d90*/  FADD.FTZ R71, R71, R65 ;  /* 0x0000004147477221 */ /* 0x000fe20000010000 */
[----:B------:R-:W-:Y:S01]  /*7da0*/  FMUL.FTZ R83, R4, R83 ;  /* 0x0000005304537220 */ /* 0x000fe20000410000 */
[----:B------:R-:W-:Y:S01]  /*7db0*/  FFMA.FTZ R6, R69, R74, R75 ;  /* 0x0000004a45067223 */ /* 0x000fe2000001004b */
[----:B------:R-:W-:Y:S01]  /*7dc0*/  FMUL.FTZ R7, R77, -1.4426950216293334961 ;  /* 0xbfb8aa3b4d077820 */ /* 0x000fe20000410000 */
[----:B------:R-:W-:Y:S01]  /*7dd0*/  FADD.FTZ R71, R74, R71 ;  /* 0x000000474a477221 */ /* 0x000fe20000010000 */
[----:B------:R-:W-:Y:S01]  /*7de0*/  FADD.FTZ R72, R72, R55 ;  /* 0x0000003748487221 */ /* 0x000fe20000010000 */
[----:B------:R-:W-:Y:S01]  /*7df0*/  FFMA.FTZ R6, R68, R83, R6 ;  /* 0x0000005344067223 */ /* 0x000fe20000010006 */
[-C--:B------:R-:W-:Y:S01]  /*7e00*/  FFMA.FTZ R70, R64, R55.reuse, R70 ;  /* 0x0000003740467223 */ /* 0x080fe20000010046 */
[----:B------:R-:W-:Y:S01]  /*7e10*/  FADD.FTZ R83, R71, R83 ;  /* 0x0000005347537221 */ /* 0x000fe20000010000 */
[----:B------:R-:W0:Y:S01]  /*7e20*/  MUFU.EX2 R7, R7 ;  /* 0x0000000700077308 */ /* 0x000e220000000800 */
[----:B------:R-:W-:Y:S01]  /*7e30*/  FFMA.FTZ R73, R73, R84, R6 ;  /* 0x0000005449497223 */ /* 0x000fe20000010006 */
[----:B------:R-:W-:Y:S01]  /*7e40*/  FMUL.FTZ R55, R4, R55 ;  /* 0x0000003704377220 */ /* 0x000fe20000410000 */
[----:B------:R-:W-:Y:S01]  /*7e50*/  FADD.FTZ R83, R84, R83 ;  /* 0x0000005354537221 */ /* 0x000fe20000010000 */
[----:B------:R-:W-:Y:S01]  /*7e60*/  FADD.FTZ R72, R72, R54 ;  /* 0x0000003648487221 */ /* 0x000fe20000010000 */
[-C--:B------:R-:W-:Y:S01]  /*7e70*/  FFMA.FTZ R70, R62, R54.reuse, R70 ;  /* 0x000000363e467223 */ /* 0x080fe20000010046 */
[----:B------:R-:W-:Y:S01]  /*7e80*/  FMUL.FTZ R54, R4, R54 ;  /* 0x0000003604367220 */ /* 0x000fe20000410000 */
[----:B------:R-:W-:Y:S01]  /*7e90*/  FFMA.FTZ R81, R59, R56, R81 ;  /* 0x000000383b517223 */ /* 0x000fe20000010051 */
[----:B------:R-:W-:Y:S01]  /*7ea0*/  FADD.FTZ R72, R72, R53 ;  /* 0x0000003548487221 */ /* 0x000fe20000010000 */
[----:B------:R-:W-:Y:S01]  /*7eb0*/  FFMA.FTZ R70, R60, R53, R70 ;  /* 0x000000353c467223 */ /* 0x000fe20000010046 */
[----:B0-----:R-:W-:-:S04]  /*7ec0*/  FADD.FTZ R7, R7, 1 ;  /* 0x3f80000007077421 */ /* 0x001fc80000010000 */
[----:B------:R0:W1:Y:S02]  /*7ed0*/  MUFU.RCP R66, R7 ;  /* 0x0000000700427308 */ /* 0x0000640000001000 */
[--C-:B0-----:R-:W-:Y:S02]  /*7ee0*/  HADD2.F32 R7, -RZ, R80.reuse.H1_H1 ;  /* 0x30000050ff077230 */ /* 0x101fe40000004100 */
[----:B------:R-:W-:-:S05]  /*7ef0*/  HADD2.F32 R80, -RZ, R80.H0_H0 ;  /* 0x20000050ff507230 */ /* 0x000fca0000004100 */
[----:B------:R-:W-:Y:S01]  /*7f00*/  FADD.FTZ R80, R80, -UR28 ;  /* 0x8000001c50507e21 */ /* 0x000fe20008010000 */
[----:B-1----:R-:W-:Y:S01]  /*7f10*/  FMUL.FTZ R7, R7, R66 ;  /* 0x0000004207077220 */ /* 0x002fe20000410000 */
[----:B------:R-:W-:Y:S02]  /*7f20*/  FADD.FTZ R66, -R66, 1 ;  /* 0x3f80000042427421 */ /* 0x000fe40000010100 */
[----:B------:R-:W-:Y:S02]  /*7f30*/  FMUL.FTZ R80, R80, UR16 ;  /* 0x0000001050507c20 */ /* 0x000fe40008410000 */
[----:B------:R-:W-:Y:S02]  /*7f40*/  FFMA.FTZ R77, R77, R66, 1 ;  /* 0x3f8000004d4d7423 */ /* 0x000fe40000010042 */
[----:B------:R-:W-:Y:S01]  /*7f50*/  FFMA.FTZ R76, R4, R80, R2 ;  /* 0x00000050044c7223 */ /* 0x000fe20000010002 */
[--C-:B------:R-:W-:Y:S02]  /*7f60*/  HADD2.F32 R66, -RZ, R78.reuse.H1_H1 ;  /* 0x3000004eff427230 */ /* 0x100fe40000004100 */
[----:B------:R-:W-:Y:S01]  /*7f70*/  FMUL.FTZ R7, R7, R77 ;  /* 0x0000004d07077220 */ /* 0x000fe20000410000 */
[----:B------:R-:W-:Y:S01]  /*7f80*/  FMUL.FTZ R69, R76, -1.4426950216293334961 ;  /* 0xbfb8aa3b4c457820 */ /* 0x000fe20000410000 */
[----:B------:R-:W-:-:S02]  /*7f90*/  HADD2.F32 R78, -RZ, R78.H0_H0 ;  /* 0x2000004eff4e7230 */ /* 0x000fc40000004100 */
[----:B------:R-:W-:Y:S01]  /*7fa0*/  FADD.FTZ R66, R66, -UR28 ;  /* 0x8000001c42427e21 */ /* 0x000fe20008010000 */
[----:B------:R-:W-:Y:S02]  /*7fb0*/  FADD.FTZ R72, R72, R7 ;  /* 0x0000000748487221 */ /* 0x000fe40000010000 */
[----:B------:R-:W0:Y:S01]  /*7fc0*/  MUFU.EX2 R69, R69 ;  /* 0x0000004500457308 */ /* 0x000e220000000800 */
[----:B------:R-:W-:-:S04]  /*7fd0*/  FMUL.FTZ R66, R66, UR16 ;  /* 0x0000001042427c20 */ /* 0x000fc80008410000 */
[----:B------:R-:W-:-:S04]  /*7fe0*/  FFMA.FTZ R77, R5, R66, R3 ;  /* 0x00000042054d7223 */ /* 0x000fc80000010003 */
[----:B------:R-:W-:Y:S01]  /*7ff0*/  FMUL.FTZ R65, R77, -1.4426950216293334961 ;  /* 0xbfb8aa3b4d417820 */ /* 0x000fe20000410000 */
[----:B0-----:R-:W-:-:S05]  /*8000*/  FADD.FTZ R69, R69, 1 ;  /* 0x3f80000045457421 */ /* 0x001fca0000010000 */
[----:B------:R-:W0:Y:S04]  /*8010*/  MUFU.EX2 R65, R65 ;  /* 0x0000004100417308 */ /* 0x000e280000000800 */
[----:B------:R1:W2:Y:S02]  /*8020*/  MUFU.RCP R75, R69 ;  /* 0x00000045004b7308 */ /* 0x0002a40000001000 */
[--C-:B-1----:R-:W-:Y:S02]  /*8030*/  HADD2.F32 R69, -RZ, R79.reuse.H1_H1 ;  /* 0x3000004fff457230 */ /* 0x102fe40000004100 */
[----:B0-----:R-:W-:Y:S01]  /*8040*/  FADD.FTZ R65, R65, 1 ;  /* 0x3f80000041417421 */ /* 0x001fe20000010000 */
[----:B------:R-:W-:-:S05]  /*8050*/  HADD2.F32 R79, -RZ, R79.H0_H0 ;  /* 0x2000004fff4f7230 */ /* 0x000fca0000004100 */
[----:B------:R-:W-:Y:S01]  /*8060*/  FADD.FTZ R79, R79, -UR28 ;  /* 0x8000001c4f4f7e21 */ /* 0x000fe20008010000 */
[----:B------:R-:W0:Y:S01]  /*8070*/  MUFU.RCP R65, R65 ;  /* 0x0000004100417308 */ /* 0x000e220000001000 */
[----:B--2---:R-:W-:Y:S01]  /*8080*/  FMUL.FTZ R69, R69, R75 ;  /* 0x0000004b45457220 */ /* 0x004fe20000410000 */
[----:B------:R-:W-:Y:S01]  /*8090*/  FADD.FTZ R75, -R75, 1 ;  /* 0x3f8000004b4b7421 */ /* 0x000fe20000010100 */
[----:B------:R-:W-:-:S03]  /*80a0*/  FMUL.FTZ R79, R79, UR16 ;  /* 0x000000104f4f7c20 */ /* 0x000fc60008410000 */
[----:B------:R-:W-:Y:S01]  /*80b0*/  FFMA.FTZ R76, R76, R75, 1 ;  /* 0x3f8000004c4c7423 */ /* 0x000fe2000001004b */
[----:B------:R-:W-:-:S03]  /*80c0*/  FFMA.FTZ R75, R5, R79, R3 ;  /* 0x0000004f054b7223 */ /* 0x000fc60000010003 */
[----:B------:R-:W-:Y:S01]  /*80d0*/  FMUL.FTZ R69, R69, R76 ;  /* 0x0000004c45457220 */ /* 0x000fe20000410000 */
[----:B------:R-:W-:Y:S01]  /*80e0*/  FMUL.FTZ R74, R75, -1.4426950216293334961 ;  /* 0xbfb8aa3b4b4a7820 */ /* 0x000fe20000410000 */
[----:B------:R-:W-:Y:S02]  /*80f0*/  HADD2.F32 R76, -RZ, R93.H0_H0 ;  /* 0x2000005dff4c7230 */ /* 0x000fe40000004100 */
[--C-:B------:R-:W-:Y:S02]  /*8100*/  HADD2.F32 R93, -RZ, R43.reuse.H1_H1 ;  /* 0x3000002bff5d7230 */ /* 0x100fe40000004100 */
[----:B------:R-:W-:Y:S01]  /*8110*/  HADD2.F32 R43, -RZ, R43.H0_H0 ;  /* 0x2000002bff2b7230 */ /* 0x000fe20000004100 */
[----:B------:R-:W1:Y:S01]  /*8120*/  MUFU.EX2 R74, R74 ;  /* 0x0000004a004a7308 */ /* 0x000e620000000800 */
[----:B0-----:R-:W-:Y:S01]  /*8130*/  FMUL.FTZ R78, R78, R65 ;  /* 0x000000414e4e7220 */ /* 0x001fe20000410000 */
[----:B------:R-:W-:-:S04]  /*8140*/  FADD.FTZ R65, -R65, 1 ;  /* 0x3f80000041417421 */ /* 0x000fc80000010100 */
[----:B------:R-:W-:Y:S01]  /*8150*/  FFMA.FTZ R65, R77, R65, 1 ;  /* 0x3f8000004d417423 */ /* 0x000fe20000010041 */
[----:B------:R-:W-:-:S03]  /*8160*/  HADD2.F32 R77, -RZ, R91.H1_H1 ;  /* 0x3000005bff4d7230 */ /* 0x000fc60000004100 */
[----:B------:R-:W-:Y:S01]  /*8170*/  FMUL.FTZ R65, R78, R65 ;  /* 0x000000414e417220 */ /* 0x000fe20000410000 */
[----:B------:R-:W-:Y:S02]  /*8180*/  HADD2.F32 R78, -RZ, R92.H1_H1 ;  /* 0x3000005cff4e7230 */ /* 0x000fe40000004100 */
[----:B------:R-:W-:Y:S01]  /*8190*/  FADD.FTZ R77, R77, -UR28 ;  /* 0x8000001c4d4d7e21 */ /* 0x000fe20008010000 */
[----:B-1----:R-:W-:Y:S02]  /*81a0*/  FADD.FTZ R74, R74, 1 ;  /* 0x3f8000004a4a7421 */ /* 0x002fe40000010000 */
[----:B------:R-:W-:Y:S01]  /*81b0*/  FADD.FTZ R78, R78, -UR28 ;  /* 0x8000001c4e4e7e21 */ /* 0x000fe20008010000 */
[----:B------:R-:W-:-:S03]  /*81c0*/  FMUL.FTZ R77, R77, UR16 ;  /* 0x000000104d4d7c20 */ /* 0x000fc60008410000 */
[----:B------:R-:W0:Y:S01]  /*81d0*/  MUFU.RCP R74, R74 ;  /* 0x0000004a004a7308 */ /* 0x000e220000001000 */
        /* <DEDUP_REMOVED lines=8> */
[----:B0-----:R-:W-:-:S04]  /*8260*/  FADD.FTZ R68, R68, 1 ;  /* 0x3f80000044447421 */ /* 0x001fc80000010000 */
[----:B------:R0:W1:Y:S02]  /*8270*/  MUFU.RCP R75, R68 ;  /* 0x00000044004b7308 */ /* 0x0000640000001000 */
[----:B0-----:R-:W-:Y:S02]  /*8280*/  HADD2.F32 R68, -RZ, R92.H0_H0 ;  /* 0x2000005cff447230 */ /* 0x001fe40000004100 */
[----:B------:R-:W-:-:S03]  /*8290*/  HADD2.F32 R92, -RZ, R35.H0_H0 ;  /* 0x20000023ff5c7230 */ /* 0x000fc60000004100 */
[----:B-1----:R-:W-:Y:S01]  /*82a0*/  FMUL.FTZ R68, R68, R75 ;  /* 0x0000004b44447220 */ /* 0x002fe20000410000 */
[----:B------:R-:W-:-:S04]  /*82b0*/  FADD.FTZ R75, -R75, 1 ;  /* 0x3f8000004b4b7421 */ /* 0x000fc80000010100 */
[----:B------:R-:W-:Y:S01]  /*82c0*/  FFMA.FTZ R76, R76, R75, 1 ;  /* 0x3f8000004c4c7423 */ /* 0x000fe2000001004b */
[----:B------:R-:W-:-:S03]  /*82d0*/  FFMA.FTZ R75, R5, R77, R3 ;  /* 0x0000004d054b7223 */ /* 0x000fc60000010003 */
[----:B------:R-:W-:Y:S01]  /*82e0*/  FMUL.FTZ R68, R68, R76 ;  /* 0x0000004c44447220 */ /* 0x000fe20000410000 */
[----:B------:R-:W-:Y:S01]  /*82f0*/  FMUL.FTZ R71, R75, -1.4426950216293334961 ;  /* 0xbfb8aa3b4b477820 */ /* 0x000fe20000410000 */
[----:B------:R-:W-:-:S05]  /*8300*/  HADD2.F32 R76, -RZ, R85.H1_H1 ;  /* 0x30000055ff4c7230 */ /* 0x000fca0000004100 */
[----:B------:R-:W0:Y:S02]  /*8310*/  MUFU.EX2 R71, R71 ;  /* 0x0000004700477308 */ /* 0x000e240000000800 */
[----:B0-----:R-:W-:-:S06]  /*8320*/  FADD.FTZ R71, R71, 1 ;  /* 0x3f80000047477421 */ /* 0x001fcc0000010000 */
[----:B------:R-:W0:Y:S02]  /*8330*/  MUFU.RCP R71, R71 ;  /* 0x0000004700477308 */ /* 0x000e240000001000 */
[----:B0-----:R-:W-:Y:S01]  /*8340*/  FMUL.FTZ R76, R76, R71 ;  /* 0x000000474c4c7220 */ /* 0x001fe20000410000 */
[----:B------:R-:W-:-:S04]  /*8350*/  FADD.FTZ R71, -R71, 1 ;  /* 0x3f80000047477421 */ /* 0x000fc80000010100 */
[----:B------:R-:W-:-:S04]  /*8360*/  FFMA.FTZ R71, R75, R71, 1 ;  /* 0x3f8000004b477423 */ /* 0x000fc80000010047 */
[----:B------:R-:W-:Y:S01]  /*8370*/  FMUL.FTZ R71, R76, R71 ;  /* 0x000000474c477220 */ /* 0x000fe20000410000 */
[----:B------:R-:W-:-:S05]  /*8380*/  HADD2.F32 R76, -RZ, R85.H0_H0 ;  /* 0x20000055ff4c7230 */ /* 0x000fca0000004100 */
[----:B------:R-:W-:-:S04]  /*8390*/  FADD.FTZ R76, R76, -UR28 ;  /* 0x8000001c4c4c7e21 */ /* 0x000fc80008010000 */
[----:B------:R-:W-:-:S04]  /*83a0*/  FMUL.FTZ R76, R76, UR16 ;  /* 0x000000104c4c7c20 */ /* 0x000fc80008410000 */
        /* <DEDUP_REMOVED lines=10> */
[--C-:B------:R-:W-:Y:S02]  /*8450*/  HADD2.F32 R75, -RZ, R86.reuse.H1_H1 ;  /* 0x30000056ff4b7230 */ /* 0x100fe40000004100 */
[----:B------:R-:W-:Y:S02]  /*8460*/  HADD2.F32 R86, -RZ, R86.H0_H0 ;  /* 0x20000056ff567230 */ /* 0x000fe40000004100 */
[----:B------:R-:W-:Y:S01]  /*8470*/  FMUL.FTZ R6, R6, R85 ;  /* 0x0000005506067220 */ /* 0x000fe20000410000 */
[----:B------:R-:W-:-:S04]  /*8480*/  FADD.FTZ R75, R75, -UR28 ;  /* 0x8000001c4b4b7e21 */ /* 0x000fc80008010000 */
        /* <DEDUP_REMOVED lines=11> */
[--C-:B------:R-:W-:Y:S02]  /*8540*/  HADD2.F32 R84, -RZ, R34.reuse.H1_H1 ;  /* 0x30000022ff547230 */ /* 0x100fe40000004100 */
[----:B------:R-:W-:Y:S01]  /*8550*/  FFMA.FTZ R85, R63, R58, R85 ;  /* 0x0000003a3f557223 */ /* 0x000fe20000010055 */
[----:B------:R-:W-:Y:S02]  /*8560*/  HADD2.F32 R34, -RZ, R34.H0_H0 ;  /* 0x20000022ff227230 */ /* 0x000fe40000004100 */
[----:B------:R-:W-:Y:S01]  /*8570*/  FADD.FTZ R84, R84, -UR28 ;  /* 0x8000001c54547e21 */ /* 0x000fe20008010000 */
[----:B------:R-:W-:-:S03]  /*8580*/  FFMA.FTZ R85, R62, R54, R85 ;  /* 0x000000363e557223 */ /* 0x000fc60000010055 */
[----:B------:R-:W-:Y:S01]  /*8590*/  FMUL.FTZ R84, R84, UR16 ;  /* 0x0000001054547c20 */ /* 0x000fe20008410000 */
[----:B------:R-:W-:-:S03]  /*85a0*/  FFMA.FTZ R85, R61, R57, R85 ;  /* 0x000000393d557223 */ /* 0x000fc60000010055 */
        /* <DEDUP_REMOVED lines=8> */
[--C-:B------:R-:W-:Y:S02]  /*8630*/  HADD2.F32 R73, -RZ, R9.reuse.H1_H1 ;  /* 0x30000009ff497230 */ /* 0x100fe40000004100 */
[----:B------:R-:W-:Y:S02]  /*8640*/  HADD2.F32 R9, -RZ, R9.H0_H0 ;  /* 0x20000009ff097230 */ /* 0x000fe40000004100 */
[----:B------:R-:W-:Y:S01]  /*8650*/  FMUL.FTZ R64, R91, R64 ;  /* 0x000000405b407220 */ /* 0x000fe20000410000 */
[----:B------:R-:W-:Y:S01]  /*8660*/  FADD.FTZ R91, R83, R55 ;  /* 0x00000037535b7221 */ /* 0x000fe20000010000 */
[----:B------:R-:W-:Y:S01]  /*8670*/  FADD.FTZ R73, R73, -UR28 ;  /* 0x8000001c49497e21 */ /* 0x000fe20008010000 */
[----:B------:R-:W-:Y:S02]  /*8680*/  FADD.FTZ R9, R9, -UR28 ;  /* 0x8000001c09097e21 */ /* 0x000fe40008010000 */
[----:B------:R-:W-:Y:S01]  /*8690*/  FADD.FTZ R91, R58, R91 ;  /* 0x0000005b3a5b7221 */ /* 0x000fe20000010000 */
[----:B------:R-:W-:Y:S01]  /*86a0*/  FMUL.FTZ R73, R73, UR16 ;  /* 0x0000001049497c20 */ /* 0x000fe20008410000 */
[----:B------:R-:W-:-:S02]  /*86b0*/  FMUL.FTZ R9, R9, UR16 ;  /* 0x0000001009097c20 */ /* 0x000fc40008410000 */
[----:B------:R-:W-:Y:S01]  /*86c0*/  FADD.FTZ R91, R91, R54 ;  /* 0x000000365b5b7221 */ /* 0x000fe20000010000 */
[----:B------:R-:W-:-:S03]  /*86d0*/  FFMA.FTZ R83, R5, R73, R3 ;  /* 0x0000004905537223 */ /* 0x000fc60000010003 */
[----:B------:R-:W-:Y:S01]  /*86e0*/  FADD.FTZ R91, R57, R91 ;  /* 0x0000005b395b7221 */ /* 0x000fe20000010000 */
        /* <DEDUP_REMOVED lines=8> */
[--C-:B------:R-:W-:Y:S02]  /*8770*/  HADD2.F32 R55, -RZ, R33.reuse.H1_H1 ;  /* 0x30000021ff377230 */ /* 0x100fe40000004100 */
[----:B------:R-:W-:-:S03]  /*8780*/  HADD2.F32 R33, -RZ, R33.H0_H0 ;  /* 0x20000021ff217230 */ /* 0x000fc60000004100 */
        /* <DEDUP_REMOVED lines=13> */
[----:B------:R-:W-:Y:S02]  /*8860*/  FADD.FTZ R83, R83, -UR28 ;  /* 0x8000001c53537e21 */ /* 0x000fe40008010000 */
[----:B------:R-:W-:Y:S02]  /*8870*/  FADD.FTZ R8, R8, -UR28 ;  /* 0x8000001c08087e21 */ /* 0x000fe40008010000 */
        /* <DEDUP_REMOVED lines=10> */
[--C-:B------:R-:W-:Y:S02]  /*8920*/  HADD2.F32 R58, -RZ, R32.reuse.H0_H0 ;  /* 0x20000020ff3a7230 */ /* 0x100fe40000004100 */
[----:B------:R-:W-:-:S03]  /*8930*/  HADD2.F32 R32, -RZ, R32.H1_H1 ;  /* 0x30000020ff207230 */ /* 0x000fc60000004100 */
        /* <DEDUP_REMOVED lines=10> */
[--C-:B------:R-:W-:Y:S02]  /*89e0*/  HADD2.F32 R63, -RZ, R31.reuse.H0_H0 ;  /* 0x2000001fff3f7230 */ /* 0x100fe40000004100 */
[----:B------:R-:W-:Y:S02]  /*89f0*/  HADD2.F32 R31, -RZ, R31.H1_H1 ;  /* 0x3000001fff1f7230 */ /* 0x000fe40000004100 */
        /* <DEDUP_REMOVED lines=38> */
[----:B------:R-:W-:Y:S01]  /*8c60*/  FMUL.FTZ R94, R4, R53 ;  /* 0x00000035045e7220 */ /* 0x000fe20000410000 */
[----:B------:R-:W-:-:S03]  /*8c70*/  FADD.FTZ R57, R57, -UR28 ;  /* 0x8000001c39397e21 */ /* 0x000fc60008010000 */
[----:B------:R-:W-:Y:S01]  /*8c80*/  FFMA.FTZ R60, R60, R94, R85 ;  /* 0x0000005e3c3c7223 */ /* 0x000fe20000010055 */
[----:B------:R-:W-:Y:S01]  /*8c90*/  FMUL.FTZ R57, R57, UR16 ;  /* 0x0000001039397c20 */ /* 0x000fe20008410000 */
[----:B------:R-:W-:-:S03]  /*8ca0*/  FADD.FTZ R91, R91, R94 ;  /* 0x0000005e5b5b7221 */ /* 0x000fc60000010000 */
[----:B------:R-:W-:-:S04]  /*8cb0*/  FFMA.FTZ R53, R4, R57, R2 ;  /* 0x0000003904357223 */ /* 0x000fc80000010002 */
[----:B------:R-:W-:-:S06]  /*8cc0*/  FMUL.FTZ R95, R53, -1.4426950216293334961 ;  /* 0xbfb8aa3b355f7820 */ /* 0x000fcc0000410000 */
[----:B------:R-:W0:Y:S02]  /*8cd0*/  MUFU.EX2 R95, R95 ;  /* 0x0000005f005f7308 */ /* 0x000e240000000800 */
[----:B0-----:R-:W-:-:S04]  /*8ce0*/  FADD.FTZ R97, R95, 1 ;  /* 0x3f8000005f617421 */ /* 0x001fc80000010000 */
[----:B------:R-:W0:Y:S02]  /*8cf0*/  MUFU.RCP R61, R97 ;  /* 0x00000061003d7308 */ /* 0x000e240000001000 */
[----:B0-----:R-:W-:Y:S01]  /*8d00*/  FMUL.FTZ R85, R96, R61 ;  /* 0x0000003d60557220 */ /* 0x001fe20000410000 */
[----:B------:R-:W-:-:S04]  /*8d10*/  FADD.FTZ R96, -R61, 1 ;  /* 0x3f8000003d607421 */ /* 0x000fc80000010100 */
[----:B------:R-:W-:Y:S01]  /*8d20*/  FFMA.FTZ R96, R53, R96, 1 ;  /* 0x3f80000035607423 */ /* 0x000fe20000010060 */
[--C-:B------:R-:W-:Y:S02]  /*8d30*/  HADD2.F32 R53, -RZ, R21.reuse.H1_H1 ;  /* 0x30000015ff357230 */ /* 0x100fe40000004100 */
[----:B------:R-:W-:-:S03]  /*8d40*/  HADD2.F32 R21, -RZ, R21.H0_H0 ;  /* 0x20000015ff157230 */ /* 0x000fc60000004100 */
[----:B------:R-:W-:Y:S01]  /*8d50*/  FADD.FTZ R61, R53, -UR28 ;  /* 0x8000001c353d7e21 */ /* 0x000fe20008010000 */
[----:B------:R-:W-:Y:S01]  /*8d60*/  FMUL.FTZ R53, R85, R96 ;  /* 0x0000006055357220 */ /* 0x000fe20000410000 */
[----:B------:R-:W-:Y:S02]  /*8d70*/  FADD.FTZ R21, R21, -UR28 ;  /* 0x8000001c15157e21 */ /* 0x000fe40008010000 */
[----:B------:R-:W-:-:S04]  /*8d80*/  FMUL.FTZ R96, R61, UR16 ;  /* 0x000000103d607c20 */ /* 0x000fc80008410000 */
[----:B------:R-:W-:-:S04]  /*8d90*/  FFMA.FTZ R61, R5, R96, R3 ;  /* 0x00000060053d7223 */ /* 0x000fc80000010003 */
[----:B------:R-:W-:-:S06]  /*8da0*/  FMUL.FTZ R94, R61, -1.4426950216293334961 ;  /* 0xbfb8aa3b3d5e7820 */ /* 0x000fcc0000410000 */
[----:B------:R-:W0:Y:S02]  /*8db0*/  MUFU.EX2 R94, R94 ;  /* 0x0000005e005e7308 */ /* 0x000e240000000800 */
[----:B0-----:R-:W-:-:S04]  /*8dc0*/  FADD.FTZ R95, R94, 1 ;  /* 0x3f8000005e5f7421 */ /* 0x001fc80000010000 */
[----:B------:R-:W0:Y:S02]  /*8dd0*/  MUFU.RCP R85, R95 ;  /* 0x0000005f00557308 */ /* 0x000e240000001000 */
[----:B0-----:R-:W-:Y:S01]  /*8de0*/  FADD.FTZ R98, -R85, 1 ;  /* 0x3f80000055627421 */ /* 0x001fe20000010100 */
[----:B------:R-:W-:Y:S01]  /*8df0*/  FMUL.FTZ R30, R30, R85 ;  /* 0x000000551e1e7220 */ /* 0x000fe20000410000 */
[----:B------:R-:W-:Y:S02]  /*8e00*/  FMUL.FTZ R85, R5, R56 ;  /* 0x0000003805557220 */ /* 0x000fe40000410000 */
[----:B------:R-:W-:Y:S02]  /*8e10*/  FFMA.FTZ R61, R61, R98, 1 ;  /* 0x3f8000003d3d7423 */ /* 0x000fe40000010062 */
[----:B------:R-:W-:Y:S01]  /*8e20*/  FFMA.FTZ R60, R59, R85, R60 ;  /* 0x000000553b3c7223 */ /* 0x000fe2000001003c */
[----:B------:R-:W-:Y:S01]  /*8e30*/  FADD.FTZ R91, R85, R91 ;  /* 0x0000005b555b7221 */ /* 0x000fe20000010000 */
[----:B------:R-:W-:Y:S01]  /*8e40*/  FMUL.FTZ R30, R30, R61 ;  /* 0x0000003d1e1e7220 */ /* 0x000fe20000410000 */
[----:B------:R-:W-:-:S05]  /*8e50*/  HADD2.F32 R61, -RZ, R25.H0_H0 ;  /* 0x20000019ff3d7230 */ /* 0x000fca0000004100 */
[----:B------:R-:W-:-:S04]  /*8e60*/  FADD.FTZ R61, R61, -UR28 ;  /* 0x8000001c3d3d7e21 */ /* 0x000fc80008010000 */
[----:B------:R-:W-:-:S04]  /*8e70*/  FMUL.FTZ R61, R61, UR16 ;  /* 0x000000103d3d7c20 */ /* 0x000fc80008410000 */
        /* <DEDUP_REMOVED lines=8> */
[--C-:B------:R-:W-:Y:S02]  /*8f00*/  HADD2.F32 R95, -RZ, R28.reuse.H1_H1 ;  /* 0x3000001cff5f7230 */ /* 0x100fe40000004100 */
[----:B------:R-:W-:Y:S02]  /*8f10*/  HADD2.F32 R28, -RZ, R28.H0_H0 ;  /* 0x2000001cff1c7230 */ /* 0x000fe40000004100 */
[----:B------:R-:W-:Y:S01]  /*8f20*/  FMUL.FTZ R29, R29, R56 ;  /* 0x000000381d1d7220 */ /* 0x000fe20000410000 */
[----:B------:R-:W-:Y:S02]  /*8f30*/  FADD.FTZ R95, R95, -UR28 ;  /* 0x8000001c5f5f7e21 */ /* 0x000fe40008010000 */
[----:B------:R-:W-:Y:S02]  /*8f40*/  FADD.FTZ R28, R28, -UR28 ;  /* 0x8000001c1c1c7e21 */ /* 0x000fe40008010000 */
[----:B------:R-:W-:Y:S01]  /*8f50*/  FMUL.FTZ R56, R95, UR16 ;  /* 0x000000105f387c20 */ /* 0x000fe20008410000 */
[----:B------:R-:W-:-:S02]  /*8f60*/  HADD2.F32 R95, -RZ, R42.H1_H1 ;  /* 0x3000002aff5f7230 */ /* 0x000fc40000004100 */
[----:B------:R-:W-:Y:S01]  /*8f70*/  FMUL.FTZ R28, R28, UR16 ;  /* 0x000000101c1c7c20 */ /* 0x000fe20008410000 */
[----:B------:R-:W-:Y:S02]  /*8f80*/  HADD2.F32 R42, -RZ, R42.H0_H0 ;  /* 0x2000002aff2a7230 */ /* 0x000fe40000004100 */
[----:B------:R-:W-:-:S04]  /*8f90*/  FFMA.FTZ R59, R5, R56, R3 ;  /* 0x00000038053b7223 */ /* 0x000fc80000010003 */
[----:B------:R-:W-:-:S06]  /*8fa0*/  FMUL.FTZ R85, R59, -1.4426950216293334961 ;  /* 0xbfb8aa3b3b557820 */ /* 0x000fcc0000410000 */
[----:B------:R-:W0:Y:S02]  /*8fb0*/  MUFU.EX2 R85, R85 ;  /* 0x0000005500557308 */ /* 0x000e240000000800 */
[----:B0-----:R-:W-:Y:S01]  /*8fc0*/  FADD.FTZ R94, R85, 1 ;  /* 0x3f800000555e7421 */ /* 0x001fe20000010000 */
[----:B------:R-:W-:-:S04]  /*8fd0*/  FFMA.FTZ R85, R67, R7, R70 ;  /* 0x0000000743557223 */ /* 0x000fc80000010046 */
[----:B------:R-:W-:Y:S01]  /*8fe0*/  FFMA.FTZ R85, R80, R69, R85 ;  /* 0x0000004550557223 */ /* 0x000fe20000010055 */
[----:B------:R-:W0:Y:S03]  /*8ff0*/  MUFU.RCP R94, R94 ;  /* 0x0000005e005e7308 */ /* 0x000e260000001000 */
[----:B------:R-:W-:-:S04]  /*9000*/  FFMA.FTZ R85, R78, R68, R85 ;  /* 0x000000444e557223 */ /* 0x000fc80000010055 */
[----:B------:R-:W-:Y:S01]  /*9010*/  FFMA.FTZ R85, R76, R6, R85 ;  /* 0x000000064c557223 */ /* 0x000fe20000010055 */
[----:B0-----:R-:W-:Y:S01]  /*9020*/  FADD.FTZ R98, -R94, 1 ;  /* 0x3f8000005e627421 */ /* 0x001fe20000010100 */
[----:B------:R-:W-:Y:S01]  /*9030*/  FMUL.FTZ R95, R95, R94 ;  /* 0x0000005e5f5f7220 */ /* 0x000fe20000410000 */
[----:B------:R-:W-:Y:S02]  /*9040*/  HADD2.F32 R94, -RZ, R27.H1_H1 ;  /* 0x3000001bff5e7230 */ /* 0x000fe40000004100 */
[----:B------:R-:W-:-:S04]  /*9050*/  FFMA.FTZ R98, R59, R98, 1 ;  /* 0x3f8000003b627423 */ /* 0x000fc80000010062 */
[----:B------:R-:W-:Y:S01]  /*9060*/  FMUL.FTZ R59, R95, R98 ;  /* 0x000000625f3b7220 */ /* 0x000fe20000410000 */
[----:B------:R-:W-:Y:S02]  /*9070*/  HADD2.F32 R95, -RZ, R20.H0_H0 ;  /* 0x20000014ff5f7230 */ /* 0x000fe40000004100 */
[--C-:B------:R-:W-:Y:S02]  /*9080*/  HADD2.F32 R98, -RZ, R26.reuse.H1_H1 ;  /* 0x3000001aff627230 */ /* 0x100fe40000004100 */
[----:B------:R-:W-:Y:S02]  /*9090*/  HADD2.F32 R26, -RZ, R26.H0_H0 ;  /* 0x2000001aff1a7230 */ /* 0x000fe40000004100 */
[----:B------:R-:W-:Y:S01]  /*90a0*/  FADD.FTZ R97, R95, -UR28 ;  /* 0x8000001c5f617e21 */ /* 0x000fe20008010000 */
[----:B------:R-:W-:Y:S01]  /*90b0*/  FMUL.FTZ R95, R4, R7 ;  /* 0x00000007045f7220 */ /* 0x000fe20000410000 */
[----:B------:R-:W-:Y:S02]  /*90c0*/  HADD2.F32 R20, -RZ, R20.H1_H1 ;  /* 0x30000014ff147230 */ /* 0x000fe40000004100 */
[----:B------:R-:W-:Y:S01]  /*90d0*/  FMUL.FTZ R7, R97, UR16 ;  /* 0x0000001061077c20 */ /* 0x000fe20008410000 */
[----:B------:R-:W-:Y:S01]  /*90e0*/  FFMA.FTZ R67, R67, R95, R60 ;  /* 0x0000005f43437223 */ /* 0x000fe2000001003c */
[----:B------:R-:W-:-:S02]  /*90f0*/  FADD.FTZ R26, R26, -UR28 ;  /* 0x8000001c1a1a7e21 */ /* 0x000fc40008010000 */
[----:B------:R-:W-:Y:S02]  /*9100*/  FFMA.FTZ R60, R4, R7, R2 ;  /* 0x00000007043c7223 */ /* 0x000fe40000010002 */
[----:B------:R-:W-:Y:S02]  /*9110*/  FMUL.FTZ R26, R26, UR16 ;  /* 0x000000101a1a7c20 */ /* 0x000fe40008410000 */
[----:B------:R-:W-:-:S06]  /*9120*/  FMUL.FTZ R70, R60, -1.4426950216293334961 ;  /* 0xbfb8aa3b3c467820 */ /* 0x000fcc0000410000 */
[----:B------:R-:W0:Y:S02]  /*9130*/  MUFU.EX2 R70, R70 ;  /* 0x0000004600467308 */ /* 0x000e240000000800 */
[----:B0-----:R-:W-:-:S06]  /*9140*/  FADD.FTZ R97, R70, 1 ;  /* 0x3f80000046617421 */ /* 0x001fcc0000010000 */
[----:B------:R-:W0:Y:S02]  /*9150*/  MUFU.RCP R97, R97 ;  /* 0x0000006100617308 */ /* 0x000e240000001000 */
[----:B0-----:R-:W-:Y:S01]  /*9160*/  FADD.FTZ R99, -R97, 1 ;  /* 0x3f80000061637421 */ /* 0x001fe20000010100 */
[----:B------:R-:W-:Y:S01]  /*9170*/  FMUL.FTZ R27, R94, R97 ;  /* 0x000000615e1b7220 */ /* 0x000fe20000410000 */
[----:B------:R-:W-:Y:S02]  /*9180*/  FADD.FTZ R94, R91, R95 ;  /* 0x0000005f5b5e7221 */ /* 0x000fe40000010000 */
[----:B------:R-:W-:-:S04]  /*9190*/  FFMA.FTZ R60, R60, R99, 1 ;  /* 0x3f8000003c3c7423 */ /* 0x000fc80000010063 */
[----:B------:R-:W-:Y:S01]  /*91a0*/  FMUL.FTZ R27, R27, R60 ;  /* 0x0000003c1b1b7220 */ /* 0x000fe20000410000 */
[----:B------:R-:W-:-:S04]  /*91b0*/  FFMA.FTZ R60, R5, R28, R3 ;  /* 0x0000001c053c7223 */ /* 0x000fc80000010003 */
[----:B------:R-:W-:-:S06]  /*91c0*/  FMUL.FTZ R70, R60, -1.4426950216293334961 ;  /* 0xbfb8aa3b3c467820 */ /* 0x000fcc0000410000 */
[----:B------:R-:W0:Y:S02]  /*91d0*/  MUFU.EX2 R70, R70 ;  /* 0x0000004600467308 */ /* 0x000e240000000800 */
[----:B0-----:R-:W-:Y:S01]  /*91e0*/  FADD.FTZ R95, R70, 1 ;  /* 0x3f800000465f7421 */ /* 0x001fe20000010000 */
[----:B------:R-:W-:-:S05]  /*91f0*/  FFMA.FTZ R70, R66, R65, R81 ;  /* 0x0000004142467223 */ /* 0x000fca0000010051 */
[----:B------:R-:W0:Y:S02]  /*9200*/  MUFU.RCP R95, R95 ;  /* 0x0000005f005f7308 */ /* 0x000e240000001000 */
[----:B0-----:R-:W-:Y:S01]  /*9210*/  FADD.FTZ R97, -R95, 1 ;  /* 0x3f8000005f617421 */ /* 0x001fe20000010100 */
[----:B------:R-:W-:Y:S01]  /*9220*/  FMUL.FTZ R91, R98, R95 ;  /* 0x0000005f625b7220 */ /* 0x000fe20000410000 */
[----:B------:R-:W-:Y:S02]  /*9230*/  HADD2.F32 R98, -RZ, R25.H1_H1 ;  /* 0x30000019ff627230 */ /* 0x000fe40000004100 */
[----:B------:R-:W-:-:S04]  /*9240*/  FFMA.FTZ R60, R60, R97, 1 ;  /* 0x3f8000003c3c7423 */ /* 0x000fc80000010061 */
[----:B------:R-:W-:Y:S01]  /*9250*/  FMUL.FTZ R60, R91, R60 ;  /* 0x0000003c5b3c7220 */ /* 0x000fe20000410000 */
[----:B------:R-:W-:-:S05]  /*9260*/  HADD2.F32 R91, -RZ, R18.H0_H0 ;  /* 0x20000012ff5b7230 */ /* 0x000fca0000004100 */
[----:B------:R-:W-:Y:S01]  /*9270*/  FADD.FTZ R97, R91, -UR28 ;  /* 0x8000001c5b617e21 */ /* 0x000fe20008010000 */
[----:B------:R-:W-:Y:S01]  /*9280*/  FADD.FTZ R91, R82, R65 ;  /* 0x00000041525b7221 */ /* 0x000fe20000010000 */
[----:B------:R-:W-:Y:S02]  /*9290*/  FMUL.FTZ R82, R5, R65 ;  /* 0x0000004105527220 */ /* 0x000fe40000410000 */
[----:B------:R-:W-:Y:S02]  /*92a0*/  FMUL.FTZ R65, R97, UR16 ;  /* 0x0000001061417c20 */ /* 0x000fe40008410000 */
[----:B------:R-:W-:Y:S01]  /*92b0*/  FFMA.FTZ R95, R66, R82, R67 ;  /* 0x00000052425f7223 */ /* 0x000fe20000010043 */
[----:B------:R-:W-:Y:S01]  /*92c0*/  FADD.FTZ R94, R82, R94 ;  /* 0x0000005e525e7221 */ /* 0x000fe20000010000 */
[C---:B------:R-:W-:Y:S01]  /*92d0*/  FFMA.FTZ R66, R4.reuse, R65, R2 ;  /* 0x0000004104427223 */ /* 0x040fe20000010002 */
[----:B------:R-:W-:-:S03]  /*92e0*/  FMUL.FTZ R82, R4, R69 ;  /* 0x0000004504527220 */ /* 0x000fc60000410000 */
[----:B------:R-:W-:Y:S01]  /*92f0*/  FMUL.FTZ R67, R66, -1.4426950216293334961 ;  /* 0xbfb8aa3b42437820 */ /* 0x000fe20000410000 */
[----:B------:R-:W-:-:S05]  /*9300*/  FADD.FTZ R94, R94, R82 ;  /* 0x000000525e5e7221 */ /* 0x000fca0000010000 */
[----:B------:R-:W0:Y:S02]  /*9310*/  MUFU.EX2 R67, R67 ;  /* 0x0000004300437308 */ /* 0x000e240000000800 */
[----:B0-----:R-:W-:-:S06]  /*9320*/  FADD.FTZ R81, R67, 1 ;  /* 0x3f80000043517421 */ /* 0x001fcc0000010000 */
[----:B------:R-:W0:Y:S02]  /*9330*/  MUFU.RCP R81, R81 ;  /* 0x0000005100517308 */ /* 0x000e240000001000 */
[----:B0-----:R-:W-:Y:S01]  /*9340*/  FADD.FTZ R97, -R81, 1 ;  /* 0x3f80000051617421 */ /* 0x001fe20000010100 */
[----:B------:R-:W-:Y:S01]  /*9350*/  FMUL.FTZ R25, R98, R81 ;  /* 0x0000005162197220 */ /* 0x000fe20000410000 */
[----:B------:R-:W-:Y:S02]  /*9360*/  HADD2.F32 R98, -RZ, R41.H1_H1 ;  /* 0x30000029ff627230 */ /* 0x000fe40000004100 */
[----:B------:R-:W-:-:S04]  /*9370*/  FFMA.FTZ R66, R66, R97, 1 ;  /* 0x3f80000042427423 */ /* 0x000fc80000010061 */
[----:B------:R-:W-:Y:S01]  /*9380*/  FMUL.FTZ R25, R25, R66 ;  /* 0x0000004219197220 */ /* 0x000fe20000410000 */
        /* <DEDUP_REMOVED lines=9> */
[----:B------:R-:W-:Y:S01]  /*9420*/  FMUL.FTZ R42, R42, R81 ;  /* 0x000000512a2a7220 */ /* 0x000fe20000410000 */
[----:B------:R-:W-:Y:S01]  /*9430*/  FADD.FTZ R81, R72, R69 ;  /* 0x0000004548517221 */ /* 0x000fe20000010000 */
[----:B------:R-:W-:Y:S01]  /*9440*/  FADD.FTZ R66, R66, -UR28 ;  /* 0x8000001c42427e21 */ /* 0x000fe20008010000 */
[----:B------:R-:W-:Y:S01]  /*9450*/  FFMA.FTZ R72, R80, R82, R95 ;  /* 0x0000005250487223 */ /* 0x000fe2000001005f */
[--C-:B------:R-:W-:Y:S02]  /*9460*/  HADD2.F32 R95, -RZ, R24.reuse.H0_H0 ;  /* 0x20000018ff5f7230 */ /* 0x100fe40000004100 */
[----:B------:R-:W-:Y:S01]  /*9470*/  FADD.FTZ R81, R81, R68 ;  /* 0x0000004451517221 */ /* 0x000fe20000010000 */
[----:B------:R-:W-:Y:S01]  /*9480*/  FMUL.FTZ R67, R66, UR16 ;  /* 0x0000001042437c20 */ /* 0x000fe20008410000 */
[----:B------:R-:W-:Y:S02]  /*9490*/  HADD2.F32 R24, -RZ, R24.H1_H1 ;  /* 0x30000018ff187230 */ /* 0x000fe40000004100 */
[----:B------:R-:W-:-:S02]  /*94a0*/  HADD2.F32 R82, -RZ, R23.H0_H0 ;  /* 0x20000017ff527230 */ /* 0x000fc40000004100 */
[----:B------:R-:W-:Y:S01]  /*94b0*/  FFMA.FTZ R66, R4, R67, R2 ;  /* 0x0000004304427223 */ /* 0x000fe20000010002 */
[----:B------:R-:W-:-:S03]  /*94c0*/  FADD.FTZ R81, R81, R6 ;  /* 0x0000000651517221 */ /* 0x000fc60000010000 */
[----:B------:R-:W-:Y:S01]  /*94d0*/  FMUL.FTZ R69, R66, -1.4426950216293334961 ;  /* 0xbfb8aa3b42457820 */ /* 0x000fe20000410000 */
[----:B------:R-:W-:-:S05]  /*94e0*/  FADD.FTZ R81, R81, R64 ;  /* 0x0000004051517221 */ /* 0x000fca0000010000 */
[----:B------:R-:W0:Y:S02]  /*94f0*/  MUFU.EX2 R69, R69 ;  /* 0x0000004500457308 */ /* 0x000e240000000800 */
[----:B0-----:R-:W-:-:S06]  /*9500*/  FADD.FTZ R80, R69, 1 ;  /* 0x3f80000045507421 */ /* 0x001fcc0000010000 */
[----:B------:R-:W0:Y:S02]  /*9510*/  MUFU.RCP R80, R80 ;  /* 0x0000005000507308 */ /* 0x000e240000001000 */
[----:B0-----:R-:W-:Y:S01]  /*9520*/  FADD.FTZ R97, -R80, 1 ;  /* 0x3f80000050617421 */ /* 0x001fe20000010100 */
[----:B------:R-:W-:-:S03]  /*9530*/  FMUL.FTZ R95, R95, R80 ;  /* 0x000000505f5f7220 */ /* 0x000fc60000410000 */
[----:B------:R-:W-:Y:S01]  /*9540*/  FFMA.FTZ R66, R66, R97, 1 ;  /* 0x3f80000042427423 */ /* 0x000fe20000010061 */
[----:B------:R-:W-:-:S03]  /*9550*/  FADD.FTZ R97, R24, -UR28 ;  /* 0x8000001c18617e21 */ /* 0x000fc60008010000 */
[----:B------:R-:W-:Y:S01]  /*9560*/  FMUL.FTZ R24, R95, R66 ;  /* 0x000000425f187220 */ /* 0x000fe20000410000 */
[----:B------:R-:W-:Y:S01]  /*9570*/  FMUL.FTZ R66, R97, UR16 ;  /* 0x0000001061427c20 */ /* 0x000fe20008410000 */
[----:B------:R-:W-:-:S03]  /*9580*/  FMUL.FTZ R95, R5, R74 ;  /* 0x0000004a055f7220 */ /* 0x000fc60000410000 */
[----:B------:R-:W-:Y:S01]  /*9590*/  FFMA.FTZ R69, R5, R66, R3 ;  /* 0x0000004205457223 */ /* 0x000fe20000010003 */
[----:B------:R-:W-:-:S03]  /*95a0*/  FADD.FTZ R94, R95, R94 ;  /* 0x0000005e5f5e7221 */ /* 0x000fc60000010000 */
[----:B------:R-:W-:-:S06]  /*95b0*/  FMUL.FTZ R80, R69, -1.4426950216293334961 ;  /* 0xbfb8aa3b45507820 */ /* 0x000fcc0000410000 */
[----:B------:R-:W0:Y:S02]  /*95c0*/  MUFU.EX2 R80, R80 ;  /* 0x0000005000507308 */ /* 0x000e240000000800 */
[----:B0-----:R-:W-:Y:S01]  /*95d0*/  FADD.FTZ R97, R80, 1 ;  /* 0x3f80000050617421 */ /* 0x001fe20000010000 */
[----:B------:R-:W-:-:S04]  /*95e0*/  FFMA.FTZ R80, R79, R74, R70 ;  /* 0x0000004a4f507223 */ /* 0x000fc80000010046 */
[----:B------:R-:W-:Y:S01]  /*95f0*/  FFMA.FTZ R80, R77, R71, R80 ;  /* 0x000000474d507223 */ /* 0x000fe20000010050 */
[----:B------:R-:W0:Y:S03]  /*9600*/  MUFU.RCP R97, R97 ;  /* 0x0000006100617308 */ /* 0x000e260000001000 */
[----:B------:R-:W-:-:S04]  /*9610*/  FFMA.FTZ R80, R75, R86, R80 ;  /* 0x000000564b507223 */ /* 0x000fc80000010050 */
[----:B------:R-:W-:-:S04]  /*9620*/  FFMA.FTZ R80, R73, R92, R80 ;  /* 0x0000005c49507223 */ /* 0x000fc80000010050 */
[----:B------:R-:W-:Y:S01]  /*9630*/  FFMA.FTZ R80, R83, R93, R80 ;  /* 0x0000005d53507223 */ /* 0x000fe20000010050 */
        /* <DEDUP_REMOVED lines=8> */
[----:B------:R-:W-:Y:S01]  /*96c0*/  FFMA.FTZ R91, R79, R95, R72 ;  /* 0x0000005f4f5b7223 */ /* 0x000fe20000010048 */
[--C-:B------:R-:W-:Y:S02]  /*96d0*/  HADD2.F32 R79, -RZ, R22.reuse.H0_H0 ;  /* 0x20000016ff4f7230 */ /* 0x100fe40000004100 */
[----:B------:R-:W-:Y:S01]  /*96e0*/  FADD.FTZ R14, R14, -UR28 ;  /* 0x8000001c0e0e7e21 */ /* 0x000fe20008010000 */
[----:B------:R-:W-:Y:S01]  /*96f0*/  FMUL.FTZ R69, R69, UR16 ;  /* 0x0000001045457c20 */ /* 0x000fe20008410000 */
[----:B------:R-:W-:-:S02]  /*9700*/  HADD2.F32 R22, -RZ, R22.H1_H1 ;  /* 0x30000016ff167230 */ /* 0x000fc40000004100 */
[----:B------:R-:W-:Y:S01]  /*9710*/  FMUL.FTZ R14, R14, UR16 ;  /* 0x000000100e0e7c20 */ /* 0x000fe20008410000 */
        /* <DEDUP_REMOVED lines=10> */
[----:B------:R-:W-:-:S04]  /*97c0*/  FMUL.FTZ R70, R97, UR16 ;  /* 0x0000001061467c20 */ /* 0x000fc80008410000 */
        /* <DEDUP_REMOVED lines=8> */
[----:B0-----:R-:W-:Y:S01]  /*9850*/  FADD.FTZ R97, -R79, 1 ;  /* 0x3f8000004f617421 */ /* 0x001fe20000010100 */
[----:B------:R-:W-:Y:S01]  /*9860*/  FMUL.FTZ R95, R98, R79 ;  /* 0x0000004f625f7220 */ /* 0x000fe20000410000 */
[--C-:B------:R-:W-:Y:S02]  /*9870*/  HADD2.F32 R98, -RZ, R19.reuse.H1_H1 ;  /* 0x30000013ff627230 */ /* 0x100fe40000004100 */
[----:B------:R-:W-:Y:S01]  /*9880*/  FFMA.FTZ R72, R72, R97, 1 ;  /* 0x3f80000048487423 */ /* 0x000fe20000010061 */
[----:B------:R-:W-:-:S03]  /*9890*/  HADD2.F32 R19, -RZ, R19.H0_H0 ;  /* 0x20000013ff137230 */ /* 0x000fc60000004100 */
[----:B------:R-:W-:Y:S01]  /*98a0*/  FMUL.FTZ R72, R95, R72 ;  /* 0x000000485f487220 */ /* 0x000fe20000410000 */
[----:B------:R-:W-:Y:S02]  /*98b0*/  HADD2.F32 R95, -RZ, R13.H0_H0 ;  /* 0x2000000dff5f7230 */ /* 0x000fe40000004100 */
[----:B------:R-:W-:-:S03]  /*98c0*/  FADD.FTZ R19, R19, -UR28 ;  /* 0x8000001c13137e21 */ /* 0x000fc60008010000 */
        /* <DEDUP_REMOVED lines=8> */
[----:B------:R-:W-:Y:S01]  /*9950*/  FMUL.FTZ R20, R20, R95 ;  /* 0x0000005f14147220 */ /* 0x000fe20000410000 */
[----:B------:R-:W-:Y:S02]  /*9960*/  FMUL.FTZ R95, R5, R71 ;  /* 0x00000047055f7220 */ /* 0x000fe40000410000 */
[----:B------:R-:W-:Y:S01]  /*9970*/  FFMA.FTZ R97, R68, R97, 1 ;  /* 0x3f80000044617423 */ /* 0x000fe20000010061 */
[----:B------:R-:W-:Y:S01]  /*9980*/  FMUL.FTZ R68, R21, UR16 ;  /* 0x0000001015447c20 */ /* 0x000fe20008410000 */
[----:B------:R-:W-:Y:S01]  /*9990*/  FFMA.FTZ R77, R77, R95, R78 ;  /* 0x0000005f4d4d7223 */ /* 0x000fe2000001004e */
[----:B------:R-:W-:Y:S01]  /*99a0*/  FADD.FTZ R94, R95, R94 ;  /* 0x0000005e5f5e7221 */ /* 0x000fe20000010000 */
        /* <DEDUP_REMOVED lines=8> */
[----:B------:R-:W-:-:S03]  /*9a30*/  HADD2.F32 R97, -RZ, R18.H1_H1 ;  /* 0x30000012ff617230 */ /* 0x000fc60000004100 */
[----:B------:R-:W-:-:S04]  /*9a40*/  FFMA.FTZ R98, R21, R98, 1 ;  /* 0x3f80000015627423 */ /* 0x000fc80000010062 */
[----:B------:R-:W-:Y:S01]  /*9a50*/  FMUL.FTZ R21, R91, R98 ;  /* 0x000000625b157220 */ /* 0x000fe20000410000 */
[--C-:B------:R-:W-:Y:S02]  /*9a60*/  HADD2.F32 R91, -RZ, R11.reuse.H0_H0 ;  /* 0x2000000bff5b7230 */ /* 0x100fe40000004100 */
[----:B------:R-:W-:-:S03]  /*9a70*/  HADD2.F32 R11, -RZ, R11.H1_H1 ;  /* 0x3000000bff0b7230 */ /* 0x000fc60000004100 */
[----:B------:R-:W-:Y:S01]  /*9a80*/  FADD.FTZ R98, R91, -UR28 ;  /* 0x8000001c5b627e21 */ /* 0x000fe20008010000 */
[----:B------:R-:W-:-:S03]  /*9a90*/  FADD.FTZ R91, R82, R71 ;  /* 0x00000047525b7221 */ /* 0x000fc60000010000 */
[----:B------:R-:W-:Y:S01]  /*9aa0*/  FMUL.FTZ R71, R98, UR16 ;  /* 0x0000001062477c20 */ /* 0x000fe20008410000 */
[----:B------:R-:W-:-:S03]  /*9ab0*/  FADD.FTZ R91, R91, R86 ;  /* 0x000000565b5b7221 */ /* 0x000fc60000010000 */
[----:B------:R-:W-:-:S04]  /*9ac0*/  FFMA.FTZ R74, R4, R71, R2 ;  /* 0x00000047044a7223 */ /* 0x000fc80000010002 */
[----:B------:R-:W-:-:S06]  /*9ad0*/  FMUL.FTZ R78, R74, -1.4426950216293334961 ;  /* 0xbfb8aa3b4a4e7820 */ /* 0x000fcc0000410000 */
[----:B------:R-:W0:Y:S02]  /*9ae0*/  MUFU.EX2 R78, R78 ;  /* 0x0000004e004e7308 */ /* 0x000e240000000800 */
[----:B0-----:R-:W-:-:S06]  /*9af0*/  FADD.FTZ R82, R78, 1 ;  /* 0x3f8000004e527421 */ /* 0x001fcc0000010000 */
[----:B------:R-:W0:Y:S02]  /*9b00*/  MUFU.RCP R82, R82 ;  /* 0x0000005200527308 */ /* 0x000e240000001000 */
[----:B0-----:R-:W-:Y:S01]  /*9b10*/  FMUL.FTZ R18, R97, R82 ;  /* 0x0000005261127220 */ /* 0x001fe20000410000 */
[----:B------:R-:W-:Y:S01]  /*9b20*/  FADD.FTZ R97, -R82, 1 ;  /* 0x3f80000052617421 */ /* 0x000fe20000010100 */
[----:B------:R-:W-:-:S03]  /*9b30*/  HADD2.F32 R82, -RZ, R41.H0_H0 ;  /* 0x20000029ff527230 */ /* 0x000fc60000004100 */
        /* <DEDUP_REMOVED lines=13> */
[----:B------:R-:W-:Y:S01]  /*9c10*/  FMUL.FTZ R82, R4, R6 ;  /* 0x0000000604527220 */ /* 0x000fe20000410000 */
[----:B------:R-:W-:Y:S02]  /*9c20*/  HADD2.F32 R10, -RZ, R10.H0_H0 ;  /* 0x2000000aff0a7230 */ /* 0x000fe40000004100 */
[----:B------:R-:W-:Y:S01]  /*9c30*/  FADD.FTZ R41, R41, -UR28 ;  /* 0x8000001c29297e21 */ /* 0x000fe20008010000 */
[----:B------:R-:W-:Y:S01]  /*9c40*/  FFMA.FTZ R78, R76, R82, R77 ;  /* 0x000000524c4e7223 */ /* 0x000fe2000001004d */
[--C-:B------:R-:W-:Y:S02]  /*9c50*/  HADD2.F32 R76, -RZ, R17.reuse.H0_H0 ;  /* 0x20000011ff4c7230 */ /* 0x100fe40000004100 */
[----:B------:R-:W-:Y:S01]  /*9c60*/  FADD.FTZ R94, R94, R82 ;  /* 0x000000525e5e7221 */ /* 0x000fe20000010000 */
[----:B------:R-:W-:Y:S01]  /*9c70*/  FMUL.FTZ R41, R41, UR16 ;  /* 0x0000001029297c20 */ /* 0x000fe20008410000 */
[----:B------:R-:W-:-:S02]  /*9c80*/  HADD2.F32 R17, -RZ, R17.H1_H1 ;  /* 0x30000011ff117230 */ /* 0x000fc40000004100 */
[----:B------:R-:W-:Y:S01]  /*9c90*/  FADD.FTZ R10, R10, -UR28 ;  /* 0x8000001c0a0a7e21 */ /* 0x000fe20008010000 */
[----:B------:R-:W-:Y:S02]  /*9ca0*/  FFMA.FTZ R6, R4, R41, R2 ;  /* 0x0000002904067223 */ /* 0x000fe40000010002 */
[----:B------:R-:W-:Y:S02]  /*9cb0*/  FADD.FTZ R17, R17, -UR28 ;  /* 0x8000001c11117e21 */ /* 0x000fe40008010000 */
[----:B------:R-:W-:-:S06]  /*9cc0*/  FMUL.FTZ R77, R6, -1.4426950216293334961 ;  /* 0xbfb8aa3b064d7820 */ /* 0x000fcc0000410000 */
[----:B------:R-:W0:Y:S02]  /*9cd0*/  MUFU.EX2 R77, R77 ;  /* 0x0000004d004d7308 */ /* 0x000e240000000800 */
[----:B0-----:R-:W-:-:S06]  /*9ce0*/  FADD.FTZ R95, R77, 1 ;  /* 0x3f8000004d5f7421 */ /* 0x001fcc0000010000 */
[----:B------:R-:W0:Y:S02]  /*9cf0*/  MUFU.RCP R95, R95 ;  /* 0x0000005f005f7308 */ /* 0x000e240000001000 */
[----:B0-----:R-:W-:Y:S01]  /*9d00*/  FADD.FTZ R97, -R95, 1 ;  /* 0x3f8000005f617421 */ /* 0x001fe20000010100 */
[----:B------:R-:W-:Y:S01]  /*9d10*/  FMUL.FTZ R76, R76, R95 ;  /* 0x0000005f4c4c7220 */ /* 0x000fe20000410000 */
[----:B------:R-:W-:Y:S02]  /*9d20*/  HADD2.F32 R95, -RZ, R16.H0_H0 ;  /* 0x20000010ff5f7230 */ /* 0x000fe40000004100 */
[----:B------:R-:W-:-:S04]  /*9d30*/  FFMA.FTZ R97, R6, R97, 1 ;  /* 0x3f80000006617423 */ /* 0x000fc80000010061 */
        /* <DEDUP_REMOVED lines=12> */
[--C-:B------:R-:W-:Y:S02]  /*9e00*/  HADD2.F32 R95, -RZ, R15.reuse.H0_H0 ;  /* 0x2000000fff5f7230 */ /* 0x100fe40000004100 */
[----:B------:R-:W-:Y:S01]  /*9e10*/  FFMA.FTZ R17, R17, R98, 1 ;  /* 0x3f80000011117423 */ /* 0x000fe20000010062 */
[----:B------:R-:W-:-:S03]  /*9e20*/  HADD2.F32 R15, -RZ, R15.H1_H1 ;  /* 0x3000000fff0f7230 */ /* 0x000fc60000004100 */
[----:B------:R-:W-:Y:S01]  /*9e30*/  FMUL.FTZ R16, R16, R17 ;  /* 0x0000001110107220 */ /* 0x000fe20000410000 */
[----:B------:R-:W-:Y:S01]  /*9e40*/  FMUL.FTZ R17, R10, UR16 ;  /* 0x000000100a117c20 */ /* 0x000fe20008410000 */
[----:B------:R-:W-:-:S03]  /*9e50*/  FADD.FTZ R15, R15, -UR28 ;  /* 0x8000001c0f0f7e21 */ /* 0x000fc60008010000 */
        /* <DEDUP_REMOVED lines=9> */
[----:B------:R-:W-:Y:S01]  /*9ef0*/  FMUL.FTZ R78, R15, UR16 ;  /* 0x000000100f4e7c20 */ /* 0x000fe20008410000 */
[----:B------:R-:W-:-:S03]  /*9f00*/  HADD2.F32 R95, -RZ, R40.H1_H1 ;  /* 0x30000028ff5f7230 */ /* 0x000fc60000004100 */
[----:B------:R-:W-:-:S04]  /*9f10*/  FFMA.FTZ R15, R5, R78, R3 ;  /* 0x0000004e050f7223 */ /* 0x000fc80000010003 */
[----:B------:R-:W-:-:S06]  /*9f20*/  FMUL.FTZ R77, R15, -1.4426950216293334961 ;  /* 0xbfb8aa3b0f4d7820 */ /* 0x000fcc0000410000 */
[----:B------:R-:W0:Y:S02]  /*9f30*/  MUFU.EX2 R77, R77 ;  /* 0x0000004d004d7308 */ /* 0x000e240000000800 */
[----:B0-----:R-:W-:-:S06]  /*9f40*/  FADD.FTZ R86, R77, 1 ;  /* 0x3f8000004d567421 */ /* 0x001fcc0000010000 */
[----:B------:R-:W0:Y:S02]  /*9f50*/  MUFU.RCP R86, R86 ;  /* 0x0000005600567308 */ /* 0x000e240000001000 */
[----:B0-----:R-:W-:Y:S01]  /*9f60*/  FADD.FTZ R82, -R86, 1 ;  /* 0x3f80000056527421 */ /* 0x001fe20000010100 */
[----:B------:R-:W-:Y:S01]  /*9f70*/  FMUL.FTZ R40, R95, R86 ;  /* 0x000000565f287220 */ /* 0x000fe20000410000 */
[----:B------:R-:W-:Y:S02]  /*9f80*/  HADD2.F32 R86, -RZ, R13.H1_H1 ;  /* 0x3000000dff567230 */ /* 0x000fe40000004100 */
[----:B------:R-:W-:Y:S01]  /*9f90*/  FFMA.FTZ R15, R15, R82, 1 ;  /* 0x3f8000000f0f7423 */ /* 0x000fe20000010052 */
[-C--:B------:R-:W-:Y:S01]  /*9fa0*/  FFMA.FTZ R82, R84, R64.reuse, R85 ;  /* 0x0000004054527223 */ /* 0x080fe20000010055 */
[----:B------:R-:W-:Y:S02]  /*9fb0*/  FMUL.FTZ R64, R4, R64 ;  /* 0x0000004004407220 */ /* 0x000fe40000410000 */
[----:B------:R-:W-:Y:S01]  /*9fc0*/  FMUL.FTZ R15, R40, R15 ;  /* 0x0000000f280f7220 */ /* 0x000fe20000410000 */
[----:B------:R-:W-:Y:S01]  /*9fd0*/  FFMA.FTZ R40, R4, R9, R2 ;  /* 0x0000000904287223 */ /* 0x000fe20000010002 */
[----:B------:R-:W-:Y:S01]  /*9fe0*/  FFMA.FTZ R84, R84, R64, R75 ;  /* 0x0000004054547223 */ /* 0x000fe2000001004b */
[----:B------:R-:W-:Y:S01]  /*9ff0*/  FADD.FTZ R94, R94, R64 ;  /* 0x000000405e5e7221 */ /* 0x000fe20000010000 */
[----:B------:R-:W-:-:S02]  /*a000*/  HADD2.F32 R64, -RZ, R12.H1_H1 ;  /* 0x3000000cff407230 */ /* 0x000fc40000004100 */
[----:B------:R-:W-:Y:S01]  /*a010*/  FMUL.FTZ R75, R40, -1.4426950216293334961 ;  /* 0xbfb8aa3b284b7820 */ /* 0x000fe20000410000 */
[----:B------:R-:W-:-:S05]  /*a020*/  HADD2.F32 R12, -RZ, R12.H0_H0 ;  /* 0x2000000cff0c7230 */ /* 0x000fca0000004100 */
[----:B------:R-:W0:Y:S01]  /*a030*/  MUFU.EX2 R75, R75 ;  /* 0x0000004b004b7308 */ /* 0x000e220000000800 */
[----:B------:R-:W-:-:S04]  /*a040*/  FADD.FTZ R12, R12, -UR28 ;  /* 0x8000001c0c0c7e21 */ /* 0x000fc80008010000 */
[----:B------:R-:W-:Y:S01]  /*a050*/  FMUL.FTZ R12, R12, UR16 ;  /* 0x000000100c0c7c20 */ /* 0x000fe20008410000 */
[----:B0-----:R-:W-:-:S06]  /*a060*/  FADD.FTZ R77, R75, 1 ;  /* 0x3f8000004b4d7421 */ /* 0x001fcc0000010000 */
[----:B------:R-:W0:Y:S02]  /*a070*/  MUFU.RCP R77, R77 ;  /* 0x0000004d004d7308 */ /* 0x000e240000001000 */
[----:B0-----:R-:W-:Y:S01]  /*a080*/  FADD.FTZ R85, -R77, 1 ;  /* 0x3f8000004d557421 */ /* 0x001fe20000010100 */
[----:B------:R-:W-:-:S03]  /*a090*/  FMUL.FTZ R13, R86, R77 ;  /* 0x0000004d560d7220 */ /* 0x000fc60000410000 */
[----:B------:R-:W-:-:S04]  /*a0a0*/  FFMA.FTZ R40, R40, R85, 1 ;  /* 0x3f80000028287423 */ /* 0x000fc80000010055 */
[----:B------:R-:W-:Y:S01]  /*a0b0*/  FMUL.FTZ R13, R13, R40 ;  /* 0x000000280d0d7220 */ /* 0x000fe20000410000 */
[----:B------:R-:W-:-:S04]  /*a0c0*/  FFMA.FTZ R40, R5, R14, R3 ;  /* 0x0000000e05287223 */ /* 0x000fc80000010003 */
[----:B------:R-:W-:-:S06]  /*a0d0*/  FMUL.FTZ R75, R40, -1.4426950216293334961 ;  /* 0xbfb8aa3b284b7820 */ /* 0x000fcc0000410000 */
[----:B------:R-:W0:Y:S02]  /*a0e0*/  MUFU.EX2 R75, R75 ;  /* 0x0000004b004b7308 */ /* 0x000e240000000800 */
[----:B0-----:R-:W-:Y:S01]  /*a0f0*/  FADD.FTZ R85, R75, 1 ;  /* 0x3f8000004b557421 */ /* 0x001fe20000010000 */
[----:B------:R-:W-:-:S04]  /*a100*/  FMUL.FTZ R75, R8, UR16 ;  /* 0x00000010084b7c20 */ /* 0x000fc80008410000 */
[----:B------:R-:W-:Y:S01]  /*a110*/  FFMA.FTZ R8, R4, R75, R2 ;  /* 0x0000004b04087223 */ /* 0x000fe20000010002 */
[----:B------:R-:W0:Y:S02]  /*a120*/  MUFU.RCP R85, R85 ;  /* 0x0000005500557308 */ /* 0x000e240000001000 */
[----:B0-----:R-:W-:Y:S01]  /*a130*/  FADD.FTZ R77, -R85, 1 ;  /* 0x3f800000554d7421 */ /* 0x001fe20000010100 */
[----:B------:R-:W-:-:S03]  /*a140*/  FMUL.FTZ R64, R64, R85 ;  /* 0x0000005540407220 */ /* 0x000fc60000410000 */
[----:B------:R-:W-:-:S04]  /*a150*/  FFMA.FTZ R77, R40, R77, 1 ;  /* 0x3f800000284d7423 */ /* 0x000fc8000001004d */
[----:B------:R-:W-:Y:S01]  /*a160*/  FMUL.FTZ R40, R64, R77 ;  /* 0x0000004d40287220 */ /* 0x000fe20000410000 */
[----:B------:R-:W-:Y:S01]  /*a170*/  FMUL.FTZ R77, R5, R92 ;  /* 0x0000005c054d7220 */ /* 0x000fe20000410000 */
[----:B------:R-:W-:-:S03]  /*a180*/  FADD.FTZ R64, R91, R92 ;  /* 0x0000005c5b407221 */ /* 0x000fc60000010000 */
[----:B------:R-:W-:Y:S01]  /*a190*/  FFMA.FTZ R86, R73, R77, R84 ;  /* 0x0000004d49567223 */ /* 0x000fe20000010054 */
[----:B------:R-:W-:Y:S01]  /*a1a0*/  FMUL.FTZ R73, R8, -1.4426950216293334961 ;  /* 0xbfb8aa3b08497820 */ /* 0x000fe20000410000 */
[----:B------:R-:W-:Y:S01]  /*a1b0*/  FADD.FTZ R94, R77, R94 ;  /* 0x0000005e4d5e7221 */ /* 0x000fe20000010000 */
[----:B------:R-:W-:-:S04]  /*a1c0*/  FMUL.FTZ R77, R4, R34 ;  /* 0x00000022044d7220 */ /* 0x000fc80000410000 */
[----:B------:R-:W0:Y:S01]  /*a1d0*/  MUFU.EX2 R73, R73 ;  /* 0x0000004900497308 */ /* 0x000e220000000800 */
[----:B------:R-:W-:Y:S01]  /*a1e0*/  FFMA.FTZ R86, R55, R77, R86 ;  /* 0x0000004d37567223 */ /* 0x000fe20000010056 */
[----:B------:R-:W-:Y:S01]  /*a1f0*/  FADD.FTZ R94, R94, R77 ;  /* 0x0000004d5e5e7221 */ /* 0x000fe20000010000 */
[----:B------:R-:W-:Y:S01]  /*a200*/  FADD.FTZ R77, R64, R93 ;  /* 0x0000005d404d7221 */ /* 0x000fe20000010000 */
[----:B------:R-:W-:-:S04]  /*a210*/  FMUL.FTZ R93, R5, R93 ;  /* 0x0000005d055d7220 */ /* 0x000fc80000410000 */
[----:B------:R-:W-:Y:S01]  /*a220*/  FFMA.FTZ R83, R83, R93, R86 ;  /* 0x0000005d53537223 */ /* 0x000fe20000010056 */
[----:B------:R-:W-:Y:S01]  /*a230*/  FADD.FTZ R94, R93, R94 ;  /* 0x0000005e5d5e7221 */ /* 0x000fe20000010000 */
        /* <DEDUP_REMOVED lines=10> */
[----:B0-----:R-:W-:Y:S01]  /*a2e0*/  FADD.FTZ R85, R73, 1 ;  /* 0x3f80000049557421 */ /* 0x001fe20000010000 */
[----:B------:R-:W-:Y:S01]  /*a2f0*/  FFMA.FTZ R73, R55, R34, R82 ;  /* 0x0000002237497223 */ /* 0x000fe20000010052 */
[--C-:B------:R-:W-:Y:S02]  /*a300*/  HADD2.F32 R82, -RZ, R45.reuse.H0_H0 ;  /* 0x2000002dff527230 */ /* 0x100fe40000004100 */
[----:B------:R-:W-:Y:S02]  /*a310*/  HADD2.F32 R45, -RZ, R45.H1_H1 ;  /* 0x3000002dff2d7230 */ /* 0x000fe40000004100 */
[----:B------:R-:W0:Y:S02]  /*a320*/  MUFU.RCP R85, R85 ;  /* 0x0000005500557308 */ /* 0x000e240000001000 */
[----:B0-----:R-:W-:Y:S01]  /*a330*/  FMUL.FTZ R35, R84, R85 ;  /* 0x0000005554237220 */ /* 0x001fe20000410000 */
[----:B------:R-:W-:-:S04]  /*a340*/  FADD.FTZ R84, -R85, 1 ;  /* 0x3f80000055547421 */ /* 0x000fc80000010100 */
[----:B------:R-:W-:-:S04]  /*a350*/  FFMA.FTZ R84, R11, R84, 1 ;  /* 0x3f8000000b547423 */ /* 0x000fc80000010054 */
[----:B------:R-:W-:Y:S01]  /*a360*/  FMUL.FTZ R11, R35, R84 ;  /* 0x00000054230b7220 */ /* 0x000fe20000410000 */
[--C-:B------:R-:W-:Y:S02]  /*a370*/  HADD2.F32 R35, -RZ, R44.reuse.H0_H0 ;  /* 0x2000002cff237230 */ /* 0x100fe40000004100 */
[----:B------:R-:W-:Y:S01]  /*a380*/  FADD.FTZ R84, R81, R34 ;  /* 0x0000002251547221 */ /* 0x000fe20000010000 */
[----:B------:R-:W-:Y:S02]  /*a390*/  HADD2.F32 R44, -RZ, R44.H1_H1 ;  /* 0x3000002cff2c7230 */ /* 0x000fe40000004100 */
[----:B------:R-:W-:Y:S01]  /*a3a0*/  FADD.FTZ R35, R35, -UR28 ;  /* 0x8000001c23237e21 */ /* 0x000fe20008010000 */
[----:B------:R-:W-:Y:S02]  /*a3b0*/  FADD.FTZ R84, R84, R33 ;  /* 0x0000002154547221 */ /* 0x000fe40000010000 */
[----:B------:R-:W-:Y:S01]  /*a3c0*/  FADD.FTZ R44, R44, -UR28 ;  /* 0x8000001c2c2c7e21 */ /* 0x000fe20008010000 */
[----:B------:R-:W-:-:S03]  /*a3d0*/  FMUL.FTZ R35, R35, UR16 ;  /* 0x0000001023237c20 */ /* 0x000fc60008410000 */
[----:B------:R-:W-:Y:S01]  /*a3e0*/  FMUL.FTZ R44, R44, UR16 ;  /* 0x000000102c2c7c20 */ /* 0x000fe20008410000 */
[----:B------:R-:W-:-:S04]  /*a3f0*/  FFMA.FTZ R34, R4, R35, R2 ;  /* 0x0000002304227223 */ /* 0x000fc80000010002 */
[----:B------:R-:W-:-:S06]  /*a400*/  FMUL.FTZ R55, R34, -1.4426950216293334961 ;  /* 0xbfb8aa3b22377820 */ /* 0x000fcc0000410000 */
[----:B------:R-:W0:Y:S02]  /*a410*/  MUFU.EX2 R55, R55 ;  /* 0x0000003700377308 */ /* 0x000e240000000800 */
[----:B0-----:R-:W-:Y:S01]  /*a420*/  FADD.FTZ R81, R55, 1 ;  /* 0x3f80000037517421 */ /* 0x001fe20000010000 */
[----:B------:R-:W-:-:S05]  /*a430*/  FFMA.FTZ R55, R5, R44, R3 ;  /* 0x0000002c05377223 */ /* 0x000fca0000010003 */
[----:B------:R-:W0:Y:S02]  /*a440*/  MUFU.RCP R81, R81 ;  /* 0x0000005100517308 */ /* 0x000e240000001000 */
[----:B0-----:R-:W-:Y:S01]  /*a450*/  FMUL.FTZ R82, R82, R81 ;  /* 0x0000005152527220 */ /* 0x001fe20000410000 */
[----:B------:R-:W-:Y:S01]  /*a460*/  FADD.FTZ R85, -R81, 1 ;  /* 0x3f80000051557421 */ /* 0x000fe20000010100 */
[----:B------:R-:W-:-:S03]  /*a470*/  FMUL.FTZ R81, R55, -1.4426950216293334961 ;  /* 0xbfb8aa3b37517820 */ /* 0x000fc60000410000 */
[----:B------:R-:W-:-:S03]  /*a480*/  FFMA.FTZ R85, R34, R85, 1 ;  /* 0x3f80000022557423 */ /* 0x000fc60000010055 */
[----:B------:R-:W0:Y:S01]  /*a490*/  MUFU.EX2 R81, R81 ;  /* 0x0000005100517308 */ /* 0x000e220000000800 */
[----:B------:R-:W-:Y:S01]  /*a4a0*/  FMUL.FTZ R34, R82, R85 ;  /* 0x0000005552227220 */ /* 0x000fe20000410000 */
[----:B------:R-:W-:Y:S02]  /*a4b0*/  HADD2.F32 R85, -RZ, R47.H0_H0 ;  /* 0x2000002fff557230 */ /* 0x000fe40000004100 */
[----:B0-----:R-:W-:-:S06]  /*a4c0*/  FADD.FTZ R82, R81, 1 ;  /* 0x3f80000051527421 */ /* 0x001fcc0000010000 */
[----:B------:R-:W0:Y:S02]  /*a4d0*/  MUFU.RCP R82, R82 ;  /* 0x0000005200527308 */ /* 0x000e240000001000 */
[----:B0-----:R-:W-:Y:S01]  /*a4e0*/  FADD.FTZ R92, -R82, 1 ;  /* 0x3f800000525c7421 */ /* 0x001fe20000010100 */
[----:B------:R-:W-:-:S03]  /*a4f0*/  FMUL.FTZ R45, R45, R82 ;  /* 0x000000522d2d7220 */ /* 0x000fc60000410000 */
[----:B------:R-:W-:Y:S01]  /*a500*/  FFMA.FTZ R92, R55, R92, 1 ;  /* 0x3f800000375c7423 */ /* 0x000fe2000001005c */
[--C-:B------:R-:W-:Y:S02]  /*a510*/  HADD2.F32 R55, -RZ, R46.reuse.H0_H0 ;  /* 0x2000002eff377230 */ /* 0x100fe40000004100 */
[----:B------:R-:W-:Y:S02]  /*a520*/  HADD2.F32 R46, -RZ, R46.H1_H1 ;  /* 0x3000002eff2e7230 */ /* 0x000fe40000004100 */
[----:B------:R-:W-:Y:S01]  /*a530*/  FMUL.FTZ R45, R45, R92 ;  /* 0x0000005c2d2d7220 */ /* 0x000fe20000410000 */
[----:B------:R-:W-:Y:S01]  /*a540*/  FMUL.FTZ R92, R4, R31 ;  /* 0x0000001f045c7220 */ /* 0x000fe20000410000 */
[----:B------:R-:W-:Y:S01]  /*a550*/  FADD.FTZ R55, R55, -UR28 ;  /* 0x8000001c37377e21 */ /* 0x000fe20008010000 */
[----:B------:R-:W-:-:S03]  /*a560*/  FADD.FTZ R86, R46, -UR28 ;  /* 0x8000001c2e567e21 */ /* 0x000fc60008010000 */
        /* <DEDUP_REMOVED lines=8> */
[----:B------:R-:W-:-:S04]  /*a5f0*/  FFMA.FTZ R64, R64, R91, 1 ;  /* 0x3f80000040407423 */ /* 0x000fc8000001005b */
[----:B------:R-:W-:Y:S01]  /*a600*/  FMUL.FTZ R46, R85, R64 ;  /* 0x00000040552e7220 */ /* 0x000fe20000410000 */
[----:B------:R-:W-:Y:S01]  /*a610*/  FMUL.FTZ R64, R86, UR16 ;  /* 0x0000001056407c20 */ /* 0x000fe20008410000 */
[----:B------:R-:W-:-:S03]  /*a620*/  HADD2.F32 R86, -RZ, R47.H1_H1 ;  /* 0x3000002fff567230 */ /* 0x000fc60000004100 */
[----:B------:R-:W-:-:S04]  /*a630*/  FFMA.FTZ R81, R5, R64, R3 ;  /* 0x0000004005517223 */ /* 0x000fc80000010003 */
[----:B------:R-:W-:-:S06]  /*a640*/  FMUL.FTZ R82, R81, -1.4426950216293334961 ;  /* 0xbfb8aa3b51527820 */ /* 0x000fcc0000410000 */
[----:B------:R-:W0:Y:S02]  /*a650*/  MUFU.EX2 R82, R82 ;  /* 0x0000005200527308 */ /* 0x000e240000000800 */
[----:B0-----:R-:W-:Y:S01]  /*a660*/  FADD.FTZ R85, R82, 1 ;  /* 0x3f80000052557421 */ /* 0x001fe20000010000 */
[----:B------:R-:W-:-:S04]  /*a670*/  FMUL.FTZ R82, R4, R33 ;  /* 0x0000002104527220 */ /* 0x000fc80000410000 */
[----:B------:R-:W-:Y:S01]  /*a680*/  FFMA.FTZ R83, R58, R82, R83 ;  /* 0x000000523a537223 */ /* 0x000fe20000010053 */
[----:B------:R-:W0:Y:S02]  /*a690*/  MUFU.RCP R85, R85 ;  /* 0x0000005500557308 */ /* 0x000e240000001000 */
[----:B0-----:R-:W-:Y:S01]  /*a6a0*/  FMUL.FTZ R47, R86, R85 ;  /* 0x00000055562f7220 */ /* 0x001fe20000410000 */
[----:B------:R-:W-:Y:S01]  /*a6b0*/  FADD.FTZ R86, -R85, 1 ;  /* 0x3f80000055567421 */ /* 0x000fe20000010100 */
[----:B------:R-:W-:-:S03]  /*a6c0*/  HADD2.F32 R85, -RZ, R49.H0_H0 ;  /* 0x20000031ff557230 */ /* 0x000fc60000004100 */
[----:B------:R-:W-:Y:S01]  /*a6d0*/  FFMA.FTZ R86, R81, R86, 1 ;  /* 0x3f80000051567423 */ /* 0x000fe20000010056 */
[--C-:B------:R-:W-:Y:S02]  /*a6e0*/  HADD2.F32 R81, -RZ, R48.reuse.H0_H0 ;  /* 0x20000030ff517230 */ /* 0x100fe40000004100 */
[----:B------:R-:W-:Y:S02]  /*a6f0*/  HADD2.F32 R48, -RZ, R48.H1_H1 ;  /* 0x30000030ff307230 */ /* 0x000fe40000004100 */
[----:B------:R-:W-:Y:S01]  /*a700*/  FMUL.FTZ R47, R47, R86 ;  /* 0x000000562f2f7220 */ /* 0x000fe20000410000 */
[----:B------:R-:W-:Y:S01]  /*a710*/  FADD.FTZ R86, R81, -UR28 ;  /* 0x8000001c51567e21 */ /* 0x000fe20008010000 */
[----:B------:R-:W-:-:S03]  /*a720*/  FFMA.FTZ R81, R58, R33, R73 ;  /* 0x000000213a517223 */ /* 0x000fc60000010049 */
        /* <DEDUP_REMOVED lines=12> */
[----:B------:R-:W-:Y:S01]  /*a7f0*/  FADD.FTZ R85, R94, R82 ;  /* 0x000000525e557221 */ /* 0x000fe20000010000 */
[----:B------:R-:W-:Y:S02]  /*a800*/  HADD2.F32 R82, -RZ, R49.H1_H1 ;  /* 0x30000031ff527230 */ /* 0x000fe40000004100 */
        /* <DEDUP_REMOVED lines=12> */
[----:B------:R-:W-:Y:S01]  /*a8d0*/  FADD.FTZ R82, R77, R32 ;  /* 0x000000204d527221 */ /* 0x000fe20000010000 */
[----:B------:R-:W-:Y:S01]  /*a8e0*/  FADD.FTZ R73, R73, -UR28 ;  /* 0x8000001c49497e21 */ /* 0x000fe20008010000 */
[-C--:B------:R-:W-:Y:S01]  /*a8f0*/  FFMA.FTZ R77, R63, R32.reuse, R80 ;  /* 0x000000203f4d7223 */ /* 0x080fe20000010050 */
[----:B------:R-:W-:Y:S01]  /*a900*/  FMUL.FTZ R80, R5, R32 ;  /* 0x0000002005507220 */ /* 0x000fe20000410000 */
[----:B------:R-:W-:Y:S01]  /*a910*/  FADD.FTZ R50, R50, -UR28 ;  /* 0x8000001c32327e21 */ /* 0x000fe20008010000 */
[----:B------:R-:W-:-:S02]  /*a920*/  FMUL.FTZ R73, R73, UR16 ;  /* 0x0000001049497c20 */ /* 0x000fc40008410000 */
[----:B------:R-:W-:Y:S01]  /*a930*/  FFMA.FTZ R83, R63, R80, R83 ;  /* 0x000000503f537223 */ /* 0x000fe20000010053 */
[----:B------:R-:W-:Y:S01]  /*a940*/  FMUL.FTZ R50, R50, UR16 ;  /* 0x0000001032327c20 */ /* 0x000fe20008410000 */
[----:B------:R-:W-:Y:S01]  /*a950*/  FFMA.FTZ R32, R4, R73, R2 ;  /* 0x0000004904207223 */ /* 0x000fe20000010002 */
[----:B------:R-:W-:Y:S01]  /*a960*/  FADD.FTZ R85, R80, R85 ;  /* 0x0000005550557221 */ /* 0x000fe20000010000 */
[----:B------:R-:W-:Y:S02]  /*a970*/  FFMA.FTZ R94, R54, R92, R83 ;  /* 0x0000005c365e7223 */ /* 0x000fe40000010053 */
[----:B------:R-:W-:Y:S01]  /*a980*/  FMUL.FTZ R63, R32, -1.4426950216293334961 ;  /* 0xbfb8aa3b203f7820 */ /* 0x000fe20000410000 */
[----:B------:R-:W-:Y:S01]  /*a990*/  FADD.FTZ R92, R85, R92 ;  /* 0x0000005c555c7221 */ /* 0x000fe20000010000 */
[----:B------:R-:W-:-:S04]  /*a9a0*/  FMUL.FTZ R85, R5, R43 ;  /* 0x0000002b05557220 */ /* 0x000fc80000410000 */
[----:B------:R-:W0:Y:S01]  /*a9b0*/  MUFU.EX2 R63, R63 ;  /* 0x0000003f003f7308 */ /* 0x000e220000000800 */
[----:B------:R-:W-:Y:S01]  /*a9c0*/  FFMA.FTZ R94, R62, R85, R94 ;  /* 0x000000553e5e7223 */ /* 0x000fe2000001005e */
[----:B------:R-:W-:Y:S01]  /*a9d0*/  FADD.FTZ R92, R85, R92 ;  /* 0x0000005c555c7221 */ /* 0x000fe20000010000 */
[----:B0-----:R-:W-:Y:S01]  /*a9e0*/  FADD.FTZ R86, R63, 1 ;  /* 0x3f8000003f567421 */ /* 0x001fe20000010000 */
[----:B------:R-:W-:-:S04]  /*a9f0*/  FFMA.FTZ R63, R5, R50, R3 ;  /* 0x00000032053f7223 */ /* 0x000fc80000010003 */
[----:B------:R-:W-:Y:S01]  /*aa00*/  FMUL.FTZ R80, R63, -1.4426950216293334961 ;  /* 0xbfb8aa3b3f507820 */ /* 0x000fe20000410000 */
[----:B------:R-:W0:Y:S08]  /*aa10*/  MUFU.RCP R86, R86 ;  /* 0x0000005600567308 */ /* 0x000e300000001000 */
[----:B------:R-:W1:Y:S01]  /*aa20*/  MUFU.EX2 R80, R80 ;  /* 0x0000005000507308 */ /* 0x000e620000000800 */
[----:B0-----:R-:W-:Y:S01]  /*aa30*/  FADD.FTZ R93, -R86, 1 ;  /* 0x3f800000565d7421 */ /* 0x001fe20000010100 */
[----:B------:R-:W-:Y:S01]  /*aa40*/  FMUL.FTZ R91, R91, R86 ;  /* 0x000000565b5b7220 */ /* 0x000fe20000410000 */
[----:B------:R-:W-:-:S02]  /*aa50*/  HADD2.F32 R86, -RZ, R51.H1_H1 ;  /* 0x30000033ff567230 */ /* 0x000fc40000004100 */
[----:B------:R-:W-:-:S04]  /*aa60*/  FFMA.FTZ R32, R32, R93, 1 ;  /* 0x3f80000020207423 */ /* 0x000fc8000001005d */
[----:B------:R-:W-:Y:S01]  /*aa70*/  FMUL.FTZ R32, R91, R32 ;  /* 0x000000205b207220 */ /* 0x000fe20000410000 */
[----:B-1----:R-:W-:Y:S01]  /*aa80*/  FADD.FTZ R91, R80, 1 ;  /* 0x3f800000505b7421 */ /* 0x002fe20000010000 */
[--C-:B------:R-:W-:Y:S02]  /*aa90*/  HADD2.F32 R80, -RZ, R88.reuse.H0_H0 ;  /* 0x20000058ff507230 */ /* 0x100fe40000004100 */
[----:B------:R-:W-:-:S03]  /*aaa0*/  HADD2.F32 R88, -RZ, R88.H1_H1 ;  /* 0x30000058ff587230 */ /* 0x000fc60000004100 */
[----:B------:R-:W0:Y:S02]  /*aab0*/  MUFU.RCP R91, R91 ;  /* 0x0000005b005b7308 */ /* 0x000e240000001000 */
[----:B0-----:R-:W-:Y:S01]  /*aac0*/  FMUL.FTZ R51, R86, R91 ;  /* 0x0000005b56337220 */ /* 0x001fe20000410000 */
[----:B------:R-:W-:-:S04]  /*aad0*/  FADD.FTZ R86, -R91, 1 ;  /* 0x3f8000005b567421 */ /* 0x000fc80000010100 */
[----:B------:R-:W-:Y:S01]  /*aae0*/  FFMA.FTZ R86, R63, R86, 1 ;  /* 0x3f8000003f567423 */ /* 0x000fe20000010056 */
[--C-:B------:R-:W-:Y:S02]  /*aaf0*/  HADD2.F32 R63, -RZ, R87.reuse.H0_H0 ;  /* 0x20000057ff3f7230 */ /* 0x100fe40000004100 */
[----:B------:R-:W-:Y:S02]  /*ab00*/  HADD2.F32 R87, -RZ, R87.H1_H1 ;  /* 0x30000057ff577230 */ /* 0x000fe40000004100 */
[----:B------:R-:W-:Y:S01]  /*ab10*/  FMUL.FTZ R51, R51, R86 ;  /* 0x0000005633337220 */ /* 0x000fe20000410000 */
[----:B------:R-:W-:Y:S01]  /*ab20*/  FADD.FTZ R86, R84, R31 ;  /* 0x0000001f54567221 */ /* 0x000fe20000010000 */
[----:B------:R-:W-:Y:S01]  /*ab30*/  FADD.FTZ R63, R63, -UR28 ;  /* 0x8000001c3f3f7e21 */ /* 0x000fe20008010000 */
[----:B------:R-:W-:Y:S01]  /*ab40*/  FFMA.FTZ R84, R54, R31, R81 ;  /* 0x0000001f36547223 */ /* 0x000fe20000010051 */
[----:B------:R-:W-:Y:S01]  /*ab50*/  FADD.FTZ R87, R87, -UR28 ;  /* 0x8000001c57577e21 */ /* 0x000fe20008010000 */
[----:B------:R-:W-:Y:S01]  /*ab60*/  FADD.FTZ R86, R86, R53 ;  /* 0x0000003556567221 */ /* 0x000fe20000010000 */
[----:B------:R-:W-:Y:S01]  /*ab70*/  FMUL.FTZ R31, R63, UR16 ;  /* 0x000000103f1f7c20 */ /* 0x000fe20008410000 */
[----:B------:R-:W-:-:S02]  /*ab80*/  FFMA.FTZ R84, R57, R53, R84 ;  /* 0x0000003539547223 */ /* 0x000fc40000010054 */
[----:B------:R-:W-:Y:S01]  /*ab90*/  FADD.FTZ R86, R86, R29 ;  /* 0x0000001d56567221 */ /* 0x000fe20000010000 */
[C---:B------:R-:W-:Y:S01]  /*aba0*/  FFMA.FTZ R54, R4.reuse, R31, R2 ;  /* 0x0000001f04367223 */ /* 0x040fe20000010002 */
[-C--:B------:R-:W-:Y:S01]  /*abb0*/  FFMA.FTZ R84, R61, R29.reuse, R84 ;  /* 0x0000001d3d547223 */ /* 0x080fe20000010054 */
[----:B------:R-:W-:Y:S01]  /*abc0*/  FMUL.FTZ R29, R4, R29 ;  /* 0x0000001d041d7220 */ /* 0x000fe20000410000 */
[----:B------:R-:W-:Y:S01]  /*abd0*/  FADD.FTZ R86, R86, R27 ;  /* 0x0000001b56567221 */ /* 0x000fe20000010000 */
[----:B------:R-:W-:Y:S01]  /*abe0*/  FMUL.FTZ R63, R54, -1.4426950216293334961 ;  /* 0xbfb8aa3b363f7820 */ /* 0x000fe20000410000 */
[----:B------:R-:W-:-:S04]  /*abf0*/  FFMA.FTZ R84, R7, R27, R84 ;  /* 0x0000001b07547223 */ /* 0x000fc80000010054 */
[----:B------:R-:W-:Y:S01]  /*ac00*/  FFMA.FTZ R84, R65, R25, R84 ;  /* 0x0000001941547223 */ /* 0x000fe20000010054 */
[----:B------:R-:W0:Y:S03]  /*ac10*/  MUFU.EX2 R63, R63 ;  /* 0x0000003f003f7308 */ /* 0x000e260000000800 */
[----:B------:R-:W-:-:S04]  /*ac20*/  FFMA.FTZ R84, R67, R24, R84 ;  /* 0x0000001843547223 */ /* 0x000fc80000010054 */
[----:B------:R-:W-:-:S04]  /*ac30*/  FFMA.FTZ R84, R69, R22, R84 ;  /* 0x0000001645547223 */ /* 0x000fc80000010054 */
[----:B------:R-:W-:Y:S01]  /*ac40*/  FFMA.FTZ R84, R79, R20, R84 ;  /* 0x000000144f547223 */ /* 0x000fe20000010054 */
[----:B0-----:R-:W-:-:S03]  /*ac50*/  FADD.FTZ R81, R63, 1 ;  /* 0x3f8000003f517421 */ /* 0x001fc60000010000 */
[----:B------:R-:W-:-:S04]  /*ac60*/  FFMA.FTZ R84, R71, R18, R84 ;  /* 0x0000001247547223 */ /* 0x000fc80000010054 */
[----:B------:R-:W-:Y:S01]  /*ac70*/  FFMA.FTZ R84, R41, R6, R84 ;  /* 0x0000000629547223 */ /* 0x000fe20000010054 */
[----:B------:R-:W0:Y:S03]  /*ac80*/  MUFU.RCP R81, R81 ;  /* 0x0000005100517308 */ /* 0x000e260000001000 */
[----:B------:R-:W-:-:S04]  /*ac90*/  FFMA.FTZ R84, R17, R10, R84 ;  /* 0x0000000a11547223 */ /* 0x000fc80000010054 */
[----:B------:R-:W-:-:S04]  /*aca0*/  FFMA.FTZ R84, R9, R13, R84 ;  /* 0x0000000d09547223 */ /* 0x000fc80000010054 */
[----:B------:R-:W-:-:S04]  /*acb0*/  FFMA.FTZ R84, R75, R8, R84 ;  /* 0x000000084b547223 */ /* 0x000fc80000010054 */
[----:B------:R-:W-:Y:S01]  /*acc0*/  FFMA.FTZ R84, R35, R34, R84 ;  /* 0x0000002223547223 */ /* 0x000fe20000010054 */
[----:B0-----:R-:W-:Y:S01]  /*acd0*/  FADD.FTZ R83, -R81, 1 ;  /* 0x3f80000051537421 */ /* 0x001fe20000010100 */
[----:B------:R-:W-:Y:S02]  /*ace0*/  FMUL.FTZ R80, R80, R81 ;  /* 0x0000005150507220 */ /* 0x000fe40000410000 */
[----:B------:R-:W-:Y:S01]  /*acf0*/  FFMA.FTZ R84, R55, R46, R84 ;  /* 0x0000002e37547223 */ /* 0x000fe20000010054 */
[----:B------:R-:W-:-:S03]  /*ad00*/  FFMA.FTZ R83, R54, R83, 1 ;  /* 0x3f80000036537423 */ /* 0x000fc60000010053 */
[----:B------:R-:W-:Y:S01]  /*ad10*/  FFMA.FTZ R84, R33, R48, R84 ;  /* 0x0000003021547223 */ /* 0x000fe20000010054 */
[----:B------:R-:W-:Y:S01]  /*ad20*/  FMUL.FTZ R54, R80, R83 ;  /* 0x0000005350367220 */ /* 0x000fe20000410000 */
[----:B------:R-:W-:-:S04]  /*ad30*/  FMUL.FTZ R80, R87, UR16 ;  /* 0x0000001057507c20 */ /* 0x000fc80008410000 */
        /* <DEDUP_REMOVED lines=9> */
[----:B------:R-:W-:-:S04]  /*add0*/  FFMA.FTZ R83, R26, R42, R83 ;  /* 0x0000002a1a537223 */ /* 0x000fc80000010053 */
[----:B------:R-:W-:Y:S01]  /*ade0*/  FFMA.FTZ R83, R66, R23, R83 ;  /* 0x0000001742537223 */ /* 0x000fe20000010053 */
[----:B0-----:R-:W-:Y:S01]  /*adf0*/  FMUL.FTZ R81, R88, R87 ;  /* 0x0000005758517220 */ /* 0x001fe20000410000 */
[----:B------:R-:W-:Y:S02]  /*ae00*/  FADD.FTZ R88, -R87, 1 ;  /* 0x3f80000057587421 */ /* 0x000fe40000010100 */
[----:B------:R-:W-:Y:S02]  /*ae10*/  FFMA.FTZ R83, R70, R72, R83 ;  /* 0x0000004846537223 */ /* 0x000fe40000010053 */
[----:B------:R-:W-:Y:S02]  /*ae20*/  FFMA.FTZ R88, R63, R88, 1 ;  /* 0x3f8000003f587423 */ /* 0x000fe40000010058 */
[----:B------:R-:W-:Y:S02]  /*ae30*/  FFMA.FTZ R83, R68, R21, R83 ;  /* 0x0000001544537223 */ /* 0x000fe40000010053 */
[----:B------:R-:W-:Y:S01]  /*ae40*/  FMUL.FTZ R63, R81, R88 ;  /* 0x00000058513f7220 */ /* 0x000fe20000410000 */
[----:B------:R-:W-:-:S02]  /*ae50*/  HADD2.F32 R81, -RZ, R89.H0_H0 ;  /* 0x20000059ff517230 */ /* 0x000fc40000004100 */
[----:B------:R-:W-:Y:S01]  /*ae60*/  FFMA.FTZ R83, R74, R19, R83 ;  /* 0x000000134a537223 */ /* 0x000fe20000010053 */
[----:B------:R-:W-:Y:S02]  /*ae70*/  HADD2.F32 R89, -RZ, R89.H1_H1 ;  /* 0x30000059ff597230 */ /* 0x000fe40000004100 */
[----:B------:R-:W-:Y:S01]  /*ae80*/  FADD.FTZ R88, R81, -UR28 ;  /* 0x8000001c51587e21 */ /* 0x000fe20008010000 */
[----:B------:R-:W-:Y:S02]  /*ae90*/  FADD.FTZ R81, R82, R43 ;  /* 0x0000002b52517221 */ /* 0x000fe40000010000 */
[----:B------:R-:W-:Y:S01]  /*aea0*/  FADD.FTZ R89, R89, -UR28 ;  /* 0x8000001c59597e21 */ /* 0x000fe20008010000 */
[----:B------:R-:W-:Y:S01]  /*aeb0*/  FFMA.FTZ R83, R76, R16, R83 ;  /* 0x000000104c537223 */ /* 0x000fe20000010053 */
[----:B------:R-:W-:Y:S01]  /*aec0*/  FMUL.FTZ R43, R88, UR16 ;  /* 0x00000010582b7c20 */ /* 0x000fe20008410000 */
[----:B------:R-:W-:Y:S02]  /*aed0*/  HADD2.F32 R88, -RZ, R90.H0_H0 ;  /* 0x2000005aff587230 */ /* 0x000fe40000004100 */
[----:B------:R-:W-:Y:S01]  /*aee0*/  FFMA.FTZ R83, R78, R15, R83 ;  /* 0x0000000f4e537223 */ /* 0x000fe20000010053 */
[----:B------:R-:W-:-:S03]  /*aef0*/  FFMA.FTZ R62, R4, R43, R2 ;  /* 0x0000002b043e7223 */ /* 0x000fc60000010002 */
[----:B------:R-:W-:Y:S01]  /*af00*/  FFMA.FTZ R83, R14, R40, R83 ;  /* 0x000000280e537223 */ /* 0x000fe20000010053 */
[----:B------:R-:W-:-:S03]  /*af10*/  FMUL.FTZ R82, R62, -1.4426950216293334961 ;  /* 0xbfb8aa3b3e527820 */ /* 0x000fc60000410000 */
[----:B------:R-:W-:-:S03]  /*af20*/  FFMA.FTZ R83, R12, R11, R83 ;  /* 0x0000000b0c537223 */ /* 0x000fc60000010053 */
[----:B------:R-:W0:Y:S01]  /*af30*/  MUFU.EX2 R82, R82 ;  /* 0x0000005200527308 */ /* 0x000e220000000800 */
[----:B------:R-:W-:-:S04]  /*af40*/  FFMA.FTZ R83, R44, R45, R83 ;  /* 0x0000002d2c537223 */ /* 0x000fc80000010053 */
[----:B------:R-:W-:-:S04]  /*af50*/  FFMA.FTZ R83, R64, R47, R83 ;  /* 0x0000002f40537223 */ /* 0x000fc80000010053 */
[----:B------:R-:W-:-:S04]  /*af60*/  FFMA.FTZ R83, R58, R49, R83 ;  /* 0x000000313a537223 */ /* 0x000fc80000010053 */
[----:B------:R-:W-:Y:S01]  /*af70*/  FFMA.FTZ R83, R50, R51, R83 ;  /* 0x0000003332537223 */ /* 0x000fe20000010053 */
[----:B0-----:R-:W-:-:S03]  /*af80*/  FADD.FTZ R87, R82, 1 ;  /* 0x3f80000052577421 */ /* 0x001fc60000010000 */
[----:B------:R-:W-:-:S03]  /*af90*/  FFMA.FTZ R83, R80, R63, R83 ;  /* 0x0000003f50537223 */ /* 0x000fc60000010053 */
        /* <DEDUP_REMOVED lines=15> */
[----:B------:R-:W-:-:S03]  /*b090*/  FMUL.FTZ R85, R4, R53 ;  /* 0x0000003504557220 */ /* 0x000fc60000410000 */
[----:B------:R-:W-:Y:S01]  /*b0a0*/  FMUL.FTZ R53, R89, R82 ;  /* 0x0000005259357220 */ /* 0x000fe20000410000 */
[----:B------:R-:W-:Y:S01]  /*b0b0*/  FFMA.FTZ R94, R57, R85, R94 ;  /* 0x00000055395e7223 */ /* 0x000fe2000001005e */
[----:B------:R-:W-:Y:S01]  /*b0c0*/  FMUL.FTZ R57, R5, R30 ;  /* 0x0000001e05397220 */ /* 0x000fe20000410000 */
[----:B------:R-:W-:Y:S01]  /*b0d0*/  FADD.FTZ R92, R92, R85 ;  /* 0x000000555c5c7221 */ /* 0x000fe20000010000 */
[----:B------:R-:W-:Y:S02]  /*b0e0*/  FADD.FTZ R82, R81, R30 ;  /* 0x0000001e51527221 */ /* 0x000fe40000010000 */
[----:B------:R-:W-:Y:S01]  /*b0f0*/  FFMA.FTZ R94, R96, R57, R94 ;  /* 0x00000039605e7223 */ /* 0x000fe2000001005e */
[----:B------:R-:W-:Y:S01]  /*b100*/  FADD.FTZ R92, R57, R92 ;  /* 0x0000005c395c7221 */ /* 0x000fe20000010000 */
[----:B------:R-:W-:Y:S01]  /*b110*/  FMUL.FTZ R57, R5, R59 ;  /* 0x0000003b05397220 */ /* 0x000fe20000410000 */
[----:B------:R-:W-:Y:S01]  /*b120*/  FADD.FTZ R59, R82, R59 ;  /* 0x0000003b523b7221 */ /* 0x000fe20000010000 */
[----:B------:R-:W-:Y:S01]  /*b130*/  FFMA.FTZ R94, R61, R29, R94 ;  /* 0x0000001d3d5e7223 */ /* 0x000fe2000001005e */
[----:B------:R-:W-:Y:S01]  /*b140*/  FADD.FTZ R92, R92, R29 ;  /* 0x0000001d5c5c7221 */ /* 0x000fe20000010000 */
[C---:B------:R-:W-:Y:S01]  /*b150*/  FMUL.FTZ R29, R4.reuse, R27 ;  /* 0x0000001b041d7220 */ /* 0x040fe20000410000 */
        /* <DEDUP_REMOVED lines=8> */
[----:B------:R-:W-:-:S02]  /*b1e0*/  FADD.FTZ R25, R25, R24 ;  /* 0x0000001819197221 */ /* 0x000fc40000010000 */
[----:B------:R-:W-:Y:S01]  /*b1f0*/  FFMA.FTZ R94, R28, R7, R94 ;  /* 0x000000071c5e7223 */ /* 0x000fe2000001005e */
        /* <DEDUP_REMOVED lines=92> */
[-C--:B------:R-:W-:Y:S01]  /*b7c0*/  FMUL.FTZ R9, R4, R32.reuse ;  /* 0x0000002004097220 */ /* 0x080fe20000410000 */
[----:B------:R-:W-:Y:S01]  /*b7d0*/  FADD.FTZ R40, R40, R49 ;  /* 0x0000003128287221 */ /* 0x000fe20000010000 */
[----:B------:R-:W-:Y:S01]  /*b7e0*/  FFMA.FTZ R94, R58, R7, R94 ;  /* 0x000000073a5e7223 */ /* 0x000fe2000001005e */
[----:B------:R-:W-:Y:S01]  /*b7f0*/  FADD.FTZ R92, R7, R92 ;  /* 0x0000005c075c7221 */ /* 0x000fe20000010000 */
[----:B------:R-:W-:Y:S01]  /*b800*/  FFMA.FTZ R7, R73, R32, R84 ;  /* 0x0000002049077223 */ /* 0x000fe20000010054 */
[----:B------:R-:W-:Y:S01]  /*b810*/  FADD.FTZ R13, R13, R32 ;  /* 0x000000200d0d7221 */ /* 0x000fe20000010000 */
[----:B------:R-:W-:Y:S01]  /*b820*/  FFMA.FTZ R94, R73, R9, R94 ;  /* 0x00000009495e7223 */ /* 0x000fe2000001005e */
[----:B------:R-:W-:Y:S01]  /*b830*/  FADD.FTZ R92, R92, R9 ;  /* 0x000000095c5c7221 */ /* 0x000fe20000010000 */
[-C--:B------:R-:W-:Y:S01]  /*b840*/  FMUL.FTZ R9, R4, R54.reuse ;  /* 0x0000003604097220 */ /* 0x080fe20000410000 */
[----:B------:R-:W-:Y:S01]  /*b850*/  FFMA.FTZ R12, R31, R54, R7 ;  /* 0x000000361f0c7223 */ /* 0x000fe20000010007 */
[----:B------:R-:W-:Y:S01]  /*b860*/  FFMA.FTZ R94, R50, R11, R94 ;  /* 0x0000000b325e7223 */ /* 0x000fe2000001005e */
[----:B------:R-:W-:Y:S01]  /*b870*/  FADD.FTZ R92, R11, R92 ;  /* 0x0000005c0b5c7221 */ /* 0x000fe20000010000 */
[----:B------:R-:W-:Y:S01]  /*b880*/  FMUL.FTZ R11, R5, R63 ;  /* 0x0000003f050b7220 */ /* 0x000fe20000410000 */
[----:B------:R-:W-:Y:S01]  /*b890*/  FMUL.FTZ R7, R4, R77 ;  /* 0x0000004d04077220 */ /* 0x000fe20000410000 */
[----:B------:R-:W-:Y:S01]  /*b8a0*/  FFMA.FTZ R15, R31, R9, R94 ;  /* 0x000000091f0f7223 */ /* 0x000fe2000001005e */
[----:B------:R-:W-:Y:S01]  /*b8b0*/  FADD.FTZ R92, R92, R9 ;  /* 0x000000095c5c7221 */ /* 0x000fe20000010000 */
[----:B------:R-:W-:Y:S01]  /*b8c0*/  FADD.FTZ R40, R40, R51 ;  /* 0x0000003328287221 */ /* 0x000fe20000010000 */
[----:B------:R-:W-:Y:S01]  /*b8d0*/  FMUL.FTZ R9, R5, R53 ;  /* 0x0000003505097220 */ /* 0x000fe20000410000 */
[----:B------:R-:W-:Y:S01]  /*b8e0*/  FFMA.FTZ R6, R80, R11, R15 ;  /* 0x0000000b50067223 */ /* 0x000fe2000001000f */
[----:B------:R-:W-:Y:S01]  /*b8f0*/  FADD.FTZ R92, R11, R92 ;  /* 0x0000005c0b5c7221 */ /* 0x000fe20000010000 */
[----:B------:R-:W-:Y:S01]  /*b900*/  FADD.FTZ R14, R13, R54 ;  /* 0x000000360d0e7221 */ /* 0x000fe20000010000 */
[----:B------:R-:W-:Y:S01]  /*b910*/  FADD.FTZ R40, R40, R63 ;  /* 0x0000003f28287221 */ /* 0x000fe20000010000 */
[C---:B------:R-:W-:Y:S01]  /*b920*/  FFMA.FTZ R11, R43.reuse, R7, R6 ;  /* 0x000000072b0b7223 */ /* 0x040fe20000010006 */
[----:B------:R-:W-:Y:S01]  /*b930*/  FADD.FTZ R92, R92, R7 ;  /* 0x000000075c5c7221 */ /* 0x000fe20000010000 */
[----:B------:R-:W-:Y:S01]  /*b940*/  FFMA.FTZ R12, R43, R77, R12 ;  /* 0x0000004d2b0c7223 */ /* 0x000fe2000001000c */
[----:B------:R-:W-:Y:S01]  /*b950*/  FADD.FTZ R14, R14, R77 ;  /* 0x0000004d0e0e7221 */ /* 0x000fe20000010000 */
[C---:B------:R-:W-:Y:S01]  /*b960*/  FFMA.FTZ R8, R62.reuse, R9, R11 ;  /* 0x000000093e087223 */ /* 0x040fe2000001000b */
[----:B------:R-:W-:Y:S01]  /*b970*/  FADD.FTZ R9, R9, R92 ;  /* 0x0000005c09097221 */ /* 0x000fe20000010000 */
[----:B------:R-:W-:Y:S01]  /*b980*/  FFMA.FTZ R13, R62, R53, R83 ;  /* 0x000000353e0d7223 */ /* 0x000fe20000010053 */
[----:B------:R-:W-:-:S07]  /*b990*/  FADD.FTZ R15, R40, R53 ;  /* 0x00000035280f7221 */ /* 0x000fce0000010000 */
.L_x_796:
        /* <DEDUP_REMOVED lines=10> */
[----:B-1----:R-:W-:Y:S01]  /*ba40*/  ULEA UR5, UR7, UR5, 0x18 ;  /* 0x0000000507057291 */ /* 0x002fe2000f8ec0ff */
[----:B0-----:R-:W-:-:S02]  /*ba50*/  ISETP.GT.AND P0, PT, R10, 0x1e, PT ;  /* 0x0000001e0a00780c */ /* 0x001fc40003f04270 */
[C---:B------:R-:W-:Y:S02]  /*ba60*/  ISETP.GT.AND P2, PT, R10.reuse, 0xf, PT ;  /* 0x0000000f0a00780c */ /* 0x040fe40003f44270 */
[----:B------:R-:W-:-:S09]  /*ba70*/  ISETP.GT.AND P1, PT, R10, 0x17, PT ;  /* 0x000000170a00780c */ /* 0x000fd20003f24270 */
        /* <DEDUP_REMOVED lines=9> */
[----:B------:R-:W1:Y:S01]  /*bb10*/  SHFL.DOWN PT, R8, R9, 0x4, 0x1f ;  /* 0x08801f0009087f89 */ /* 0x000e6200000e0000 */
[----:B------:R-:W3:Y:S09]  /*bb20*/  S2R R7, SR_TID.X ;  /* 0x0000000000077919 */ /* 0x000ef20000002100 */
[----:B0-----:R-:W-:Y:S01]  /*bb30*/  @!P0 FADD.FTZ R11, R11, R6 ;  /* 0x000000060b0b8221 */ /* 0x001fe20000010000 */
[----:B-1----:R-:W-:-:S04]  /*bb40*/  @!P0 FADD.FTZ R9, R9, R8 ;  /* 0x0000000809098221 */ /* 0x002fc80000010000 */
[----:B------:R-:W0:Y:S04]  /*bb50*/  SHFL.DOWN PT, R6, R11, 0x8, 0x1f ;  /* 0x09001f000b067f89 */ /* 0x000e2800000e0000 */
[----:B------:R-:W1:Y:S01]  /*bb60*/  SHFL.DOWN PT, R8, R9, 0x8, 0x1f ;  /* 0x09001f0009087f89 */ /* 0x000e6200000e0000 */
[C---:B---3--:R-:W-:Y:S02]  /*bb70*/  ISETP.NE.AND P0, PT, R7.reuse, RZ, PT ;  /* 0x000000ff0700720c */ /* 0x048fe40003f05270 */
[----:B------:R-:W-:Y:S01]  /*bb80*/  ISETP.GT.U32.AND P3, PT, R7, 0x1d, PT ;  /* 0x0000001d0700780c */ /* 0x000fe20003f64070 */
[----:B0-----:R-:W-:Y:S01]  /*bb90*/  FADD.FTZ R16, R11, R6 ;  /* 0x000000060b107221 */ /* 0x001fe20000010000 */
[----:B------:R-:W-:Y:S01]  /*bba0*/  LEA R6, R7, UR5, 0x4 ;  /* 0x0000000507067c11 */ /* 0x000fe2000f8e20ff */
[----:B-1----:R-:W-:-:S03]  /*bbb0*/  FADD.FTZ R18, R9, R8 ;  /* 0x0000000809127221 */ /* 0x002fc60000010000 */
[----:B------:R-:W-:Y:S01]  /*bbc0*/  FSEL R8, R11, R16, P1 ;  /* 0x000000100b087208 */ /* 0x000fe20000800000 */
[----:B------:R0:W-:Y:S01]  /*bbd0*/  STS.128 [R6], R12 ;  /* 0x0000000c06007388 */ /* 0x0001e20000000c00 */
[----:B------:R-:W-:-:S03]  /*bbe0*/  FSEL R9, R9, R18, P1 ;  /* 0x0000001209097208 */ /* 0x000fc60000800000 */
[----:B------:R0:W1:Y:S04]  /*bbf0*/  SHFL.DOWN PT, R11, R8, 0x10, 0x1f ;  /* 0x0a001f00080b7f89 */ /* 0x00006800000e0000 */
[----:B------:R0:W3:Y:S01]  /*bc00*/  SHFL.DOWN PT, R17, R9, 0x10, 0x1f ;  /* 0x0a001f0009117f89 */ /* 0x0000e200000e0000 */
[----:B--2-4-:R-:W-:Y:S05]  /*bc10*/  @P2 BRA `(.L_x_798) ;  /* 0x0000000000202947 */ /* 0x014fea0003800000 */
[----:B------:R-:W-:Y:S01]  /*bc20*/  ISETP.NE.AND P1, PT, R10, RZ, PT ;  /* 0x000000ff0a00720c */ /* 0x000fe20003f25270 */
[----:B01----:R-:W-:Y:S01]  /*bc30*/  FADD.FTZ R8, R16, R11 ;  /* 0x0000000b10087221 */ /* 0x003fe20000010000 */
[----:B---3--:R-:W-:-:S11]  /*bc40*/  FADD.FTZ R9, R18, R17 ;  /* 0x0000001112097221 */ /* 0x008fd60000010000 */
[----:B------:R-:W-:Y:S01]  /*bc50*/  VOTEU.ALL UP0, P1 ;  /* 0x0000000000ff7886 */ /* 0x000fe20000800000 */
[----:B------:R-:W-:-:S04]  /*bc60*/  @!P1 SHF.R.U32.HI R10, RZ, 0x2, R7 ;  /* 0x00000002ff0a9819 */ /* 0x000fc80000011607 */
[----:B------:R-:W-:Y:S01]  /*bc70*/  @!UP0 ULEA UR5, UR7, UR6, 0x18 ;  /* 0x0000000607058291 */ /* 0x000fe2000f8ec0ff */
[----:B------:R-:W-:-:S08]  /*bc80*/  @!P1 LOP3.LUT R10, R10, 0xf8, RZ, 0xc0, !PT ;  /* 0x000000f80a0a9812 */ /* 0x000fd000078ec0ff */
[----:B------:R2:W-:Y:S03]  /*bc90*/  @!P1 STS.64 [R10+UR5+0x10], R8 ;  /* 0x000010080a009988 */ /* 0x0005e60008000a05 */
.L_x_798:
[----:B------:R-:W-:Y:S05]  /*bca0*/  BSYNC.RECONVERGENT B0 ;  /* 0x0000000000007941 */ /* 0x000fea0003800200 */
.L_x_797:
[----:B------:R-:W-:Y:S06]  /*bcb0*/  BAR.SYNC.DEFER_BLOCKING 0x0 ;  /* 0x0000000000007b1d */ /* 0x000fec0000010000 */
[----:B------:R-:W-:Y:S04]  /*bcc0*/  BSSY.RECONVERGENT B0, `(.L_x_799) ;  /* 0x0000027000007945 */ /* 0x000fe80003800200 */
[----:B------:R-:W-:Y:S05]  /*bcd0*/  @P0 BRA `(.L_x_800) ;  /* 0x0000000000940947 */ /* 0x000fea0003800000 */
[----:B------:R-:W-:-:S09]  /*bce0*/  ULEA UR5, UR7, UR6, 0x18 ;  /* 0x0000000607057291 */ /* 0x000fd2000f8ec0ff */
[----:B-12---:R-:W1:Y:S04]  /*bcf0*/  LDS.64 R10, [UR5+0x18] ;  /* 0x00001805ff0a7984 */ /* 0x006e680008000a00 */
[----:B------:R-:W2:Y:S04]  /*bd00*/  LDS.128 R32, [UR5+0x20] ;  /* 0x00002005ff207984 */ /* 0x000ea80008000c00 */
[----:B------:R-:W4:Y:S04]  /*bd10*/  LDS.128 R40, [UR5+0x30] ;  /* 0x00003005ff287984 */ /* 0x000f280008000c00 */
[----:B------:R-:W5:Y:S04]  /*bd20*/  LDS.128 R24, [UR5+0x40] ;  /* 0x00004005ff187984 */ /* 0x000f680008000c00 */
[----:B------:R-:W5:Y:S04]  /*bd30*/  LDS.128 R20, [UR5+0x50] ;  /* 0x00005005ff147984 */ /* 0x000f680008000c00 */
[----:B---3--:R-:W3:Y:S04]  /*bd40*/  LDS.128 R16, [UR5+0x60] ;  /* 0x00006005ff107984 */ /* 0x008ee80008000c00 */
[----:B------:R-:W-:Y:S01]  /*bd50*/  LDS.64 R30, [UR5+0x80] ;  /* 0x00008005ff1e7984 */ /* 0x000fe20008000a00 */
[----:B-1----:R-:W-:Y:S01]  /*bd60*/  FADD.FTZ R29, R8, R10 ;  /* 0x0000000a081d7221 */ /* 0x002fe20000010000 */
[----:B------:R-:W-:-:S02]  /*bd70*/  FADD.FTZ R28, R9, R11 ;  /* 0x0000000b091c7221 */ /* 0x000fc40000010000 */
[----:B0-----:R-:W0:Y:S01]  /*bd80*/  LDS.128 R8, [UR5+0x70] ;  /* 0x00007005ff087984 */ /* 0x001e220008000c00 */
[----:B--2---:R-:W-:Y:S01]  /*bd90*/  FADD.FTZ R29, R29, R32 ;  /* 0x000000201d1d7221 */ /* 0x004fe20000010000 */
[----:B------:R-:W-:-:S03]  /*bda0*/  FADD.FTZ R28, R28, R33 ;  /* 0x000000211c1c7221 */ /* 0x000fc60000010000 */
[----:B------:R-:W-:Y:S01]  /*bdb0*/  FADD.FTZ R29, R29, R34 ;  /* 0x000000221d1d7221 */ /* 0x000fe20000010000 */
[----:B------:R-:W-:-:S03]  /*bdc0*/  FADD.FTZ R28, R28, R35 ;  /* 0x000000231c1c7221 */ /* 0x000fc60000010000 */
[----:B----4-:R-:W-:Y:S01]  /*bdd0*/  FADD.FTZ R29, R29, R40 ;  /* 0x000000281d1d7221 */ /* 0x010fe20000010000 */
        /* <DEDUP_REMOVED lines=11> */
[----:B---3--:R-:W-:Y:S01]  /*be90*/  FADD.FTZ R29, R29, R16 ;  /* 0x000000101d1d7221 */ /* 0x008fe20000010000 */
        /* <DEDUP_REMOVED lines=9> */
.L_x_800:
[----:B------:R-:W-:Y:S05]  /*bf30*/  BSYNC.RECONVERGENT B0 ;  /* 0x0000000000007941 */ /* 0x000fea0003800200 */
.L_x_799:
[----:B------:R-:W-:Y:S06]  /*bf40*/  BAR.SYNC.DEFER_BLOCKING 0x0 ;  /* 0x0000000000007b1d */ /* 0x000fec0000010000 */
[----:B------:R-:W-:Y:S04]  /*bf50*/  BSSY.RECONVERGENT B0, `(.L_x_801) ;  /* 0x000004d000007945 */ /* 0x000fe80003800200 */
[----:B------:R-:W-:Y:S05]  /*bf60*/  @P3 BRA `(.L_x_802) ;  /* 0x00000004002c3947 */ /* 0x000fea0003800000 */
[----:B------:R-:W1:Y:S04]  /*bf70*/  LDS.128 R56, [R6+0x1e0] ;  /* 0x0001e00006387984 */ /* 0x000e680000000c00 */
[----:B------:R-:W4:Y:S04]  /*bf80*/  LDS.128 R60, [R6+0x3c0] ;  /* 0x0003c000063c7984 */ /* 0x000f280000000c00 */
[----:B------:R-:W5:Y:S04]  /*bf90*/  LDS.128 R48, [R6+0x5a0] ;  /* 0x0005a00006307984 */ /* 0x000f680000000c00 */
[----:B------:R-:W5:Y:S04]  /*bfa0*/  LDS.128 R44, [R6+0x780] ;  /* 0x00078000062c7984 */ /* 0x000f680000000c00 */
[----:B---3--:R-:W3:Y:S04]  /*bfb0*/  LDS.128 R16, [R6+0x960] ;  /* 0x0009600006107984 */ /* 0x008ee80000000c00 */
[----:B------:R-:W3:Y:S04]  /*bfc0*/  LDS.128 R40, [R6+0xb40] ;  /* 0x000b400006287984 */ /* 0x000ee80000000c00 */
[----:B------:R-:W3:Y:S04]  /*bfd0*/  LDS.128 R32, [R6+0xd20] ;  /* 0x000d200006207984 */ /* 0x000ee80000000c00 */
[----:B------:R-:W3:Y:S04]  /*bfe0*/  LDS.128 R28, [R6+0xf00] ;  /* 0x000f0000061c7984 */ /* 0x000ee80000000c00 */
[----:B------:R-:W3:Y:S04]  /*bff0*/  LDS.128 R24, [R6+0x10e0] ;  /* 0x0010e00006187984 */ /* 0x000ee80000000c00 */
[----:B------:R-:W3:Y:S01]  /*c000*/  LDS.128 R20, [R6+0x12c0] ;  /* 0x0012c00006147984 */ /* 0x000ee20000000c00 */
[----:B-1----:R-:W-:Y:S01]  /*c010*/  FADD.FTZ R11, R12, R56 ;  /* 0x000000380c0b7221 */ /* 0x002fe20000010000 */
        /* <DEDUP_REMOVED lines=8> */
[----:B------:R-:W1:Y:S01]  /*c0a0*/  LDS.128 R56, [R6+0x1680] ;  /* 0x0016800006387984 */ /* 0x000e620000000c00 */
[----:B-----5:R-:W-:Y:S01]  /*c0b0*/  FADD.FTZ R11, R11, R48 ;  /* 0x000000300b0b7221 */ /* 0x020fe20000010000 */
[----:B------:R-:W-:Y:S01]  /*c0c0*/  FADD.FTZ R10, R10, R49 ;  /* 0x000000310a0a7221 */ /* 0x000fe20000010000 */
[----:B------:R-:W-:Y:S01]  /*c0d0*/  FADD.FTZ R53, R53, R50 ;  /* 0x0000003235357221 */ /* 0x000fe20000010000 */
[----:B------:R-:W2:Y:S01]  /*c0e0*/  LDS.128 R60, [R6+0x1860] ;  /* 0x00186000063c7984 */ /* 0x000ea20000000c00 */
[----:B------:R-:W-:Y:S01]  /*c0f0*/  FADD.FTZ R54, R54, R51 ;  /* 0x0000003336367221 */ /* 0x000fe20000010000 */
[----:B------:R-:W-:Y:S01]  /*c100*/  FADD.FTZ R11, R11, R44 ;  /* 0x0000002c0b0b7221 */ /* 0x000fe20000010000 */
[----:B------:R-:W-:Y:S01]  /*c110*/  FADD.FTZ R10, R10, R45 ;  /* 0x0000002d0a0a7221 */ /* 0x000fe20000010000 */
[----:B------:R-:W4:Y:S01]  /*c120*/  LDS.128 R48, [R6+0x1a40] ;  /* 0x001a400006307984 */ /* 0x000f220000000c00 */
[----:B------:R-:W-:Y:S01]  /*c130*/  FADD.FTZ R53, R53, R46 ;  /* 0x0000002e35357221 */ /* 0x000fe20000010000 */
[----:B------:R-:W-:Y:S01]  /*c140*/  FADD.FTZ R54, R54, R47 ;  /* 0x0000002f36367221 */ /* 0x000fe20000010000 */
[----:B---3--:R-:W-:Y:S01]  /*c150*/  FADD.FTZ R11, R11, R16 ;  /* 0x000000100b0b7221 */ /* 0x008fe20000010000 */
[----:B------:R-:W3:Y:S01]  /*c160*/  LDS.128 R44, [R6+0x1c20] ;  /* 0x001c2000062c7984 */ /* 0x000ee20000000c00 */
        /* <DEDUP_REMOVED lines=35> */
[----:B----4-:R-:W-:Y:S01]  /*c3a0*/  FADD.FTZ R11, R11, R48 ;  /* 0x000000300b0b7221 */ /* 0x010fe20000010000 */
[----:B------:R-:W-:Y:S01]  /*c3b0*/  FADD.FTZ R10, R10, R49 ;  /* 0x000000310a0a7221 */ /* 0x000fe20000010000 */
[----:B------:R-:W-:Y:S01]  /*c3c0*/  FADD.FTZ R53, R53, R50 ;  /* 0x0000003235357221 */ /* 0x000fe20000010000 */
[----:B------:R-:W-:Y:S01]  /*c3d0*/  FADD.FTZ R54, R54, R51 ;  /* 0x0000003336367221 */ /* 0x000fe20000010000 */
[----:B---3--:R-:W-:Y:S01]  /*c3e0*/  FADD.FTZ R12, R11, R44 ;  /* 0x0000002c0b0c7221 */ /* 0x008fe20000010000 */
[----:B------:R-:W-:Y:S01]  /*c3f0*/  FADD.FTZ R13, R10, R45 ;  /* 0x0000002d0a0d7221 */ /* 0x000fe20000010000 */
[----:B------:R-:W-:Y:S01]  /*c400*/  FADD.FTZ R14, R53, R46 ;  /* 0x0000002e350e7221 */ /* 0x000fe20000010000 */
[----:B------:R-:W-:-:S07]  /*c410*/  FADD.FTZ R15, R54, R47 ;  /* 0x0000002f360f7221 */ /* 0x000fce0000010000 */
.L_x_802:
[----:B------:R-:W-:Y:S05]  /*c420*/  BSYNC.RECONVERGENT B0 ;  /* 0x0000000000007941 */ /* 0x000fea0003800200 */
.L_x_801:
[----:B------:R-:W-:Y:S04]  /*c430*/  BSSY.RECONVERGENT B0, `(.L_x_803) ;  /* 0x000001e000007945 */ /* 0x000fe80003800200 */
[----:B------:R-:W-:Y:S05]  /*c440*/  @P3 BRA `(.L_x_804) ;  /* 0x0000000000703947 */ /* 0x000fea0003800000 */
[----:B------:R-:W3:Y:S01]  /*c450*/  LDC.64 R26, c[0x0][0x3f8] ;  /* 0x0000fe00ff1a7b82 */ /* 0x000ee20000000a00 */
[----:B0-----:R-:W-:-:S05]  /*c460*/  MOV R6, UR13 ;  /* 0x0000000d00067c02 */ /* 0x001fca0008000f00 */
[----:B------:R-:W-:Y:S02]  /*c470*/  IMAD R21, R6, 0x1e, R7 ;  /* 0x0000001e06157824 */ /* 0x000fe400078e0207 */
[----:B-12---:R-:W0:Y:S01]  /*c480*/  LDC.64 R10, c[0x0][0x3d8] ;  /* 0x0000f600ff0a7b82 */ /* 0x006e220000000a00 */
[----:B---3--:R-:W-:Y:S01]  /*c490*/  IMAD.WIDE.U32 R16, R26, 0x3, RZ ;  /* 0x000000031a107825 */ /* 0x008fe200078e00ff */
[C---:B------:R-:W-:Y:S02]  /*c4a0*/  LEA R19, R27.reuse, R27, 0x1 ;  /* 0x0000001b1b137211 */ /* 0x040fe400078e08ff */
[----:B------:R-:W-:Y:S02]  /*c4b0*/  LEA.HI R25, P1, R27, R26, RZ, 0x1 ;  /* 0x0000001a1b197211 */ /* 0x000fe400078308ff */
[----:B------:R-:W-:Y:S02]  /*c4c0*/  IADD3 R19, PT, PT, R17, R19, RZ ;  /* 0x0000001311137210 */ /* 0x000fe40007ffe0ff */
[----:B------:R-:W-:Y:S01]  /*c4d0*/  IADD3.X R6, PT, PT, RZ, R27, RZ, P1, !PT ;  /* 0x0000001bff067210 */ /* 0x000fe20000ffe4ff */
[----:B0-----:R-:W-:Y:S01]  /*c4e0*/  IMAD.WIDE R10, R21, 0x4, R10 ;  /* 0x00000004150a7825 */ /* 0x001fe200078e020a */
        /* <DEDUP_REMOVED lines=18> */
.L_x_804:
[----:B------:R-:W-:Y:S05]  /*c610*/  BSYNC.RECONVERGENT B0 ;  /* 0x0000000000007941 */ /* 0x000fea0003800200 */
.L_x_803:
[----:B------:R-:W-:-:S09]  /*c620*/  UISETP.GE.U32.AND UP0, UPT, UR12, 0x2, UPT ;  /* 0x000000020c00788c */ /* 0x000fd2000bf06070 */
[----:B------:R-:W-:Y:S05]  /*c630*/  BRA.U !UP0, `(.L_x_805) ;  /* 0x0000000d08787547 */ /* 0x000fea000b800000 */
[----:B-12-4-:R-:W1:Y:S01]  /*c640*/  LDC.64 R10, c[0x0][0x3d0] ;  /* 0x0000f400ff0a7b82 */ /* 0x016e620000000a00 */
[----:B------:R-:W-:Y:S01]  /*c650*/  ULOP3.LUT UR5, UR4, 0x1, URZ, 0xc0, !UPT ;  /* 0x0000000104057892 */ /* 0x000fe2000f8ec0ff */
[----:B------:R-:W-:Y:S03]  /*c660*/  BSSY.RECONVERGENT B0, `(.L_x_806) ;  /* 0x0000023000007945 */ /* 0x000fe60003800200 */
[----:B------:R-:W-:-:S03]  /*c670*/  UIMAD UR6, UR5, UR9, URZ ;  /* 0x00000009050672a4 */ /* 0x000fc6000f8e02ff */
[----:B------:R-:W2:Y:S01]  /*c680*/  S2UR UR29, SR_CTAID.X ;  /* 0x00000000001d79c3 */ /* 0x000ea20000002500 */
[----:B------:R-:W-:-:S04]  /*c690*/  UIMAD UR5, UR6, UR12, URZ ;  /* 0x0000000c060572a4 */ /* 0x000fc8000f8e02ff */
[----:B------:R-:W-:-:S03]  /*c6a0*/  USHF.L.U32 UR5, UR5, 0x1, URZ ;  /* 0x0000000105057899 */ /* 0x000fc600080006ff */
[----:B------:R-:W4:Y:S03]  /*c6b0*/  S2UR UR14, SR_CTAID.Y ;  /* 0x00000000000e79c3 */ /* 0x000f260000002600 */
[----:B0-----:R-:W-:-:S05]  /*c6c0*/  MOV R13, UR5 ;  /* 0x00000005000d7c02 */ /* 0x001fca0008000f00 */
[----:B-1----:R-:W-:Y:S01]  /*c6d0*/  IMAD.WIDE R10, R13, 0x4, R10 ;  /* 0x000000040d0a7825 */ /* 0x002fe200078e020a */
[----:B--2-4-:R-:W-:Y:S06]  /*c6e0*/  @P0 BRA `(.L_x_807) ;  /* 0x0000000000680947 */ /* 0x014fec0003800000 */
[----:B------:R-:W0:Y:S01]  /*c6f0*/  LDC.64 R12, c[0x0][0x3c8] ;  /* 0x0000f200ff0c7b82 */ /* 0x000e220000000a00 */
[----:B------:R-:W-:Y:S02]  /*c700*/  UIADD3 UR7, UPT, UPT, UR6, UR14, URZ ;  /* 0x0000000e06077290 */ /* 0x000fe4000fffe0ff */
[----:B------:R-:W-:Y:S02]  /*c710*/  UIMAD UR13, UR29, UR9, UR14 ;  /* 0x000000091d0d72a4 */ /* 0x000fe4000f8e020e */
[----:B------:R-:W-:Y:S02]  /*c720*/  ULOP3.LUT UP0, UR5, UR4, 0x2, URZ, 0xc0, !UPT ;  /* 0x0000000204057892 */ /* 0x000fe4000f80c0ff */
[----:B------:R-:W-:Y:S02]  /*c730*/  MOV R15, UR7 ;  /* 0x00000007000f7c02 */ /* 0x000fe40008000f00 */
[----:B------:R-:W-:Y:S01]  /*c740*/  UIADD3 UR5, UPT, UPT, -UR5, 0x1, URZ ;  /* 0x0000000105057890 */ /* 0x000fe2000fffe1ff */
[----:B---3--:R-:W-:-:S02]  /*c750*/  MOV R17, UR13 ;  /* 0x0000000d00117c02 */ /* 0x008fc40008000f00 */
        /* <DEDUP_REMOVED lines=14> */
.L_x_808:
[----:B------:R-:W2:Y:S04]  /*c840*/  LDG.E.STRONG.GPU R6, desc[UR10][R14.64] ;  /* 0x0000000a0e067981 */ /* 0x000ea8000c1ef900 */
[----:B--2---:R-:W-:Y:S04]  /*c850*/  CCTL.IVALL ;  /* 0x00000000ff00798f */ /* 0x004fe80002000000 */
[----:B------:R0:W-:Y:S01]  /*c860*/  STL [R1], R6 ;  /* 0x0000000601007387 */ /* 0x0001e20000100800 */
[----:B------:R-:W-:-:S13]  /*c870*/  ISETP.NE.AND P0, PT, R6, UR5, PT ;  /* 0x0000000506007c0c */ /* 0x000fda000bf05270 */
[----:B0-----:R-:W-:Y:S05]  /*c880*/  @P0 BRA `(.L_x_808) ;  /* 0xfffffffc00ec0947 */ /* 0x001fea000383ffff */
.L_x_807:
[----:B------:R-:W-:Y:S05]  /*c890*/  BSYNC.RECONVERGENT B0 ;  /* 0x0000000000007941 */ /* 0x000fea0003800200 */
.L_x_806:
        /* <DEDUP_REMOVED lines=15> */
.L_x_810:
[----:B------:R-:W-:Y:S02]  /*c990*/  ISETP.NE.AND P1, PT, RZ, UR23, PT ;  /* 0x00000017ff007c0c */ /* 0x000fe4000bf25270 */
[----:B------:R-:W-:Y:S02]  /*c9a0*/  MOV R13, UR6 ;  /* 0x00000006000d7c02 */ /* 0x000fe40008000f00 */
        /* <DEDUP_REMOVED lines=8> */
[----:B---3--:R-:W-:Y:S01]  /*ca30*/  MOV R17, UR17 ;  /* 0x0000001100117c02 */ /* 0x008fe20008000f00 */
[----:B------:R-:W-:Y:S01]  /*ca40*/  UIADD3 UR27, UPT, UPT, UR5, 0x4, URZ ;  /* 0x00000004051b7890 */ /* 0x000fe2000fffe0ff */
[----:B------:R-:W-:Y:S02]  /*ca50*/  MOV R19, UR13 ;  /* 0x0000000d00137c02 */ /* 0x000fe40008000f00 */
[C---:B0-----:R-:W-:Y:S01]  /*ca60*/  ISETP.NE.AND P0, PT, R6.reuse, UR24, PT ;  /* 0x0000001806007c0c */ /* 0x041fe2000bf05270 */
[----:B------:R-:W-:Y:S01]  /*ca70*/  UIADD3 UR24, UPT, UPT, UR5, 0x5, URZ ;  /* 0x0000000505187890 */ /* 0x000fe2000fffe0ff */
[----:B------:R-:W-:Y:S01]  /*ca80*/  ISETP.NE.AND P4, PT, R6, UR25, PT ;  /* 0x0000001906007c0c */ /* 0x000fe2000bf85270 */
[----:B------:R-:W-:Y:S01]  /*ca90*/  UIADD3 UR25, UPT, UPT, UR5, 0x6, URZ ;  /* 0x0000000605197890 */ /* 0x000fe2000fffe0ff */
[----:B------:R-:W-:-:S02]  /*caa0*/  ISETP.NE.OR P0, PT, R7, RZ, !P0 ;  /* 0x000000ff0700720c */ /* 0x000fc40004705670 */
[C---:B------:R-:W-:Y:S01]  /*cab0*/  ISETP.NE.AND P3, PT, R6.reuse, UR26, PT ;  /* 0x0000001a06007c0c */ /* 0x040fe2000bf65270 */
[----:B------:R-:W-:Y:S01]  /*cac0*/  UIADD3 UR26, UPT, UPT, UR5, 0x7, URZ ;  /* 0x00000007051a7890 */ /* 0x000fe2000fffe0ff */
[C---:B------:R-:W-:Y:S02]  /*cad0*/  ISETP.NE.OR P4, PT, R7.reuse, RZ, !P4 ;  /* 0x000000ff0700720c */ /* 0x040fe40006785670 */
[C---:B------:R-:W-:Y:S02]  /*cae0*/  ISETP.NE.AND P2, PT, R6.reuse, UR27, PT ;  /* 0x0000001b06007c0c */ /* 0x040fe4000bf45270 */
        /* <DEDUP_REMOVED lines=14> */
[----:B------:R-:W5:Y:S06]  /*cbd0*/  @!P2 LDG.E.64 R18, desc[UR10][R18.64] ;  /* 0x0000000a1212a981 */ /* 0x000f6c000c1e1b00 */
[----:B0-----:R-:W-:-:S06]  /*cbe0*/  @!P5 IMAD.WIDE.U32 R14, R29, 0x8, R10 ;  /* 0x000000081d0ed825 */ /* 0x001fcc00078e000a */
[----:B------:R-:W5:Y:S01]  /*cbf0*/  @!P5 LDG.E.64 R14, desc[UR10][R14.64] ;  /* 0x0000000a0e0ed981 */ /* 0x000f62000c1e1b00 */
        /* <DEDUP_REMOVED lines=9> */
[----:B------:R-:W5:Y:S04]  /*cc90*/  @!P1 LDG.E.64 R20, desc[UR10][R20.64] ;  /* 0x0000000a14149981 */ /* 0x000f68000c1e1b00 */
[----:B------:R-:W5:Y:S01]  /*cca0*/  @!P6 LDG.E.64 R12, desc[UR10][R12.64] ;  /* 0x0000000a0c0ce981 */ /* 0x000f62000c1e1b00 */
        /* <DEDUP_REMOVED lines=17> */
[----:B-----5:R-:W-:Y:S01]  /*cdc0*/  @!P2 FADD.FTZ R8, R8, R18 ;  /* 0x000000120808a221 */ /* 0x020fe20000010000 */
        /* <DEDUP_REMOVED lines=9> */
.L_x_809:
        /* <DEDUP_REMOVED lines=32> */
[----:B------:R-:W-:Y:S01]  /*d060*/  MOV R13, UR17 ;  /* 0x00000011000d7c02 */ /* 0x000fe20008000f00 */
[----:B------:R-:W-:-:S04]  /*d070*/  @!UP1 UIMAD UR7, UR7, UR9, UR14 ;  /* 0x00000009070792a4 */ /* 0x000fc8000f8e020e */
[----:B------:R-:W-:Y:S02]  /*d080*/  @!P0 IMAD.WIDE.U32 R12, R13, 0x8, R10 ;  /* 0x000000080d0c8825 */ /* 0x000fe400078e000a */
[----:B---3--:R-:W-:-:S04]  /*d090*/  MOV R17, UR7 ;  /* 0x0000000700117c02 */ /* 0x008fc80008000f00 */
[----:B------:R-:W3:Y:S01]  /*d0a0*/  @!P0 LDG.E.64 R12, desc[UR10][R12.64] ;  /* 0x0000000a0c0c8981 */ /* 0x000ee2000c1e1b00 */
[----:B------:R-:W-:-:S04]  /*d0b0*/  @!P2 IMAD.WIDE.U32 R16, R17, 0x8, R10 ;  /* 0x000000081110a825 */ /* 0x000fc800078e000a */
[----:B------:R-:W-:Y:S02]  /*d0c0*/  @!P3 IMAD.WIDE.U32 R18, R19, 0x8, R10 ;  /* 0x000000081312b825 */ /* 0x000fe400078e000a */
[----:B------:R-:W4:Y:S04]  /*d0d0*/  @!P2 LDG.E.64 R16, desc[UR10][R16.64] ;  /* 0x0000000a1010a981 */ /* 0x000f28000c1e1b00 */
[----:B------:R-:W5:Y:S01]  /*d0e0*/  @!P3 LDG.E.64 R18, desc[UR10][R18.64] ;  /* 0x0000000a1212b981 */ /* 0x000f62000c1e1b00 */
        /* <DEDUP_REMOVED lines=11> */
.L_x_811:
[----:B------:R-:W-:Y:S05]  /*d1a0*/  BRA.U !UP0, `(.L_x_805) ;  /* 0x00000001089c7547 */ /* 0x000fea000b800000 */
[----:B------:R-:W0:Y:S01]  /*d1b0*/  S2R R16, SR_CTAID.X ;  /* 0x0000000000107919 */ /* 0x000e220000002500 */
[----:B------:R-:W-:Y:S02]  /*d1c0*/  UISETP.NE.AND UP0, UPT, UR18, 0x1, UPT ;  /* 0x000000011200788c */ /* 0x000fe4000bf05270 */
[----:B------:R-:W-:-:S07]  /*d1d0*/  ULOP3.LUT UR6, UR12, 0x1, URZ, 0xc0, !UPT ;  /* 0x000000010c067892 */ /* 0x000fce000f8ec0ff */
[----:B------:R-:W-:Y:S05]  /*d1e0*/  BRA.U !UP0, `(.L_x_812) ;  /* 0x0000000108587547 */ /* 0x000fea000b800000 */
[----:B------:R-:W1:Y:S01]  /*d1f0*/  S2R R6, SR_CTAID.X ;  /* 0x0000000000067919 */ /* 0x000e620000002500 */
[----:B------:R-:W2:Y:S01]  /*d200*/  S2R R12, SR_CTAID.Y ;  /* 0x00000000000c7919 */ /* 0x000ea20000002600 */
[----:B-1----:R-:W-:Y:S02]  /*d210*/  ISETP.NE.AND P0, PT, R6, UR5, PT ;  /* 0x0000000506007c0c */ /* 0x002fe4000bf05270 */
[----:B------:R-:W-:Y:S02]  /*d220*/  MOV R6, UR5 ;  /* 0x0000000500067c02 */ /* 0x000fe40008000f00 */
[----:B------:R-:W-:Y:S02]  /*d230*/  ISETP.NE.OR P1, PT, R7, RZ, !P0 ;  /* 0x000000ff0700720c */ /* 0x000fe40004725670 */
[----:B------:R-:W-:-:S04]  /*d240*/  IADD3 R13, PT, PT, R6, 0x1, RZ ;  /* 0x00000001060d7810 */ /* 0x000fc80007ffe0ff */
[----:B------:R-:W-:-:S04]  /*d250*/  ISETP.NE.AND P0, PT, R13, UR29, PT ;  /* 0x0000001d0d007c0c */ /* 0x000fc8000bf05270 */
[----:B------:R-:W-:-:S03]  /*d260*/  ISETP.NE.OR P0, PT, R7, RZ, !P0 ;  /* 0x000000ff0700720c */ /* 0x000fc60004705670 */
[----:B------:R-:W-:-:S05]  /*d270*/  VOTEU.ALL UP0, P1 ;  /* 0x0000000000ff7886 */ /* 0x000fca0000800000 */
[----:B------:R-:W-:-:S05]  /*d280*/  @!UP0 UIMAD UR5, UR5, UR9, UR14 ;  /* 0x00000009050582a4 */ /* 0x000fca000f8e020e */
[----:B--2---:R-:W-:Y:S01]  /*d290*/  @!P0 IMAD R13, R13, UR9, R12 ;  /* 0x000000090d0d8c24 */ /* 0x004fe2000f8e020c */
[----:B------:R-:W-:-:S03]  /*d2a0*/  MOV R15, UR5 ;  /* 0x00000005000f7c02 */ /* 0x000fc60008000f00 */
[----:B------:R-:W-:-:S04]  /*d2b0*/  @!P0 IMAD.WIDE.U32 R12, R13, 0x8, R10 ;  /* 0x000000080d0c8825 */ /* 0x000fc800078e000a */
[----:B------:R-:W-:Y:S02]  /*d2c0*/  @!P1 IMAD.WIDE.U32 R14, R15, 0x8, R10 ;  /* 0x000000080f0e9825 */ /* 0x000fe400078e000a */
[----:B------:R-:W2:Y:S04]  /*d2d0*/  @!P0 LDG.E.64 R12, desc[UR10][R12.64] ;  /* 0x0000000a0c0c8981 */ /* 0x000ea8000c1e1b00 */
[----:B------:R-:W4:Y:S01]  /*d2e0*/  @!P1 LDG.E.64 R14, desc[UR10][R14.64] ;  /* 0x0000000a0e0e9981 */ /* 0x000f22000c1e1b00 */
[----:B------:R-:W-:-:S04]  /*d2f0*/  IADD3 R6, PT, PT, R6, 0x2, RZ ;  /* 0x0000000206067810 */ /* 0x000fc80007ffe0ff */
[----:B------:R-:W-:Y:S01]  /*d300*/  R2UR UR5, R6 ;  /* 0x00000000060572ca */ /* 0x000fe200000e0000 */
[----:B----4-:R-:W-:Y:S01]  /*d310*/  @!P1 FADD.FTZ R8, R8, R14 ;  /* 0x0000000e08089221 */ /* 0x010fe20000010000 */
[----:B------:R-:W-:-:S03]  /*d320*/  @!P1 FADD.FTZ R9, R9, R15 ;  /* 0x0000000f09099221 */ /* 0x000fc60000010000 */
[----:B--2---:R-:W-:Y:S01]  /*d330*/  @!P0 FADD.FTZ R8, R8, R12 ;  /* 0x0000000c08088221 */ /* 0x004fe20000010000 */
[----:B------:R-:W-:-:S09]  /*d340*/  @!P0 FADD.FTZ R9, R9, R13 ;  /* 0x0000000d09098221 */ /* 0x000fd20000010000 */
.L_x_812:
        /* <DEDUP_REMOVED lines=12> */
.L_x_813:
[----:B------:R-:W-:Y:S05]  /*d410*/  BSYNC.RECONVERGENT B0 ;  /* 0x0000000000007941 */ /* 0x000fea0003800200 */
.L_x_805:
[----:B------:R-:W5:Y:S01]  /*d420*/  S2UR UR6, SR_CgaCtaId ;  /* 0x00000000000679c3 */ /* 0x000f620000008800 */
[----:B------:R-:W-:Y:S01]  /*d430*/  ISETP.NE.AND P0, PT, R7, RZ, PT ;  /* 0x000000ff0700720c */ /* 0x000fe20003f05270 */
[----:B------:R-:W-:Y:S01]  /*d440*/  UMOV UR5, 0x400 ;  /* 0x0000040000057882 */ /* 0x000fe20000000000 */
[----:B------:R-:W1:Y:S01]  /*d450*/  LDCU.U8 UR12, c[0x0][0x414] ;  /* 0x00008280ff0c77ac */ /* 0x000e620008000000 */
[----:B0---4-:R-:W-:Y:S01]  /*d460*/  HFMA2 R13, -RZ, RZ, 0, 0 ;  /* 0x00000000ff0d7431 */ /* 0x011fe200000001ff */
[----:B------:R-:W0:Y:S01]  /*d470*/  LDCU.64 UR20, c[0x0][0x3f8] ;  /* 0x00007f00ff1477ac */ /* 0x000e220008000a00 */
[----:B------:R-:W4:Y:S01]  /*d480*/  LDCU.64 UR18, c[0x0][0x400] ;  /* 0x00008000ff1277ac */ /* 0x000f220008000a00 */
[----:B-1----:R-:W-:Y:S02]  /*d490*/  UISETP.NE.AND UP0, UPT, UR12, URZ, UPT ;  /* 0x000000ff0c00728c */ /* 0x002fe4000bf05270 */
[----:B-----5:R-:W-:Y:S01]  /*d4a0*/  ULEA UR5, UR6, UR5, 0x18 ;  /* 0x0000000506057291 */ /* 0x020fe2000f8ec0ff */
[----:B------:R-:W1:Y:S03]  /*d4b0*/  LDCU.64 UR6, c[0x0][0x380] ;  /* 0x00007000ff0677ac */ /* 0x000e660008000a00 */
[----:B------:R-:W-:-:S05]  /*d4c0*/  PLOP3.LUT P2, PT, PT, PT, UP0, 0x80, 0x8 ;  /* 0x000000000008781c */ /* 0x000fca0003f4f008 */
[----:B------:R-:W-:Y:S01]  /*d4d0*/  @!P0 STS.64 [UR5+0x90], R8 ;  /* 0x00009008ff008988 */ /* 0x000fe20008000a05 */
[----:B------:R-:W-:Y:S06]  /*d4e0*/  BAR.SYNC.DEFER_BLOCKING 0x0 ;  /* 0x0000000000007b1d */ /* 0x000fec0000010000 */
[----:B------:R-:W2:Y:S01]  /*d4f0*/  LDS.64 R6, [UR5+0x90] ;  /* 0x00009005ff067984 */ /* 0x000ea20008000a00 */
[----:B------:R-:W2:Y:S02]  /*d500*/  LDCU UR5, c[0x0][0x42c] ;  /* 0x00008580ff0577ac */ /* 0x000ea40008000800 */
[----:B--2---:R-:W-:Y:S01]  /*d510*/  FMUL.FTZ R10, R6, UR5 ;  /* 0x00000005060a7c20 */ /* 0x004fe20008410000 */
[----:B01--4-:R-:W-:-:S07]  /*d520*/  FMUL.FTZ R11, R7, UR5 ;  /* 0x00000005070b7c20 */ /* 0x013fce0008410000 */
.L_x_819:
[----:B0-----:R-:W-:-:S05]  /*d530*/  LEA R9, R13, UR15, 0x2 ;  /* 0x0000000f0d097c11 */ /* 0x001fca000f8e10ff */
[----:B------:R-:W2:Y:S04]  /*d540*/  LDL.64 R6, [R9+0x10] ;  /* 0x0000100009067983 */ /* 0x000ea80000100a00 */
[----:B------:R-:W4:Y:S01]  /*d550*/  LDL.64 R14, [R9+0x90] ;  /* 0x00009000090e7983 */ /* 0x000f220000100a00 */
[----:B------:R-:W-:Y:S01]  /*d560*/  BSSY.RECONVERGENT B0, `(.L_x_814) ;  /* 0x000003b000007945 */ /* 0x000fe20003800200 */
[--C-:B--2---:R-:W-:Y:S02]  /*d570*/  HADD2.F32 R8, -RZ, R6.reuse.H0_H0 ;  /* 0x20000006ff087230 */ /* 0x104fe40000004100 */
[----:B------:R-:W-:Y:S02]  /*d580*/  HADD2.F32 R6, -RZ, R6.H1_H1 ;  /* 0x30000006ff067230 */ /* 0x000fe40000004100 */
[----:B----4-:R-:W-:-:S02]  /*d590*/  HADD2.F32 R9, -RZ, R14.H0_H0 ;  /* 0x2000000eff097230 */ /* 0x010fc40000004100 */
[----:B------:R-:W-:Y:S01]  /*d5a0*/  FADD.FTZ R8, R8, -UR28 ;  /* 0x8000001c08087e21 */ /* 0x000fe20008010000 */
[----:B------:R-:W-:Y:S02]  /*d5b0*/  HADD2.F32 R14, -RZ, R14.H1_H1 ;  /* 0x3000000eff0e7230 */ /* 0x000fe40000004100 */
[----:B------:R-:W-:Y:S01]  /*d5c0*/  FADD.FTZ R6, R6, -UR28 ;  /* 0x8000001c06067e21 */ /* 0x000fe20008010000 */
[----:B------:R-:W-:-:S03]  /*d5d0*/  FMUL.FTZ R25, R8, UR16 ;  /* 0x0000001008197c20 */ /* 0x000fc60008410000 */
[----:B------:R-:W-:Y:S01]  /*d5e0*/  FMUL.FTZ R20, R6, UR16 ;  /* 0x0000001006147c20 */ /* 0x000fe20008410000 */
[----:B------:R-:W-:-:S03]  /*d5f0*/  @P2 FFMA.FTZ R8, R4, R25, R2 ;  /* 0x0000001904082223 */ /* 0x000fc60000010002 */
[----:B------:R-:W-:Y:S01]  /*d600*/  @P2 FFMA.FTZ R6, R5, R20, R3 ;  /* 0x0000001405062223 */ /* 0x000fe20000010003 */
[----:B------:R-:W-:-:S03]  /*d610*/  @P2 FMUL.FTZ R12, R8, -1.4426950216293334961 ;  /* 0xbfb8aa3b080c2820 */ /* 0x000fc60000410000 */
[----:B---3--:R-:W-:-:S03]  /*d620*/  @P2 FMUL.FTZ R17, R6, -1.4426950216293334961 ;  /* 0xbfb8aa3b06112820 */ /* 0x008fc60000410000 */
[----:B------:R-:W0:Y:S04]  /*d630*/  @P2 MUFU.EX2 R12, R12 ;  /* 0x0000000c000c2308 */ /* 0x000e280000000800 */
[----:B------:R-:W1:Y:S01]  /*d640*/  @P2 MUFU.EX2 R17, R17 ;  /* 0x0000001100112308 */ /* 0x000e620000000800 */
[----:B0-----:R-:W-:Y:S01]  /*d650*/  @P2 FADD.FTZ R16, R12, 1 ;  /* 0x3f8000000c102421 */ /* 0x001fe20000010000 */
[----:B-1----:R-:W-:-:S05]  /*d660*/  @P2 FADD.FTZ R18, R17, 1 ;  /* 0x3f80000011122421 */ /* 0x002fca0000010000 */
[----:B------:R-:W0:Y:S08]  /*d670*/  @P2 MUFU.RCP R16, R16 ;  /* 0x0000001000102308 */ /* 0x000e300000001000 */
[----:B------:R-:W1:Y:S01]  /*d680*/  @P2 MUFU.RCP R19, R18 ;  /* 0x0000001200132308 */ /* 0x000e620000001000 */
[----:B0-----:R-:W-:-:S04]  /*d690*/  @P2 FADD.FTZ R21, -R16, 1 ;  /* 0x3f80000010152421 */ /* 0x001fc80000010100 */
[----:B------:R-:W-:Y:S01]  /*d6a0*/  @P2 FFMA.FTZ R21, R8, R21, 1 ;  /* 0x3f80000008152423 */ /* 0x000fe20000010015 */
[----:B-1----:R-:W-:Y:S01]  /*d6b0*/  @P2 FADD.FTZ R23, -R19, 1 ;  /* 0x3f80000013172421 */ /* 0x002fe20000010100 */
[----:B------:R-:W-:-:S03]  /*d6c0*/  @P2 FMUL.FTZ R19, R14, R19 ;  /* 0x000000130e132220 */ /* 0x000fc60000410000 */
[----:B------:R-:W-:Y:S01]  /*d6d0*/  @P2 FFMA.FTZ R8, R6, R23, 1 ;  /* 0x3f80000006082423 */ /* 0x000fe20000010017 */
[----:B------:R-:W-:Y:S01]  /*d6e0*/  LEA R23, R13, R52, 0x4 ;  /* 0x000000340d177211 */ /* 0x000fe200078e20ff */
[----:B------:R-:W-:Y:S02]  /*d6f0*/  @P2 FMUL.FTZ R6, R9, R16 ;  /* 0x0000001009062220 */ /* 0x000fe40000410000 */
[----:B------:R-:W-:Y:S01]  /*d700*/  @P2 FMUL.FTZ R14, R19, R8 ;  /* 0x00000008130e2220 */ /* 0x000fe20000410000 */
[C---:B------:R-:W-:Y:S01]  /*d710*/  ISETP.GE.U32.AND P0, PT, R23.reuse, UR18, PT ;  /* 0x0000001217007c0c */ /* 0x040fe2000bf06070 */
[----:B------:R-:W-:Y:S01]  /*d720*/  @P2 FMUL.FTZ R9, R6, R21 ;  /* 0x0000001506092220 */ /* 0x000fe20000410000 */
[----:B------:R-:W-:Y:S01]  /*d730*/  SHF.R.S32.HI R16, RZ, 0x1f, R23 ;  /* 0x0000001fff107819 */ /* 0x000fe20000011417 */
[--C-:B------:R-:W-:Y:S01]  /*d740*/  HADD2.F32 R6, -RZ, R7.reuse.H0_H0 ;  /* 0x20000007ff067230 */ /* 0x100fe20000004100 */
[----:B------:R-:W-:Y:S01]  /*d750*/  IADD3 R27, PT, PT, R23, 0x10, RZ ;  /* 0x00000010171b7810 */ /* 0x000fe20007ffe0ff */
[----:B------:R-:W-:Y:S01]  /*d760*/  HADD2.F32 R8, -RZ, R7.H1_H1 ;  /* 0x30000007ff087230 */ /* 0x000fe20000004100 */
[----:B------:R-:W-:Y:S01]  /*d770*/  ISETP.GE.AND.EX P0, PT, R16, UR19, PT, P0 ;  /* 0x0000001310007c0c */ /* 0x000fe2000bf06300 */
[----:B------:R-:W-:Y:S01]  /*d780*/  FFMA.FTZ R7, R10, R25, R11 ;  /* 0x000000190a077223 */ /* 0x000fe2000001000b */
[----:B------:R-:W-:Y:S01]  /*d790*/  FADD.FTZ R12, R6, -UR28 ;  /* 0x8000001c060c7e21 */ /* 0x000fe20008010000 */
[----:B------:R-:W-:Y:S01]  /*d7a0*/  ISETP.GE.U32.AND P1, PT, R27, UR18, PT ;  /* 0x000000121b007c0c */ /* 0x000fe2000bf26070 */
[----:B------:R-:W-:Y:S01]  /*d7b0*/  FADD.FTZ R8, R8, -UR28 ;  /* 0x8000001c08087e21 */ /* 0x000fe20008010000 */
[----:B------:R-:W-:Y:S01]  /*d7c0*/  SHF.R.S32.HI R22, RZ, 0x1f, R27 ;  /* 0x0000001fff167819 */ /* 0x000fe2000001141b */
[----:B------:R-:W-:Y:S01]  /*d7d0*/  FFMA.FTZ R6, R10, R20, R11 ;  /* 0x000000140a067223 */ /* 0x000fe2000001000b */
[----:B------:R-:W-:Y:S01]  /*d7e0*/  FMUL.FTZ R25, R12, UR16 ;  /* 0x000000100c197c20 */ /* 0x000fe20008410000 */
[----:B------:R-:W-:Y:S01]  /*d7f0*/  ISETP.NE.AND P2, PT, RZ, UR12, PT ;  /* 0x0000000cff007c0c */ /* 0x000fe2000bf45270 */
[----:B------:R-:W-:Y:S01]  /*d800*/  FFMA.FTZ R9, R4, R9, -R7 ;  /* 0x0000000904097223 */ /* 0x000fe20000010807 */
[----:B------:R-:W-:Y:S01]  /*d810*/  ISETP.GE.AND.EX P1, PT, R22, UR19, PT, P1 ;  /* 0x0000001316007c0c */ /* 0x000fe2000bf26310 */
[----:B------:R-:W-:Y:S01]  /*d820*/  FMUL.FTZ R18, R8, UR16 ;  /* 0x0000001008127c20 */ /* 0x000fe20008410000 */
[----:B------:R-:W-:Y:S01]  /*d830*/  FFMA.FTZ R12, R5, R14, -R6 ;  /* 0x0000000e050c7223 */ /* 0x000fe20000010806 */
[----:B------:R-:W-:Y:S10]  /*d840*/  @P0 BRA `(.L_x_815) ;  /* 0x0000000000300947 */ /* 0x000ff40003800000 */
        /* <DEDUP_REMOVED lines=10> */
[----:B------:R-:W-:-:S05]  /*d8f0*/  F2FP.F16.F32.PACK_AB R7, R12, R19 ;  /* 0x000000130c07723e */ /* 0x000fca00000000ff */
[----:B------:R0:W-:Y:S02]  /*d900*/  STG.E desc[UR10][R8.64], R7 ;  /* 0x0000000708007986 */ /* 0x0001e4000c10190a */
.L_x_815:
[----:B------:R-:W-:Y:S05]  /*d910*/  BSYNC.RECONVERGENT B0 ;  /* 0x0000000000007941 */ /* 0x000fea0003800200 */
.L_x_814:
[--C-:B0-----:R-:W-:Y:S02]  /*d920*/  HADD2.F32 R7, -RZ, R15.reuse.H0_H0 ;  /* 0x2000000fff077230 */ /* 0x101fe40000004100 */
[C-C-:B------:R-:W-:Y:S01]  /*d930*/  FFMA.FTZ R21, R10.reuse, R25, R11.reuse ;  /* 0x000000190a157223 */ /* 0x140fe2000001000b */
[----:B------:R-:W-:Y:S01]  /*d940*/  FFMA.FTZ R20, R10, R18, R11 ;  /* 0x000000120a147223 */ /* 0x000fe2000001000b */
[----:B------:R-:W-:Y:S01]  /*d950*/  HADD2.F32 R6, -RZ, R15.H1_H1 ;  /* 0x3000000fff067230 */ /* 0x000fe20000004100 */
        /* <DEDUP_REMOVED lines=19> */
.L_x_816:
        /* <DEDUP_REMOVED lines=16> */
.L_x_818:
[----:B------:R-:W-:Y:S05]  /*db90*/  BSYNC.RECONVERGENT B0 ;  /* 0x0000000000007941 */ /* 0x000fea0003800200 */
.L_x_817:
        /* <DEDUP_REMOVED lines=10> */
.L_x_794:
        /* <DEDUP_REMOVED lines=16> */
.L_x_822:
[----:B------:R-:W-:Y:S05]  /*dd40*/  BSYNC.RECONVERGENT B0 ;  /* 0x0000000000007941 */ /* 0x000fea0003800200 */
.L_x_821:
        /* <DEDUP_REMOVED lines=11> */
.L_x_824:
[----:B------:R-:W2:Y:S04]  /*de00*/  LDG.E.STRONG.GPU R5, desc[UR10][R2.64] ;  /* 0x0000000a02057981 */ /* 0x000ea8000c1ef900 */
[----:B--2---:R-:W-:Y:S01]  /*de10*/  CCTL.IVALL ;  /* 0x00000000ff00798f */ /* 0x004fe20002000000 */
[----:B------:R-:W-:Y:S05]  /*de20*/  YIELD ;  /* 0x0000000000007946 */ /* 0x000fea0003800000 */
[----:B------:R-:W-:-:S13]  /*de30*/  ISETP.NE.AND P0, PT, R5, R0, PT ;  /* 0x000000000500720c */ /* 0x000fda0003f05270 */
[----:B------:R-:W-:Y:S05]  /*de40*/  @P0 BRA `(.L_x_824) ;  /* 0xfffffffc00ec0947 */ /* 0x000fea000383ffff */
.L_x_823:
        /* <DEDUP_REMOVED lines=75> */
.L_x_827:
        /* <DEDUP_REMOVED lines=29> */
.L_x_826:
[----:B------:R-:W-:Y:S05]  /*e4d0*/  BSYNC.RECONVERGENT B0 ;  /* 0x0000000000007941 */ /* 0x000fea0003800200 */
.L_x_825:
        /* <DEDUP_REMOVED lines=10> */
.L_x_828:
        /* <DEDUP_REMOVED lines=82> */
.L_x_829:
        /* <DEDUP_REMOVED lines=14> */
.L_x_4511:


//--------------------- .text._Z35group_norm_nhwc_bwd_one_pass_kernelI11Fp16IOBf16WLi64ELi60ELi480EEv26Group_norm_nhwc_bwd_params --------------------------
	.section	.text._Z35group_norm_nhwc_bwd_one_pass_kernelI11Fp16IOBf16WLi64ELi60ELi480EEv26Group_norm_nhwc_bwd_params,"ax",@progbits
	.align	128
        .global         _Z35group_norm_nhwc_bwd_one_pass_kernelI11Fp16IOBf16WLi64ELi60ELi480EEv26Group_norm_nhwc_bwd_params
        .type           _Z35group_norm_nhwc_bwd_one_pass_kernelI11Fp16IOBf16WLi64ELi60ELi480EEv26Group_norm_nhwc_bwd_params,@function
        .size           _Z35group_norm_nhwc_bwd_one_pass_kernelI11Fp16IOBf16WLi64ELi60ELi480EEv26Group_norm_nhwc_bwd_params,(.L_x_4512 - _Z35group_norm_nhwc_bwd_one_pass_kernelI11Fp16IOBf16WLi64ELi60ELi480EEv26Group_norm_nhwc_bwd_params)
        .other          _Z35group_norm_nhwc_bwd_one_pass_kernelI11Fp16IOBf16WLi64ELi60ELi480EEv26Group_norm_nhwc_bwd_params,@"STO_CUDA_ENTRY STV_DEFAULT"
_Z35group_norm_nhwc_bwd_one_pass_kernelI11Fp16IOBf16WLi64ELi60ELi480EEv26Group_norm_nhwc_bwd_params:
.text._Z35group_norm_nhwc_bwd_one_pass_kernelI11Fp16IOBf16WLi64ELi60ELi480EEv26Group_norm_nhwc_bwd_params:
        /* <DEDUP_REMOVED lines=20> */
.L_x_861:
[----:B0-----:R-:W0:Y:S01]  /*0140*/  LDC R6, c[0x0][0x410] ;  /* 0x00010400ff067b82 */ /* 0x001e220000000800 */
[----:B-1----:R-:W1:Y:S01]  /*0150*/  S2R R60, SR_CTAID.X ;  /* 0x00000000003c7919 */ /* 0x002e620000002500 */
[----:B------:R-:W1:Y:S01]  /*0160*/  LDCU UR5, c[0x0][0x41c] ;  /* 0x00008380ff0577ac */ /* 0x000e620008000800 */
[----:B------:R-:W-:Y:S01]  /*0170*/  ISETP.LE.AND P2, PT, RZ, UR8, PT ;  /* 0x00000008ff007c0c */ /* 0x000fe2000bf43270 */
[----:B--2---:R-:W2:Y:S01]  /*0180*/  LDCU.128 UR16, c[0x0][0x400] ;  /* 0x00008000ff1077ac */ /* 0x004ea20008000c00 */
[----:B------:R-:W3:Y:S01]  /*0190*/  LDCU.64 UR6, c[0x0][0x3b8] ;  /* 0x00007700ff0677ac */ /* 0x000ee20008000a00 */
[----:B------:R-:W4:Y:S01]  /*01a0*/  LDCU.U8 UR9, c[0x0][0x414] ;  /* 0x00008280ff0977ac */ /* 0x000f220008000000 */
[----:B0-----:R-:W-:Y:S02]  /*01b0*/  IABS R5, R6 ;  /* 0x0000000600057213 */ /* 0x001fe40000000000 */
[----:B------:R-:W-:Y:S02]  /*01c0*/  ISETP.NE.AND P5, PT, R6, RZ, PT ;  /* 0x000000ff0600720c */ /* 0x000fe40003fa5270 */
[----:B------:R-:W0:Y:S01]  /*01d0*/  I2F.RP R0, R5 ;  /* 0x0000000500007306 */ /* 0x000e220000209400 */
[----:B---3--:R-:W-:Y:S01]  /*01e0*/  UIMAD.WIDE UR6, UR8, 0x8, UR6 ;  /* 0x00000008080678a5 */ /* 0x008fe2000f8e0206 */
[----:B-1----:R-:W-:-:S05]  /*01f0*/  IMAD R27, R60, UR5, R56 ;  /* 0x000000053c1b7c24 */ /* 0x002fca000f8e0238 */
[C---:B--2---:R-:W-:Y:S02]  /*0200*/  ISETP.GE.U32.AND P0, PT, R27.reuse, UR16, PT ;  /* 0x000000101b007c0c */ /* 0x044fe4000bf06070 */
[----:B------:R-:W-:Y:S02]  /*0210*/  SHF.R.S32.HI R17, RZ, 0x1f, R27 ;  /* 0x0000001fff117819 */ /* 0x000fe4000001141b */
[----:B------:R-:W-:Y:S01]  /*0220*/  IADD3 R20, PT, PT, R27, 0x10, RZ ;  /* 0x000000101b147810 */ /* 0x000fe20007ffe0ff */
[----:B0-----:R-:W0:Y:S01]  /*0230*/  MUFU.RCP R0, R0 ;  /* 0x0000000000007308 */ /* 0x001e220000001000 */
[----:B------:R-:W-:Y:S02]  /*0240*/  ISETP.GE.AND.EX P0, PT, R17, UR17, PT, P0 ;  /* 0x0000001111007c0c */ /* 0x000fe4000bf06300 */
[----:B------:R-:W-:Y:S02]  /*0250*/  SHF.R.S32.HI R21, RZ, 0x1f, R20 ;  /* 0x0000001fff157819 */ /* 0x000fe40000011414 */
[----:B------:R-:W-:-:S09]  /*0260*/  IADD3 R18, PT, PT, R27, 0x20, RZ ;  /* 0x000000201b127810 */ /* 0x000fd20007ffe0ff */
[----:B------:R-:W1:Y:S01]  /*0270*/  @!P0 LDC.64 R12, c[0x0][0x3f8] ;  /* 0x0000fe00ff0c8b82 */ /* 0x000e620000000a00 */
[----:B0-----:R-:W-:-:S04]  /*0280*/  IADD3 R2, PT, PT, R0, 0xffffffe, RZ ;  /* 0x0ffffffe00027810 */ /* 0x001fc80007ffe0ff */
[----:B------:R0:W2:Y:S03]  /*0290*/  F2I.FTZ.U32.TRUNC.NTZ R3, R2 ;  /* 0x0000000200037305 */ /* 0x0000a6000021f000 */
[----:B------:R-:W3:Y:S01]  /*02a0*/  @!P0 LDC.64 R8, c[0x0][0x3a0] ;  /* 0x0000e800ff088b82 */ /* 0x000ee20000000a00 */
[----:B0-----:R-:W-:Y:S01]  /*02b0*/  HFMA2 R2, -RZ, RZ, 0, 0 ;  /* 0x00000000ff027431 */ /* 0x001fe200000001ff */
[----:B--2---:R-:W-:-:S05]  /*02c0*/  IADD3 R4, PT, PT, RZ, -R3, RZ ;  /* 0x80000003ff047210 */ /* 0x004fca0007ffe0ff */
[----:B------:R-:W-:Y:S01]  /*02d0*/  IMAD R7, R4, R5, RZ ;  /* 0x0000000504077224 */ /* 0x000fe200078e02ff */
[----:B------:R-:W-:-:S03]  /*02e0*/  IABS R4, UR8 ;  /* 0x0000000800047c13 */ /* 0x000fc60008000000 */
[----:B------:R-:W-:Y:S01]  /*02f0*/  IMAD.HI.U32 R3, R3, R7, R2 ;  /* 0x0000000703037227 */ /* 0x000fe200078e0002 */
[----:B------:R-:W-:-:S04]  /*0300*/  LOP3.LUT R2, R6, UR8, RZ, 0x3c, !PT ;  /* 0x0000000806027c12 */ /* 0x000fc8000f8e3cff */
[----:B------:R-:W-:Y:S01]  /*0310*/  ISETP.GE.AND P3, PT, R2, RZ, PT ;  /* 0x000000ff0200720c */ /* 0x000fe20003f66270 */
[----:B------:R-:W-:Y:S01]  /*0320*/  IMAD.HI.U32 R3, R3, R4, RZ ;  /* 0x0000000403037227 */ /* 0x000fe200078e00ff */
[----:B------:R-:W-:-:S04]  /*0330*/  MOV R2, UR6 ;  /* 0x0000000600027c02 */ /* 0x000fc80008000f00 */
[----:B------:R-:W-:-:S05]  /*0340*/  IADD3 R0, PT, PT, -R3, RZ, RZ ;  /* 0x000000ff03007210 */ /* 0x000fca0007ffe1ff */
[----:B------:R-:W-:-:S05]  /*0350*/  IMAD R0, R5, R0, R4 ;  /* 0x0000000005007224 */ /* 0x000fca00078e0204 */
[----:B------:R-:W-:-:S13]  /*0360*/  ISETP.GT.U32.AND P1, PT, R5, R0, PT ;  /* 0x000000000500720c */ /* 0x000fda0003f24070 */
[-C--:B------:R-:W-:Y:S02]  /*0370*/  @!P1 IADD3 R0, PT, PT, R0, -R5.reuse, RZ ;  /* 0x8000000500009210 */ /* 0x080fe40007ffe0ff */
[----:B------:R-:W-:Y:S02]  /*0380*/  @!P1 IADD3 R3, PT, PT, R3, 0x1, RZ ;  /* 0x0000000103039810 */ /* 0x000fe40007ffe0ff */
[CC--:B------:R-:W-:Y:S02]  /*0390*/  ISETP.GE.U32.AND P6, PT, R0.reuse, R5.reuse, PT ;  /* 0x000000050000720c */ /* 0x0c0fe40003fc6070 */
[----:B------:R-:W-:Y:S02]  /*03a0*/  ISETP.GT.U32.AND P4, PT, R5, R0, PT ;  /* 0x000000000500720c */ /* 0x000fe40003f84070 */
[----:B------:R-:W-:Y:S02]  /*03b0*/  IADD3 R5, PT, PT, R0, -R5, RZ ;  /* 0x8000000500057210 */ /* 0x000fe40007ffe0ff */
[----:B------:R-:W-:-:S02]  /*03c0*/  ISETP.GE.U32.AND P1, PT, R20, UR16, PT ;  /* 0x0000001014007c0c */ /* 0x000fc4000bf26070 */
[----:B------:R-:W-:Y:S02]  /*03d0*/  SEL R0, R5, R0, !P4 ;  /* 0x0000000005007207 */ /* 0x000fe40006000000 */
[----:B------:R-:W-:Y:S02]  /*03e0*/  LOP3.LUT R5, RZ, R6, RZ, 0x33, !PT ;  /* 0x00000006ff057212 */ /* 0x000fe400078e33ff */
[----:B------:R-:W-:Y:S02]  /*03f0*/  @!P2 IADD3 R0, PT, PT, -R0, RZ, RZ ;  /* 0x000000ff0000a210 */ /* 0x000fe40007ffe1ff */
[----:B------:R-:W-:Y:S02]  /*0400*/  @P6 IADD3 R3, PT, PT, R3, 0x1, RZ ;  /* 0x0000000103036810 */ /* 0x000fe40007ffe0ff */
[----:B------:R-:W-:Y:S02]  /*0410*/  SEL R59, R5, R0, !P5 ;  /* 0x00000000053b7207 */ /* 0x000fe40006800000 */
[----:B------:R-:W-:-:S02]  /*0420*/  @!P3 IADD3 R3, PT, PT, -R3, RZ, RZ ;  /* 0x000000ff0303b210 */ /* 0x000fc40007ffe1ff */
[----:B----4-:R-:W-:Y:S01]  /*0430*/  ISETP.NE.AND P4, PT, RZ, UR9, PT ;  /* 0x00000009ff007c0c */ /* 0x010fe2000bf85270 */
[----:B------:R-:W-:Y:S01]  /*0440*/  IMAD R7, R59, 0x3c, RZ ;  /* 0x0000003c3b077824 */ /* 0x000fe200078e02ff */
[----:B------:R-:W-:Y:S02]  /*0450*/  SEL R5, R5, R3, !P5 ;  /* 0x0000000305057207 */ /* 0x000fe40006800000 */
[----:B------:R-:W-:Y:S02]  /*0460*/  MOV R3, UR7 ;  /* 0x0000000700037c02 */ /* 0x000fe40008000f00 */
[----:B------:R-:W-:Y:S02]  /*0470*/  ISETP.GE.AND.EX P1, PT, R21, UR17, PT, P1 ;  /* 0x0000001115007c0c */ /* 0x000fe4000bf26310 */
[----:B------:R-:W-:Y:S02]  /*0480*/  IADD3 R6, P3, PT, R7, R58, RZ ;  /* 0x0000003a07067210 */ /* 0x000fe40007f7e0ff */
[----:B------:R-:W2:Y:S01]  /*0490*/  LDG.E.64 R2, desc[UR12][R2.64] ;  /* 0x0000000c02027981 */ /* 0x000ea2000c1e1b00 */
[----:B------:R-:W-:-:S02]  /*04a0*/  SHF.R.S32.HI R0, RZ, 0x1f, R5 ;  /* 0x0000001fff007819 */ /* 0x000fc40000011405 */
[----:B------:R-:W0:Y:S01]  /*04b0*/  @P4 LDC.64 R14, c[0x0][0x3b0] ;  /* 0x0000ec00ff0e4b82 */ /* 0x000e220000000a00 */
[----:B------:R-:W-:Y:S02]  /*04c0*/  ISETP.GE.U32.AND P2, PT, R18, UR16, PT ;  /* 0x0000001012007c0c */ /* 0x000fe4000bf46070 */
[----:B------:R-:W-:-:S05]  /*04d0*/  SHF.R.S32.HI R19, RZ, 0x1f, R18 ;  /* 0x0000001fff137819 */ /* 0x000fca0000011412 */
[----:B------:R-:W4:Y:S01]  /*04e0*/  @!P1 LDC.64 R10, c[0x0][0x3f8] ;  /* 0x0000fe00ff0a9b82 */ /* 0x000f220000000a00 */
[----:B------:R-:W-:Y:S01]  /*04f0*/  LEA.HI.X.SX32 R7, R7, RZ, 0x1, P3 ;  /* 0x000000ff07077211 */ /* 0x000fe200018f0eff */
[----:B------:R-:W-:Y:S01]  /*0500*/  IMAD R0, R0, UR18, RZ ;  /* 0x0000001200007c24 */ /* 0x000fe2000f8e02ff */
[----:B------:R-:W-:Y:S01]  /*0510*/  ISETP.GE.AND.EX P2, PT, R19, UR17, PT, P2 ;  /* 0x0000001113007c0c */ /* 0x000fe2000bf46320 */
[----:B-1----:R-:W-:Y:S01]  /*0520*/  @!P0 IMAD R4, R17, R12, RZ ;  /* 0x0000000c11048224 */ /* 0x002fe200078e02ff */
[----:B------:R-:W-:Y:S01]  /*0530*/  LOP3.LUT R58, R61, 0xffff, RZ, 0xc0, !PT ;  /* 0x0000ffff3d3a7812 */ /* 0x000fe200078ec0ff */
[C---:B------:R-:W-:Y:S02]  /*0540*/  IMAD R45, R5.reuse, UR19, R0 ;  /* 0x00000013052d7c24 */ /* 0x040fe4000f8e0200 */
[----:B------:R-:W-:Y:S01]  /*0550*/  IMAD.WIDE.U32 R6, R5, UR18, R6 ;  /* 0x0000001205067c25 */ /* 0x000fe2000f8e0006 */
[C---:B------:R-:W-:Y:S01]  /*0560*/  IADD3 R0, PT, PT, R27.reuse, 0x30, RZ ;  /* 0x000000301b007810 */ /* 0x040fe20007ffe0ff */
[----:B------:R-:W1:Y:S02]  /*0570*/  @!P1 LDC.64 R16, c[0x0][0x3a0] ;  /* 0x0000e800ff109b82 */ /* 0x000e640000000a00 */
[----:B------:R-:W-:Y:S01]  /*0580*/  @!P0 IMAD R29, R27, R13, R4 ;  /* 0x0000000d1b1d8224 */ /* 0x000fe200078e0204 */
[----:B------:R-:W-:Y:S01]  /*0590*/  IADD3 R45, PT, PT, R7, R45, RZ ;  /* 0x0000002d072d7210 */ /* 0x000fe20007ffe0ff */
[----:B------:R-:W-:Y:S01]  /*05a0*/  IMAD R13, R59, 0x3c, R58 ;  /* 0x0000003c3b0d7824 */ /* 0x000fe200078e023a */
[----:B------:R-:W-:-:S02]  /*05b0*/  @!P0 MOV R44, R6 ;  /* 0x00000006002c8202 */ /* 0x000fc40000000f00 */
[----:B------:R-:W-:Y:S01]  /*05c0*/  ISETP.GE.U32.AND P3, PT, R0, UR16, PT ;  /* 0x0000001000007c0c */ /* 0x000fe2000bf66070 */
[----:B0-----:R-:W-:Y:S01]  /*05d0*/  @P4 IMAD.WIDE R24, R13, 0x2, R14 ;  /* 0x000000020d184825 */ /* 0x001fe200078e020e */
[----:B------:R-:W-:Y:S01]  /*05e0*/  SHF.R.S32.HI R23, RZ, 0x1f, R0 ;  /* 0x0000001fff177819 */ /* 0x000fe20000011400 */
[----:B------:R-:W0:Y:S02]  /*05f0*/  @!P2 LDC.64 R14, c[0x0][0x3f8] ;  /* 0x0000fe00ff0eab82 */ /* 0x000e240000000a00 */
[----:B------:R-:W-:Y:S01]  /*0600*/  @!P0 IMAD.WIDE.U32 R26, R27, R12, R44 ;  /* 0x0000000c1b1a8225 */ /* 0x000fe200078e002c */
[----:B------:R-:W-:Y:S01]  /*0610*/  ISETP.GE.AND.EX P3, PT, R23, UR17, PT, P3 ;  /* 0x0000001117007c0c */ /* 0x000fe2000bf66330 */
[----:B------:R-:W2:Y:S02]  /*0620*/  @P4 LDG.E.U16 R22, desc[UR12][R24.64] ;  /* 0x0000000c18164981 */ /* 0x000ea4000c1e1500 */
[----:B----4-:R-:W-:Y:S01]  /*0630*/  @!P1 IMAD R28, R21, R10, RZ ;  /* 0x0000000a151c9224 */ /* 0x010fe200078e02ff */
[----:B------:R-:W-:Y:S01]  /*0640*/  @!P0 IADD3 R21, PT, PT, R27, R29, RZ ;  /* 0x0000001d1b158210 */ /* 0x000fe20007ffe0ff */
[----:B------:R-:W4:Y:S01]  /*0650*/  @!P0 LDC.64 R4, c[0x0][0x398] ;  /* 0x0000e600ff048b82 */ /* 0x000f220000000a00 */
[C---:B------:R-:W-:Y:S01]  /*0660*/  @!P0 SHF.L.U32 R29, R26.reuse, 0x1, RZ ;  /* 0x000000011a1d8819 */ /* 0x040fe200000006ff */
[----:B------:R1:W2:Y:S01]  /*0670*/  @P4 LDG.E.U16 R12, desc[UR12][R24.64+0x2] ;  /* 0x0000020c180c4981 */ /* 0x0002a2000c1e1500 */
[----:B------:R-:W-:-:S02]  /*0680*/  @!P0 SHF.L.U64.HI R32, R26, 0x1, R21 ;  /* 0x000000011a208819 */ /* 0x000fc40000010215 */
[----:B---3--:R-:W-:Y:S01]  /*0690*/  @!P0 IADD3 R26, P5, PT, R29, R8, RZ ;  /* 0x000000081d1a8210 */ /* 0x008fe20007fbe0ff */
[----:B------:R-:W-:Y:S01]  /*06a0*/  @!P1 IMAD R31, R20, R11, R28 ;  /* 0x0000000b141f9224 */ /* 0x000fe200078e021c */
[----:B-1----:R-:W-:Y:S02]  /*06b0*/  @!P1 MOV R24, R6 ;  /* 0x0000000600189202 */ /* 0x002fe40000000f00 */
[----:B------:R-:W-:Y:S02]  /*06c0*/  @!P1 MOV R25, R45 ;  /* 0x0000002d00199202 */ /* 0x000fe40000000f00 */
[----:B------:R-:W-:Y:S02]  /*06d0*/  @!P0 IADD3.X R27, PT, PT, R32, R9, RZ, P5, !PT ;  /* 0x00000009201b8210 */ /* 0x000fe40002ffe4ff */
[----:B------:R-:W1:Y:S01]  /*06e0*/  @!P3 LDC.64 R8, c[0x0][0x3f8] ;  /* 0x0000fe00ff08bb82 */ /* 0x000e620000000a00 */
[----:B------:R-:W-:Y:S01]  /*06f0*/  @!P1 IMAD.WIDE.U32 R10, R20, R10, R24 ;  /* 0x0000000a140a9225 */ /* 0x000fe200078e0018 */
[----:B------:R-:W-:-:S04]  /*0700*/  CS2R R54, SRZ ;  /* 0x0000000000367805 */ /* 0x000fc8000001ff00 */
[----:B------:R-:W-:Y:S02]  /*0710*/  @!P1 IADD3 R11, PT, PT, R11, R31, RZ ;  /* 0x0000001f0b0b9210 */ /* 0x000fe40007ffe0ff */
[----:B------:R-:W3:Y:S01]  /*0720*/  @!P1 LDC.64 R20, c[0x0][0x398] ;  /* 0x0000e600ff149b82 */ /* 0x000ee20000000a00 */
[C---:B------:R-:W-:Y:S01]  /*0730*/  @!P1 SHF.L.U32 R31, R10.reuse, 0x1, RZ ;  /* 0x000000010a1f9819 */ /* 0x040fe200000006ff */
[----:B------:R0:W5:Y:S01]  /*0740*/  @!P0 LDG.E R55, desc[UR12][R26.64] ;  /* 0x0000000c1a378981 */ /* 0x000162000c1e1900 */
[----:B------:R-:W-:Y:S01]  /*0750*/  @!P1 SHF.L.U64.HI R30, R10, 0x1, R11 ;  /* 0x000000010a1e9819 */ /* 0x000fe2000001020b */
[----:B0-----:R-:W-:Y:S01]  /*0760*/  @!P2 IMAD R19, R19, R14, RZ ;  /* 0x0000000e1313a224 */ /* 0x001fe200078e02ff */
[----:B------:R-:W-:-:S03]  /*0770*/  @!P1 IADD3 R28, P6, PT, R31, R16, RZ ;  /* 0x000000101f1c9210 */ /* 0x000fc60007fde0ff */
[----:B------:R-:W0:Y:S01]  /*0780*/  @!P2 LDC.64 R10, c[0x0][0x3a0] ;  /* 0x0000e800ff0aab82 */ /* 0x000e220000000a00 */
[----:B------:R-:W-:Y:S02]  /*0790*/  @!P2 MOV R26, R6 ;  /* 0x00000006001aa202 */ /* 0x000fe40000000f00 */
[----:B------:R-:W-:Y:S01]  /*07a0*/  @!P2 MOV R27, R45 ;  /* 0x0000002d001ba202 */ /* 0x000fe20000000f00 */
[----:B------:R-:W-:Y:S01]  /*07b0*/  @!P2 IMAD R33, R18, R15, R19 ;  /* 0x0000000f1221a224 */ /* 0x000fe200078e0213 */
[----:B----4-:R-:W-:Y:S02]  /*07c0*/  @!P0 IADD3 R24, P5, PT, R29, R4, RZ ;  /* 0x000000041d188210 */ /* 0x010fe40007fbe0ff */
[----:B------:R-:W-:Y:S01]  /*07d0*/  @!P1 IADD3.X R29, PT, PT, R30, R17, RZ, P6, !PT ;  /* 0x000000111e1d9210 */ /* 0x000fe200037fe4ff */
[----:B------:R-:W-:Y:S01]  /*07e0*/  @!P2 IMAD.WIDE.U32 R26, R18, R14, R26 ;  /* 0x0000000e121aa225 */ /* 0x000fe200078e001a */
[----:B------:R-:W4:Y:S01]  /*07f0*/  @!P3 LDC.64 R16, c[0x0][0x398] ;  /* 0x0000e600ff10bb82 */ /* 0x000f220000000a00 */
[----:B------:R-:W-:-:S02]  /*0800*/  CS2R R50, SRZ ;  /* 0x0000000000327805 */ /* 0x000fc4000001ff00 */
[----:B------:R-:W-:Y:S01]  /*0810*/  @!P0 IADD3.X R25, PT, PT, R32, R5, RZ, P5, !PT ;  /* 0x0000000520198210 */ /* 0x000fe20002ffe4ff */
[----:B-1----:R-:W-:Y:S01]  /*0820*/  @!P3 IMAD R23, R23, R8, RZ ;  /* 0x000000081717b224 */ /* 0x002fe200078e02ff */
[----:B------:R-:W-:Y:S01]  /*0830*/  CS2R R52, SRZ ;  /* 0x0000000000347805 */ /* 0x000fe2000001ff00 */
[----:B------:R-:W5:Y:S02]  /*0840*/  @!P1 LDG.E R54, desc[UR12][R28.64] ;  /* 0x0000000c1c369981 */ /* 0x000f64000c1e1900 */
[----:B------:R-:W1:Y:S02]  /*0850*/  @!P3 LDC.64 R18, c[0x0][0x3a0] ;  /* 0x0000e800ff12bb82 */ /* 0x000e640000000a00 */
[----:B------:R3:W5:Y:S06]  /*0860*/  @!P0 LDG.E R51, desc[UR12][R24.64] ;  /* 0x0000000c18338981 */ /* 0x00076c000c1e1900 */
[----:B------:R-:W4:Y:S01]  /*0870*/  LDC.64 R14, c[0x0][0x3a8] ;  /* 0x0000ea00ff0e7b82 */ /* 0x000f220000000a00 */
[----:B---3--:R-:W-:-:S02]  /*0880*/  @!P3 MOV R24, R6 ;  /* 0x000000060018b202 */ /* 0x008fc40000000f00 */
[----:B------:R-:W-:Y:S01]  /*0890*/  @!P3 MOV R25, R45 ;  /* 0x0000002d0019b202 */ /* 0x000fe20000000f00 */
[C---:B------:R-:W-:Y:S01]  /*08a0*/  @!P3 IMAD R23, R0.reuse, R9, R23 ;  /* 0x000000090017b224 */ /* 0x040fe200078e0217 */
[----:B------:R-:W-:Y:S02]  /*08b0*/  @!P1 IADD3 R20, P0, PT, R31, R20, RZ ;  /* 0x000000141f149210 */ /* 0x000fe40007f1e0ff */
[----:B------:R-:W-:Y:S02]  /*08c0*/  CS2R R48, SRZ ;  /* 0x0000000000307805 */ /* 0x000fe4000001ff00 */
[----:B------:R-:W-:Y:S01]  /*08d0*/  @!P2 IADD3 R31, PT, PT, R27, R33, RZ ;  /* 0x000000211b1fa210 */ /* 0x000fe20007ffe0ff */
[----:B------:R-:W-:Y:S01]  /*08e0*/  @!P3 IMAD.WIDE.U32 R8, R0, R8, R24 ;  /* 0x000000080008b225 */ /* 0x000fe200078e0018 */
[----:B------:R-:W-:Y:S01]  /*08f0*/  @!P2 SHF.L.U32 R27, R26, 0x1, RZ ;  /* 0x000000011a1ba819 */ /* 0x000fe200000006ff */
[----:B------:R-:W3:Y:S01]  /*0900*/  @!P2 LDC.64 R4, c[0x0][0x398] ;  /* 0x0000e600ff04ab82 */ /* 0x000ee20000000a00 */
[----:B------:R-:W-:-:S02]  /*0910*/  @!P1 IADD3.X R21, PT, PT, R30, R21, RZ, P0, !PT ;  /* 0x000000151e159210 */ /* 0x000fc400007fe4ff */
[----:B------:R-:W-:Y:S02]  /*0920*/  @!P2 SHF.L.U64.HI R26, R26, 0x1, R31 ;  /* 0x000000011a1aa819 */ /* 0x000fe4000001021f */
[----:B0-----:R-:W-:Y:S01]  /*0930*/  @!P2 IADD3 R10, P0, PT, R27, R10, RZ ;  /* 0x0000000a1b0aa210 */ /* 0x001fe20007f1e0ff */
[----:B------:R-:W5:Y:S01]  /*0940*/  @!P1 LDG.E R50, desc[UR12][R20.64] ;  /* 0x0000000c14329981 */ /* 0x000f62000c1e1900 */
[----:B------:R-:W-:Y:S02]  /*0950*/  @!P3 IADD3 R23, PT, PT, R9, R23, RZ ;  /* 0x000000170917b210 */ /* 0x000fe40007ffe0ff */
[----:B------:R-:W-:Y:S02]  /*0960*/  @!P3 SHF.L.U32 R9, R8, 0x1, RZ ;  /* 0x000000010809b819 */ /* 0x000fe400000006ff */
[----:B------:R-:W-:Y:S01]  /*0970*/  @!P2 IADD3.X R11, PT, PT, R26, R11, RZ, P0, !PT ;  /* 0x0000000b1a0ba210 */ /* 0x000fe200007fe4ff */
[----:B----4-:R-:W-:Y:S01]  /*0980*/  IMAD.WIDE R14, R13, 0x2, R14 ;  /* 0x000000020d0e7825 */ /* 0x010fe200078e020e */
[----:B------:R-:W-:-:S02]  /*0990*/  @!P3 SHF.L.U64.HI R8, R8, 0x1, R23 ;  /* 0x000000010808b819 */ /* 0x000fc40000010217 */
[C---:B-1----:R-:W-:Y:S01]  /*09a0*/  @!P3 IADD3 R18, P1, PT, R9.reuse, R18, RZ ;  /* 0x000000120912b210 */ /* 0x042fe20007f3e0ff */
[----:B------:R-:W5:Y:S01]  /*09b0*/  @!P2 LDG.E R53, desc[UR12][R10.64] ;  /* 0x0000000c0a35a981 */ /* 0x000f62000c1e1900 */
[----:B------:R-:W-:Y:S02]  /*09c0*/  @!P3 IADD3 R16, P5, PT, R9, R16, RZ ;  /* 0x000000100910b210 */ /* 0x000fe40007fbe0ff */
[C---:B------:R-:W-:Y:S01]  /*09d0*/  @!P3 IADD3.X R19, PT, PT, R8.reuse, R19, RZ, P1, !PT ;  /* 0x000000130813b210 */ /* 0x040fe20000ffe4ff */
[----:B------:R-:W4:Y:S01]  /*09e0*/  LDG.E.U16 R9, desc[UR12][R14.64] ;  /* 0x0000000c0e097981 */ /* 0x000f22000c1e1500 */
[----:B------:R-:W-:-:S03]  /*09f0*/  @!P3 IADD3.X R17, PT, PT, R8, R17, RZ, P5, !PT ;  /* 0x000000110811b210 */ /* 0x000fc60002ffe4ff */
[----:B------:R-:W5:Y:S04]  /*0a00*/  @!P3 LDG.E R52, desc[UR12][R18.64] ;  /* 0x0000000c1234b981 */ /* 0x000f68000c1e1900 */
[----:B------:R-:W4:Y:S04]  /*0a10*/  LDG.E.U16 R10, desc[UR12][R14.64+0x2] ;  /* 0x0000020c0e0a7981 */ /* 0x000f28000c1e1500 */
[----:B------:R-:W5:Y:S01]  /*0a20*/  @!P3 LDG.E R48, desc[UR12][R16.64] ;  /* 0x0000000c1030b981 */ /* 0x000f62000c1e1900 */
[----:B---3--:R-:W-:-:S04]  /*0a30*/  @!P2 IADD3 R4, P0, PT, R27, R4, RZ ;  /* 0x000000041b04a210 */ /* 0x008fc80007f1e0ff */
[----:B------:R-:W-:Y:S01]  /*0a40*/  @!P2 IADD3.X R5, PT, PT, R26, R5, RZ, P0, !PT ;  /* 0x000000051a05a210 */ /* 0x000fe200007fe4ff */
[----:B------:R-:W-:-:S04]  /*0a50*/  UISETP.NE.AND UP1, UPT, UR9, URZ, UPT ;  /* 0x000000ff0900728c */ /* 0x000fc8000bf25270 */
[----:B------:R0:W5:Y:S01]  /*0a60*/  @!P2 LDG.E R49, desc[UR12][R4.64] ;  /* 0x0000000c0431a981 */ /* 0x000162000c1e1900 */
[----:B------:R-:W-:Y:S01]  /*0a70*/  UMOV UR9, 0x3f800000 ;  /* 0x3f80000000097882 */ /* 0x000fe20000000000 */
[----:B0-----:R-:W-:Y:S01]  /*0a80*/  HFMA2 R5, -RZ, RZ, 0, 0 ;  /* 0x00000000ff057431 */ /* 0x001fe200000001ff */
[----:B--2---:R-:W-:-:S13]  /*0a90*/  R2UR UR14, R2 ;  /* 0x00000000020e72ca */ /* 0x004fda00000e0000 */
        /* <DEDUP_REMOVED lines=8> */
[----:B------:R-:W-:Y:S02]  /*0b20*/  MOV R0, RZ ;  /* 0x000000ff00007202 */ /* 0x000fe40000000f00 */
[----:B------:R-:W-:Y:S02]  /*0b30*/  @P4 SHF.L.U32 R5, R22, 0x10, RZ ;  /* 0x0000001016054819 */ /* 0x000fe400000006ff */
[----:B------:R-:W-:Y:S02]  /*0b40*/  @P4 SHF.L.U32 R0, R12, 0x10, RZ ;  /* 0x000000100c004819 */ /* 0x000fe400000006ff */
[----:B0-----:R-:W-:-:S13]  /*0b50*/  @P0 R2UR UR5, R8 ;  /* 0x00000000080502ca */ /* 0x001fda00000e0000 */
[----:B------:R-:W-:Y:S01]  /*0b60*/  @UP0 UMOV UR9, UR5 ;  /* 0x0000000500090c82 */ /* 0x000fe20008000000 */
[----:B----4-:R-:W-:Y:S02]  /*0b70*/  SHF.L.U32 R2, R9, 0x10, RZ ;  /* 0x0000001009027819 */ /* 0x010fe400000006ff */
[----:B------:R-:W-:Y:S01]  /*0b80*/  SHF.L.U32 R3, R10, 0x10, RZ ;  /* 0x000000100a037819 */ /* 0x000fe200000006ff */
[----:B------:R-:W-:Y:S06]  /*0b90*/  BRA.U UP1, `(.L_x_831) ;  /* 0x0000000501247547 */ /* 0x000fec000b800000 */
        /* <DEDUP_REMOVED lines=73> */
.L_x_831:
[--C-:B-----5:R-:W-:Y:S02]  /*1030*/  HADD2.F32 R4, -RZ, R55.reuse.H0_H0 ;  /* 0x20000037ff047230 */ /* 0x120fe40000004100 */
[----:B------:R-:W-:Y:S02]  /*1040*/  HADD2.F32 R8, -RZ, R55.H1_H1 ;  /* 0x30000037ff087230 */ /* 0x000fe40000004100 */
[--C-:B------:R-:W-:Y:S02]  /*1050*/  HADD2.F32 R10, -RZ, R54.reuse.H0_H0 ;  /* 0x20000036ff0a7230 */ /* 0x100fe40000004100 */
[----:B------:R-:W-:Y:S01]  /*1060*/  FADD.FTZ R4, R4, -UR14 ;  /* 0x8000000e04047e21 */ /* 0x000fe20008010000 */
[----:B------:R-:W-:Y:S02]  /*1070*/  HADD2.F32 R11, -RZ, R54.H1_H1 ;  /* 0x30000036ff0b7230 */ /* 0x000fe40000004100 */
[----:B------:R-:W-:Y:S01]  /*1080*/  FADD.FTZ R9, R8, -UR14 ;  /* 0x8000000e08097e21 */ /* 0x000fe20008010000 */
[----:B------:R-:W-:-:S02]  /*1090*/  HADD2.F32 R12, -RZ, R53.H0_H0 ;  /* 0x20000035ff0c7230 */ /* 0x000fc40000004100 */
[----:B------:R-:W-:Y:S01]  /*10a0*/  FADD.FTZ R10, R10, -UR14 ;  /* 0x8000000e0a0a7e21 */ /* 0x000fe20008010000 */
[----:B------:R-:W-:Y:S01]  /*10b0*/  FMUL.FTZ R8, R4, UR9 ;  /* 0x0000000904087c20 */ /* 0x000fe20008410000 */
[----:B------:R-:W-:Y:S01]  /*10c0*/  FMUL.FTZ R4, R9, UR9 ;  /* 0x0000000909047c20 */ /* 0x000fe20008410000 */
[----:B------:R-:W-:Y:S02]  /*10d0*/  HADD2.F32 R14, -RZ, R52.H0_H0 ;  /* 0x20000034ff0e7230 */ /* 0x000fe40000004100 */
[----:B------:R-:W-:Y:S01]  /*10e0*/  FMUL.FTZ R10, R10, UR9 ;  /* 0x000000090a0a7c20 */ /* 0x000fe20008410000 */
[C-C-:B------:R-:W-:Y:S01]  /*10f0*/  FFMA.FTZ R24, R2.reuse, R8, R5.reuse ;  /* 0x0000000802187223 */ /* 0x140fe20000010005 */
[----:B------:R-:W-:Y:S01]  /*1100*/  FFMA.FTZ R21, R3, R4, R0 ;  /* 0x0000000403157223 */ /* 0x000fe20000010000 */
[----:B------:R-:W-:Y:S01]  /*1110*/  FADD.FTZ R15, R11, -UR14 ;  /* 0x8000000e0b0f7e21 */ /* 0x000fe20008010000 */
[----:B------:R-:W-:Y:S01]  /*1120*/  FFMA.FTZ R19, R2, R10, R5 ;  /* 0x0000000a02137223 */ /* 0x000fe20000010005 */
[----:B------:R-:W-:Y:S01]  /*1130*/  FADD.FTZ R12, R12, -UR14 ;  /* 0x8000000e0c0c7e21 */ /* 0x000fe20008010000 */
[----:B------:R-:W-:Y:S01]  /*1140*/  FMUL.FTZ R11, R24, -1.4426950216293334961 ;  /* 0xbfb8aa3b180b7820 */ /* 0x000fe20000410000 */
[----:B------:R-:W-:Y:S01]  /*1150*/  FADD.FTZ R17, R14, -UR14 ;  /* 0x8000000e0e117e21 */ /* 0x000fe20008010000 */
[----:B------:R-:W-:Y:S01]  /*1160*/  FMUL.FTZ R18, R21, -1.4426950216293334961 ;  /* 0xbfb8aa3b15127820 */ /* 0x000fe20000410000 */
[----:B------:R-:W-:-:S02]  /*1170*/  HADD2.F32 R13, -RZ, R53.H1_H1 ;  /* 0x30000035ff0d7230 */ /* 0x000fc40000004100 */
[----:B------:R-:W-:Y:S01]  /*1180*/  FMUL.FTZ R23, R19, -1.4426950216293334961 ;  /* 0xbfb8aa3b13177820 */ /* 0x000fe20000410000 */
[----:B------:R-:W-:Y:S01]  /*1190*/  FMUL.FTZ R15, R15, UR9 ;  /* 0x000000090f0f7c20 */ /* 0x000fe20008410000 */
[----:B------:R0:W1:Y:S01]  /*11a0*/  MUFU.EX2 R22, R11 ;  /* 0x0000000b00167308 */ /* 0x0000620000000800 */
[----:B------:R-:W-:Y:S01]  /*11b0*/  FMUL.FTZ R14, R12, UR9 ;  /* 0x000000090c0e7c20 */ /* 0x000fe20008410000 */
[----:B------:R-:W-:Y:S02]  /*11c0*/  HADD2.F32 R16, -RZ, R52.H1_H1 ;  /* 0x30000034ff107230 */ /* 0x000fe40000004100 */
[----:B------:R-:W-:Y:S01]  /*11d0*/  FMUL.FTZ R12, R17, UR9 ;  /* 0x00000009110c7c20 */ /* 0x000fe20008410000 */
[----:B------:R2:W3:Y:S01]  /*11e0*/  MUFU.EX2 R25, R18 ;  /* 0x0000001200197308 */ /* 0x0004e20000000800 */
[----:B------:R-:W-:Y:S01]  /*11f0*/  FADD.FTZ R13, R13, -UR14 ;  /* 0x8000000e0d0d7e21 */ /* 0x000fe20008010000 */
[--C-:B------:R-:W-:Y:S01]  /*1200*/  FFMA.FTZ R20, R3, R15, R0.reuse ;  /* 0x0000000f03147223 */ /* 0x100fe20000010000 */
[C-C-:B------:R-:W-:Y:S01]  /*1210*/  FFMA.FTZ R9, R2.reuse, R14, R5.reuse ;  /* 0x0000000e02097223 */ /* 0x140fe20000010005 */
[----:B------:R-:W4:Y:S01]  /*1220*/  MUFU.EX2 R26, R23 ;  /* 0x00000017001a7308 */ /* 0x000f220000000800 */
[----:B------:R-:W-:Y:S01]  /*1230*/  FFMA.FTZ R17, R2, R12, R5 ;  /* 0x0000000c02117223 */ /* 0x000fe20000010005 */
[----:B------:R-:W-:Y:S01]  /*1240*/  FADD.FTZ R27, R16, -UR14 ;  /* 0x8000000e101b7e21 */ /* 0x000fe20008010000 */
[----:B------:R-:W-:Y:S01]  /*1250*/  FMUL.FTZ R13, R13, UR9 ;  /* 0x000000090d0d7c20 */ /* 0x000fe20008410000 */
[----:B------:R-:W-:Y:S01]  /*1260*/  FMUL.FTZ R28, R20, -1.4426950216293334961 ;  /* 0xbfb8aa3b141c7820 */ /* 0x000fe20000410000 */
[----:B------:R-:W-:Y:S01]  /*1270*/  FMUL.FTZ R29, R9, -1.4426950216293334961 ;  /* 0xbfb8aa3b091d7820 */ /* 0x000fe20000410000 */
[----:B------:R-:W-:Y:S01]  /*1280*/  FMUL.FTZ R34, R17, -1.4426950216293334961 ;  /* 0xbfb8aa3b11227820 */ /* 0x000fe20000410000 */
[----:B0-----:R-:W-:Y:S01]  /*1290*/  FMUL.FTZ R11, R27, UR9 ;  /* 0x000000091b0b7c20 */ /* 0x001fe20008410000 */
[C-C-:B------:R-:W-:Y:S01]  /*12a0*/  FFMA.FTZ R16, R3.reuse, R13, R0.reuse ;  /* 0x0000000d03107223 */ /* 0x140fe20000010000 */
[----:B------:R-:W0:Y:S01]  /*12b0*/  MUFU.EX2 R30, R29 ;  /* 0x0000001d001e7308 */ /* 0x000e220000000800 */
[----:B-1----:R-:W-:Y:S01]  /*12c0*/  FADD.FTZ R22, R22, 1 ;  /* 0x3f80000016167421 */ /* 0x002fe20000010000 */
[----:B--2---:R-:W-:Y:S01]  /*12d0*/  FFMA.FTZ R18, R3, R11, R0 ;  /* 0x0000000b03127223 */ /* 0x004fe20000010000 */
[----:B------:R-:W-:Y:S01]  /*12e0*/  FMUL.FTZ R33, R16, -1.4426950216293334961 ;  /* 0xbfb8aa3b10217820 */ /* 0x000fe20000410000 */
[----:B------:R-:W1:Y:S01]  /*12f0*/  MUFU.EX2 R28, R28 ;  /* 0x0000001c001c7308 */ /* 0x000e620000000800 */
[----:B---3--:R-:W-:Y:S01]  /*1300*/  FADD.FTZ R32, R25, 1 ;  /* 0x3f80000019207421 */ /* 0x008fe20000010000 */
[----:B----4-:R-:W-:Y:S01]  /*1310*/  FADD.FTZ R31, R26, 1 ;  /* 0x3f8000001a1f7421 */ /* 0x010fe20000010000 */
[----:B------:R-:W-:Y:S01]  /*1320*/  FMUL.FTZ R27, R18, -1.4426950216293334961 ;  /* 0xbfb8aa3b121b7820 */ /* 0x000fe20000410000 */
[----:B------:R-:W2:Y:S01]  /*1330*/  MUFU.EX2 R34, R34 ;  /* 0x0000002200227308 */ /* 0x000ea20000000800 */
[----:B------:R-:W-:-:S02]  /*1340*/  HADD2.F32 R37, -RZ, R51.H1_H1 ;  /* 0x30000033ff257230 */ /* 0x000fc40000004100 */
[----:B------:R-:W-:Y:S01]  /*1350*/  HADD2.F32 R36, -RZ, R50.H1_H1 ;  /* 0x30000032ff247230 */ /* 0x000fe20000004100 */
[----:B------:R2:W3:Y:S01]  /*1360*/  MUFU.RCP R23, R22 ;  /* 0x0000001600177308 */ /* 0x0004e20000001000 */
[----:B0-----:R-:W-:Y:S01]  /*1370*/  FADD.FTZ R25, R30, 1 ;  /* 0x3f8000001e197421 */ /* 0x001fe20000010000 */
[----:B------:R-:W-:Y:S02]  /*1380*/  HADD2.F32 R30, -RZ, R51.H0_H0 ;  /* 0x20000033ff1e7230 */ /* 0x000fe40000004100 */
[----:B-1----:R-:W-:-:S04]  /*1390*/  FADD.FTZ R28, R28, 1 ;  /* 0x3f8000001c1c7421 */ /* 0x002fc80000010000 */
[----:B------:R-:W0:Y:S01]  /*13a0*/  MUFU.EX2 R33, R33 ;  /* 0x0000002100217308 */ /* 0x000e220000000800 */
[----:B--2---:R-:W-:-:S03]  /*13b0*/  FADD.FTZ R22, R34, 1 ;  /* 0x3f80000022167421 */ /* 0x004fc60000010000 */
[----:B------:R-:W-:Y:S08]  /*13c0*/  MUFU.RCP R32, R32 ;  /* 0x0000002000207308 */ /* 0x000ff00000001000 */
[----:B------:R-:W1:Y:S01]  /*13d0*/  MUFU.RCP R31, R31 ;  /* 0x0000001f001f7308 */ /* 0x000e620000001000 */
[----:B0-----:R-:W-:Y:S01]  /*13e0*/  FADD.FTZ R26, R33, 1 ;  /* 0x3f800000211a7421 */ /* 0x001fe20000010000 */
[----:B---3--:R-:W-:Y:S01]  /*13f0*/  FADD.FTZ R33, -R23, 1 ;  /* 0x3f80000017217421 */ /* 0x008fe20000010100 */
[----:B------:R-:W-:-:S03]  /*1400*/  FMUL.FTZ R23, R30, R23 ;  /* 0x000000171e177220 */ /* 0x000fc60000410000 */
[----:B------:R-:W-:Y:S02]  /*1410*/  FFMA.FTZ R30, R24, R33, 1 ;  /* 0x3f800000181e7423 */ /* 0x000fe40000010021 */
[----:B------:R-:W0:Y:S01]  /*1420*/  MUFU.EX2 R27, R27 ;  /* 0x0000001b001b7308 */ /* 0x000e220000000800 */
[----:B------:R-:W-:Y:S02]  /*1430*/  HADD2.F32 R24, -RZ, R50.H0_H0 ;  /* 0x20000032ff187230 */ /* 0x000fe40000004100 */
[----:B------:R-:W-:Y:S01]  /*1440*/  FMUL.FTZ R23, R23, R30 ;  /* 0x0000001e17177220 */ /* 0x000fe20000410000 */
[----:B------:R2:W3:Y:S01]  /*1450*/  MUFU.RCP R29, R28 ;  /* 0x0000001c001d7308 */ /* 0x0004e20000001000 */
[----:B-1----:R-:W-:-:S07]  /*1460*/  FADD.FTZ R34, -R31, 1 ;  /* 0x3f8000001f227421 */ /* 0x002fce0000010100 */
[----:B------:R-:W1:Y:S01]  /*1470*/  MUFU.RCP R25, R25 ;  /* 0x0000001900197308 */ /* 0x000e620000001000 */
[----:B--2---:R-:W-:Y:S01]  /*1480*/  FMUL.FTZ R28, R37, R32 ;  /* 0x00000020251c7220 */ /* 0x004fe20000410000 */
[----:B0-----:R-:W-:Y:S01]  /*1490*/  FADD.FTZ R35, R27, 1 ;  /* 0x3f8000001b237421 */ /* 0x001fe20000010000 */
[----:B------:R-:W-:Y:S01]  /*14a0*/  FADD.FTZ R32, -R32, 1 ;  /* 0x3f80000020207421 */ /* 0x000fe20000010100 */
[----:B------:R-:W-:Y:S02]  /*14b0*/  HADD2.F32 R37, -RZ, R48.H0_H0 ;  /* 0x20000030ff257230 */ /* 0x000fe40000004100 */
[----:B------:R-:W-:Y:S01]  /*14c0*/  FMUL.FTZ R27, R24, R31 ;  /* 0x0000001f181b7220 */ /* 0x000fe20000410000 */
[----:B------:R-:W-:Y:S01]  /*14d0*/  FFMA.FTZ R21, R21, R32, 1 ;  /* 0x3f80000015157423 */ /* 0x000fe20000010020 */
[----:B------:R-:W0:Y:S01]  /*14e0*/  MUFU.RCP R22, R22 ;  /* 0x0000001600167308 */ /* 0x000e220000001000 */
[----:B------:R-:W-:Y:S01]  /*14f0*/  FFMA.FTZ R32, R19, R34, 1 ;  /* 0x3f80000013207423 */ /* 0x000fe20000010022 */
[----:B------:R-:W-:-:S02]  /*1500*/  HADD2.F32 R34, -RZ, R49.H0_H0 ;  /* 0x20000031ff227230 */ /* 0x000fc40000004100 */
[----:B---3--:R-:W-:Y:S01]  /*1510*/  FADD.FTZ R31, -R29, 1 ;  /* 0x3f8000001d1f7421 */ /* 0x008fe20000010100 */
[----:B------:R-:W-:Y:S01]  /*1520*/  FMUL.FTZ R24, R36, R29 ;  /* 0x0000001d24187220 */ /* 0x000fe20000410000 */
[----:B------:R-:W-:Y:S02]  /*1530*/  HADD2.F32 R29, -RZ, R49.H1_H1 ;  /* 0x30000031ff1d7230 */ /* 0x000fe40000004100 */
[----:B------:R-:W-:Y:S01]  /*1540*/  FMUL.FTZ R28, R28, R21 ;  /* 0x000000151c1c7220 */ /* 0x000fe20000410000 */
[----:B------:R-:W-:Y:S01]  /*1550*/  FFMA.FTZ R31, R20, R31, 1 ;  /* 0x3f800000141f7423 */ /* 0x000fe2000001001f */
[----:B------:R-:W2:Y:S01]  /*1560*/  MUFU.RCP R26, R26 ;  /* 0x0000001a001a7308 */ /* 0x000ea20000001000 */
[----:B------:R-:W-:Y:S02]  /*1570*/  HADD2.F32 R20, -RZ, R48.H1_H1 ;  /* 0x30000030ff147230 */ /* 0x000fe40000004100 */
[----:B-1----:R-:W-:Y:S01]  /*1580*/  FMUL.FTZ R19, R34, R25 ;  /* 0x0000001922137220 */ /* 0x002fe20000410000 */
[----:B------:R-:W-:Y:S01]  /*1590*/  FADD.FTZ R34, -R25, 1 ;  /* 0x3f80000019227421 */ /* 0x000fe20000010100 */
[----:B------:R-:W-:Y:S01]  /*15a0*/  FMUL.FTZ R32, R27, R32 ;  /* 0x000000201b207220 */ /* 0x000fe20000410000 */
[----:B------:R-:W-:Y:S01]  /*15b0*/  FFMA.FTZ R21, R8, R23, RZ ;  /* 0x0000001708157223 */ /* 0x000fe200000100ff */
[----:B------:R-:W-:Y:S01]  /*15c0*/  FMUL.FTZ R24, R24, R31 ;  /* 0x0000001f18187220 */ /* 0x000fe20000410000 */
[----:B------:R-:W-:Y:S01]  /*15d0*/  FFMA.FTZ R34, R9, R34, 1 ;  /* 0x3f80000009227423 */ /* 0x000fe20000010022 */
[----:B------:R2:W1:Y:S01]  /*15e0*/  MUFU.RCP R33, R35 ;  /* 0x0000002300217308 */ /* 0x0004620000001000 */
[----:B------:R-:W-:Y:S01]  /*15f0*/  FMUL.FTZ R9, R2, R23 ;  /* 0x0000001702097220 */ /* 0x000fe20000410000 */
[----:B0-----:R-:W-:Y:S01]  /*1600*/  FMUL.FTZ R25, R37, R22 ;  /* 0x0000001625197220 */ /* 0x001fe20000410000 */
[----:B------:R-:W-:Y:S01]  /*1610*/  FADD.FTZ R22, -R22, 1 ;  /* 0x3f80000016167421 */ /* 0x000fe20000010100 */
[----:B------:R-:W-:Y:S01]  /*1620*/  FADD.FTZ R23, RZ, R23 ;  /* 0x00000017ff177221 */ /* 0x000fe20000010000 */
[----:B------:R-:W-:Y:S01]  /*1630*/  FFMA.FTZ R27, R8, R9, RZ ;  /* 0x00000009081b7223 */ /* 0x000fe200000100ff */
[----:B------:R-:W-:Y:S01]  /*1640*/  FADD.FTZ R8, RZ, R9 ;  /* 0x00000009ff087221 */ /* 0x000fe20000010000 */
[----:B------:R-:W-:Y:S01]  /*1650*/  FFMA.FTZ R22, R17, R22, 1 ;  /* 0x3f80000011167423 */ /* 0x000fe20000010016 */
[----:B------:R-:W-:Y:S01]  /*1660*/  FMUL.FTZ R19, R19, R34 ;  /* 0x0000002213137220 */ /* 0x000fe20000410000 */
[----:B------:R-:W-:Y:S01]  /*1670*/  FADD.FTZ R9, RZ, R28 ;  /* 0x0000001cff097221 */ /* 0x000fe20000010000 */
[----:B--2---:R-:W-:Y:S01]  /*1680*/  FADD.FTZ R35, -R26, 1 ;  /* 0x3f8000001a237421 */ /* 0x004fe20000010100 */
[----:B------:R-:W-:Y:S01]  /*1690*/  FMUL.FTZ R17, R25, R22 ;  /* 0x0000001619117220 */ /* 0x000fe20000410000 */
[----:B------:R-:W-:Y:S01]  /*16a0*/  FMUL.FTZ R25, R3, R28 ;  /* 0x0000001c03197220 */ /* 0x000fe20000410000 */
[----:B------:R-:W-:Y:S01]  /*16b0*/  FMUL.FTZ R29, R29, R26 ;  /* 0x0000001a1d1d7220 */ /* 0x000fe20000410000 */
[----:B------:R-:W-:Y:S01]  /*16c0*/  FFMA.FTZ R16, R16, R35, 1 ;  /* 0x3f80000010107423 */ /* 0x000fe20000010023 */
[----:B------:R-:W-:Y:S01]  /*16d0*/  FMUL.FTZ R22, R2, R32 ;  /* 0x0000002002167220 */ /* 0x000fe20000410000 */
[----:B------:R-:W-:Y:S01]  /*16e0*/  FFMA.FTZ R27, R4, R25, R27 ;  /* 0x00000019041b7223 */ /* 0x000fe2000001001b */
[----:B------:R-:W-:Y:S01]  /*16f0*/  FADD.FTZ R8, R25, R8 ;  /* 0x0000000819087221 */ /* 0x000fe20000010000 */
[----:B-1----:R-:W-:Y:S01]  /*1700*/  FMUL.FTZ R20, R20, R33 ;  /* 0x0000002114147220 */ /* 0x002fe20000410000 */
[----:B------:R-:W-:Y:S01]  /*1710*/  FADD.FTZ R33, -R33, 1 ;  /* 0x3f80000021217421 */ /* 0x000fe20000010100 */
[----:B------:R-:W-:Y:S01]  /*1720*/  FFMA.FTZ R27, R10, R22, R27 ;  /* 0x000000160a1b7223 */ /* 0x000fe2000001001b */
[----:B------:R-:W-:Y:S01]  /*1730*/  FFMA.FTZ R4, R4, R28, RZ ;  /* 0x0000001c04047223 */ /* 0x000fe200000100ff */
[----:B------:R-:W-:Y:S01]  /*1740*/  FADD.FTZ R9, R9, R24 ;  /* 0x0000001809097221 */ /* 0x000fe20000010000 */
[----:B------:R-:W-:Y:S01]  /*1750*/  FFMA.FTZ R33, R18, R33, 1 ;  /* 0x3f80000012217423 */ /* 0x000fe20000010021 */
[----:B------:R-:W-:Y:S01]  /*1760*/  FMUL.FTZ R18, R29, R16 ;  /* 0x000000101d127220 */ /* 0x000fe20000410000 */
[----:B------:R-:W-:-:S02]  /*1770*/  FFMA.FTZ R4, R15, R24, R4 ;  /* 0x000000180f047223 */ /* 0x000fc40000010004 */
[----:B------:R-:W-:Y:S01]  /*1780*/  FMUL.FTZ R16, R20, R33 ;  /* 0x0000002114107220 */ /* 0x000fe20000410000 */
[----:B------:R-:W-:Y:S01]  /*1790*/  FADD.FTZ R20, R23, R32 ;  /* 0x0000002017147221 */ /* 0x000fe20000010000 */
[----:B------:R-:W-:Y:S01]  /*17a0*/  FFMA.FTZ R32, R10, R32, R21 ;  /* 0x000000200a207223 */ /* 0x000fe20000010015 */
[----:B------:R-:W-:Y:S01]  /*17b0*/  FMUL.FTZ R10, R3, R24 ;  /* 0x00000018030a7220 */ /* 0x000fe20000410000 */
[----:B------:R-:W-:Y:S01]  /*17c0*/  FADD.FTZ R21, R8, R22 ;  /* 0x0000001608157221 */ /* 0x000fe20000010000 */
[-C--:B------:R-:W-:Y:S01]  /*17d0*/  FMUL.FTZ R8, R2, R19.reuse ;  /* 0x0000001302087220 */ /* 0x080fe20000410000 */
        /* <DEDUP_REMOVED lines=8> */
[----:B------:R-:W-:Y:S01]  /*1860*/  FADD.FTZ R20, R20, R19 ;  /* 0x0000001314147221 */ /* 0x000fe20000010000 */
[----:B------:R-:W-:Y:S01]  /*1870*/  FFMA.FTZ R21, R13, R10, R22 ;  /* 0x0000000a0d157223 */ /* 0x000fe20000010016 */
[----:B------:R-:W-:Y:S01]  /*1880*/  FADD.FTZ R23, R10, R23 ;  /* 0x000000170a177221 */ /* 0x000fe20000010000 */
[----:B------:R-:W-:Y:S01]  /*1890*/  FMUL.FTZ R10, R3, R16 ;  /* 0x00000010030a7220 */ /* 0x000fe20000410000 */
[----:B------:R-:W-:Y:S01]  /*18a0*/  FADD.FTZ R13, R9, R18 ;  /* 0x00000012090d7221 */ /* 0x000fe20000010000 */
[C---:B------:R-:W-:Y:S01]  /*18b0*/  FFMA.FTZ R14, R12.reuse, R8, R21 ;  /* 0x000000080c0e7223 */ /* 0x040fe20000010015 */
[----:B------:R-:W-:Y:S01]  /*18c0*/  FADD.FTZ R23, R23, R8 ;  /* 0x0000000817177221 */ /* 0x000fe20000010000 */
[C---:B------:R-:W-:Y:S01]  /*18d0*/  FFMA.FTZ R9, R11.reuse, R16, R4 ;  /* 0x000000100b097223 */ /* 0x040fe20000010004 */
[----:B------:R-:W-:Y:S01]  /*18e0*/  FFMA.FTZ R8, R12, R17, R15 ;  /* 0x000000110c087223 */ /* 0x000fe2000001000f */
[----:B------:R-:W-:Y:S01]  /*18f0*/  FFMA.FTZ R19, R11, R10, R14 ;  /* 0x0000000a0b137223 */ /* 0x000fe2000001000e */
[----:B------:R-:W-:Y:S01]  /*1900*/  FADD.FTZ R18, R10, R23 ;  /* 0x000000170a127221 */ /* 0x000fe20000010000 */
[----:B------:R-:W-:Y:S01]  /*1910*/  FADD.FTZ R10, R20, R17 ;  /* 0x00000011140a7221 */ /* 0x000fe20000010000 */
[----:B------:R-:W-:-:S07]  /*1920*/  FADD.FTZ R11, R13, R16 ;  /* 0x000000100d0b7221 */ /* 0x000fce0000010000 */
.L_x_832:
        /* <DEDUP_REMOVED lines=48> */
.L_x_834:
[----:B------:R-:W-:Y:S05]  /*1c30*/  BSYNC.RECONVERGENT B0 ;  /* 0x0000000000007941 */ /* 0x000fea0003800200 */
.L_x_833:
        /* <DEDUP_REMOVED lines=40> */
.L_x_836:
[----:B------:R-:W-:Y:S05]  /*1ec0*/  BSYNC.RECONVERGENT B0 ;  /* 0x0000000000007941 */ /* 0x000fea0003800200 */
.L_x_835:
        /* <DEDUP_REMOVED lines=79> */
.L_x_838:
[----:B------:R-:W-:Y:S05]  /*23c0*/  BSYNC.RECONVERGENT B0 ;  /* 0x0000000000007941 */ /* 0x000fea0003800200 */
.L_x_837:
[----:B------:R-:W-:Y:S04]  /*23d0*/  BSSY.RECONVERGENT B0, `(.L_x_839) ;  /* 0x000001c000007945 */ /* 0x000fe80003800200 */
[----:B------:R-:W-:Y:S05]  /*23e0*/  @P4 BRA `(.L_x_840) ;  /* 0x0000000000684947 */ /* 0x000fea0003800000 */
[----:B---3--:R-:W2:Y:S08]  /*23f0*/  LDC.64 R12, c[0x0][0x3f8] ;  /* 0x0000fe00ff0c7b82 */ /* 0x008eb00000000a00 */
[----:B-1----:R-:W1:Y:S01]  /*2400*/  LDC.64 R14, c[0x0][0x3d8] ;  /* 0x0000f600ff0e7b82 */ /* 0x002e620000000a00 */
        /* <DEDUP_REMOVED lines=24> */
.L_x_840:
[----:B------:R-:W-:Y:S05]  /*2590*/  BSYNC.RECONVERGENT B0 ;  /* 0x0000000000007941 */ /* 0x000fea0003800200 */
.L_x_839:
[----:B------:R-:W-:Y:S05]  /*25a0*/  @!P0 BRA `(.L_x_841) ;  /* 0x0000000800e88947 */ /* 0x000fea0003800000 */
[----:B------:R-:W-:Y:S01]  /*25b0*/  ULOP3.LUT UR5, UR4, 0x1, URZ, 0xc0, !UPT ;  /* 0x0000000104057892 */ /* 0x000fe2000f8ec0ff */
[----:B---34-:R-:W3:Y:S01]  /*25c0*/  LDC.64 R12, c[0x0][0x3d0] ;  /* 0x0000f400ff0c7b82 */ /* 0x018ee20000000a00 */
[----:B------:R-:W4:Y:S01]  /*25d0*/  S2R R30, SR_CTAID.Y ;  /* 0x00000000001e7919 */ /* 0x000f220000002600 */
[----:B------:R-:W-:-:S03]  /*25e0*/  ISETP.GE.U32.AND P2, PT, R57, 0x8, PT ;  /* 0x000000083900780c */ /* 0x000fc60003f46070 */
[----:B0-----:R-:W-:-:S05]  /*25f0*/  MOV R11, UR5 ;  /* 0x00000005000b7c02 */ /* 0x001fca0008000f00 */
[----:B------:R-:W-:-:S04]  /*2600*/  IMAD R11, R11, UR6, RZ ;  /* 0x000000060b0b7c24 */ /* 0x000fc8000f8e02ff */
[----:B------:R-:W-:-:S05]  /*2610*/  IMAD R4, R11, R57, RZ ;  /* 0x000000390b047224 */ /* 0x000fca00078e02ff */
[----:B------:R-:W-:-:S05]  /*2620*/  SHF.L.U32 R9, R4, 0x1, RZ ;  /* 0x0000000104097819 */ /* 0x000fca00000006ff */
[----:B---3--:R-:W-:Y:S01]  /*2630*/  IMAD.WIDE R12, R9, 0x4, R12 ;  /* 0x00000004090c7825 */ /* 0x008fe200078e020c */
[----:B----4-:R-:W-:Y:S06]  /*2640*/  @P1 BRA `(.L_x_842) ;  /* 0x0000000000581947 */ /* 0x010fec0003800000 */
[----:B------:R-:W0:Y:S01]  /*2650*/  LDC.64 R8, c[0x0][0x3c8] ;  /* 0x0000f200ff087b82 */ /* 0x000e220000000a00 */
[----:B------:R-:W-:Y:S01]  /*2660*/  ULOP3.LUT UP0, UR5, UR4, 0x2, URZ, 0xc0, !UPT ;  /* 0x0000000204057892 */ /* 0x000fe2000f80c0ff */
[----:B------:R-:W-:Y:S01]  /*2670*/  IADD3 R11, PT, PT, R11, R30, RZ ;  /* 0x0000001e0b0b7210 */ /* 0x000fe20007ffe0ff */
[----:B-1----:R-:W-:Y:S02]  /*2680*/  IMAD R15, R60, UR6, R30 ;  /* 0x000000063c0f7c24 */ /* 0x002fe4000f8e021e */
        /* <DEDUP_REMOVED lines=13> */
.L_x_843:
[----:B------:R-:W3:Y:S04]  /*2760*/  LDG.E.STRONG.GPU R4, desc[UR12][R10.64] ;  /* 0x0000000c0a047981 */ /* 0x000ee8000c1ef900 */
[----:B---3--:R-:W-:Y:S01]  /*2770*/  CCTL.IVALL ;  /* 0x00000000ff00798f */ /* 0x008fe20002000000 */
[----:B------:R-:W-:Y:S05]  /*2780*/  YIELD ;  /* 0x0000000000007946 */ /* 0x000fea0003800000 */
[----:B------:R-:W-:-:S13]  /*2790*/  ISETP.NE.AND P0, PT, R4, R57, PT ;  /* 0x000000390400720c */ /* 0x000fda0003f05270 */
[----:B------:R-:W-:Y:S05]  /*27a0*/  @P0 BRA `(.L_x_843) ;  /* 0xfffffffc00ec0947 */ /* 0x000fea000383ffff */
.L_x_842:
[----:B------:R-:W-:Y:S05]  /*27b0*/  WARPSYNC.ALL ;  /* 0x0000000000007948 */ /* 0x000fea0003800000 */
[----:B------:R-:W-:Y:S01]  /*27c0*/  BAR.SYNC.DEFER_BLOCKING 0x0 ;  /* 0x0000000000007b1d */ /* 0x000fe20000010000 */
[----:B0-----:R-:W-:-:S05]  /*27d0*/  HFMA2 R11, -RZ, RZ, 0, 0 ;  /* 0x00000000ff0b7431 */ /* 0x001fca00000001ff */
[----:B------:R-:W-:Y:S05]  /*27e0*/  @!P2 BRA `(.L_x_844) ;  /* 0x000000040058a947 */ /* 0x000fea0003800000 */
[----:B------:R-:W-:Y:S01]  /*27f0*/  MOV R11, UR6 ;  /* 0x00000006000b7c02 */ /* 0x000fe20008000f00 */
[----:B------:R-:W-:Y:S01]  /*2800*/  UMOV UR5, URZ ;  /* 0x000000ff00057c82 */ /* 0x000fe20008000000 */
[----:B-1----:R-:W-:Y:S02]  /*2810*/  MOV R15, UR6 ;  /* 0x00000006000f7c02 */ /* 0x002fe40008000f00 */
[----:B------:R-:W-:Y:S01]  /*2820*/  MOV R19, UR6 ;  /* 0x0000000600137c02 */ /* 0x000fe20008000f00 */
[--C-:B------:R-:W-:Y:S01]  /*2830*/  IMAD R26, R11, 0x3, R30.reuse ;  /* 0x000000030b1a7824 */ /* 0x100fe200078e021e */
[----:B------:R-:W-:Y:S01]  /*2840*/  MOV R21, UR6 ;  /* 0x0000000600157c02 */ /* 0x000fe20008000f00 */
[--C-:B------:R-:W-:Y:S01]  /*2850*/  IMAD R4, R15, 0x5, R30.reuse ;  /* 0x000000050f047824 */ /* 0x100fe200078e021e */
[----:B------:R-:W-:Y:S01]  /*2860*/  MOV R27, UR6 ;  /* 0x00000006001b7c02 */ /* 0x000fe20008000f00 */
[--C-:B------:R-:W-:Y:S01]  /*2870*/  IMAD R28, R19, 0x6, R30.reuse ;  /* 0x00000006131c7824 */ /* 0x100fe200078e021e */
[----:B------:R-:W-:Y:S01]  /*2880*/  MOV R17, UR6 ;  /* 0x0000000600117c02 */ /* 0x000fe20008000f00 */
[----:B------:R-:W-:Y:S01]  /*2890*/  IMAD R11, R21, 0x7, R30 ;  /* 0x00000007150b7824 */ /* 0x000fe200078e021e */
[----:B------:R-:W-:-:S02]  /*28a0*/  IADD3 R10, PT, PT, R30, UR6, RZ ;  /* 0x000000061e0a7c10 */ /* 0x000fc4000fffe0ff */
[----:B------:R-:W-:Y:S02]  /*28b0*/  IADD3 R29, PT, PT, -R60, RZ, RZ ;  /* 0x000000ff3c1d7210 */ /* 0x000fe40007ffe1ff */
[-C--:B------:R-:W-:Y:S02]  /*28c0*/  MOV R9, R30.reuse ;  /* 0x0000001e00097202 */ /* 0x080fe40000000f00 */
[-C--:B------:R-:W-:Y:S02]  /*28d0*/  LEA R27, R27, R30.reuse, 0x1 ;  /* 0x0000001e1b1b7211 */ /* 0x080fe400078e08ff */
[----:B------:R-:W-:-:S07]  /*28e0*/  LEA R8, R17, R30, 0x2 ;  /* 0x0000001e11087211 */ /* 0x000fce00078e10ff */
.L_x_845:
[----:B------:R-:W-:Y:S01]  /*28f0*/  ISETP.EQ.OR P0, PT, R29, RZ, P1 ;  /* 0x000000ff1d00720c */ /* 0x000fe20000f02670 */
[----:B------:R-:W-:-:S06]  /*2900*/  UIADD3 UR7, UPT, UPT, UR5, 0x1, URZ ;  /* 0x0000000105077890 */ /* 0x000fcc000fffe0ff */
[----:B------:R-:W-:-:S06]  /*2910*/  ISETP.EQ.OR P6, PT, R60, UR7, P1 ;  /* 0x000000073c007c0c */ /* 0x000fcc0008fc2670 */
[----:B--2---:R-:W-:-:S06]  /*2920*/  @!P0 IMAD.WIDE.U32 R16, R9, 0x8, R12 ;  /* 0x0000000809108825 */ /* 0x004fcc00078e000c */
[----:B------:R-:W2:Y:S01]  /*2930*/  @!P0 LDG.E.64 R16, desc[UR12][R16.64] ;  /* 0x0000000c10108981 */ /* 0x000ea2000c1e1b00 */
[----:B------:R-:W-:-:S06]  /*2940*/  @!P6 IMAD.WIDE.U32 R14, R10, 0x8, R12 ;  /* 0x000000080a0ee825 */ /* 0x000fcc00078e000c */
[----:B------:R-:W3:Y:S01]  /*2950*/  @!P6 LDG.E.64 R14, desc[UR12][R14.64] ;  /* 0x0000000c0e0ee981 */ /* 0x000ee2000c1e1b00 */
        /* <DEDUP_REMOVED lines=16> */
[----:B--2---:R-:W-:Y:S01]  /*2a60*/  @!P0 FADD.FTZ R46, R46, R16 ;  /* 0x000000102e2e8221 */ /* 0x004fe20000010000 */
[----:B------:R-:W-:Y:S01]  /*2a70*/  @!P0 FADD.FTZ R47, R47, R17 ;  /* 0x000000112f2f8221 */ /* 0x000fe20000010000 */
[----:B------:R-:W-:Y:S01]  /*2a80*/  @!P2 IMAD.WIDE.U32 R16, R4, 0x8, R12 ;  /* 0x000000080410a825 */ /* 0x000fe200078e000c */
[----:B------:R-:W-:-:S03]  /*2a90*/  ISETP.EQ.OR P0, PT, R60, UR7, P1 ;  /* 0x000000073c007c0c */ /* 0x000fc60008f02670 */
[----:B---3--:R-:W-:Y:S01]  /*2aa0*/  @!P6 FADD.FTZ R46, R46, R14 ;  /* 0x0000000e2e2ee221 */ /* 0x008fe20000010000 */
        /* <DEDUP_REMOVED lines=21> */
[----:B------:R-:W-:Y:S02]  /*2c00*/  LEA R9, R34, R9, 0x3 ;  /* 0x0000000922097211 */ /* 0x000fe400078e18ff */
[----:B------:R-:W-:Y:S02]  /*2c10*/  LEA R11, R32, R11, 0x3 ;  /* 0x0000000b200b7211 */ /* 0x000fe400078e18ff */
[----:B------:R-:W-:Y:S02]  /*2c20*/  LEA R28, R33, R28, 0x3 ;  /* 0x0000001c211c7211 */ /* 0x000fe400078e18ff */
[----:B------:R-:W-:Y:S02]  /*2c30*/  LEA R4, R35, R4, 0x3 ;  /* 0x0000000423047211 */ /* 0x000fe400078e18ff */
[----:B------:R-:W-:-:S02]  /*2c40*/  LEA R8, R23, R8, 0x3 ;  /* 0x0000000817087211 */ /* 0x000fc400078e18ff */
        /* <DEDUP_REMOVED lines=8> */
[----:B------:R-:W-:Y:S01]  /*2cd0*/  MOV R14, UR6 ;  /* 0x00000006000e7c02 */ /* 0x000fe20008000f00 */
[----:B------:R-:W-:Y:S01]  /*2ce0*/  @!P0 FADD.FTZ R47, R47, R15 ;  /* 0x0000000f2f2f8221 */ /* 0x000fe20000010000 */
[----:B------:R-:W-:Y:S02]  /*2cf0*/  LEA R10, R17, R10, 0x3 ;  /* 0x0000000a110a7211 */ /* 0x000fe400078e18ff */
[----:B------:R-:W-:Y:S01]  /*2d00*/  LEA R27, R14, R27, 0x3 ;  /* 0x0000001b0e1b7211 */ /* 0x000fe200078e18ff */
[----:B------:R-:W-:Y:S01]  /*2d10*/  @!P6 FADD.FTZ R46, R46, R24 ;  /* 0x000000182e2ee221 */ /* 0x000fe20000010000 */
[----:B------:R-:W-:-:S03]  /*2d20*/  @!P6 FADD.FTZ R47, R47, R25 ;  /* 0x000000192f2fe221 */ /* 0x000fc60000010000 */
[----:B------:R-:W-:Y:S05]  /*2d30*/  @P2 BRA `(.L_x_845) ;  /* 0xfffffff800ec2947 */ /* 0x000fea000383ffff */
[----:B------:R-:W-:-:S07]  /*2d40*/  MOV R11, R16 ;  /* 0x00000010000b7202 */ /* 0x000fce0000000f00 */
.L_x_844:
[----:B------:R-:W0:Y:S02]  /*2d50*/  LDCU UR7, c[0x0][0x370] ;  /* 0x00006e00ff0777ac */ /* 0x000e240008000800 */
[----:B0-----:R-:W-:-:S09]  /*2d60*/  ULOP3.LUT UP0, UR5, UR7, 0x7, URZ, 0xc0, !UPT ;  /* 0x0000000707057892 */ /* 0x001fd2000f80c0ff */
[----:B------:R-:W-:Y:S05]  /*2d70*/  BRA.U !UP0, `(.L_x_841) ;  /* 0x0000000108f47547 */ /* 0x000fea000b800000 */
[----:B------:R-:W-:Y:S02]  /*2d80*/  UIADD3 UR5, UPT, UPT, UR5, -0x1, URZ ;  /* 0xffffffff05057890 */ /* 0x000fe4000fffe0ff */
[----:B------:R-:W-:Y:S02]  /*2d90*/  ULOP3.LUT UP1, UR10, UR7, 0x3, URZ, 0xc0, !UPT ;  /* 0x00000003070a7892 */ /* 0x000fe4000f82c0ff */
[----:B------:R-:W-:-:S09]  /*2da0*/  UISETP.GE.U32.AND UP0, UPT, UR5, 0x3, UPT ;  /* 0x000000030500788c */ /* 0x000fd2000bf06070 */
[----:B------:R-:W-:Y:S05]  /*2db0*/  BRA.U !UP0, `(.L_x_846) ;  /* 0x0000000108707547 */ /* 0x000fea000b800000 */
[C---:B-1----:R-:W-:Y:S02]  /*2dc0*/  IADD3 R15, PT, PT, R11.reuse, 0x1, RZ ;  /* 0x000000010b0f7810 */ /* 0x042fe40007ffe0ff */
[CC--:B------:R-:W-:Y:S02]  /*2dd0*/  ISETP.EQ.OR P0, PT, R11.reuse, R60.reuse, P1 ;  /* 0x0000003c0b00720c */ /* 0x0c0fe40000f02670 */
[----:B------:R-:W-:Y:S02]  /*2de0*/  IADD3 R17, PT, PT, R11, 0x2, RZ ;  /* 0x000000020b117810 */ /* 0x000fe40007ffe0ff */
        /* <DEDUP_REMOVED lines=8> */
[----:B------:R-:W-:Y:S01]  /*2e70*/  @!P2 IMAD.WIDE.U32 R14, R15, 0x8, R12 ;  /* 0x000000080f0ea825 */ /* 0x000fe200078e000c */
        /* <DEDUP_REMOVED lines=16> */
.L_x_846:
        /* <DEDUP_REMOVED lines=8> */
[--C-:B-1----:R-:W-:Y:S02]  /*3000*/  @!P2 IMAD R15, R11, UR6, R30.reuse ;  /* 0x000000060b0fac24 */ /* 0x102fe4000f8e021e */
[----:B------:R-:W-:Y:S02]  /*3010*/  @!P0 IMAD R9, R9, UR6, R30 ;  /* 0x0000000609098c24 */ /* 0x000fe4000f8e021e */
        /* <DEDUP_REMOVED lines=9> */
.L_x_847:
        /* <DEDUP_REMOVED lines=9> */
.L_x_848:
[----:B------:R-:W-:Y:S05]  /*3140*/  BSYNC.RECONVERGENT B0 ;  /* 0x0000000000007941 */ /* 0x000fea0003800200 */
.L_x_841:
        /* <DEDUP_REMOVED lines=39> */
.L_x_849:
        /* <DEDUP_REMOVED lines=14> */
[----:B------:R-:W-:Y:S01]  /*34a0*/  FADD.FTZ R13, R52, -UR14 ;  /* 0x8000000e340d7e21 */ /* 0x000fe20008010000 */
[----:B------:R-:W-:Y:S01]  /*34b0*/  FMUL.FTZ R17, R4, UR9 ;  /* 0x0000000904117c20 */ /* 0x000fe20008410000 */
[----:B------:R-:W-:Y:S01]  /*34c0*/  FMUL.FTZ R18, R53, UR9 ;  /* 0x0000000935127c20 */ /* 0x000fe20008410000 */
[----:B---3--:R-:W-:Y:S01]  /*34d0*/  FMUL.FTZ R12, R10, UR9 ;  /* 0x000000090a0c7c20 */ /* 0x008fe20008410000 */
        /* <DEDUP_REMOVED lines=9> */
[C---:B------:R-:W-:Y:S01]  /*3570*/  IADD3 R22, PT, PT, R29.reuse, 0x10, RZ ;  /* 0x000000101d167810 */ /* 0x040fe20007ffe0ff */
[--C-:B------:R-:W-:Y:S01]  /*3580*/  FFMA.FTZ R21, R16, R17, R9.reuse ;  /* 0x0000001110157223 */ /* 0x100fe20000010009 */
        /* <DEDUP_REMOVED lines=30> */
.L_x_851:
[----:B------:R-:W-:Y:S05]  /*3770*/  BSYNC.RECONVERGENT B0 ;  /* 0x0000000000007941 */ /* 0x000fea0003800200 */
.L_x_850:
        /* <DEDUP_REMOVED lines=21> */
.L_x_852:
        /* <DEDUP_REMOVED lines=18> */
.L_x_854:
[----:B------:R-:W-:Y:S05]  /*39f0*/  BSYNC.RECONVERGENT B0 ;  /* 0x0000000000007941 */ /* 0x000fea0003800200 */
.L_x_853:
        /* <DEDUP_REMOVED lines=21> */
.L_x_855:
        /* <DEDUP_REMOVED lines=13> */
[----:B-1----:R-:W-:Y:S02]  /*3c20*/  LEA R8, P1, R10, UR18, 0x1 ;  /* 0x000000120a087c11 */ /* 0x002fe4000f8208ff */
[----:B------:R-:W-:Y:S02]  /*3c30*/  IADD3 R19, PT, PT, R11, R19, RZ ;  /* 0x000000130b137210 */ /* 0x000fe40007ffe0ff */
[----:B------:R-:W-:Y:S02]  /*3c40*/  F2FP.F16.F32.PACK_AB R11, R14, R21 ;  /* 0x000000150e0b723e */ /* 0x000fe400000000ff */
[----:B------:R-:W-:-:S05]  /*3c50*/  LEA.HI.X R9, R10, UR19, R19, 0x1, P1 ;  /* 0x000000130a097c11 */ /* 0x000fca00088f0c13 */
[----:B------:R2:W-:Y:S02]  /*3c60*/  STG.E desc[UR12][R8.64], R11 ;  /* 0x0000000b08007986 */ /* 0x0005e4000c10190c */
.L_x_857:
[----:B------:R-:W-:Y:S05]  /*3c70*/  BSYNC.RECONVERGENT B0 ;  /* 0x0000000000007941 */ /* 0x000fea0003800200 */
.L_x_856:
[--C-:B--2---:R-:W-:Y:S01]  /*3c80*/  HADD2.F32 R8, -RZ, R48.reuse.H0_H0 ;  /* 0x20000030ff087230 */ /* 0x104fe20000004100 */
[----:B------:R-:W-:Y:S01]  /*3c90*/  SHF.R.S32.HI R18, RZ, 0x1f, R4 ;  /* 0x0000001fff127819 */ /* 0x000fe20000011404 */
[----:B------:R-:W-:Y:S01]  /*3ca0*/  HADD2.F32 R48, -RZ, R48.H1_H1 ;  /* 0x30000030ff307230 */ /* 0x000fe20000004100 */
[----:B------:R-:W-:Y:S06]  /*3cb0*/  BRA.U !UP0, `(.L_x_858) ;  /* 0x0000000108487547 */ /* 0x000fec000b800000 */
[----:B------:R-:W-:Y:S01]  /*3cc0*/  FFMA.FTZ R0, R3, R13, R0 ;  /* 0x0000000d03007223 */ /* 0x000fe20000010000 */
[----:B------:R-:W-:-:S03]  /*3cd0*/  FFMA.FTZ R5, R2, R12, R5 ;  /* 0x0000000c02057223 */ /* 0x000fc60000010005 */
[----:B------:R-:W-:Y:S01]  /*3ce0*/  FMUL.FTZ R12, R0, -1.4426950216293334961 ;  /* 0xbfb8aa3b000c7820 */ /* 0x000fe20000410000 */
[----:B-1----:R-:W-:-:S05]  /*3cf0*/  FMUL.FTZ R9, R5, -1.4426950216293334961 ;  /* 0xbfb8aa3b05097820 */ /* 0x002fca0000410000 */
[----:B------:R-:W1:Y:S04]  /*3d00*/  MUFU.EX2 R12, R12 ;  /* 0x0000000c000c7308 */ /* 0x000e680000000800 */
[----:B------:R-:W0:Y:S01]  /*3d10*/  MUFU.EX2 R9, R9 ;  /* 0x0000000900097308 */ /* 0x000e220000000800 */
[----:B-1----:R-:W-:Y:S01]  /*3d20*/  FADD.FTZ R13, R12, 1 ;  /* 0x3f8000000c0d7421 */ /* 0x002fe20000010000 */
        /* <DEDUP_REMOVED lines=11> */
.L_x_858:
        /* <DEDUP_REMOVED lines=8> */
[----:B------:R-:W-:Y:S02]  /*3e60*/  MOV R7, R45 ;  /* 0x0000002d00077202 */ /* 0x000fe40000000f00 */
[----:B------:R-:W-:Y:S01]  /*3e70*/  F2FP.F16.F32.PACK_AB R5, R16, R5 ;  /* 0x000000051005723e */ /* 0x000fe200000000ff */
        /* <DEDUP_REMOVED lines=8> */
.L_x_860:
[----:B------:R-:W-:Y:S05]  /*3f00*/  BSYNC.RECONVERGENT B0 ;  /* 0x0000000000007941 */ /* 0x000fea0003800200 */
.L_x_859:
[----:B------:R-:W3:Y:S01]  /*3f10*/  LDCU UR5, c[0x0][0x410] ;  /* 0x00008200ff0577ac */ /* 0x000ee20008000800 */
[----:B------:R-:W3:Y:S01]  /*3f20*/  LDCU UR7, c[0x0][0x3e0] ;  /* 0x00007c00ff0777ac */ /* 0x000ee20008000800 */
[----:B------:R-:W-:Y:S02]  /*3f30*/  UIADD3 UR8, UPT, UPT, UR6, UR8, URZ ;  /* 0x0000000806087290 */ /* 0x000fe4000fffe0ff */
[----:B------:R-:W-:Y:S02]  /*3f40*/  UIADD3 UR4, UPT, UPT, UR4, 0x1, URZ ;  /* 0x0000000104047890 */ /* 0x000fe4000fffe0ff */
[----:B---3--:R-:W-:-:S04]  /*3f50*/  UIMAD UR5, UR5, UR7, URZ ;  /* 0x00000007050572a4 */ /* 0x008fc8000f8e02ff */
[----:B------:R-:W-:-:S09]  /*3f60*/  UISETP.GE.AND UP0, UPT, UR8, UR5, UPT ;  /* 0x000000050800728c */ /* 0x000fd2000bf06270 */
[----:B------:R-:W-:Y:S05]  /*3f70*/  BRA.U !UP0, `(.L_x_861) ;  /* 0xffffffc108707547 */ /* 0x000fea000b83ffff */
.L_x_830:
        /* <DEDUP_REMOVED lines=16> */
.L_x_863:
[----:B------:R-:W-:Y:S05]  /*4080*/  BSYNC.RECONVERGENT B0 ;  /* 0x0000000000007941 */ /* 0x000fea0003800200 */
.L_x_862:
        /* <DEDUP_REMOVED lines=11> */
.L_x_865:
[----:B------:R-:W2:Y:S04]  /*4140*/  LDG.E.STRONG.GPU R5, desc[UR12][R2.64] ;  /* 0x0000000c02057981 */ /* 0x000ea8000c1ef900 */
[----:B--2---:R-:W-:Y:S01]  /*4150*/  CCTL.IVALL ;  /* 0x00000000ff00798f */ /* 0x004fe20002000000 */
[----:B------:R-:W-:Y:S05]  /*4160*/  YIELD ;  /* 0x0000000000007946 */ /* 0x000fea0003800000 */
[----:B------:R-:W-:-:S13]  /*4170*/  ISETP.NE.AND P0, PT, R5, R0, PT ;  /* 0x000000000500720c */ /* 0x000fda0003f05270 */
[----:B------:R-:W-:Y:S05]  /*4180*/  @P0 BRA `(.L_x_865) ;  /* 0xfffffffc00ec0947 */ /* 0x000fea000383ffff */
.L_x_864:
        /* <DEDUP_REMOVED lines=15> */
[----:B-1----:R-:W-:Y:S01]  /*4280*/  IADD3 R9, P1, PT, R0, 0x1e0, RZ ;  /* 0x000001e000097810 */ /* 0x002fe20007f3e0ff */
        /* <DEDUP_REMOVED lines=16> */
[----:B------:R-:W-:-:S04]  /*4390*/  SEL R13, RZ, 0x1, !P0 ;  /* 0x00000001ff0d7807 */ /* 0x000fc80004000000 */
[----:B------:R-:W-:-:S04]  /*43a0*/  IADD3 R9, P0, P1, R9, -R13, -R0 ;  /* 0x8000000d09097210 */ /* 0x000fc8000791e800 */
[----:B0-----:R-:W-:-:S05]  /*43b0*/  IADD3.X R11, PT, PT, R2, -0x1, ~R3, P0, P1 ;  /* 0xffffffff020b7810 */ /* 0x001fca00007e2c03 */
        /* <DEDUP_REMOVED lines=16> */
[----:B------:R-:W0:Y:S01]  /*44c0*/  LDCU.64 UR14, c[0x0][0x3d8] ;  /* 0x00007b00ff0e77ac */ /* 0x000e220008000a00 */
[----:B------:R-:W-:Y:S02]  /*44d0*/  MOV R29, UR8 ;  /* 0x00000008001d7c02 */ /* 0x000fe40008000f00 */
[----:B------:R-:W-:Y:S01]  /*44e0*/  MOV R4, UR9 ;  /* 0x0000000900047c02 */ /* 0x000fe20008000f00 */
[----:B------:R-:W1:Y:S01]  /*44f0*/  LDCU.64 UR16, c[0x0][0x390] ;  /* 0x00007200ff1077ac */ /* 0x000e620008000a00 */
[----:B------:R-:W-:Y:S02]  /*4500*/  IADD3 R7, PT, PT, R2, 0x1, RZ ;  /* 0x0000000102077810 */ /* 0x000fe40007ffe0ff */
[----:B------:R-:W-:Y:S01]  /*4510*/  SHF.L.U64.HI R29, R29, 0x2, R4 ;  /* 0x000000021d1d7819 */ /* 0x000fe20000010204 */
[----:B------:R-:W2:Y:S01]  /*4520*/  LDCU.64 UR18, c[0x0][0x388] ;  /* 0x00007100ff1277ac */ /* 0x000ea20008000a00 */
[----:B------:R-:W-:Y:S02]  /*4530*/  LOP3.LUT R7, R7, 0x3, RZ, 0xc0, !PT ;  /* 0x0000000307077812 */ /* 0x000fe400078ec0ff */
[----:B------:R-:W-:Y:S01]  /*4540*/  MOV R2, R0 ;  /* 0x0000000000027202 */ /* 0x000fe20000000f00 */
[----:B------:R-:W-:Y:S01]  /*4550*/  USHF.L.U32 UR5, UR11, 0x2, URZ ;  /* 0x000000020b057899 */ /* 0x000fe200080006ff */
[----:B------:R-:W-:Y:S01]  /*4560*/  MOV R4, UR10 ;  /* 0x0000000a00047c02 */ /* 0x000fe20008000f00 */
[----:B------:R-:W-:Y:S01]  /*4570*/  UMOV UR4, URZ ;  /* 0x000000ff00047c82 */ /* 0x000fe20008000000 */
[----:B------:R-:W-:-:S02]  /*4580*/  SHF.L.U32 R18, R0, 0x2, RZ ;  /* 0x0000000200127819 */ /* 0x000fc400000006ff */
[--C-:B------:R-:W-:Y:S01]  /*4590*/  SHF.L.U64.HI R19, R0, 0x2, R3.reuse ;  /* 0x0000000200137819 */ /* 0x100fe20000010203 */
[----:B------:R-:W-:Y:S01]  /*45a0*/  IMAD.WIDE.U32 R2, R7, 0x1e0, R2 ;  /* 0x000001e007027825 */ /* 0x000fe200078e0002 */
[----:B0-----:R-:W-:Y:S02]  /*45b0*/  IADD3 R23, P1, PT, R18, UR14, RZ ;  /* 0x0000000e12177c10 */ /* 0x001fe4000ff3e0ff */
[----:B------:R-:W-:Y:S01]  /*45c0*/  MOV R25, UR6 ;  /* 0x0000000600197c02 */ /* 0x000fe20008000f00 */
[----:B------:R-:W-:Y:S01]  /*45d0*/  IMAD.WIDE.U32 R4, R4, 0x4, RZ ;  /* 0x0000000404047825 */ /* 0x000fe200078e00ff */
[C---:B-1----:R-:W-:Y:S02]  /*45e0*/  IADD3 R20, P2, PT, R18.reuse, UR16, RZ ;  /* 0x0000001012147c10 */ /* 0x042fe4000ff5e0ff */
[----:B------:R-:W-:Y:S02]  /*45f0*/  MOV R6, UR7 ;  /* 0x0000000700067c02 */ /* 0x000fe40008000f00 */
[----:B--2---:R-:W-:-:S02]  /*4600*/  IADD3 R18, P3, PT, R18, UR18, RZ ;  /* 0x0000001212127c10 */ /* 0x004fc4000ff7e0ff */
[----:B------:R-:W-:Y:S02]  /*4610*/  IADD3 R14, P4, PT, RZ, -R7, RZ ;  /* 0x80000007ff0e7210 */ /* 0x000fe40007f9e0ff */
[C---:B------:R-:W-:Y:S02]  /*4620*/  IADD3.X R22, PT, PT, R19.reuse, UR15, RZ, P1, !PT ;  /* 0x0000000f13167c10 */ /* 0x040fe40008ffe4ff */
[----:B------:R-:W-:Y:S02]  /*4630*/  IADD3.X R21, PT, PT, R19, UR17, RZ, P2, !PT ;  /* 0x0000001113157c10 */ /* 0x000fe400097fe4ff */
[----:B------:R-:W-:Y:S02]  /*4640*/  SHF.L.U64.HI R25, R25, 0x2, R6 ;  /* 0x0000000219197819 */ /* 0x000fe40000010206 */
[----:B------:R-:W-:Y:S02]  /*4650*/  IADD3 R3, PT, PT, R3, UR4, RZ ;  /* 0x0000000403037c10 */ /* 0x000fe4000fffe0ff */
[----:B------:R-:W-:-:S02]  /*4660*/  MOV R0, R2 ;  /* 0x0000000200007202 */ /* 0x000fc40000000f00 */
[----:B------:R-:W-:Y:S02]  /*4670*/  IADD3.X R19, PT, PT, R19, UR19, RZ, P3, !PT ;  /* 0x0000001313137c10 */ /* 0x000fe40009ffe4ff */
[----:B------:R-:W-:Y:S02]  /*4680*/  IADD3 R27, PT, PT, R5, UR5, RZ ;  /* 0x00000005051b7c10 */ /* 0x000fe4000fffe0ff */
[----:B------:R-:W-:-:S07]  /*4690*/  IADD3.X R16, PT, PT, RZ, -0x1, RZ, P4, !PT ;  /* 0xffffffffff107810 */ /* 0x000fce00027fe4ff */
.L_x_868:
[----:B0-----:R-:W-:Y:S02]  /*46a0*/  MOV R8, UR8 ;  /* 0x0000000800087c02 */ /* 0x001fe40008000f00 */
[----:B------:R-:W-:Y:S02]  /*46b0*/  MOV R12, UR6 ;  /* 0x00000006000c7c02 */ /* 0x000fe40008000f00 */
[-C--:B------:R-:W-:Y:S02]  /*46c0*/  LEA R8, P1, R8, R23.reuse, 0x2 ;  /* 0x0000001708087211 */ /* 0x080fe400078210ff */
[----:B------:R-:W-:Y:S02]  /*46d0*/  LEA R12, P3, R12, R23, 0x2 ;  /* 0x000000170c0c7211 */ /* 0x000fe400078610ff */
[----:B------:R-:W-:Y:S02]  /*46e0*/  IADD3 R10, P2, PT, R23, R4, RZ ;  /* 0x00000004170a7210 */ /* 0x000fe40007f5e0ff */
[----:B------:R-:W-:-:S02]  /*46f0*/  IADD3.X R9, PT, PT, R22, R29, RZ, P1, !PT ;  /* 0x0000001d16097210 */ /* 0x000fc40000ffe4ff */
[----:B------:R-:W-:Y:S02]  /*4700*/  MOV R6, R23 ;  /* 0x0000001700067202 */ /* 0x000fe40000000f00 */
[----:B------:R-:W-:Y:S02]  /*4710*/  MOV R7, R22 ;  /* 0x0000001600077202 */ /* 0x000fe40000000f00 */
        /* <DEDUP_REMOVED lines=25> */
.L_x_867:
[----:B------:R-:W-:Y:S05]  /*48b0*/  BSYNC.RECONVERGENT B0 ;  /* 0x0000000000007941 */ /* 0x000fea0003800200 */
.L_x_866:
[----:B------:R-:W-:Y:S05]  /*48c0*/  @!P0 EXIT ;  /* 0x000000000000894d */ /* 0x000fea0003800000 */
[----:B------:R-:W-:Y:S01]  /*48d0*/  BSSY.RECONVERGENT B0, `(.L_x_869) ;  /* 0x0000061000007945 */ /* 0x000fe20003800200 */
[----:B------:R-:W-:Y:S02]  /*48e0*/  USHF.L.U64.HI UR5, UR10, 0x2, UR11 ;  /* 0x000000020a057899 */ /* 0x000fe4000801020b */
[----:B------:R-:W-:Y:S02]  /*48f0*/  USHF.L.U32 UR4, UR10, 0x2, URZ ;  /* 0x000000020a047899 */ /* 0x000fe400080006ff */
[----:B------:R-:W-:Y:S01]  /*4900*/  USHF.L.U64.HI UR7, UR6, 0x2, UR7 ;  /* 0x0000000206077899 */ /* 0x000fe20008010207 */
[----:B------:R-:W1:Y:S01]  /*4910*/  LDCU.64 UR14, c[0x0][0x3d8] ;  /* 0x00007b00ff0e77ac */ /* 0x000e620008000a00 */
[----:B------:R-:W2:Y:S01]  /*4920*/  LDCU.64 UR16, c[0x0][0x388] ;  /* 0x00007100ff1077ac */ /* 0x000ea20008000a00 */
[----:B------:R-:W3:Y:S01]  /*4930*/  LDCU.64 UR18, c[0x0][0x390] ;  /* 0x00007200ff1277ac */ /* 0x000ee20008000a00 */
[----:B------:R-:W-:Y:S02]  /*4940*/  USHF.L.U64.HI UR10, UR8, 0x2, UR9 ;  /* 0x00000002080a7899 */ /* 0x000fe40008010209 */
[----:B------:R-:W-:-:S02]  /*4950*/  USHF.L.U32 UR11, UR8, 0x2, URZ ;  /* 0x00000002080b7899 */ /* 0x000fc400080006ff */
[----:B------:R-:W-:-:S12]  /*4960*/  USHF.L.U32 UR6, UR6, 0x2, URZ ;  /* 0x0000000206067899 */ /* 0x000fd800080006ff */
.L_x_870:
[C---:B----4-:R-:W-:Y:S02]  /*4970*/  SHF.L.U32 R11, R0.reuse, 0x2, RZ ;  /* 0x00000002000b7819 */ /* 0x050fe400000006ff */
[----:B------:R-:W-:Y:S02]  /*4980*/  SHF.L.U64.HI R10, R0, 0x2, R3 ;  /* 0x00000002000a7819 */ /* 0x000fe40000010203 */
[----:B-1----:R-:W-:-:S04]  /*4990*/  IADD3 R2, P0, PT, R11, UR14, RZ ;  /* 0x0000000e0b027c10 */ /* 0x002fc8000ff1e0ff */
[----:B------:R-:W-:Y:S02]  /*49a0*/  IADD3.X R3, PT, PT, R10, UR15, RZ, P0, !PT ;  /* 0x0000000f0a037c10 */ /* 0x000fe400087fe4ff */
[C---:B------:R-:W-:Y:S02]  /*49b0*/  IADD3 R4, P0, PT, R2.reuse, UR11, RZ ;  /* 0x0000000b02047c10 */ /* 0x040fe4000ff1e0ff */
[C---:B------:R-:W-:Y:S02]  /*49c0*/  IADD3 R12, P2, PT, R2.reuse, UR6, RZ ;  /* 0x00000006020c7c10 */ /* 0x040fe4000ff5e0ff */
[C---:B------:R-:W-:Y:S02]  /*49d0*/  IADD3.X R5, PT, PT, R3.reuse, UR10, RZ, P0, !PT ;  /* 0x0000000a03057c10 */ /* 0x040fe400087fe4ff */
[----:B0-----:R-:W-:Y:S02]  /*49e0*/  IADD3 R8, P1, PT, R2, UR4, RZ ;  /* 0x0000000402087c10 */ /* 0x001fe4000ff3e0ff */
[C---:B------:R-:W-:Y:S01]  /*49f0*/  IADD3.X R13, PT, PT, R3.reuse, UR7, RZ, P2, !PT ;  /* 0x00000007030d7c10 */ /* 0x040fe200097fe4ff */
[----:B------:R-:W4:Y:S01]  /*4a00*/  LDG.E R2, desc[UR12][R2.64] ;  /* 0x0000000c02027981 */ /* 0x000f22000c1e1900 */
[----:B------:R-:W-:-:S03]  /*4a10*/  IADD3.X R9, PT, PT, R3, UR5, RZ, P1, !PT ;  /* 0x0000000503097c10 */ /* 0x000fc60008ffe4ff */
[----:B------:R-:W4:Y:S04]  /*4a20*/  LDG.E R5, desc[UR12][R4.64] ;  /* 0x0000000c04057981 */ /* 0x000f28000c1e1900 */
[----:B------:R-:W5:Y:S04]  /*4a30*/  LDG.E R8, desc[UR12][R8.64] ;  /* 0x0000000c08087981 */ /* 0x000f68000c1e1900 */
[----:B------:R-:W5:Y:S01]  /*4a40*/  LDG.E R13, desc[UR12][R12.64] ;  /* 0x0000000c0c0d7981 */ /* 0x000f62000c1e1900 */
[----:B------:R-:W-:Y:S02]  /*4a50*/  LOP3.LUT R6, R11, 0xfffffffc, RZ, 0xc0, !PT ;  /* 0xfffffffc0b067812 */ /* 0x000fe400078ec0ff */
[----:B------:R-:W-:-:S02]  /*4a60*/  LOP3.LUT R7, R10, 0x1, RZ, 0xc0, !PT ;  /* 0x000000010a077812 */ /* 0x000fc400078ec0ff */
        /* <DEDUP_REMOVED lines=9> */
[C---:B------:R-:W-:Y:S02]  /*4b00*/  IADD3 R8, P0, PT, R6.reuse, UR11, RZ ;  /* 0x0000000b06087c10 */ /* 0x040fe4000ff1e0ff */
[C---:B------:R-:W-:Y:S02]  /*4b10*/  IADD3 R4, P1, PT, R6.reuse, UR4, RZ ;  /* 0x0000000406047c10 */ /* 0x040fe4000ff3e0ff */
[----:B------:R-:W-:Y:S02]  /*4b20*/  IADD3 R2, P2, PT, R6, UR6, RZ ;  /* 0x0000000606027c10 */ /* 0x000fe4000ff5e0ff */
[----:B------:R-:W-:-:S02]  /*4b30*/  IADD3.X R9, PT, PT, R7, UR10, RZ, P0, !PT ;  /* 0x0000000a07097c10 */ /* 0x000fc400087fe4ff */
[C---:B------:R-:W-:Y:S02]  /*4b40*/  IADD3.X R5, PT, PT, R7.reuse, UR5, RZ, P1, !PT ;  /* 0x0000000507057c10 */ /* 0x040fe40008ffe4ff */
[----:B------:R-:W-:Y:S01]  /*4b50*/  IADD3.X R3, PT, PT, R7, UR7, RZ, P2, !PT ;  /* 0x0000000707037c10 */ /* 0x000fe200097fe4ff */
        /* <DEDUP_REMOVED lines=37> */
[----:B------:R0:W5:Y:S01]  /*4db0*/  LDG.E R3, desc[UR12][R2.64+0x1680] ;  /* 0x0016800c02037981 */ /* 0x000162000c1e1900 */
[----:B--2---:R-:W-:-:S04]  /*4dc0*/  IADD3 R14, P0, PT, R11, 0x1680, RZ ;  /* 0x000016800b0e7810 */ /* 0x004fc80007f1e0ff */
[----:B------:R-:W-:Y:S02]  /*4dd0*/  IADD3.X R15, PT, PT, RZ, R10, RZ, P0, !PT ;  /* 0x0000000aff0f7210 */ /* 0x000fe400007fe4ff */
[----:B------:R-:W-:Y:S02]  /*4de0*/  LOP3.LUT R14, R14, 0xfffffffc, RZ, 0xc0, !PT ;  /* 0xfffffffc0e0e7812 */ /* 0x000fe400078ec0ff */
[----:B------:R-:W-:Y:S02]  /*4df0*/  LOP3.LUT R15, R15, 0x1, RZ, 0xc0, !PT ;  /* 0x000000010f0f7812 */ /* 0x000fe400078ec0ff */
[C---:B------:R-:W-:Y:S02]  /*4e00*/  IADD3 R10, P0, PT, R14.reuse, UR16, RZ ;  /* 0x000000100e0a7c10 */ /* 0x040fe4000ff1e0ff */
[----:B------:R-:W-:Y:S02]  /*4e10*/  IADD3 R14, P1, PT, R14, UR18, RZ ;  /* 0x000000120e0e7c10 */ /* 0x000fe4000ff3e0ff */
[----:B------:R-:W-:-:S02]  /*4e20*/  IADD3.X R11, PT, PT, R15, UR17, RZ, P0, !PT ;  /* 0x000000110f0b7c10 */ /* 0x000fc400087fe4ff */
[----:B------:R-:W-:Y:S02]  /*4e30*/  IADD3.X R15, PT, PT, R15, UR19, RZ, P1, !PT ;  /* 0x000000130f0f7c10 */ /* 0x000fe40008ffe4ff */
[----:B------:R-:W-:Y:S02]  /*4e40*/  IADD3 R0, PT, PT, R0, 0x780, RZ ;  /* 0x0000078000007810 */ /* 0x000fe40007ffe0ff */
[----:B0-----:R-:W-:Y:S02]  /*4e50*/  MOV R2, UR9 ;  /* 0x0000000900027c02 */ /* 0x001fe40008000f00 */
[----:B------:R-:W-:-:S04]  /*4e60*/  ISETP.LT.U32.AND P0, PT, R0, UR8, PT ;  /* 0x0000000800007c0c */ /* 0x000fc8000bf01070 */
[----:B------:R-:W-:Y:S02]  /*4e70*/  ISETP.GT.AND.EX P0, PT, R2, RZ, PT, P0 ;  /* 0x000000ff0200720c */ /* 0x000fe40003f04300 */
[----:B---3--:R-:W-:Y:S02]  /*4e80*/  F2FP.BF16.F32.PACK_AB R9, R9, R6 ;  /* 0x000000060909723e */ /* 0x008fe400000010ff */
[----:B-----5:R-:W-:-:S03]  /*4e90*/  F2FP.BF16.F32.PACK_AB R5, R3, R4 ;  /* 0x000000040305723e */ /* 0x020fc600000010ff */
[----:B------:R4:W-:Y:S04]  /*4ea0*/  STG.E desc[UR12][R10.64], R9 ;  /* 0x000000090a007986 */ /* 0x0009e8000c10190c */
[----:B------:R4:W-:Y:S01]  /*4eb0*/  STG.E desc[UR12][R14.64], R5 ;  /* 0x000000050e007986 */ /* 0x0009e2000c10190c */
[----:B------:R-:W-:Y:S01]  /*4ec0*/  HFMA2 R3, -RZ, RZ, 0, 0 ;  /* 0x00000000ff037431 */ /* 0x000fe200000001ff */
[----:B------:R-:W-:Y:S06]  /*4ed0*/  @P0 BRA `(.L_x_870) ;  /* 0xfffffff800a40947 */ /* 0x000fec000383ffff */
[----:B------:R-:W-:Y:S05]  /*4ee0*/  BSYNC.RECONVERGENT B0 ;  /* 0x0000000000007941 */ /* 0x000fea0003800200 */
.L_x_869:
[----:B------:R-:W-:Y:S05]  /*4ef0*/  EXIT ;  /* 0x000000000000794d */ /* 0x000fea0003800000 */
.L_x_871:
        /* <DEDUP_REMOVED lines=16> */
.L_x_4512:


//--------------------- .text._Z35group_norm_nhwc_bwd_one_pass_kernelI11Fp16IOBf16WLi128ELi60ELi480EEv26Group_norm_nhwc_bwd_params --------------------------
	.section	.text._Z35group_norm_nhwc_bwd_one_pass_kernelI11Fp16IOBf16WLi128ELi60ELi480EEv26Group_norm_nhwc_bwd_params,"ax",@progbits
	.align	128
        .global         _Z35group_norm_nhwc_bwd_one_pass_kernelI11Fp16IOBf16WLi128ELi60ELi480EEv26Group_norm_nhwc_bwd_params
        .type           _Z35group_norm_nhwc_bwd_one_pass_kernelI11Fp16IOBf16WLi128ELi60ELi480EEv26Group_norm_nhwc_bwd_params,@function
        .size           _Z35group_norm_nhwc_bwd_one_pass_kernelI11Fp16IOBf16WLi128ELi60ELi480EEv26Group_norm_nhwc_bwd_params,(.L_x_4513 - _Z35group_norm_nhwc_bwd_one_pass_kernelI11Fp16IOBf16WLi128ELi60ELi480EEv26Group_norm_nhwc_bwd_params)
        .other          _Z35group_norm_nhwc_bwd_one_pass_kernelI11Fp16IOBf16WLi128ELi60ELi480EEv26Group_norm_nhwc_bwd_params,@"STO_CUDA_ENTRY STV_DEFAULT"
_Z35group_norm_nhwc_bwd_one_pass_kernelI11Fp16IOBf16WLi128ELi60ELi480EEv26Group_norm_nhwc_bwd_params:
.text._Z35group_norm_nhwc_bwd_one_pass_kernelI11Fp16IOBf16WLi128ELi60ELi480EEv26Group_norm_nhwc_bwd_params:
        /* <DEDUP_REMOVED lines=27> */
.L_x_915:
[----:B0-----:R-:W0:Y:S01]  /*01b0*/  LDC R13, c[0x0][0x410] ;  /* 0x00010400ff0d7b82 */ /* 0x001e220000000800 */
[----:B------:R-:W1:Y:S01]  /*01c0*/  LDCU.128 UR12, c[0x0][0x400] ;  /* 0x00008000ff0c77ac */ /* 0x000e620008000c00 */
[----:B------:R-:W-:Y:S02]  /*01d0*/  ISETP.GE.AND P1, PT, R36, RZ, PT ;  /* 0x000000ff2400720c */ /* 0x000fe40003f26270 */
[----:B------:R-:W-:Y:S02]  /*01e0*/  CS2R R32, SRZ ;  /* 0x0000000000207805 */ /* 0x000fe4000001ff00 */
[----:B------:R-:W-:Y:S02]  /*01f0*/  SHF.R.S32.HI R15, RZ, 0x1f, R42 ;  /* 0x0000001fff0f7819 */ /* 0x000fe4000001142a */
[----:B------:R-:W-:Y:S02]  /*0200*/  SHF.R.S32.HI R19, RZ, 0x1f, R41 ;  /* 0x0000001fff137819 */ /* 0x000fe40000011429 */
[----:B------:R-:W-:Y:S01]  /*0210*/  SHF.R.S32.HI R25, RZ, 0x1f, R40 ;  /* 0x0000001fff197819 */ /* 0x000fe20000011428 */
[----:B------:R-:W2:Y:S01]  /*0220*/  LDC R29, c[0x0][0x41c] ;  /* 0x00010700ff1d7b82 */ /* 0x000ea20000000800 */
[----:B-1----:R-:W-:-:S04]  /*0230*/  ISETP.GE.U32.AND P2, PT, R42, UR12, PT ;  /* 0x0000000c2a007c0c */ /* 0x002fc8000bf46070 */
[----:B------:R-:W-:Y:S02]  /*0240*/  ISETP.GE.AND.EX P2, PT, R15, UR13, PT, P2 ;  /* 0x0000000d0f007c0c */ /* 0x000fe4000bf46320 */
[----:B0-----:R-:W-:-:S04]  /*0250*/  IABS R9, R13 ;  /* 0x0000000d00097213 */ /* 0x001fc80000000000 */
[----:B------:R-:W0:Y:S07]  /*0260*/  I2F.RP R8, R9 ;  /* 0x0000000900087306 */ /* 0x000e2e0000209400 */
[----:B------:R-:W1:Y:S01]  /*0270*/  @!P2 LDC.64 R20, c[0x0][0x3a0] ;  /* 0x0000e800ff14ab82 */ /* 0x000e620000000a00 */
[----:B0-----:R-:W0:Y:S07]  /*0280*/  MUFU.RCP R8, R8 ;  /* 0x0000000800087308 */ /* 0x001e2e0000001000 */
[----:B------:R-:W3:Y:S01]  /*0290*/  @!P2 LDC.64 R16, c[0x0][0x398] ;  /* 0x0000e600ff10ab82 */ /* 0x000ee20000000a00 */
[----:B0-----:R-:W-:-:S04]  /*02a0*/  IADD3 R6, PT, PT, R8, 0xffffffe, RZ ;  /* 0x0ffffffe08067810 */ /* 0x001fc80007ffe0ff */
[----:B------:R0:W4:Y:S02]  /*02b0*/  F2I.FTZ.U32.TRUNC.NTZ R7, R6 ;  /* 0x0000000600077305 */ /* 0x000124000021f000 */
[----:B0-----:R-:W-:Y:S02]  /*02c0*/  MOV R6, RZ ;  /* 0x000000ff00067202 */ /* 0x001fe40000000f00 */
[----:B----4-:R-:W-:-:S05]  /*02d0*/  IADD3 R10, PT, PT, RZ, -R7, RZ ;  /* 0x80000007ff0a7210 */ /* 0x010fca0007ffe0ff */
[----:B------:R-:W-:Y:S01]  /*02e0*/  IMAD R11, R10, R9, RZ ;  /* 0x000000090a0b7224 */ /* 0x000fe200078e02ff */
[----:B------:R-:W-:-:S03]  /*02f0*/  IABS R10, R36 ;  /* 0x00000024000a7213 */ /* 0x000fc60000000000 */
[----:B------:R-:W-:Y:S01]  /*0300*/  IMAD.HI.U32 R7, R7, R11, R6 ;  /* 0x0000000b07077227 */ /* 0x000fe200078e0006 */
[----:B------:R-:W-:Y:S02]  /*0310*/  PRMT R6, R44, 0x9910, RZ ;  /* 0x000099102c067816 */ /* 0x000fe400000000ff */
[----:B------:R-:W-:-:S03]  /*0320*/  LOP3.LUT R11, RZ, R13, RZ, 0x33, !PT ;  /* 0x0000000dff0b7212 */ /* 0x000fc600078e33ff */
[----:B------:R-:W-:-:S04]  /*0330*/  IMAD.HI.U32 R7, R7, R10, RZ ;  /* 0x0000000a07077227 */ /* 0x000fc800078e00ff */
[----:B------:R-:W-:Y:S01]  /*0340*/  IMAD R6, R6, 0x1e, RZ ;  /* 0x0000001e06067824 */ /* 0x000fe200078e02ff */
[----:B------:R-:W-:-:S04]  /*0350*/  IADD3 R8, PT, PT, -R7, RZ, RZ ;  /* 0x000000ff07087210 */ /* 0x000fc80007ffe1ff */
[----:B------:R-:W-:Y:S01]  /*0360*/  IADD3 R6, PT, PT, RZ, -R6, RZ ;  /* 0x80000006ff067210 */ /* 0x000fe20007ffe0ff */
[----:B------:R-:W-:Y:S01]  /*0370*/  IMAD R8, R9, R8, R10 ;  /* 0x0000000809087224 */ /* 0x000fe200078e020a */
[----:B------:R-:W-:-:S04]  /*0380*/  LOP3.LUT R10, R36, R13, RZ, 0x3c, !PT ;  /* 0x0000000d240a7212 */ /* 0x000fc800078e3cff */
[----:B------:R-:W-:Y:S02]  /*0390*/  ISETP.GT.U32.AND P5, PT, R9, R8, PT ;  /* 0x000000080900720c */ /* 0x000fe40003fa4070 */
[----:B------:R-:W-:-:S11]  /*03a0*/  ISETP.GE.AND P0, PT, R10, RZ, PT ;  /* 0x000000ff0a00720c */ /* 0x000fd60003f06270 */
[-C--:B------:R-:W-:Y:S02]  /*03b0*/  @!P5 IADD3 R8, PT, PT, R8, -R9.reuse, RZ ;  /* 0x800000090808d210 */ /* 0x080fe40007ffe0ff */
[----:B------:R-:W-:Y:S02]  /*03c0*/  @!P5 IADD3 R7, PT, PT, R7, 0x1, RZ ;  /* 0x000000010707d810 */ /* 0x000fe40007ffe0ff */
[----:B------:R-:W-:Y:S02]  /*03d0*/  ISETP.GT.U32.AND P3, PT, R9, R8, PT ;  /* 0x000000080900720c */ /* 0x000fe40003f64070 */
[CC--:B------:R-:W-:Y:S02]  /*03e0*/  ISETP.GE.U32.AND P4, PT, R8.reuse, R9.reuse, PT ;  /* 0x000000090800720c */ /* 0x0c0fe40003f86070 */
[----:B------:R-:W-:Y:S02]  /*03f0*/  IADD3 R9, PT, PT, R8, -R9, RZ ;  /* 0x8000000908097210 */ /* 0x000fe40007ffe0ff */
[----:B------:R-:W-:-:S02]  /*0400*/  ISETP.NE.AND P5, PT, R13, RZ, PT ;  /* 0x000000ff0d00720c */ /* 0x000fc40003fa5270 */
[----:B------:R-:W-:Y:S02]  /*0410*/  SEL R8, R9, R8, !P3 ;  /* 0x0000000809087207 */ /* 0x000fe40005800000 */
[----:B------:R-:W-:Y:S02]  /*0420*/  ISETP.GE.U32.AND P3, PT, R41, UR12, PT ;  /* 0x0000000c29007c0c */ /* 0x000fe4000bf66070 */
[----:B------:R-:W-:Y:S02]  /*0430*/  PRMT R9, R6, 0x7710, RZ ;  /* 0x0000771006097816 */ /* 0x000fe400000000ff */
[----:B------:R-:W-:Y:S02]  /*0440*/  @!P1 IADD3 R8, PT, PT, -R8, RZ, RZ ;  /* 0x000000ff08089210 */ /* 0x000fe40007ffe1ff */
[----:B------:R-:W-:Y:S02]  /*0450*/  ISETP.GE.AND.EX P3, PT, R19, UR13, PT, P3 ;  /* 0x0000000d13007c0c */ /* 0x000fe4000bf66330 */
[----:B------:R-:W-:-:S02]  /*0460*/  @P4 IADD3 R7, PT, PT, R7, 0x1, RZ ;  /* 0x0000000107074810 */ /* 0x000fc40007ffe0ff */
[----:B------:R-:W-:Y:S02]  /*0470*/  IADD3 R6, PT, PT, R9, R2, RZ ;  /* 0x0000000209067210 */ /* 0x000fe40007ffe0ff */
[----:B------:R-:W-:Y:S02]  /*0480*/  SEL R55, R11, R8, !P5 ;  /* 0x000000080b377207 */ /* 0x000fe40006800000 */
[----:B------:R-:W0:Y:S01]  /*0490*/  @!P2 LDC.64 R8, c[0x0][0x3f8] ;  /* 0x0000fe00ff08ab82 */ /* 0x000e220000000a00 */
[----:B------:R-:W-:Y:S02]  /*04a0*/  SHF.L.U32 R6, R6, 0x1, RZ ;  /* 0x0000000106067819 */ /* 0x000fe400000006ff */
[----:B------:R-:W-:Y:S01]  /*04b0*/  @!P0 IADD3 R7, PT, PT, -R7, RZ, RZ ;  /* 0x000000ff07078210 */ /* 0x000fe20007ffe1ff */
[----:B------:R-:W-:Y:S01]  /*04c0*/  IMAD R13, R55, 0x3c, RZ ;  /* 0x0000003c370d7824 */ /* 0x000fe200078e02ff */
[----:B------:R-:W-:Y:S02]  /*04d0*/  LOP3.LUT R24, R6, 0xffff, RZ, 0xc0, !PT ;  /* 0x0000ffff06187812 */ /* 0x000fe400078ec0ff */
[----:B------:R-:W-:-:S02]  /*04e0*/  SEL R11, R11, R7, !P5 ;  /* 0x000000070b0b7207 */ /* 0x000fc40006800000 */
[----:B------:R-:W4:Y:S01]  /*04f0*/  @!P3 LDC.64 R6, c[0x0][0x3f8] ;  /* 0x0000fe00ff06bb82 */ /* 0x000f220000000a00 */
[C---:B------:R-:W-:Y:S02]  /*0500*/  IADD3 R60, P0, PT, R13.reuse, R24, RZ ;  /* 0x000000180d3c7210 */ /* 0x040fe40007f1e0ff */
[----:B------:R-:W-:Y:S02]  /*0510*/  SHF.R.S32.HI R10, RZ, 0x1f, R11 ;  /* 0x0000001fff0a7819 */ /* 0x000fe4000001140b */
[----:B------:R-:W-:Y:S02]  /*0520*/  LEA.HI.X.SX32 R61, R13, RZ, 0x1, P0 ;  /* 0x000000ff0d3d7211 */ /* 0x000fe400000f0eff */
[----:B------:R-:W-:Y:S01]  /*0530*/  ISETP.GE.U32.AND P0, PT, R40, UR12, PT ;  /* 0x0000000c28007c0c */ /* 0x000fe2000bf06070 */
[----:B------:R-:W-:Y:S01]  /*0540*/  IMAD R10, R10, UR14, RZ ;  /* 0x0000000e0a0a7c24 */ /* 0x000fe2000f8e02ff */
[----:B------:R-:W-:Y:S01]  /*0550*/  ISETP.GE.U32.AND P1, PT, R39, UR12, PT ;  /* 0x0000000c27007c0c */ /* 0x000fe2000bf26070 */
[----:B------:R-:W-:Y:S01]  /*0560*/  IMAD.WIDE.U32 R60, R11, UR14, R60 ;  /* 0x0000000e0b3c7c25 */ /* 0x000fe2000f8e003c */
[----:B------:R-:W-:-:S03]  /*0570*/  ISETP.GE.AND.EX P0, PT, R25, UR13, PT, P0 ;  /* 0x0000000d19007c0c */ /* 0x000fc6000bf06300 */
[----:B------:R-:W-:Y:S01]  /*0580*/  IMAD R59, R11, UR15, R10 ;  /* 0x0000000f0b3b7c24 */ /* 0x000fe2000f8e020a */
[----:B------:R-:W-:Y:S01]  /*0590*/  @!P2 MOV R58, R60 ;  /* 0x0000003c003aa202 */ /* 0x000fe20000000f00 */
[----:B0-----:R-:W-:-:S03]  /*05a0*/  @!P2 IMAD R10, R15, R8, RZ ;  /* 0x000000080f0aa224 */ /* 0x001fc600078e02ff */
[----:B------:R-:W-:Y:S01]  /*05b0*/  IADD3 R59, PT, PT, R61, R59, RZ ;  /* 0x0000003b3d3b7210 */ /* 0x000fe20007ffe0ff */
[C---:B------:R-:W-:Y:S02]  /*05c0*/  @!P2 IMAD R11, R42.reuse, R9, R10 ;  /* 0x000000092a0ba224 */ /* 0x040fe400078e020a */
[----:B------:R-:W-:Y:S02]  /*05d0*/  @!P2 IMAD.WIDE.U32 R8, R42, R8, R58 ;  /* 0x000000082a08a225 */ /* 0x000fe400078e003a */
[----:B------:R-:W0:Y:S02]  /*05e0*/  @!P0 LDC.64 R12, c[0x0][0x3f8] ;  /* 0x0000fe00ff0c8b82 */ /* 0x000e240000000a00 */
[----:B----4-:R-:W-:Y:S01]  /*05f0*/  @!P3 IMAD R10, R19, R6, RZ ;  /* 0x00000006130ab224 */ /* 0x010fe200078e02ff */
[----:B------:R-:W-:Y:S02]  /*0600*/  SHF.R.S32.HI R19, RZ, 0x1f, R39 ;  /* 0x0000001fff137819 */ /* 0x000fe40000011427 */
[----:B------:R-:W-:Y:S01]  /*0610*/  @!P2 IADD3 R9, PT, PT, R9, R11, RZ ;  /* 0x0000000b0909a210 */ /* 0x000fe20007ffe0ff */
[----:B------:R-:W-:Y:S01]  /*0620*/  @!P3 IMAD R23, R41, R7, R10 ;  /* 0x000000072917b224 */ /* 0x000fe200078e020a */
[----:B------:R-:W-:-:S02]  /*0630*/  @!P2 SHF.L.U32 R15, R8, 0x1, RZ ;  /* 0x00000001080fa819 */ /* 0x000fc400000006ff */
[----:B------:R-:W-:Y:S02]  /*0640*/  ISETP.GE.AND.EX P1, PT, R19, UR13, PT, P1 ;  /* 0x0000000d13007c0c */ /* 0x000fe4000bf26310 */
[----:B------:R-:W-:Y:S02]  /*0650*/  @!P2 SHF.L.U64.HI R14, R8, 0x1, R9 ;  /* 0x00000001080ea819 */ /* 0x000fe40000010209 */
[----:B------:R-:W4:Y:S01]  /*0660*/  @!P3 LDC.64 R8, c[0x0][0x3a0] ;  /* 0x0000e800ff08bb82 */ /* 0x000f220000000a00 */
[----:B-1----:R-:W-:Y:S02]  /*0670*/  @!P2 IADD3 R20, P4, PT, R15, R20, RZ ;  /* 0x000000140f14a210 */ /* 0x002fe40007f9e0ff */
[----:B------:R-:W-:Y:S02]  /*0680*/  @!P3 MOV R10, R60 ;  /* 0x0000003c000ab202 */ /* 0x000fe40000000f00 */
[----:B------:R-:W-:Y:S02]  /*0690*/  @!P3 MOV R11, R59 ;  /* 0x0000003b000bb202 */ /* 0x000fe40000000f00 */
[----:B------:R-:W-:-:S02]  /*06a0*/  @!P2 IADD3.X R21, PT, PT, R14, R21, RZ, P4, !PT ;  /* 0x000000150e15a210 */ /* 0x000fc400027fe4ff */
[----:B---3--:R-:W-:Y:S01]  /*06b0*/  @!P2 IADD3 R16, P4, PT, R15, R16, RZ ;  /* 0x000000100f10a210 */ /* 0x008fe20007f9e0ff */
[----:B------:R-:W-:Y:S02]  /*06c0*/  @!P3 IMAD.WIDE.U32 R10, R41, R6, R10 ;  /* 0x00000006290ab225 */ /* 0x000fe400078e000a */
[----:B------:R-:W1:Y:S01]  /*06d0*/  @!P3 LDC.64 R6, c[0x0][0x398] ;  /* 0x0000e600ff06bb82 */ /* 0x000e620000000a00 */
[----:B------:R-:W-:Y:S01]  /*06e0*/  @!P2 IADD3.X R17, PT, PT, R14, R17, RZ, P4, !PT ;  /* 0x000000110e11a210 */ /* 0x000fe200027fe4ff */
[----:B--2---:R-:W-:Y:S01]  /*06f0*/  IMAD R29, R29, UR10, R44 ;  /* 0x0000000a1d1d7c24 */ /* 0x004fe2000f8e022c */
[----:B------:R-:W5:Y:S01]  /*0700*/  @!P2 LDG.E R33, desc[UR8][R20.64] ;  /* 0x000000081421a981 */ /* 0x000f62000c1e1900 */
[----:B------:R-:W-:Y:S02]  /*0710*/  @!P3 IADD3 R11, PT, PT, R11, R23, RZ ;  /* 0x000000170b0bb210 */ /* 0x000fe40007ffe0ff */
[----:B------:R-:W-:Y:S01]  /*0720*/  @!P3 SHF.L.U32 R27, R10, 0x1, RZ ;  /* 0x000000010a1bb819 */ /* 0x000fe200000006ff */
[----:B------:R2:W5:Y:S01]  /*0730*/  @!P2 LDG.E R32, desc[UR8][R16.64] ;  /* 0x000000081020a981 */ /* 0x000562000c1e1900 */
[----:B------:R-:W3:Y:S01]  /*0740*/  @!P1 LDC.64 R14, c[0x0][0x3f8] ;  /* 0x0000fe00ff0e9b82 */ /* 0x000ee20000000a00 */
[----:B------:R-:W-:-:S02]  /*0750*/  ISETP.GE.U32.AND P2, PT, R29, UR12, PT ;  /* 0x0000000c1d007c0c */ /* 0x000fc4000bf46070 */
[----:B------:R-:W-:Y:S01]  /*0760*/  SHF.R.S32.HI R35, RZ, 0x1f, R29 ;  /* 0x0000001fff237819 */ /* 0x000fe2000001141d */
[----:B0-----:R-:W-:Y:S01]  /*0770*/  @!P0 IMAD R25, R25, R12, RZ ;  /* 0x0000000c19198224 */ /* 0x001fe200078e02ff */
[----:B------:R-:W-:Y:S02]  /*0780*/  @!P3 SHF.L.U64.HI R18, R10, 0x1, R11 ;  /* 0x000000010a12b819 */ /* 0x000fe4000001020b */
[----:B----4-:R-:W-:Y:S01]  /*0790*/  @!P3 IADD3 R8, P4, PT, R27, R8, RZ ;  /* 0x000000081b08b210 */ /* 0x010fe20007f9e0ff */
[----:B------:R-:W0:Y:S01]  /*07a0*/  @!P0 LDC.64 R22, c[0x0][0x3a0] ;  /* 0x0000e800ff168b82 */ /* 0x000e220000000a00 */
[----:B--2---:R-:W-:Y:S02]  /*07b0*/  @!P0 MOV R16, R60 ;  /* 0x0000003c00108202 */ /* 0x004fe40000000f00 */
[----:B------:R-:W-:Y:S02]  /*07c0*/  @!P0 MOV R17, R59 ;  /* 0x0000003b00118202 */ /* 0x000fe40000000f00 */
[----:B------:R-:W-:-:S02]  /*07d0*/  ISETP.GE.AND.EX P2, PT, R35, UR13, PT, P2 ;  /* 0x0000000d23007c0c */ /* 0x000fc4000bf46320 */
[----:B------:R-:W-:Y:S01]  /*07e0*/  CS2R R30, SRZ ;  /* 0x00000000001e7805 */ /* 0x000fe2000001ff00 */
[----:B------:R-:W2:Y:S01]  /*07f0*/  @!P0 LDC.64 R10, c[0x0][0x398] ;  /* 0x0000e600ff0a8b82 */ /* 0x000ea20000000a00 */
[----:B------:R-:W-:Y:S01]  /*0800*/  @!P0 IMAD R21, R40, R13, R25 ;  /* 0x0000000d28158224 */ /* 0x000fe200078e0219 */
[----:B------:R-:W-:Y:S01]  /*0810*/  @!P3 IADD3.X R9, PT, PT, R18, R9, RZ, P4, !PT ;  /* 0x000000091209b210 */ /* 0x000fe200027fe4ff */
[----:B------:R-:W-:Y:S01]  /*0820*/  @!P0 IMAD.WIDE.U32 R12, R40, R12, R16 ;  /* 0x0000000c280c8225 */ /* 0x000fe200078e0010 */
[----:B-1----:R-:W-:-:S03]  /*0830*/  @!P3 IADD3 R6, P4, PT, R27, R6, RZ ;  /* 0x000000061b06b210 */ /* 0x002fc60007f9e0ff */
[----:B------:R3:W5:Y:S01]  /*0840*/  @!P3 LDG.E R31, desc[UR8][R8.64] ;  /* 0x00000008081fb981 */ /* 0x000762000c1e1900 */
[----:B------:R-:W-:Y:S01]  /*0850*/  @!P0 IADD3 R21, PT, PT, R13, R21, RZ ;  /* 0x000000150d158210 */ /* 0x000fe20007ffe0ff */
[----:B------:R-:W1:Y:S01]  /*0860*/  @!P1 LDC.64 R16, c[0x0][0x3a0] ;  /* 0x0000e800ff109b82 */ /* 0x000e620000000a00 */
[----:B------:R-:W-:Y:S02]  /*0870*/  @!P3 IADD3.X R7, PT, PT, R18, R7, RZ, P4, !PT ;  /* 0x000000071207b210 */ /* 0x000fe400027fe4ff */
[C---:B------:R-:W-:Y:S01]  /*0880*/  @!P0 SHF.L.U32 R13, R12.reuse, 0x1, RZ ;  /* 0x000000010c0d8819 */ /* 0x040fe200000006ff */
[----:B---3--:R-:W-:Y:S01]  /*0890*/  @!P1 IMAD R8, R19, R14, RZ ;  /* 0x0000000e13089224 */ /* 0x008fe200078e02ff */
[----:B------:R-:W-:-:S03]  /*08a0*/  @!P0 SHF.L.U64.HI R12, R12, 0x1, R21 ;  /* 0x000000010c0c8819 */ /* 0x000fc60000010215 */
[----:B------:R-:W3:Y:S01]  /*08b0*/  @!P2 LDC.64 R18, c[0x0][0x3f8] ;  /* 0x0000fe00ff12ab82 */ /* 0x000ee20000000a00 */
[----:B------:R4:W5:Y:S01]  /*08c0*/  @!P3 LDG.E R30, desc[UR8][R6.64] ;  /* 0x00000008061eb981 */ /* 0x000962000c1e1900 */
[----:B------:R-:W-:-:S06]  /*08d0*/  @!P1 IMAD R21, R39, R15, R8 ;  /* 0x0000000f27159224 */ /* 0x000fcc00078e0208 */
[----:B------:R-:W1:Y:S01]  /*08e0*/  @!P1 LDC.64 R8, c[0x0][0x398] ;  /* 0x0000e600ff089b82 */ /* 0x000e620000000a00 */
[----:B----4-:R-:W-:Y:S02]  /*08f0*/  @!P1 MOV R6, R60 ;  /* 0x0000003c00069202 */ /* 0x010fe40000000f00 */
[----:B------:R-:W-:Y:S02]  /*0900*/  @!P1 MOV R7, R59 ;  /* 0x0000003b00079202 */ /* 0x000fe40000000f00 */
[C---:B0-----:R-:W-:Y:S02]  /*0910*/  @!P0 IADD3 R22, P4, PT, R13.reuse, R22, RZ ;  /* 0x000000160d168210 */ /* 0x041fe40007f9e0ff */
[----:B--2---:R-:W-:Y:S01]  /*0920*/  @!P0 IADD3 R10, P5, PT, R13, R10, RZ ;  /* 0x0000000a0d0a8210 */ /* 0x004fe20007fbe0ff */
[----:B------:R-:W-:Y:S01]  /*0930*/  @!P1 IMAD.WIDE.U32 R14, R39, R14, R6 ;  /* 0x0000000e270e9225 */ /* 0x000fe200078e0006 */
[----:B------:R-:W-:Y:S02]  /*0940*/  IADD3 R27, PT, PT, R29, 0x50, RZ ;  /* 0x000000501d1b7810 */ /* 0x000fe40007ffe0ff */
[----:B------:R-:W-:-:S02]  /*0950*/  CS2R R6, SRZ ;  /* 0x0000000000067805 */ /* 0x000fc4000001ff00 */
[C---:B------:R-:W-:Y:S02]  /*0960*/  @!P0 IADD3.X R23, PT, PT, R12.reuse, R23, RZ, P4, !PT ;  /* 0x000000170c178210 */ /* 0x040fe400027fe4ff */
[----:B------:R-:W-:Y:S02]  /*0970*/  @!P0 IADD3.X R11, PT, PT, R12, R11, RZ, P5, !PT ;  /* 0x0000000b0c0b8210 */ /* 0x000fe40002ffe4ff */
[----:B------:R-:W-:Y:S01]  /*0980*/  SHF.R.S32.HI R26, RZ, 0x1f, R43 ;  /* 0x0000001fff1a7819 */ /* 0x000fe2000001142b */
[----:B---3--:R-:W-:Y:S01]  /*0990*/  @!P2 IMAD R34, R35, R18, RZ ;  /* 0x000000122322a224 */ /* 0x008fe200078e02ff */
[----:B------:R-:W-:Y:S01]  /*09a0*/  ISETP.GE.U32.AND P3, PT, R43, UR12, PT ;  /* 0x0000000c2b007c0c */ /* 0x000fe2000bf66070 */
[----:B------:R0:W5:Y:S01]  /*09b0*/  @!P0 LDG.E R7, desc[UR8][R10.64] ;  /* 0x000000080a078981 */ /* 0x000162000c1e1900 */
[----:B------:R-:W-:Y:S01]  /*09c0*/  ISETP.GE.U32.AND P4, PT, R27, UR12, PT ;  /* 0x0000000c1b007c0c */ /* 0x000fe2000bf86070 */
[----:B------:R-:W2:Y:S01]  /*09d0*/  @!P2 LDC.64 R12, c[0x0][0x3a0] ;  /* 0x0000e800ff0cab82 */ /* 0x000ea20000000a00 */
[----:B------:R-:W-:Y:S01]  /*09e0*/  SHF.R.S32.HI R28, RZ, 0x1f, R27 ;  /* 0x0000001fff1c7819 */ /* 0x000fe2000001141b */
[----:B------:R3:W5:Y:S01]  /*09f0*/  @!P0 LDG.E R6, desc[UR8][R22.64] ;  /* 0x0000000816068981 */ /* 0x000762000c1e1900 */
[----:B------:R-:W-:-:S02]  /*0a00*/  ISETP.GE.AND.EX P3, PT, R26, UR13, PT, P3 ;  /* 0x0000000d1a007c0c */ /* 0x000fc4000bf66330 */
[----:B------:R-:W-:Y:S02]  /*0a10*/  ISETP.GE.AND.EX P4, PT, R28, UR13, PT, P4 ;  /* 0x0000000d1c007c0c */ /* 0x000fe4000bf86340 */
[----:B------:R-:W-:Y:S01]  /*0a20*/  @!P1 IADD3 R15, PT, PT, R15, R21, RZ ;  /* 0x000000150f0f9210 */ /* 0x000fe20007ffe0ff */
[----:B0-----:R-:W0:Y:S01]  /*0a30*/  @!P2 LDC.64 R10, c[0x0][0x398] ;  /* 0x0000e600ff0aab82 */ /* 0x001e220000000a00 */
[----:B------:R-:W-:-:S07]  /*0a40*/  @!P1 SHF.L.U32 R45, R14, 0x1, RZ ;  /* 0x000000010e2d9819 */ /* 0x000fce00000006ff */
[----:B------:R-:W4:Y:S01]  /*0a50*/  LDC.64 R20, c[0x0][0x3b8] ;  /* 0x0000ee00ff147b82 */ /* 0x000f220000000a00 */
[C---:B-1----:R-:W-:Y:S02]  /*0a60*/  @!P1 IADD3 R16, P0, PT, R45.reuse, R16, RZ ;  /* 0x000000102d109210 */ /* 0x042fe40007f1e0ff */
[----:B---3--:R-:W-:Y:S01]  /*0a70*/  @!P1 IADD3 R22, P6, PT, R45, R8, RZ ;  /* 0x000000082d169210 */ /* 0x008fe20007fde0ff */
[C---:B------:R-:W-:Y:S01]  /*0a80*/  @!P2 IMAD R45, R29.reuse, R19, R34 ;  /* 0x000000131d2da224 */ /* 0x040fe200078e0222 */
[----:B------:R-:W-:Y:S02]  /*0a90*/  @!P2 MOV R34, R60 ;  /* 0x0000003c0022a202 */ /* 0x000fe40000000f00 */
[----:B------:R-:W-:Y:S02]  /*0aa0*/  @!P2 MOV R35, R59 ;  /* 0x0000003b0023a202 */ /* 0x000fe40000000f00 */
[----:B------:R-:W-:Y:S02]  /*0ab0*/  @!P1 SHF.L.U64.HI R46, R14, 0x1, R15 ;  /* 0x000000010e2e9819 */ /* 0x000fe4000001020f */
[----:B------:R-:W1:Y:S01]  /*0ac0*/  @!P4 LDC.64 R14, c[0x0][0x3f8] ;  /* 0x0000fe00ff0ecb82 */ /* 0x000e620000000a00 */
[----:B------:R-:W-:Y:S01]  /*0ad0*/  @!P2 IMAD.WIDE.U32 R34, R29, R18, R34 ;  /* 0x000000121d22a225 */ /* 0x000fe200078e0022 */
[----:B------:R-:W-:-:S02]  /*0ae0*/  @!P1 IADD3.X R23, PT, PT, R46, R9, RZ, P6, !PT ;  /* 0x000000092e179210 */ /* 0x000fc400037fe4ff */
[----:B------:R-:W-:-:S04]  /*0af0*/  CS2R R8, SRZ ;  /* 0x0000000000087805 */ /* 0x000fc8000001ff00 */
[----:B------:R-:W3:Y:S01]  /*0b00*/  @!P3 LDC.64 R18, c[0x0][0x3f8] ;  /* 0x0000fe00ff12bb82 */ /* 0x000ee20000000a00 */
[----:B------:R-:W-:Y:S01]  /*0b10*/  @!P1 IADD3.X R17, PT, PT, R46, R17, RZ, P0, !PT ;  /* 0x000000112e119210 */ /* 0x000fe200007fe4ff */
[----:B------:R0:W5:Y:S01]  /*0b20*/  @!P1 LDG.E R9, desc[UR8][R22.64] ;  /* 0x0000000816099981 */ /* 0x000162000c1e1900 */
[----:B------:R-:W-:Y:S02]  /*0b30*/  @!P2 IADD3 R35, PT, PT, R35, R45, RZ ;  /* 0x0000002d2323a210 */ /* 0x000fe40007ffe0ff */
[C---:B------:R-:W-:Y:S01]  /*0b40*/  @!P2 SHF.L.U32 R29, R34.reuse, 0x1, RZ ;  /* 0x00000001221da819 */ /* 0x040fe200000006ff */
[----:B------:R2:W5:Y:S01]  /*0b50*/  @!P1 LDG.E R8, desc[UR8][R16.64] ;  /* 0x0000000810089981 */ /* 0x000562000c1e1900 */
[----:B------:R-:W-:Y:S01]  /*0b60*/  @!P2 SHF.L.U64.HI R34, R34, 0x1, R35 ;  /* 0x000000012222a819 */ /* 0x000fe20000010223 */
[----:B----4-:R-:W-:Y:S01]  /*0b70*/  IMAD.WIDE R46, R36, 0x8, R20 ;  /* 0x00000008242e7825 */ /* 0x010fe200078e0214 */
[----:B------:R-:W-:Y:S01]  /*0b80*/  SHF.R.S32.HI R25, RZ, 0x1f, R38 ;  /* 0x0000001fff197819 */ /* 0x000fe20000011426 */
[----:B------:R-:W4:Y:S01]  /*0b90*/  @!P4 LDC.64 R20, c[0x0][0x3a0] ;  /* 0x0000e800ff14cb82 */ /* 0x000f220000000a00 */
[----:B0-----:R-:W-:-:S02]  /*0ba0*/  @!P2 IADD3 R22, P1, PT, R29, R10, RZ ;  /* 0x0000000a1d16a210 */ /* 0x001fc40007f3e0ff */
[----:B------:R-:W-:Y:S02]  /*0bb0*/  ISETP.GE.U32.AND P5, PT, R38, UR12, PT ;  /* 0x0000000c26007c0c */ /* 0x000fe4000bfa6070 */
[----:B--2---:R-:W-:Y:S02]  /*0bc0*/  @!P2 IADD3 R16, P0, PT, R29, R12, RZ ;  /* 0x0000000c1d10a210 */ /* 0x004fe40007f1e0ff */
[C---:B------:R-:W-:Y:S02]  /*0bd0*/  @!P2 IADD3.X R23, PT, PT, R34.reuse, R11, RZ, P1, !PT ;  /* 0x0000000b2217a210 */ /* 0x040fe40000ffe4ff */
[----:B------:R4:W2:Y:S01]  /*0be0*/  LDG.E.64 R10, desc[UR8][R46.64] ;  /* 0x000000082e0a7981 */ /* 0x0008a2000c1e1b00 */
[----:B------:R-:W-:Y:S02]  /*0bf0*/  ISETP.GE.AND.EX P5, PT, R25, UR13, PT, P5 ;  /* 0x0000000d19007c0c */ /* 0x000fe4000bfa6350 */
[----:B------:R-:W-:Y:S02]  /*0c00*/  @!P2 IADD3.X R17, PT, PT, R34, R13, RZ, P0, !PT ;  /* 0x0000000d2211a210 */ /* 0x000fe400007fe4ff */
[----:B------:R-:W0:Y:S01]  /*0c10*/  @!P4 LDC.64 R12, c[0x0][0x398] ;  /* 0x0000e600ff0ccb82 */ /* 0x000e220000000a00 */
[----:B------:R-:W-:Y:S01]  /*0c20*/  @!P4 MOV R50, R60 ;  /* 0x0000003c0032c202 */ /* 0x000fe20000000f00 */
[----:B-1----:R-:W-:Y:S01]  /*0c30*/  @!P4 IMAD R28, R28, R14, RZ ;  /* 0x0000000e1c1cc224 */ /* 0x002fe200078e02ff */
[----:B------:R-:W-:Y:S01]  /*0c40*/  @!P4 MOV R51, R59 ;  /* 0x0000003b0033c202 */ /* 0x000fe20000000f00 */
[----:B---3--:R-:W-:-:S02]  /*0c50*/  @!P3 IMAD R26, R26, R18, RZ ;  /* 0x000000121a1ab224 */ /* 0x008fc400078e02ff */
[C---:B------:R-:W-:Y:S02]  /*0c60*/  @!P4 IMAD R29, R27.reuse, R15, R28 ;  /* 0x0000000f1b1dc224 */ /* 0x040fe400078e021c */
[----:B------:R-:W-:Y:S01]  /*0c70*/  @!P4 IMAD.WIDE.U32 R50, R27, R14, R50 ;  /* 0x0000000e1b32c225 */ /* 0x000fe200078e0032 */
[----:B------:R-:W-:Y:S01]  /*0c80*/  @!P3 MOV R27, R59 ;  /* 0x0000003b001bb202 */ /* 0x000fe20000000f00 */
[----:B------:R-:W1:Y:S02]  /*0c90*/  @!P5 LDC.64 R14, c[0x0][0x3f8] ;  /* 0x0000fe00ff0edb82 */ /* 0x000e640000000a00 */
[C---:B------:R-:W-:Y:S01]  /*0ca0*/  @!P3 IMAD R49, R43.reuse, R19, R26 ;  /* 0x000000132b31b224 */ /* 0x040fe200078e021a */
[----:B------:R-:W-:Y:S02]  /*0cb0*/  @!P3 MOV R26, R60 ;  /* 0x0000003c001ab202 */ /* 0x000fe40000000f00 */
[----:B------:R-:W-:Y:S02]  /*0cc0*/  MOV R35, RZ ;  /* 0x000000ff00237202 */ /* 0x000fe40000000f00 */
[----:B------:R-:W-:Y:S01]  /*0cd0*/  ISETP.NE.AND P1, PT, RZ, UR11, PT ;  /* 0x0000000bff007c0c */ /* 0x000fe2000bf25270 */
[----:B------:R-:W-:Y:S01]  /*0ce0*/  @!P3 IMAD.WIDE.U32 R18, R43, R18, R26 ;  /* 0x000000122b12b225 */ /* 0x000fe200078e001a */
[----:B------:R-:W-:-:S02]  /*0cf0*/  @!P4 IADD3 R29, PT, PT, R51, R29, RZ ;  /* 0x0000001d331dc210 */ /* 0x000fc40007ffe0ff */
[C---:B------:R-:W-:Y:S01]  /*0d00*/  @!P4 SHF.L.U32 R27, R50.reuse, 0x1, RZ ;  /* 0x00000001321bc819 */ /* 0x040fe200000006ff */
[----:B------:R3:W5:Y:S01]  /*0d10*/  @!P2 LDG.E R35, desc[UR8][R16.64] ;  /* 0x000000081023a981 */ /* 0x000762000c1e1900 */
[----:B------:R-:W-:Y:S02]  /*0d20*/  MOV R34, RZ ;  /* 0x000000ff00227202 */ /* 0x000fe40000000f00 */
[----:B------:R-:W-:Y:S02]  /*0d30*/  @!P4 SHF.L.U64.HI R50, R50, 0x1, R29 ;  /* 0x000000013232c819 */ /* 0x000fe4000001021d */
[----:B------:R-:W-:Y:S01]  /*0d40*/  @!P3 IADD3 R49, PT, PT, R19, R49, RZ ;  /* 0x000000311331b210 */ /* 0x000fe20007ffe0ff */
[----:B------:R-:W1:Y:S01]  /*0d50*/  LDC.64 R28, c[0x0][0x3a8] ;  /* 0x0000ea00ff1c7b82 */ /* 0x000e620000000a00 */
[----:B----4-:R-:W-:Y:S01]  /*0d60*/  @!P4 IADD3 R46, P0, PT, R27, R20, RZ ;  /* 0x000000141b2ec210 */ /* 0x010fe20007f1e0ff */
[----:B------:R4:W5:Y:S01]  /*0d70*/  @!P2 LDG.E R34, desc[UR8][R22.64] ;  /* 0x000000081622a981 */ /* 0x000962000c1e1900 */
[----:B------:R-:W-:-:S05]  /*0d80*/  @!P3 SHF.L.U32 R48, R18, 0x1, RZ ;  /* 0x000000011230b819 */ /* 0x000fca00000006ff */
[----:B---3--:R-:W3:Y:S01]  /*0d90*/  @!P3 LDC.64 R16, c[0x0][0x3a0] ;  /* 0x0000e800ff10bb82 */ /* 0x008ee20000000a00 */
[----:B------:R-:W-:Y:S02]  /*0da0*/  @!P3 SHF.L.U64.HI R49, R18, 0x1, R49 ;  /* 0x000000011231b819 */ /* 0x000fe40000010231 */
[----:B------:R-:W-:Y:S02]  /*0db0*/  @!P4 IADD3.X R47, PT, PT, R50, R21, RZ, P0, !PT ;  /* 0x00000015322fc210 */ /* 0x000fe400007fe4ff */
[----:B0-----:R-:W-:-:S03]  /*0dc0*/  @!P4 IADD3 R12, P2, PT, R27, R12, RZ ;  /* 0x0000000c1b0cc210 */ /* 0x001fc60007f5e0ff */
[----:B------:R-:W0:Y:S08]  /*0dd0*/  @!P3 LDC.64 R18, c[0x0][0x398] ;  /* 0x0000e600ff12bb82 */ /* 0x000e300000000a00 */
[----:B------:R-:W0:Y:S08]  /*0de0*/  @!P5 LDC.64 R20, c[0x0][0x3a0] ;  /* 0x0000e800ff14db82 */ /* 0x000e300000000a00 */
[----:B----4-:R-:W4:Y:S01]  /*0df0*/  @!P5 LDC.64 R22, c[0x0][0x398] ;  /* 0x0000e600ff16db82 */ /* 0x010f220000000a00 */
[----:B------:R-:W-:-:S07]  /*0e00*/  @!P4 IADD3.X R13, PT, PT, R50, R13, RZ, P2, !PT ;  /* 0x0000000d320dc210 */ /* 0x000fce00017fe4ff */
[----:B------:R-:W4:Y:S01]  /*0e10*/  @P1 LDC.64 R26, c[0x0][0x3b0] ;  /* 0x0000ec00ff1a1b82 */ /* 0x000f220000000a00 */
[----:B------:R-:W-:Y:S01]  /*0e20*/  MOV R45, RZ ;  /* 0x000000ff002d7202 */ /* 0x000fe20000000f00 */
[----:B-1----:R-:W-:Y:S01]  /*0e30*/  @!P5 IMAD R25, R25, R14, RZ ;  /* 0x0000000e1919d224 */ /* 0x002fe200078e02ff */
[----:B------:R-:W-:Y:S02]  /*0e40*/  @!P5 MOV R50, R60 ;  /* 0x0000003c0032d202 */ /* 0x000fe40000000f00 */
[----:B------:R-:W-:Y:S01]  /*0e50*/  @!P5 MOV R51, R59 ;  /* 0x0000003b0033d202 */ /* 0x000fe20000000f00 */
[C---:B------:R-:W-:Y:S01]  /*0e60*/  @!P5 IMAD R25, R38.reuse, R15, R25 ;  /* 0x0000000f2619d224 */ /* 0x040fe200078e0219 */
[----:B------:R1:W5:Y:S01]  /*0e70*/  @!P4 LDG.E R45, desc[UR8][R46.64] ;  /* 0x000000082e2dc981 */ /* 0x000362000c1e1900 */
[----:B------:R-:W-:Y:S01]  /*0e80*/  @!P5 IMAD.WIDE.U32 R50, R38, R14, R50 ;  /* 0x0000000e2632d225 */ /* 0x000fe200078e0032 */
[----:B---3--:R-:W-:Y:S02]  /*0e90*/  @!P3 IADD3 R16, P0, PT, R48, R16, RZ ;  /* 0x000000103010b210 */ /* 0x008fe40007f1e0ff */
[----:B-1----:R-:W-:-:S02]  /*0ea0*/  CS2R R46, SRZ ;  /* 0x00000000002e7805 */ /* 0x002fc4000001ff00 */
[----:B------:R-:W-:Y:S02]  /*0eb0*/  @!P5 IADD3 R25, PT, PT, R51, R25, RZ ;  /* 0x000000193319d210 */ /* 0x000fe40007ffe0ff */
[----:B------:R-:W-:Y:S01]  /*0ec0*/  @!P5 SHF.L.U32 R15, R50, 0x1, RZ ;  /* 0x00000001320fd819 */ /* 0x000fe200000006ff */
[----:B------:R-:W-:Y:S01]  /*0ed0*/  IMAD R51, R55, 0x3c, R24 ;  /* 0x0000003c37337824 */ /* 0x000fe200078e0218 */
[----:B------:R-:W-:Y:S01]  /*0ee0*/  @!P3 IADD3.X R17, PT, PT, R49, R17, RZ, P0, !PT ;  /* 0x000000113111b210 */ /* 0x000fe200007fe4ff */
[----:B------:R1:W5:Y:S01]  /*0ef0*/  @!P4 LDG.E R46, desc[UR8][R12.64] ;  /* 0x000000080c2ec981 */ /* 0x000362000c1e1900 */
[----:B0-----:R-:W-:Y:S02]  /*0f00*/  @!P3 IADD3 R18, P0, PT, R48, R18, RZ ;  /* 0x000000123012b210 */ /* 0x001fe40007f1e0ff */
[----:B------:R-:W-:Y:S02]  /*0f10*/  @!P5 SHF.L.U64.HI R50, R50, 0x1, R25 ;  /* 0x000000013232d819 */ /* 0x000fe40000010219 */
[----:B------:R-:W-:Y:S01]  /*0f20*/  @!P5 IADD3 R20, P2, PT, R15, R20, RZ ;  /* 0x000000140f14d210 */ /* 0x000fe20007f5e0ff */
[----:B----4-:R-:W-:Y:S01]  /*0f30*/  @P1 IMAD.WIDE R26, R51, 0x2, R26 ;  /* 0x00000002331a1825 */ /* 0x010fe200078e021a */
[----:B------:R-:W-:Y:S01]  /*0f40*/  @!P5 IADD3 R22, P4, PT, R15, R22, RZ ;  /* 0x000000160f16d210 */ /* 0x000fe20007f9e0ff */
[----:B------:R0:W5:Y:S02]  /*0f50*/  @!P3 LDG.E R47, desc[UR8][R16.64] ;  /* 0x00000008102fb981 */ /* 0x000164000c1e1900 */
[----:B------:R-:W-:Y:S01]  /*0f60*/  IMAD.WIDE R28, R51, 0x2, R28 ;  /* 0x00000002331c7825 */ /* 0x000fe200078e021c */
[----:B------:R-:W-:-:S02]  /*0f70*/  @!P3 IADD3.X R19, PT, PT, R49, R19, RZ, P0, !PT ;  /* 0x000000133113b210 */ /* 0x000fc400007fe4ff */
[----:B------:R-:W-:Y:S02]  /*0f80*/  CS2R R48, SRZ ;  /* 0x0000000000307805 */ /* 0x000fe4000001ff00 */
[C---:B------:R-:W-:Y:S01]  /*0f90*/  @!P5 IADD3.X R21, PT, PT, R50.reuse, R21, RZ, P2, !PT ;  /* 0x000000153215d210 */ /* 0x040fe200017fe4ff */
[----:B------:R-:W3:Y:S01]  /*0fa0*/  @P1 LDG.E.U16 R15, desc[UR8][R26.64] ;  /* 0x000000081a0f1981 */ /* 0x000ee2000c1e1500 */
[----:B------:R-:W-:Y:S02]  /*0fb0*/  @!P5 IADD3.X R23, PT, PT, R50, R23, RZ, P4, !PT ;  /* 0x000000173217d210 */ /* 0x000fe400027fe4ff */
[----:B------:R-:W-:Y:S01]  /*0fc0*/  MOV R50, RZ ;  /* 0x000000ff00327202 */ /* 0x000fe20000000f00 */
[----:B------:R-:W4:Y:S04]  /*0fd0*/  @P1 LDG.E.U16 R14, desc[UR8][R26.64+0x2] ;  /* 0x000002081a0e1981 */ /* 0x000f28000c1e1500 */
[----:B------:R-:W4:Y:S04]  /*0fe0*/  LDG.E.U16 R51, desc[UR8][R28.64] ;  /* 0x000000081c337981 */ /* 0x000f28000c1e1500 */
[----:B------:R-:W4:Y:S04]  /*0ff0*/  LDG.E.U16 R13, desc[UR8][R28.64+0x2] ;  /* 0x000002081c0d7981 */ /* 0x000f28000c1e1500 */
[----:B------:R0:W5:Y:S04]  /*1000*/  @!P3 LDG.E R50, desc[UR8][R18.64] ;  /* 0x000000081232b981 */ /* 0x000168000c1e1900 */
[----:B------:R0:W5:Y:S04]  /*1010*/  @!P5 LDG.E R49, desc[UR8][R20.64] ;  /* 0x000000081431d981 */ /* 0x000168000c1e1900 */
[----:B------:R0:W5:Y:S01]  /*1020*/  @!P5 LDG.E R48, desc[UR8][R22.64] ;  /* 0x000000081630d981 */ /* 0x000162000c1e1900 */
[----:B------:R-:W-:Y:S01]  /*1030*/  MOV R54, 0x3f800000 ;  /* 0x3f80000000367802 */ /* 0x000fe20000000f00 */
[----:B------:R-:W-:Y:S01]  /*1040*/  UISETP.NE.AND UP0, UPT, UR11, URZ, UPT ;  /* 0x000000ff0b00728c */ /* 0x000fe2000bf05270 */
[----:B------:R-:W-:Y:S01]  /*1050*/  CS2R R52, SRZ ;  /* 0x0000000000347805 */ /* 0x000fe2000001ff00 */
[----:B--2---:R-:W-:-:S05]  /*1060*/  FFMA.FTZ R11, -R10, R10, R11 ;  /* 0x0000000a0a0b7223 */ /* 0x004fca000001010b */
[----:B------:R-:W-:-:S13]  /*1070*/  FSETP.GTU.FTZ.AND P0, PT, R11, RZ, PT ;  /* 0x000000ff0b00720b */ /* 0x000fda0003f1c000 */
[----:B-1----:R-:W1:Y:S02]  /*1080*/  @P0 LDC R12, c[0x0][0x3c0] ;  /* 0x0000f000ff0c0b82 */ /* 0x002e640000000800 */
[----:B-1----:R-:W-:-:S04]  /*1090*/  @P0 FADD.FTZ R12, R11, R12 ;  /* 0x0000000c0b0c0221 */ /* 0x002fc80000010000 */
[----:B------:R0:W1:Y:S01]  /*10a0*/  @P0 MUFU.RSQ R54, R12 ;  /* 0x0000000c00360308 */ /* 0x0000620000001400 */
[----:B---3--:R-:W-:Y:S02]  /*10b0*/  @P1 SHF.L.U32 R53, R15, 0x10, RZ ;  /* 0x000000100f351819 */ /* 0x008fe400000006ff */
[----:B----4-:R-:W-:Y:S02]  /*10c0*/  @P1 SHF.L.U32 R52, R14, 0x10, RZ ;  /* 0x000000100e341819 */ /* 0x010fe400000006ff */
[----:B------:R-:W-:Y:S02]  /*10d0*/  SHF.L.U32 R51, R51, 0x10, RZ ;  /* 0x0000001033337819 */ /* 0x000fe400000006ff */
[----:B------:R-:W-:Y:S01]  /*10e0*/  SHF.L.U32 R11, R13, 0x10, RZ ;  /* 0x000000100d0b7819 */ /* 0x000fe200000006ff */
[----:B01----:R-:W-:Y:S06]  /*10f0*/  BRA.U UP0, `(.L_x_873) ;  /* 0x0000000900447547 */ /* 0x003fec000b800000 */
[----:B-----5:R-:W-:Y:S02]  /*1100*/  HADD2.F32 R13, -RZ, R35.H0_H0 ;  /* 0x20000023ff0d7230 */ /* 0x020fe40000004100 */
[--C-:B------:R-:W-:Y:S02]  /*1110*/  HADD2.F32 R14, -RZ, R34.reuse.H0_H0 ;  /* 0x20000022ff0e7230 */ /* 0x100fe40000004100 */
[----:B------:R-:W-:Y:S02]  /*1120*/  HADD2.F32 R17, -RZ, R47.H0_H0 ;  /* 0x2000002fff117230 */ /* 0x000fe40000004100 */
[----:B------:R-:W-:Y:S01]  /*1130*/  FADD.FTZ R13, -R10, R13 ;  /* 0x0000000d0a0d7221 */ /* 0x000fe20000010100 */
[----:B------:R-:W-:Y:S02]  /*1140*/  HADD2.F32 R15, -RZ, R35.H1_H1 ;  /* 0x30000023ff0f7230 */ /* 0x000fe40000004100 */
[----:B------:R-:W-:Y:S01]  /*1150*/  FMUL.FTZ R18, R51, R14 ;  /* 0x0000000e33127220 */ /* 0x000fe20000410000 */
[----:B------:R-:W-:-:S02]  /*1160*/  HADD2.F32 R12, -RZ, R34.H1_H1 ;  /* 0x30000022ff0c7230 */ /* 0x000fc40000004100 */
[----:B------:R-:W-:Y:S01]  /*1170*/  FMUL.FTZ R13, R13, R54 ;  /* 0x000000360d0d7220 */ /* 0x000fe20000410000 */
[----:B------:R-:W-:Y:S01]  /*1180*/  FADD.FTZ R19, -R10, R17 ;  /* 0x000000110a137221 */ /* 0x000fe20000010100 */
[----:B------:R-:W-:Y:S01]  /*1190*/  FADD.FTZ R17, RZ, R18 ;  /* 0x00000012ff117221 */ /* 0x000fe20000010000 */
[----:B------:R-:W-:Y:S02]  /*11a0*/  HADD2.F32 R16, -RZ, R50.H0_H0 ;  /* 0x20000032ff107230 */ /* 0x000fe40000004100 */
[----:B------:R-:W-:Y:S01]  /*11b0*/  FFMA.FTZ R18, R13, R18, RZ ;  /* 0x000000120d127223 */ /* 0x000fe200000100ff */
[----:B------:R-:W-:Y:S01]  /*11c0*/  FFMA.FTZ R21, R14, R13, RZ ;  /* 0x0000000d0e157223 */ /* 0x000fe200000100ff */
[----:B------:R-:W-:Y:S01]  /*11d0*/  FADD.FTZ R13, RZ, R14 ;  /* 0x0000000eff0d7221 */ /* 0x000fe20000010000 */
[----:B------:R-:W-:Y:S01]  /*11e0*/  FADD.FTZ R15, -R10, R15 ;  /* 0x0000000f0a0f7221 */ /* 0x000fe20000010100 */
[----:B------:R-:W-:Y:S01]  /*11f0*/  FMUL.FTZ R22, R19, R54 ;  /* 0x0000003613167220 */ /* 0x000fe20000410000 */
[----:B------:R-:W-:Y:S01]  /*1200*/  FMUL.FTZ R20, R11, R12 ;  /* 0x0000000c0b147220 */ /* 0x000fe20000410000 */
[----:B------:R-:W-:Y:S01]  /*1210*/  FMUL.FTZ R19, R51, R16 ;  /* 0x0000001033137220 */ /* 0x000fe20000410000 */
[C---:B------:R-:W-:Y:S01]  /*1220*/  FADD.FTZ R13, R16.reuse, R13 ;  /* 0x0000000d100d7221 */ /* 0x040fe20000010000 */
[----:B------:R-:W-:Y:S01]  /*1230*/  FMUL.FTZ R15, R15, R54 ;  /* 0x000000360f0f7220 */ /* 0x000fe20000410000 */
[----:B------:R-:W-:Y:S01]  /*1240*/  FFMA.FTZ R16, R16, R22, R21 ;  /* 0x0000001610107223 */ /* 0x000fe20000010015 */
[----:B------:R-:W-:-:S02]  /*1250*/  HADD2.F32 R21, -RZ, R47.H1_H1 ;  /* 0x3000002fff157230 */ /* 0x000fc40000004100 */
[----:B------:R-:W-:Y:S01]  /*1260*/  FADD.FTZ R14, R20, R17 ;  /* 0x00000011140e7221 */ /* 0x000fe20000010000 */
[----:B------:R-:W-:Y:S02]  /*1270*/  HADD2.F32 R25, -RZ, R33.H0_H0 ;  /* 0x20000021ff197230 */ /* 0x000fe40000004100 */
[----:B------:R-:W-:Y:S01]  /*1280*/  FFMA.FTZ R17, R15, R20, R18 ;  /* 0x000000140f117223 */ /* 0x000fe20000010012 */
[----:B------:R-:W-:Y:S02]  /*1290*/  HADD2.F32 R20, -RZ, R50.H1_H1 ;  /* 0x30000032ff147230 */ /* 0x000fe40000004100 */
[----:B------:R-:W-:Y:S01]  /*12a0*/  FADD.FTZ R21, -R10, R21 ;  /* 0x000000150a157221 */ /* 0x000fe20000010100 */
[----:B------:R-:W-:Y:S01]  /*12b0*/  FADD.FTZ R14, R14, R19 ;  /* 0x000000130e0e7221 */ /* 0x000fe20000010000 */
[----:B------:R-:W-:Y:S01]  /*12c0*/  FADD.FTZ R27, -R10, R25 ;  /* 0x000000190a1b7221 */ /* 0x000fe20000010100 */
[----:B------:R-:W-:Y:S01]  /*12d0*/  FFMA.FTZ R17, R22, R19, R17 ;  /* 0x0000001316117223 */ /* 0x000fe20000010011 */
[----:B------:R-:W-:-:S02]  /*12e0*/  HADD2.F32 R19, -RZ, R32.H0_H0 ;  /* 0x20000020ff137230 */ /* 0x000fc40000004100 */
[----:B------:R-:W-:Y:S01]  /*12f0*/  FFMA.FTZ R15, R12, R15, RZ ;  /* 0x0000000f0c0f7223 */ /* 0x000fe200000100ff */
[----:B------:R-:W-:Y:S01]  /*1300*/  FADD.FTZ R23, RZ, R12 ;  /* 0x0000000cff177221 */ /* 0x000fe20000010000 */
[-C--:B------:R-:W-:Y:S01]  /*1310*/  FMUL.FTZ R22, R21, R54.reuse ;  /* 0x0000003615167220 */ /* 0x080fe20000410000 */
[----:B------:R-:W-:Y:S01]  /*1320*/  FMUL.FTZ R18, R27, R54 ;  /* 0x000000361b127220 */ /* 0x000fe20000410000 */
[----:B------:R-:W-:Y:S01]  /*1330*/  FMUL.FTZ R21, R11, R20 ;  /* 0x000000140b157220 */ /* 0x000fe20000410000 */
[C---:B------:R-:W-:Y:S01]  /*1340*/  FADD.FTZ R12, R20.reuse, R23 ;  /* 0x00000017140c7221 */ /* 0x040fe20000010000 */
[----:B------:R-:W-:Y:S01]  /*1350*/  FFMA.FTZ R15, R20, R22, R15 ;  /* 0x00000016140f7223 */ /* 0x000fe2000001000f */
[----:B------:R-:W-:Y:S01]  /*1360*/  FADD.FTZ R13, R13, R19 ;  /* 0x000000130d0d7221 */ /* 0x000fe20000010000 */
[----:B------:R-:W-:Y:S01]  /*1370*/  FFMA.FTZ R16, R19, R18, R16 ;  /* 0x0000001213107223 */ /* 0x000fe20000010010 */
[----:B------:R-:W-:Y:S02]  /*1380*/  HADD2.F32 R25, -RZ, R33.H1_H1 ;  /* 0x30000021ff197230 */ /* 0x000fe40000004100 */
[----:B------:R-:W-:Y:S01]  /*1390*/  FMUL.FTZ R19, R51, R19 ;  /* 0x0000001333137220 */ /* 0x000fe20000410000 */
[----:B------:R-:W-:Y:S01]  /*13a0*/  FADD.FTZ R14, R21, R14 ;  /* 0x0000000e150e7221 */ /* 0x000fe20000010000 */
        /* <DEDUP_REMOVED lines=10> */
[----:B------:R-:W-:Y:S01]  /*1450*/  FADD.FTZ R14, R18, R21 ;  /* 0x00000015120e7221 */ /* 0x000fe20000010000 */
[----:B------:R-:W-:Y:S01]  /*1460*/  FADD.FTZ R21, -R10, R19 ;  /* 0x000000130a157221 */ /* 0x000fe20000010100 */
[----:B------:R-:W-:Y:S01]  /*1470*/  FFMA.FTZ R17, R25, R18, R22 ;  /* 0x0000001219117223 */ /* 0x000fe20000010016 */
[----:B------:R-:W-:-:S02]  /*1480*/  HADD2.F32 R19, -RZ, R30.H0_H0 ;  /* 0x2000001eff137230 */ /* 0x000fc40000004100 */
[----:B------:R-:W-:Y:S01]  /*1490*/  FFMA.FTZ R15, R20, R25, R15 ;  /* 0x00000019140f7223 */ /* 0x000fe2000001000f */
[----:B------:R-:W-:Y:S01]  /*14a0*/  FMUL.FTZ R22, R21, R54 ;  /* 0x0000003615167220 */ /* 0x000fe20000410000 */
[----:B------:R-:W-:Y:S02]  /*14b0*/  HADD2.F32 R20, -RZ, R30.H1_H1 ;  /* 0x3000001eff147230 */ /* 0x000fe40000004100 */
[----:B------:R-:W-:Y:S01]  /*14c0*/  FADD.FTZ R23, -R10, R23 ;  /* 0x000000170a177221 */ /* 0x000fe20000010100 */
[----:B------:R-:W-:Y:S01]  /*14d0*/  FADD.FTZ R13, R13, R19 ;  /* 0x000000130d0d7221 */ /* 0x000fe20000010000 */
[----:B------:R-:W-:Y:S01]  /*14e0*/  FFMA.FTZ R16, R19, R22, R16 ;  /* 0x0000001613107223 */ /* 0x000fe20000010010 */
[----:B------:R-:W-:Y:S02]  /*14f0*/  HADD2.F32 R25, -RZ, R6.H0_H0 ;  /* 0x20000006ff197230 */ /* 0x000fe40000004100 */
[----:B------:R-:W-:Y:S01]  /*1500*/  FMUL.FTZ R19, R51, R19 ;  /* 0x0000001333137220 */ /* 0x000fe20000410000 */
[----:B------:R-:W-:Y:S01]  /*1510*/  FMUL.FTZ R18, R23, R54 ;  /* 0x0000003617127220 */ /* 0x000fe20000410000 */
[----:B------:R-:W-:Y:S01]  /*1520*/  FMUL.FTZ R21, R11, R20 ;  /* 0x000000140b157220 */ /* 0x000fe20000410000 */
[----:B------:R-:W-:-:S02]  /*1530*/  HADD2.F32 R23, -RZ, R7.H0_H0 ;  /* 0x20000007ff177230 */ /* 0x000fc40000004100 */
[----:B------:R-:W-:Y:S01]  /*1540*/  FFMA.FTZ R17, R22, R19, R17 ;  /* 0x0000001316117223 */ /* 0x000fe20000010011 */
[----:B------:R-:W-:Y:S01]  /*1550*/  FADD.FTZ R25, -R10, R25 ;  /* 0x000000190a197221 */ /* 0x000fe20000010100 */
[----:B------:R-:W-:Y:S01]  /*1560*/  FFMA.FTZ R15, R20, R18, R15 ;  /* 0x00000012140f7223 */ /* 0x000fe2000001000f */
[----:B------:R-:W-:Y:S01]  /*1570*/  FADD.FTZ R14, R14, R19 ;  /* 0x000000130e0e7221 */ /* 0x000fe20000010000 */
[----:B------:R-:W-:Y:S01]  /*1580*/  FFMA.FTZ R17, R18, R21, R17 ;  /* 0x0000001512117223 */ /* 0x000fe20000010011 */
[----:B------:R-:W-:Y:S01]  /*1590*/  FMUL.FTZ R18, R25, R54 ;  /* 0x0000003619127220 */ /* 0x000fe20000410000 */
[----:B------:R-:W-:Y:S02]  /*15a0*/  HADD2.F32 R19, -RZ, R6.H1_H1 ;  /* 0x30000006ff137230 */ /* 0x000fe40000004100 */
[----:B------:R-:W-:Y:S01]  /*15b0*/  FADD.FTZ R14, R21, R14 ;  /* 0x0000000e150e7221 */ /* 0x000fe20000010000 */
[----:B------:R-:W-:Y:S01]  /*15c0*/  FMUL.FTZ R21, R51, R23 ;  /* 0x0000001733157220 */ /* 0x000fe20000410000 */
[----:B------:R-:W-:Y:S01]  /*15d0*/  FADD.FTZ R13, R13, R23 ;  /* 0x000000170d0d7221 */ /* 0x000fe20000010000 */
[----:B------:R-:W-:Y:S01]  /*15e0*/  FFMA.FTZ R16, R23, R18, R16 ;  /* 0x0000001217107223 */ /* 0x000fe20000010010 */
[----:B------:R-:W-:-:S02]  /*15f0*/  HADD2.F32 R23, -RZ, R45.H0_H0 ;  /* 0x2000002dff177230 */ /* 0x000fc40000004100 */
[----:B------:R-:W-:Y:S01]  /*1600*/  FADD.FTZ R12, R12, R20 ;  /* 0x000000140c0c7221 */ /* 0x000fe20000010000 */
[----:B------:R-:W-:Y:S01]  /*1610*/  FADD.FTZ R14, R14, R21 ;  /* 0x000000150e0e7221 */ /* 0x000fe20000010000 */
[----:B------:R-:W-:Y:S01]  /*1620*/  FFMA.FTZ R17, R18, R21, R17 ;  /* 0x0000001512117223 */ /* 0x000fe20000010011 */
[C---:B------:R-:W-:Y:S01]  /*1630*/  FADD.FTZ R19, -R10.reuse, R19 ;  /* 0x000000130a137221 */ /* 0x040fe20000010100 */
[----:B------:R-:W-:Y:S02]  /*1640*/  HADD2.F32 R20, -RZ, R7.H1_H1 ;  /* 0x30000007ff147230 */ /* 0x000fe40000004100 */
[----:B------:R-:W-:Y:S01]  /*1650*/  FADD.FTZ R21, -R10, R23 ;  /* 0x000000170a157221 */ /* 0x000fe20000010100 */
[----:B------:R-:W-:Y:S02]  /*1660*/  HADD2.F32 R24, -RZ, R46.H0_H0 ;  /* 0x2000002eff187230 */ /* 0x000fe40000004100 */
[----:B------:R-:W-:Y:S01]  /*1670*/  FMUL.FTZ R22, R19, R54 ;  /* 0x0000003613167220 */ /* 0x000fe20000410000 */
[----:B------:R-:W-:-:S02]  /*1680*/  HADD2.F32 R23, -RZ, R45.H1_H1 ;  /* 0x3000002dff177230 */ /* 0x000fc40000004100 */
[----:B------:R-:W-:Y:S01]  /*1690*/  FMUL.FTZ R19, R21, R54 ;  /* 0x0000003615137220 */ /* 0x000fe20000410000 */
[----:B------:R-:W-:Y:S01]  /*16a0*/  FMUL.FTZ R21, R11, R20 ;  /* 0x000000140b157220 */ /* 0x000fe20000410000 */
[----:B------:R-:W-:Y:S01]  /*16b0*/  FADD.FTZ R18, R12, R20 ;  /* 0x000000140c127221 */ /* 0x000fe20000010000 */
[----:B------:R-:W-:Y:S01]  /*16c0*/  FFMA.FTZ R15, R20, R22, R15 ;  /* 0x00000016140f7223 */ /* 0x000fe2000001000f */
[----:B------:R-:W-:Y:S01]  /*16d0*/  FADD.FTZ R12, R13, R24 ;  /* 0x000000180d0c7221 */ /* 0x000fe20000010000 */
[----:B------:R-:W-:Y:S01]  /*16e0*/  FMUL.FTZ R13, R51, R24 ;  /* 0x00000018330d7220 */ /* 0x000fe20000410000 */
[----:B------:R-:W-:Y:S01]  /*16f0*/  FADD.FTZ R23, -R10, R23 ;  /* 0x000000170a177221 */ /* 0x000fe20000010100 */
[----:B------:R-:W-:Y:S01]  /*1700*/  FFMA.FTZ R22, R22, R21, R17 ;  /* 0x0000001516167223 */ /* 0x000fe20000010011 */
[----:B------:R-:W-:Y:S02]  /*1710*/  HADD2.F32 R20, -RZ, R46.H1_H1 ;  /* 0x3000002eff147230 */ /* 0x000fe40000004100 */
[----:B------:R-:W-:Y:S01]  /*1720*/  FFMA.FTZ R16, R24, R19, R16 ;  /* 0x0000001318107223 */ /* 0x000fe20000010010 */
[----:B------:R-:W-:Y:S01]  /*1730*/  FADD.FTZ R14, R21, R14 ;  /* 0x0000000e150e7221 */ /* 0x000fe20000010000 */
[----:B------:R-:W-:Y:S01]  /*1740*/  FMUL.FTZ R23, R23, R54 ;  /* 0x0000003617177220 */ /* 0x000fe20000410000 */
[----:B------:R-:W-:Y:S01]  /*1750*/  FFMA.FTZ R22, R19, R13, R22 ;  /* 0x0000000d13167223 */ /* 0x000fe20000010016 */
[----:B------:R-:W-:-:S02]  /*1760*/  HADD2.F32 R19, -RZ, R8.H0_H0 ;  /* 0x20000008ff137230 */ /* 0x000fc40000004100 */
[----:B------:R-:W-:Y:S01]  /*1770*/  FADD.FTZ R17, R14, R13 ;  /* 0x0000000d0e117221 */ /* 0x000fe20000010000 */
[----:B------:R-:W-:Y:S01]  /*1780*/  FADD.FTZ R18, R18, R20 ;  /* 0x0000001412127221 */ /* 0x000fe20000010000 */
[----:B------:R-:W-:Y:S01]  /*1790*/  FFMA.FTZ R15, R20, R23, R15 ;  /* 0x00000017140f7223 */ /* 0x000fe2000001000f */
[----:B------:R-:W-:Y:S01]  /*17a0*/  FMUL.FTZ R20, R11, R20 ;  /* 0x000000140b147220 */ /* 0x000fe20000410000 */
[--C-:B------:R-:W-:Y:S02]  /*17b0*/  HADD2.F32 R13, -RZ, R9.reuse.H0_H0 ;  /* 0x20000009ff0d7230 */ /* 0x100fe40000004100 */
[----:B------:R-:W-:Y:S01]  /*17c0*/  FADD.FTZ R19, -R10, R19 ;  /* 0x000000130a137221 */ /* 0x000fe20000010100 */
[----:B------:R-:W-:Y:S02]  /*17d0*/  HADD2.F32 R21, -RZ, R8.H1_H1 ;  /* 0x30000008ff157230 */ /* 0x000fe40000004100 */
[----:B------:R-:W-:Y:S01]  /*17e0*/  FADD.FTZ R17, R20, R17 ;  /* 0x0000001114117221 */ /* 0x000fe20000010000 */
[----:B------:R-:W-:Y:S01]  /*17f0*/  FFMA.FTZ R22, R23, R20, R22 ;  /* 0x0000001417167223 */ /* 0x000fe20000010016 */
[----:B------:R-:W-:Y:S01]  /*1800*/  FMUL.FTZ R20, R51, R13 ;  /* 0x0000000d33147220 */ /* 0x000fe20000410000 */
[----:B------:R-:W-:Y:S01]  /*1810*/  FMUL.FTZ R23, R19, R54 ;  /* 0x0000003613177220 */ /* 0x000fe20000410000 */
[----:B------:R-:W-:-:S02]  /*1820*/  HADD2.F32 R14, -RZ, R9.H1_H1 ;  /* 0x30000009ff0e7230 */ /* 0x000fc40000004100 */
[----:B------:R-:W-:Y:S01]  /*1830*/  FADD.FTZ R19, -R10, R21 ;  /* 0x000000150a137221 */ /* 0x000fe20000010100 */
[----:B------:R-:W-:Y:S01]  /*1840*/  FADD.FTZ R21, R17, R20 ;  /* 0x0000001411157221 */ /* 0x000fe20000010000 */
[----:B------:R-:W-:Y:S01]  /*1850*/  FFMA.FTZ R22, R23, R20, R22 ;  /* 0x0000001417167223 */ /* 0x000fe20000010016 */
[--C-:B------:R-:W-:Y:S02]  /*1860*/  HADD2.F32 R25, -RZ, R49.reuse.H0_H0 ;  /* 0x20000031ff197230 */ /* 0x100fe40000004100 */
[----:B------:R-:W-:Y:S01]  /*1870*/  FMUL.FTZ R20, R11, R14 ;  /* 0x0000000e0b147220 */ /* 0x000fe20000410000 */
[----:B------:R-:W-:Y:S01]  /*1880*/  FFMA.FTZ R16, R13, R23, R16 ;  /* 0x000000170d107223 */ /* 0x000fe20000010010 */
[----:B------:R-:W-:Y:S02]  /*1890*/  HADD2.F32 R17, -RZ, R48.H0_H0 ;  /* 0x20000030ff117230 */ /* 0x000fe40000004100 */
[----:B------:R-:W-:Y:S01]  /*18a0*/  FMUL.FTZ R19, R19, R54 ;  /* 0x0000003613137220 */ /* 0x000fe20000410000 */
[----:B------:R-:W-:Y:S01]  /*18b0*/  FADD.FTZ R23, R20, R21 ;  /* 0x0000001514177221 */ /* 0x000fe20000010000 */
[----:B------:R-:W-:Y:S01]  /*18c0*/  FADD.FTZ R21, -R10, R25 ;  /* 0x000000190a157221 */ /* 0x000fe20000010100 */
[----:B------:R-:W-:-:S02]  /*18d0*/  HADD2.F32 R25, -RZ, R49.H1_H1 ;  /* 0x30000031ff197230 */ /* 0x000fc40000004100 */
[----:B------:R-:W-:Y:S01]  /*18e0*/  FFMA.FTZ R22, R19, R20, R22 ;  /* 0x0000001413167223 */ /* 0x000fe20000010016 */
[----:B------:R-:W-:Y:S01]  /*18f0*/  FMUL.FTZ R24, R51, R17 ;  /* 0x0000001133187220 */ /* 0x000fe20000410000 */
[----:B------:R-:W-:Y:S02]  /*1900*/  HADD2.F32 R20, -RZ, R48.H1_H1 ;  /* 0x30000030ff147230 */ /* 0x000fe40000004100 */
[----:B------:R-:W-:Y:S01]  /*1910*/  FMUL.FTZ R21, R21, R54 ;  /* 0x0000003615157220 */ /* 0x000fe20000410000 */
[----:B------:R-:W-:Y:S01]  /*1920*/  FADD.FTZ R25, -R10, R25 ;  /* 0x000000190a197221 */ /* 0x000fe20000010100 */
[----:B------:R-:W-:Y:S01]  /*1930*/  FADD.FTZ R27, R23, R24 ;  /* 0x00000018171b7221 */ /* 0x000fe20000010000 */
[----:B------:R-:W-:Y:S01]  /*1940*/  FADD.FTZ R12, R12, R13 ;  /* 0x0000000d0c0c7221 */ /* 0x000fe20000010000 */
[----:B------:R-:W-:Y:S01]  /*1950*/  FFMA.FTZ R24, R21, R24, R22 ;  /* 0x0000001815187223 */ /* 0x000fe20000010016 */
[----:B------:R-:W-:Y:S01]  /*1960*/  FMUL.FTZ R22, R11, R20 ;  /* 0x000000140b167220 */ /* 0x000fe20000410000 */
        /* <DEDUP_REMOVED lines=10> */
.L_x_873:
[----:B-----5:R-:W-:Y:S02]  /*1a10*/  HADD2.F32 R13, -RZ, R35.H0_H0 ;  /* 0x20000023ff0d7230 */ /* 0x020fe40000004100 */
[----:B------:R-:W-:Y:S02]  /*1a20*/  HADD2.F32 R23, -RZ, R33.H0_H0 ;  /* 0x20000021ff177230 */ /* 0x000fe40000004100 */
[----:B------:R-:W-:Y:S02]  /*1a30*/  HADD2.F32 R29, -RZ, R34.H0_H0 ;  /* 0x20000022ff1d7230 */ /* 0x000fe40000004100 */
[C---:B------:R-:W-:Y:S01]  /*1a40*/  FADD.FTZ R15, -R10.reuse, R13 ;  /* 0x0000000d0a0f7221 */ /* 0x040fe20000010100 */
[----:B------:R-:W-:Y:S02]  /*1a50*/  HADD2.F32 R13, -RZ, R35.H1_H1 ;  /* 0x30000023ff0d7230 */ /* 0x000fe40000004100 */
[----:B------:R-:W-:Y:S01]  /*1a60*/  FADD.FTZ R23, -R10, R23 ;  /* 0x000000170a177221 */ /* 0x000fe20000010100 */
[----:B------:R-:W-:Y:S01]  /*1a70*/  FMUL.FTZ R14, R15, R54 ;  /* 0x000000360f0e7220 */ /* 0x000fe20000410000 */
[----:B------:R-:W-:-:S02]  /*1a80*/  HADD2.F32 R15, -RZ, R47.H0_H0 ;  /* 0x2000002fff0f7230 */ /* 0x000fc40000004100 */
[C---:B------:R-:W-:Y:S01]  /*1a90*/  FADD.FTZ R13, -R10.reuse, R13 ;  /* 0x0000000d0a0d7221 */ /* 0x040fe20000010100 */
[----:B------:R-:W-:Y:S01]  /*1aa0*/  FMUL.FTZ R22, R23, R54 ;  /* 0x0000003617167220 */ /* 0x000fe20000410000 */
[----:B------:R-:W-:Y:S01]  /*1ab0*/  FFMA.FTZ R19, R51, R14, R53 ;  /* 0x0000000e33137223 */ /* 0x000fe20000010035 */
[----:B------:R-:W-:Y:S01]  /*1ac0*/  FADD.FTZ R17, -R10, R15 ;  /* 0x0000000f0a117221 */ /* 0x000fe20000010100 */
[-C--:B------:R-:W-:Y:S02]  /*1ad0*/  FMUL.FTZ R12, R13, R54.reuse ;  /* 0x000000360d0c7220 */ /* 0x080fe40000410000 */
[----:B------:R-:W-:Y:S01]  /*1ae0*/  FMUL.FTZ R15, R19, -1.4426950216293334961 ;  /* 0xbfb8aa3b130f7820 */ /* 0x000fe20000410000 */
[----:B------:R-:W-:Y:S01]  /*1af0*/  FMUL.FTZ R26, R17, R54 ;  /* 0x00000036111a7220 */ /* 0x000fe20000410000 */
[----:B------:R-:W-:Y:S01]  /*1b00*/  FFMA.FTZ R20, R11, R12, R52 ;  /* 0x0000000c0b147223 */ /* 0x000fe20000010034 */
[----:B------:R-:W-:-:S03]  /*1b10*/  HADD2.F32 R17, -RZ, R47.H1_H1 ;  /* 0x3000002fff117230 */ /* 0x000fc60000004100 */
[----:B------:R-:W0:Y:S01]  /*1b20*/  MUFU.EX2 R15, R15 ;  /* 0x0000000f000f7308 */ /* 0x000e220000000800 */
[----:B------:R-:W-:Y:S01]  /*1b30*/  FMUL.FTZ R21, R20, -1.4426950216293334961 ;  /* 0xbfb8aa3b14157820 */ /* 0x000fe20000410000 */
[----:B------:R-:W-:Y:S01]  /*1b40*/  FFMA.FTZ R13, R51, R26, R53 ;  /* 0x0000001a330d7223 */ /* 0x000fe20000010035 */
[----:B------:R-:W-:-:S03]  /*1b50*/  FADD.FTZ R17, -R10, R17 ;  /* 0x000000110a117221 */ /* 0x000fc60000010100 */
[----:B------:R-:W-:Y:S01]  /*1b60*/  FMUL.FTZ R18, R13, -1.4426950216293334961 ;  /* 0xbfb8aa3b0d127820 */ /* 0x000fe20000410000 */
[----:B------:R-:W1:Y:S01]  /*1b70*/  MUFU.EX2 R21, R21 ;  /* 0x0000001500157308 */ /* 0x000e620000000800 */
[----:B------:R-:W-:-:S04]  /*1b80*/  FMUL.FTZ R17, R17, R54 ;  /* 0x0000003611117220 */ /* 0x000fc80000410000 */
[----:B------:R-:W-:Y:S01]  /*1b90*/  FFMA.FTZ R16, R11, R17, R52 ;  /* 0x000000110b107223 */ /* 0x000fe20000010034 */
[----:B------:R-:W2:Y:S01]  /*1ba0*/  MUFU.EX2 R18, R18 ;  /* 0x0000001200127308 */ /* 0x000ea20000000800 */
[----:B0-----:R-:W-:Y:S01]  /*1bb0*/  FADD.FTZ R24, R15, 1 ;  /* 0x3f8000000f187421 */ /* 0x001fe20000010000 */
[----:B------:R-:W-:Y:S01]  /*1bc0*/  FFMA.FTZ R15, R51, R22, R53 ;  /* 0x00000016330f7223 */ /* 0x000fe20000010035 */
[----:B------:R-:W-:-:S03]  /*1bd0*/  FMUL.FTZ R27, R16, -1.4426950216293334961 ;  /* 0xbfb8aa3b101b7820 */ /* 0x000fc60000410000 */
[----:B------:R-:W-:Y:S01]  /*1be0*/  FMUL.FTZ R23, R15, -1.4426950216293334961 ;  /* 0xbfb8aa3b0f177820 */ /* 0x000fe20000410000 */
[----:B------:R-:W0:Y:S01]  /*1bf0*/  MUFU.RCP R24, R24 ;  /* 0x0000001800187308 */ /* 0x000e220000001000 */
[----:B-1----:R-:W-:Y:S01]  /*1c00*/  FADD.FTZ R28, R21, 1 ;  /* 0x3f800000151c7421 */ /* 0x002fe20000010000 */
[----:B--2---:R-:W-:-:S06]  /*1c10*/  FADD.FTZ R18, R18, 1 ;  /* 0x3f80000012127421 */ /* 0x004fcc0000010000 */
[----:B------:R-:W1:Y:S04]  /*1c20*/  MUFU.EX2 R27, R27 ;  /* 0x0000001b001b7308 */ /* 0x000e680000000800 */
[----:B------:R2:W3:Y:S01]  /*1c30*/  MUFU.RCP R21, R28 ;  /* 0x0000001c00157308 */ /* 0x0004e20000001000 */
[----:B0-----:R-:W-:Y:S01]  /*1c40*/  FADD.FTZ R56, -R24, 1 ;  /* 0x3f80000018387421 */ /* 0x001fe20000010100 */
[----:B------:R-:W-:-:S06]  /*1c50*/  FMUL.FTZ R24, R29, R24 ;  /* 0x000000181d187220 */ /* 0x000fcc0000410000 */
[----:B------:R-:W0:Y:S01]  /*1c60*/  MUFU.RCP R18, R18 ;  /* 0x0000001200127308 */ /* 0x000e220000001000 */
[----:B--2---:R-:W-:Y:S02]  /*1c70*/  HADD2.F32 R28, -RZ, R34.H1_H1 ;  /* 0x30000022ff1c7230 */ /* 0x004fe40000004100 */
[----:B------:R-:W-:Y:S01]  /*1c80*/  FFMA.FTZ R25, R19, R56, 1 ;  /* 0x3f80000013197423 */ /* 0x000fe20000010038 */
[----:B-1----:R-:W-:Y:S01]  /*1c90*/  FADD.FTZ R19, R27, 1 ;  /* 0x3f8000001b137421 */ /* 0x002fe20000010000 */
[----:B------:R-:W-:Y:S02]  /*1ca0*/  HADD2.F32 R29, -RZ, R33.H1_H1 ;  /* 0x30000021ff1d7230 */ /* 0x000fe40000004100 */
[----:B------:R-:W-:Y:S01]  /*1cb0*/  HADD2.F32 R56, -RZ, R32.H0_H0 ;  /* 0x20000020ff387230 */ /* 0x000fe20000004100 */
[----:B------:R-:W1:Y:S02]  /*1cc0*/  MUFU.EX2 R23, R23 ;  /* 0x0000001700177308 */ /* 0x000e640000000800 */
[----:B------:R-:W-:Y:S01]  /*1cd0*/  FADD.FTZ R29, -R10, R29 ;  /* 0x0000001d0a1d7221 */ /* 0x000fe20000010100 */
[----:B---3--:R-:W-:Y:S01]  /*1ce0*/  FADD.FTZ R27, -R21, 1 ;  /* 0x3f800000151b7421 */ /* 0x008fe20000010100 */
[----:B------:R-:W2:Y:S03]  /*1cf0*/  MUFU.RCP R19, R19 ;  /* 0x0000001300137308 */ /* 0x000ea60000001000 */
[----:B------:R-:W-:Y:S01]  /*1d00*/  FFMA.FTZ R27, R20, R27, 1 ;  /* 0x3f800000141b7423 */ /* 0x000fe2000001001b */
[----:B------:R-:W-:Y:S01]  /*1d10*/  FMUL.FTZ R20, R28, R21 ;  /* 0x000000151c147220 */ /* 0x000fe20000410000 */
[----:B------:R-:W-:-:S03]  /*1d20*/  FMUL.FTZ R21, R24, R25 ;  /* 0x0000001918157220 */ /* 0x000fc60000410000 */
[----:B------:R-:W-:Y:S01]  /*1d30*/  FMUL.FTZ R25, R20, R27 ;  /* 0x0000001b14197220 */ /* 0x000fe20000410000 */
[----:B0-----:R-:W-:Y:S01]  /*1d40*/  FADD.FTZ R20, -R18, 1 ;  /* 0x3f80000012147421 */ /* 0x001fe20000010100 */
[----:B------:R-:W-:Y:S01]  /*1d50*/  FFMA.FTZ R57, R14, R21, RZ ;  /* 0x000000150e397223 */ /* 0x000fe200000100ff */
[----:B-1----:R-:W-:Y:S01]  /*1d60*/  FADD.FTZ R28, R23, 1 ;  /* 0x3f800000171c7421 */ /* 0x002fe20000010000 */
[----:B------:R-:W-:Y:S02]  /*1d70*/  HADD2.F32 R23, -RZ, R50.H0_H0 ;  /* 0x20000032ff177230 */ /* 0x000fe40000004100 */
[----:B------:R-:W-:Y:S01]  /*1d80*/  FFMA.FTZ R20, R13, R20, 1 ;  /* 0x3f8000000d147423 */ /* 0x000fe20000010014 */
[----:B------:R0:W1:Y:S02]  /*1d90*/  MUFU.RCP R27, R28 ;  /* 0x0000001c001b7308 */ /* 0x0000640000001000 */
[----:B------:R-:W-:Y:S01]  /*1da0*/  FMUL.FTZ R13, R23, R18 ;  /* 0x00000012170d7220 */ /* 0x000fe20000410000 */
[----:B------:R-:W-:Y:S01]  /*1db0*/  FMUL.FTZ R18, R29, R54 ;  /* 0x000000361d127220 */ /* 0x000fe20000410000 */
[----:B--2---:R-:W-:-:S02]  /*1dc0*/  FADD.FTZ R29, -R19, 1 ;  /* 0x3f800000131d7421 */ /* 0x004fc40000010100 */
[----:B------:R-:W-:Y:S01]  /*1dd0*/  FMUL.FTZ R13, R13, R20 ;  /* 0x000000140d0d7220 */ /* 0x000fe20000410000 */
[----:B------:R-:W-:Y:S01]  /*1de0*/  FFMA.FTZ R23, R11, R18, R52 ;  /* 0x000000120b177223 */ /* 0x000fe20000010034 */
[----:B------:R-:W-:Y:S01]  /*1df0*/  FFMA.FTZ R24, R16, R29, 1 ;  /* 0x3f80000010187423 */ /* 0x000fe2000001001d */
[----:B------:R-:W-:Y:S02]  /*1e00*/  HADD2.F32 R16, -RZ, R50.H1_H1 ;  /* 0x30000032ff107230 */ /* 0x000fe40000004100 */
[----:B0-----:R-:W-:-:S03]  /*1e10*/  FMUL.FTZ R28, R23, -1.4426950216293334961 ;  /* 0xbfb8aa3b171c7820 */ /* 0x001fc60000410000 */
[----:B------:R-:W-:Y:S02]  /*1e20*/  FMUL.FTZ R19, R16, R19 ;  /* 0x0000001310137220 */ /* 0x000fe40000410000 */
[----:B------:R-:W0:Y:S01]  /*1e30*/  MUFU.EX2 R16, R28 ;  /* 0x0000001c00107308 */ /* 0x000e220000000800 */
[----:B-1----:R-:W-:Y:S01]  /*1e40*/  FADD.FTZ R20, -R27, 1 ;  /* 0x3f8000001b147421 */ /* 0x002fe20000010100 */
[----:B------:R-:W-:Y:S01]  /*1e50*/  FMUL.FTZ R27, R56, R27 ;  /* 0x0000001b381b7220 */ /* 0x000fe20000410000 */
[----:B------:R-:W-:Y:S01]  /*1e60*/  FMUL.FTZ R24, R19, R24 ;  /* 0x0000001813187220 */ /* 0x000fe20000410000 */
[----:B------:R-:W-:Y:S02]  /*1e70*/  HADD2.F32 R19, -RZ, R32.H1_H1 ;  /* 0x30000020ff137230 */ /* 0x000fe40000004100 */
[----:B------:R-:W-:Y:S01]  /*1e80*/  FFMA.FTZ R20, R15, R20, 1 ;  /* 0x3f8000000f147423 */ /* 0x000fe20000010014 */
[----:B------:R-:W-:-:S03]  /*1e90*/  HADD2.F32 R15, -RZ, R31.H0_H0 ;  /* 0x2000001fff0f7230 */ /* 0x000fc60000004100 */
[----:B------:R-:W-:Y:S01]  /*1ea0*/  FMUL.FTZ R20, R27, R20 ;  /* 0x000000141b147220 */ /* 0x000fe20000410000 */
[----:B------:R-:W-:Y:S01]  /*1eb0*/  FMUL.FTZ R27, R51, R21 ;  /* 0x00000015331b7220 */ /* 0x000fe20000410000 */
[----:B------:R-:W-:Y:S01]  /*1ec0*/  FADD.FTZ R15, -R10, R15 ;  /* 0x0000000f0a0f7221 */ /* 0x000fe20000010100 */
[----:B0-----:R-:W-:-:S03]  /*1ed0*/  FADD.FTZ R29, R16, 1 ;  /* 0x3f800000101d7421 */ /* 0x001fc60000010000 */
[----:B------:R-:W-:-:S04]  /*1ee0*/  FMUL.FTZ R16, R15, R54 ;  /* 0x000000360f107220 */ /* 0x000fc80000410000 */
[----:B------:R-:W-:Y:S01]  /*1ef0*/  FFMA.FTZ R15, R51, R16, R53 ;  /* 0x00000010330f7223 */ /* 0x000fe20000010035 */
[----:B------:R-:W0:Y:S03]  /*1f00*/  MUFU.RCP R29, R29 ;  /* 0x0000001d001d7308 */ /* 0x000e260000001000 */
[----:B------:R-:W-:-:S06]  /*1f10*/  FMUL.FTZ R28, R15, -1.4426950216293334961 ;  /* 0xbfb8aa3b0f1c7820 */ /* 0x000fcc0000410000 */
[----:B------:R-:W1:Y:S01]  /*1f20*/  MUFU.EX2 R28, R28 ;  /* 0x0000001c001c7308 */ /* 0x000e620000000800 */
[----:B0-----:R-:W-:Y:S01]  /*1f30*/  FADD.FTZ R56, -R29, 1 ;  /* 0x3f8000001d387421 */ /* 0x001fe20000010100 */
[----:B------:R-:W-:Y:S01]  /*1f40*/  FMUL.FTZ R19, R19, R29 ;  /* 0x0000001d13137220 */ /* 0x000fe20000410000 */
[----:B------:R-:W-:Y:S01]  /*1f50*/  FFMA.FTZ R29, R14, R27, RZ ;  /* 0x0000001b0e1d7223 */ /* 0x000fe200000100ff */
[----:B------:R-:W-:Y:S01]  /*1f60*/  FADD.FTZ R14, RZ, R21 ;  /* 0x00000015ff0e7221 */ /* 0x000fe20000010000 */
[----:B------:R-:W-:Y:S01]  /*1f70*/  FFMA.FTZ R56, R23, R56, 1 ;  /* 0x3f80000017387423 */ /* 0x000fe20000010038 */
[----:B-1----:R-:W-:Y:S01]  /*1f80*/  FADD.FTZ R23, R28, 1 ;  /* 0x3f8000001c177421 */ /* 0x002fe20000010000 */
[----:B------:R-:W-:Y:S01]  /*1f90*/  FADD.FTZ R28, RZ, R27 ;  /* 0x0000001bff1c7221 */ /* 0x000fe20000010000 */
[----:B------:R-:W-:Y:S01]  /*1fa0*/  FMUL.FTZ R27, R11, R25 ;  /* 0x000000190b1b7220 */ /* 0x000fe20000410000 */
[----:B------:R-:W-:Y:S01]  /*1fb0*/  FMUL.FTZ R19, R19, R56 ;  /* 0x0000003813137220 */ /* 0x000fe20000410000 */
[----:B------:R-:W-:-:S02]  /*1fc0*/  FFMA.FTZ R21, R26, R13, R57 ;  /* 0x0000000d1a157223 */ /* 0x000fc40000010039 */
[----:B------:R-:W0:Y:S01]  /*1fd0*/  MUFU.RCP R23, R23 ;  /* 0x0000001700177308 */ /* 0x000e220000001000 */
[C---:B------:R-:W-:Y:S01]  /*1fe0*/  FFMA.FTZ R29, R12.reuse, R27, R29 ;  /* 0x0000001b0c1d7223 */ /* 0x040fe2000001001d */
[----:B------:R-:W-:Y:S01]  /*1ff0*/  FADD.FTZ R27, R27, R28 ;  /* 0x0000001c1b1b7221 */ /* 0x000fe20000010000 */
[----:B------:R-:W-:Y:S02]  /*2000*/  HADD2.F32 R28, -RZ, R30.H0_H0 ;  /* 0x2000001eff1c7230 */ /* 0x000fe40000004100 */
[----:B------:R-:W-:Y:S01]  /*2010*/  FFMA.FTZ R12, R12, R25, RZ ;  /* 0x000000190c0c7223 */ /* 0x000fe200000100ff */
[----:B------:R-:W-:Y:S01]  /*2020*/  FADD.FTZ R25, RZ, R25 ;  /* 0x00000019ff197221 */ /* 0x000fe20000010000 */
[----:B0-----:R-:W-:Y:S01]  /*2030*/  FADD.FTZ R56, -R23, 1 ;  /* 0x3f80000017387421 */ /* 0x001fe20000010100 */
[----:B------:R-:W-:Y:S01]  /*2040*/  FMUL.FTZ R28, R28, R23 ;  /* 0x000000171c1c7220 */ /* 0x000fe20000410000 */
[----:B------:R-:W-:Y:S02]  /*2050*/  HADD2.F32 R23, -RZ, R31.H1_H1 ;  /* 0x3000001fff177230 */ /* 0x000fe40000004100 */
[----:B------:R-:W-:-:S04]  /*2060*/  FFMA.FTZ R15, R15, R56, 1 ;  /* 0x3f8000000f0f7423 */ /* 0x000fc80000010038 */
[----:B------:R-:W-:Y:S01]  /*2070*/  FMUL.FTZ R15, R28, R15 ;  /* 0x0000000f1c0f7220 */ /* 0x000fe20000410000 */
[----:B------:R-:W-:Y:S01]  /*2080*/  FADD.FTZ R28, -R10, R23 ;  /* 0x000000170a1c7221 */ /* 0x000fe20000010100 */
[----:B------:R-:W-:Y:S01]  /*2090*/  FADD.FTZ R23, R14, R13 ;  /* 0x0000000d0e177221 */ /* 0x000fe20000010000 */
[----:B------:R-:W-:Y:S02]  /*20a0*/  FMUL.FTZ R14, R51, R13 ;  /* 0x0000000d330e7220 */ /* 0x000fe40000410000 */
[----:B------:R-:W-:Y:S02]  /*20b0*/  FMUL.FTZ R13, R28, R54 ;  /* 0x000000361c0d7220 */ /* 0x000fe40000410000 */
[----:B------:R-:W-:Y:S01]  /*20c0*/  FFMA.FTZ R26, R26, R14, R29 ;  /* 0x0000000e1a1a7223 */ /* 0x000fe2000001001d */
[----:B------:R-:W-:Y:S01]  /*20d0*/  FADD.FTZ R27, R27, R14 ;  /* 0x0000000e1b1b7221 */ /* 0x000fe20000010000 */
[----:B------:R-:W-:Y:S01]  /*20e0*/  FFMA.FTZ R28, R11, R13, R52 ;  /* 0x0000000d0b1c7223 */ /* 0x000fe20000010034 */
[----:B------:R-:W-:-:S03]  /*20f0*/  HADD2.F32 R14, -RZ, R30.H1_H1 ;  /* 0x3000001eff0e7230 */ /* 0x000fc60000004100 */
[----:B------:R-:W-:-:S06]  /*2100*/  FMUL.FTZ R56, R28, -1.4426950216293334961 ;  /* 0xbfb8aa3b1c387820 */ /* 0x000fcc0000410000 */
[----:B------:R-:W0:Y:S02]  /*2110*/  MUFU.EX2 R56, R56 ;  /* 0x0000003800387308 */ /* 0x000e240000000800 */
[----:B0-----:R-:W-:-:S06]  /*2120*/  FADD.FTZ R29, R56, 1 ;  /* 0x3f800000381d7421 */ /* 0x001fcc0000010000 */
[----:B------:R-:W0:Y:S02]  /*2130*/  MUFU.RCP R29, R29 ;  /* 0x0000001d001d7308 */ /* 0x000e240000001000 */
[----:B0-----:R-:W-:Y:S01]  /*2140*/  FADD.FTZ R57, -R29, 1 ;  /* 0x3f8000001d397421 */ /* 0x001fe20000010100 */
[----:B------:R-:W-:-:S03]  /*2150*/  FMUL.FTZ R14, R14, R29 ;  /* 0x0000001d0e0e7220 */ /* 0x000fc60000410000 */
[----:B------:R-:W-:Y:S01]  /*2160*/  FFMA.FTZ R57, R28, R57, 1 ;  /* 0x3f8000001c397423 */ /* 0x000fe20000010039 */
[----:B------:R-:W-:Y:S01]  /*2170*/  FADD.FTZ R28, R25, R24 ;  /* 0x00000018191c7221 */ /* 0x000fe20000010000 */
[----:B------:R-:W-:Y:S02]  /*2180*/  FFMA.FTZ R25, R17, R24, R12 ;  /* 0x0000001811197223 */ /* 0x000fe4000001000c */
[----:B------:R-:W-:Y:S01]  /*2190*/  FMUL.FTZ R14, R14, R57 ;  /* 0x000000390e0e7220 */ /* 0x000fe20000410000 */
[----:B------:R-:W-:-:S05]  /*21a0*/  HADD2.F32 R57, -RZ, R6.H0_H0 ;  /* 0x20000006ff397230 */ /* 0x000fca0000004100 */
[----:B------:R-:W-:Y:S01]  /*21b0*/  FADD.FTZ R56, -R10, R57 ;  /* 0x000000390a387221 */ /* 0x000fe20000010100 */
[----:B------:R-:W-:-:S03]  /*21c0*/  FMUL.FTZ R57, R11, R24 ;  /* 0x000000180b397220 */ /* 0x000fc60000410000 */
[----:B------:R-:W-:Y:S01]  /*21d0*/  FMUL.FTZ R12, R56, R54 ;  /* 0x00000036380c7220 */ /* 0x000fe20000410000 */
[----:B------:R-:W-:Y:S01]  /*21e0*/  FFMA.FTZ R29, R17, R57, R26 ;  /* 0x00000039111d7223 */ /* 0x000fe2000001001a */
[----:B------:R-:W-:Y:S01]  /*21f0*/  FADD.FTZ R24, R57, R27 ;  /* 0x0000001b39187221 */ /* 0x000fe20000010000 */
[----:B------:R-:W-:Y:S02]  /*2200*/  HADD2.F32 R27, -RZ, R7.H0_H0 ;  /* 0x20000007ff1b7230 */ /* 0x000fe40000004100 */
        /* <DEDUP_REMOVED lines=8> */
[----:B------:R-:W-:Y:S02]  /*2290*/  HADD2.F32 R24, -RZ, R7.H1_H1 ;  /* 0x30000007ff187230 */ /* 0x000fe40000004100 */
[----:B0-----:R-:W-:Y:S01]  /*22a0*/  FADD.FTZ R57, -R26, 1 ;  /* 0x3f8000001a397421 */ /* 0x001fe20000010100 */
[----:B------:R-:W-:Y:S01]  /*22b0*/  FMUL.FTZ R27, R27, R26 ;  /* 0x0000001a1b1b7220 */ /* 0x000fe20000410000 */
[----:B------:R-:W-:Y:S02]  /*22c0*/  FADD.FTZ R26, R23, R20 ;  /* 0x00000014171a7221 */ /* 0x000fe40000010000 */
[----:B------:R-:W-:Y:S02]  /*22d0*/  FFMA.FTZ R17, R17, R57, 1 ;  /* 0x3f80000011117423 */ /* 0x000fe40000010039 */
[----:B------:R-:W-:-:S02]  /*22e0*/  FADD.FTZ R26, R26, R15 ;  /* 0x0000000f1a1a7221 */ /* 0x000fc40000010000 */
[----:B------:R-:W-:Y:S01]  /*22f0*/  FMUL.FTZ R17, R27, R17 ;  /* 0x000000111b117220 */ /* 0x000fe20000410000 */
[----:B------:R-:W-:-:S05]  /*2300*/  HADD2.F32 R27, -RZ, R6.H1_H1 ;  /* 0x30000006ff1b7230 */ /* 0x000fca0000004100 */
[----:B------:R-:W-:Y:S01]  /*2310*/  FADD.FTZ R57, -R10, R27 ;  /* 0x0000001b0a397221 */ /* 0x000fe20000010100 */
[----:B------:R-:W-:-:S03]  /*2320*/  FFMA.FTZ R27, R22, R20, R21 ;  /* 0x00000014161b7223 */ /* 0x000fc60000010015 */
[----:B------:R-:W-:-:S04]  /*2330*/  FMUL.FTZ R20, R57, R54 ;  /* 0x0000003639147220 */ /* 0x000fc80000410000 */
[----:B------:R-:W-:-:S04]  /*2340*/  FFMA.FTZ R21, R11, R20, R52 ;  /* 0x000000140b157223 */ /* 0x000fc80000010034 */
[----:B------:R-:W-:-:S06]  /*2350*/  FMUL.FTZ R23, R21, -1.4426950216293334961 ;  /* 0xbfb8aa3b15177820 */ /* 0x000fcc0000410000 */
[----:B------:R-:W0:Y:S02]  /*2360*/  MUFU.EX2 R23, R23 ;  /* 0x0000001700177308 */ /* 0x000e240000000800 */
[----:B0-----:R-:W-:Y:S01]  /*2370*/  FADD.FTZ R57, R23, 1 ;  /* 0x3f80000017397421 */ /* 0x001fe20000010000 */
[----:B------:R-:W-:Y:S01]  /*2380*/  FADD.FTZ R23, R28, R19 ;  /* 0x000000131c177221 */ /* 0x000fe20000010000 */
[----:B------:R-:W-:Y:S02]  /*2390*/  FMUL.FTZ R28, R11, R19 ;  /* 0x000000130b1c7220 */ /* 0x000fe40000410000 */
[----:B------:R-:W0:Y:S02]  /*23a0*/  MUFU.RCP R22, R57 ;  /* 0x0000003900167308 */ /* 0x000e240000001000 */
[----:B------:R-:W-:Y:S01]  /*23b0*/  FFMA.FTZ R29, R18, R28, R29 ;  /* 0x0000001c121d7223 */ /* 0x000fe2000001001d */
[----:B------:R-:W-:Y:S01]  /*23c0*/  FADD.FTZ R56, R28, R56 ;  /* 0x000000381c387221 */ /* 0x000fe20000010000 */
[----:B------:R-:W-:-:S02]  /*23d0*/  HADD2.F32 R28, -RZ, R46.H0_H0 ;  /* 0x2000002eff1c7230 */ /* 0x000fc40000004100 */
[----:B0-----:R-:W-:Y:S01]  /*23e0*/  FMUL.FTZ R24, R24, R22 ;  /* 0x0000001618187220 */ /* 0x001fe20000410000 */
[----:B------:R-:W-:-:S04]  /*23f0*/  FADD.FTZ R22, -R22, 1 ;  /* 0x3f80000016167421 */ /* 0x000fc80000010100 */
[----:B------:R-:W-:Y:S01]  /*2400*/  FFMA.FTZ R21, R21, R22, 1 ;  /* 0x3f80000015157423 */ /* 0x000fe20000010016 */
[----:B------:R-:W-:-:S03]  /*2410*/  HADD2.F32 R22, -RZ, R45.H0_H0 ;  /* 0x2000002dff167230 */ /* 0x000fc60000004100 */
[----:B------:R-:W-:Y:S02]  /*2420*/  FMUL.FTZ R21, R24, R21 ;  /* 0x0000001518157220 */ /* 0x000fe40000410000 */
[----:B------:R-:W-:Y:S01]  /*2430*/  FADD.FTZ R24, -R10, R22 ;  /* 0x000000160a187221 */ /* 0x000fe20000010100 */
[----:B------:R-:W-:-:S03]  /*2440*/  FFMA.FTZ R22, R18, R19, R25 ;  /* 0x0000001312167223 */ /* 0x000fc60000010019 */
[----:B------:R-:W-:-:S04]  /*2450*/  FMUL.FTZ R24, R24, R54 ;  /* 0x0000003618187220 */ /* 0x000fc80000410000 */
[----:B------:R-:W-:-:S04]  /*2460*/  FFMA.FTZ R18, R51, R24, R53 ;  /* 0x0000001833127223 */ /* 0x000fc80000010035 */
[----:B------:R-:W-:-:S06]  /*2470*/  FMUL.FTZ R25, R18, -1.4426950216293334961 ;  /* 0xbfb8aa3b12197820 */ /* 0x000fcc0000410000 */
[----:B------:R-:W0:Y:S02]  /*2480*/  MUFU.EX2 R25, R25 ;  /* 0x0000001900197308 */ /* 0x000e240000000800 */
[----:B0-----:R-:W-:-:S04]  /*2490*/  FADD.FTZ R57, R25, 1 ;  /* 0x3f80000019397421 */ /* 0x001fc80000010000 */
[----:B------:R-:W0:Y:S02]  /*24a0*/  MUFU.RCP R19, R57 ;  /* 0x0000003900137308 */ /* 0x000e240000001000 */
[----:B0-----:R-:W-:Y:S01]  /*24b0*/  FMUL.FTZ R28, R28, R19 ;  /* 0x000000131c1c7220 */ /* 0x001fe20000410000 */
[----:B------:R-:W-:-:S04]  /*24c0*/  FADD.FTZ R19, -R19, 1 ;  /* 0x3f80000013137421 */ /* 0x000fc80000010100 */
[----:B------:R-:W-:-:S04]  /*24d0*/  FFMA.FTZ R19, R18, R19, 1 ;  /* 0x3f80000012137423 */ /* 0x000fc80000010013 */
[----:B------:R-:W-:Y:S01]  /*24e0*/  FMUL.FTZ R18, R28, R19 ;  /* 0x000000131c127220 */ /* 0x000fe20000410000 */
[----:B------:R-:W-:Y:S02]  /*24f0*/  HADD2.F32 R19, -RZ, R45.H1_H1 ;  /* 0x3000002dff137230 */ /* 0x000fe40000004100 */
[----:B------:R-:W-:-:S03]  /*2500*/  FMUL.FTZ R28, R51, R15 ;  /* 0x0000000f331c7220 */ /* 0x000fc60000410000 */
[----:B------:R-:W-:Y:S01]  /*2510*/  FADD.FTZ R25, -R10, R19 ;  /* 0x000000130a197221 */ /* 0x000fe20000010100 */
[C---:B------:R-:W-:Y:S01]  /*2520*/  FFMA.FTZ R19, R16.reuse, R15, R27 ;  /* 0x0000000f10137223 */ /* 0x040fe2000001001b */
[----:B------:R-:W-:Y:S01]  /*2530*/  FFMA.FTZ R29, R16, R28, R29 ;  /* 0x0000001c101d7223 */ /* 0x000fe2000001001d */
[----:B------:R-:W-:Y:S01]  /*2540*/  FADD.FTZ R56, R56, R28 ;  /* 0x0000001c38387221 */ /* 0x000fe20000010000 */
[----:B------:R-:W-:Y:S01]  /*2550*/  FMUL.FTZ R15, R25, R54 ;  /* 0x00000036190f7220 */ /* 0x000fe20000410000 */
[----:B------:R-:W-:Y:S02]  /*2560*/  HADD2.F32 R28, -RZ, R46.H1_H1 ;  /* 0x3000002eff1c7230 */ /* 0x000fe40000004100 */
[----:B------:R-:W-:Y:S01]  /*2570*/  FFMA.FTZ R19, R12, R17, R19 ;  /* 0x000000110c137223 */ /* 0x000fe20000010013 */
        /* <DEDUP_REMOVED lines=9> */
[----:B------:R-:W-:Y:S02]  /*2610*/  HADD2.F32 R57, -RZ, R8.H0_H0 ;  /* 0x20000008ff397230 */ /* 0x000fe40000004100 */
[----:B------:R-:W-:Y:S01]  /*2620*/  FADD.FTZ R28, R23, R14 ;  /* 0x0000000e171c7221 */ /* 0x000fe20000010000 */
[-C--:B------:R-:W-:Y:S01]  /*2630*/  FFMA.FTZ R23, R13, R14.reuse, R22 ;  /* 0x0000000e0d177223 */ /* 0x080fe20000010016 */
[----:B------:R-:W-:Y:S01]  /*2640*/  FMUL.FTZ R22, R11, R14 ;  /* 0x0000000e0b167220 */ /* 0x000fe20000410000 */
[----:B------:R-:W-:-:S03]  /*2650*/  FADD.FTZ R57, -R10, R57 ;  /* 0x000000390a397221 */ /* 0x000fc60000010100 */
[----:B------:R-:W-:Y:S01]  /*2660*/  FFMA.FTZ R29, R13, R22, R29 ;  /* 0x000000160d1d7223 */ /* 0x000fe2000001001d */
[----:B------:R-:W-:Y:S01]  /*2670*/  FADD.FTZ R56, R22, R56 ;  /* 0x0000003816387221 */ /* 0x000fe20000010000 */
[----:B------:R-:W-:Y:S01]  /*2680*/  FMUL.FTZ R14, R57, R54 ;  /* 0x00000036390e7220 */ /* 0x000fe20000410000 */
[----:B------:R-:W-:-:S03]  /*2690*/  HADD2.F32 R22, -RZ, R9.H0_H0 ;  /* 0x20000009ff167230 */ /* 0x000fc60000004100 */
[----:B------:R-:W-:-:S04]  /*26a0*/  FFMA.FTZ R13, R51, R14, R53 ;  /* 0x0000000e330d7223 */ /* 0x000fc80000010035 */
[----:B------:R-:W-:-:S06]  /*26b0*/  FMUL.FTZ R27, R13, -1.4426950216293334961 ;  /* 0xbfb8aa3b0d1b7820 */ /* 0x000fcc0000410000 */
[----:B------:R-:W0:Y:S02]  /*26c0*/  MUFU.EX2 R27, R27 ;  /* 0x0000001b001b7308 */ /* 0x000e240000000800 */
[----:B0-----:R-:W-:-:S04]  /*26d0*/  FADD.FTZ R57, R27, 1 ;  /* 0x3f8000001b397421 */ /* 0x001fc80000010000 */
[----:B------:R0:W1:Y:S02]  /*26e0*/  MUFU.RCP R25, R57 ;  /* 0x0000003900197308 */ /* 0x0000640000001000 */
[----:B0-----:R-:W-:Y:S02]  /*26f0*/  HADD2.F32 R57, -RZ, R9.H1_H1 ;  /* 0x30000009ff397230 */ /* 0x001fe40000004100 */
[----:B-1----:R-:W-:Y:S01]  /*2700*/  FMUL.FTZ R22, R22, R25 ;  /* 0x0000001916167220 */ /* 0x002fe20000410000 */
[----:B------:R-:W-:-:S04]  /*2710*/  FADD.FTZ R25, -R25, 1 ;  /* 0x3f80000019197421 */ /* 0x000fc80000010100 */
[----:B------:R-:W-:Y:S01]  /*2720*/  FFMA.FTZ R13, R13, R25, 1 ;  /* 0x3f8000000d0d7423 */ /* 0x000fe20000010019 */
[----:B------:R-:W-:-:S03]  /*2730*/  HADD2.F32 R25, -RZ, R8.H1_H1 ;  /* 0x30000008ff197230 */ /* 0x000fc60000004100 */
[----:B------:R-:W-:Y:S01]  /*2740*/  FMUL.FTZ R13, R22, R13 ;  /* 0x0000000d160d7220 */ /* 0x000fe20000410000 */
[----:B------:R-:W-:Y:S01]  /*2750*/  FMUL.FTZ R22, R51, R17 ;  /* 0x0000001133167220 */ /* 0x000fe20000410000 */
[----:B------:R-:W-:Y:S01]  /*2760*/  FADD.FTZ R27, -R10, R25 ;  /* 0x000000190a1b7221 */ /* 0x000fe20000010100 */
[----:B------:R-:W-:Y:S02]  /*2770*/  FADD.FTZ R25, R26, R17 ;  /* 0x000000111a197221 */ /* 0x000fe40000010000 */
[----:B------:R-:W-:Y:S01]  /*2780*/  FFMA.FTZ R29, R12, R22, R29 ;  /* 0x000000160c1d7223 */ /* 0x000fe2000001001d */
[----:B------:R-:W-:Y:S01]  /*2790*/  FMUL.FTZ R17, R27, R54 ;  /* 0x000000361b117220 */ /* 0x000fe20000410000 */
[----:B------:R-:W-:-:S03]  /*27a0*/  FADD.FTZ R56, R56, R22 ;  /* 0x0000001638387221 */ /* 0x000fc60000010000 */
        /* <DEDUP_REMOVED lines=9> */
[----:B0-----:R-:W-:Y:S01]  /*2840*/  FMUL.FTZ R22, R57, R26 ;  /* 0x0000001a39167220 */ /* 0x001fe20000410000 */
[----:B------:R-:W-:-:S04]  /*2850*/  FADD.FTZ R57, -R26, 1 ;  /* 0x3f8000001a397421 */ /* 0x000fc80000010100 */
[----:B------:R-:W-:-:S04]  /*2860*/  FFMA.FTZ R57, R12, R57, 1 ;  /* 0x3f8000000c397423 */ /* 0x000fc80000010039 */
[----:B------:R-:W-:Y:S01]  /*2870*/  FMUL.FTZ R12, R22, R57 ;  /* 0x00000039160c7220 */ /* 0x000fe20000410000 */
[----:B------:R-:W-:Y:S02]  /*2880*/  HADD2.F32 R57, -RZ, R49.H0_H0 ;  /* 0x20000031ff397230 */ /* 0x000fe40000004100 */
[----:B------:R-:W-:Y:S01]  /*2890*/  FFMA.FTZ R22, R20, R21, R23 ;  /* 0x0000001514167223 */ /* 0x000fe20000010017 */
[----:B------:R-:W-:Y:S01]  /*28a0*/  FADD.FTZ R21, R28, R56 ;  /* 0x000000381c157221 */ /* 0x000fe20000010000 */
[----:B------:R-:W-:Y:S02]  /*28b0*/  HADD2.F32 R28, -RZ, R48.H0_H0 ;  /* 0x20000030ff1c7230 */ /* 0x000fe40000004100 */
[----:B------:R-:W-:Y:S01]  /*28c0*/  FADD.FTZ R27, R27, R12 ;  /* 0x0000000c1b1b7221 */ /* 0x000fe20000010000 */
[----:B------:R-:W-:Y:S01]  /*28d0*/  FADD.FTZ R57, -R10, R57 ;  /* 0x000000390a397221 */ /* 0x000fe20000010100 */
[----:B------:R-:W-:-:S03]  /*28e0*/  FFMA.FTZ R22, R15, R16, R22 ;  /* 0x000000100f167223 */ /* 0x000fc60000010016 */
        /* <DEDUP_REMOVED lines=9> */
[-C--:B------:R-:W-:Y:S01]  /*2980*/  FFMA.FTZ R56, R24, R18.reuse, R19 ;  /* 0x0000001218387223 */ /* 0x080fe20000010013 */
[----:B------:R-:W-:Y:S02]  /*2990*/  FMUL.FTZ R19, R51, R18 ;  /* 0x0000001233137220 */ /* 0x000fe40000410000 */
[----:B------:R-:W-:Y:S01]  /*29a0*/  FMUL.FTZ R20, R28, R20 ;  /* 0x000000141c147220 */ /* 0x000fe20000410000 */
[----:B------:R-:W-:Y:S02]  /*29b0*/  HADD2.F32 R28, -RZ, R49.H1_H1 ;  /* 0x30000031ff1c7230 */ /* 0x000fe40000004100 */
[----:B------:R-:W-:Y:S01]  /*29c0*/  FFMA.FTZ R24, R24, R19, R29 ;  /* 0x0000001318187223 */ /* 0x000fe2000001001d */
[----:B------:R-:W-:Y:S01]  /*29d0*/  FADD.FTZ R21, R21, R19 ;  /* 0x0000001315157221 */ /* 0x000fe20000010000 */
[----:B------:R-:W-:Y:S02]  /*29e0*/  HADD2.F32 R19, -RZ, R48.H1_H1 ;  /* 0x30000030ff137230 */ /* 0x000fe40000004100 */
[----:B------:R-:W-:Y:S01]  /*29f0*/  FADD.FTZ R23, -R10, R28 ;  /* 0x0000001c0a177221 */ /* 0x000fe20000010100 */
[----:B------:R-:W-:-:S03]  /*2a00*/  FADD.FTZ R28, R25, R18 ;  /* 0x00000012191c7221 */ /* 0x000fc60000010000 */
        /* <DEDUP_REMOVED lines=12> */
[----:B------:R-:W-:Y:S01]  /*2ad0*/  FADD.FTZ R21, R23, R21 ;  /* 0x0000001517157221 */ /* 0x000fe20000010000 */
[----:B------:R-:W-:Y:S01]  /*2ae0*/  FMUL.FTZ R24, R51, R13 ;  /* 0x0000000d33187220 */ /* 0x000fe20000410000 */
[----:B------:R-:W-:-:S03]  /*2af0*/  FMUL.FTZ R23, R11, R16 ;  /* 0x000000100b177220 */ /* 0x000fc60000410000 */
[C---:B------:R-:W-:Y:S01]  /*2b00*/  FFMA.FTZ R19, R14.reuse, R24, R15 ;  /* 0x000000180e137223 */ /* 0x040fe2000001000f */
[----:B------:R-:W-:Y:S01]  /*2b10*/  FADD.FTZ R21, R21, R24 ;  /* 0x0000001815157221 */ /* 0x000fe20000010000 */
[----:B------:R-:W-:Y:S01]  /*2b20*/  FMUL.FTZ R24, R11, R12 ;  /* 0x0000000c0b187220 */ /* 0x000fe20000410000 */
[----:B------:R-:W-:Y:S01]  /*2b30*/  FFMA.FTZ R15, R14, R13, R56 ;  /* 0x0000000d0e0f7223 */ /* 0x000fe20000010038 */
[----:B------:R-:W-:Y:S01]  /*2b40*/  FMUL.FTZ R14, R51, R20 ;  /* 0x00000014330e7220 */ /* 0x000fe20000410000 */
[----:B------:R-:W-:Y:S01]  /*2b50*/  FADD.FTZ R13, R28, R13 ;  /* 0x0000000d1c0d7221 */ /* 0x000fe20000010000 */
[C---:B------:R-:W-:Y:S01]  /*2b60*/  FFMA.FTZ R19, R17.reuse, R24, R19 ;  /* 0x0000001811137223 */ /* 0x040fe20000010013 */
[----:B------:R-:W-:Y:S01]  /*2b70*/  FADD.FTZ R21, R24, R21 ;  /* 0x0000001518157221 */ /* 0x000fe20000010000 */
[----:B------:R-:W-:Y:S01]  /*2b80*/  FFMA.FTZ R17, R17, R12, R22 ;  /* 0x0000000c11117223 */ /* 0x000fe20000010016 */
[C---:B------:R-:W-:Y:S01]  /*2b90*/  FFMA.FTZ R12, R26.reuse, R20, R15 ;  /* 0x000000141a0c7223 */ /* 0x040fe2000001000f */
[----:B------:R-:W-:Y:S01]  /*2ba0*/  FFMA.FTZ R19, R26, R14, R19 ;  /* 0x0000000e1a137223 */ /* 0x000fe20000010013 */
[----:B------:R-:W-:Y:S01]  /*2bb0*/  FADD.FTZ R14, R21, R14 ;  /* 0x0000000e150e7221 */ /* 0x000fe20000010000 */
[----:B------:R-:W-:-:S02]  /*2bc0*/  FADD.FTZ R15, R27, R16 ;  /* 0x000000101b0f7221 */ /* 0x000fc40000010000 */
[C---:B------:R-:W-:Y:S01]  /*2bd0*/  FFMA.FTZ R22, R18.reuse, R23, R19 ;  /* 0x0000001712167223 */ /* 0x040fe20000010013 */
[----:B------:R-:W-:Y:S01]  /*2be0*/  FADD.FTZ R19, R23, R14 ;  /* 0x0000000e17137221 */ /* 0x000fe20000010000 */
[----:B------:R-:W-:Y:S01]  /*2bf0*/  FADD.FTZ R14, R13, R20 ;  /* 0x000000140d0e7221 */ /* 0x000fe20000010000 */
[----:B------:R-:W-:-:S07]  /*2c00*/  FFMA.FTZ R13, R18, R16, R17 ;  /* 0x00000010120d7223 */ /* 0x000fce0000010011 */
.L_x_874:
        /* <DEDUP_REMOVED lines=44> */
.L_x_876:
[----:B------:R-:W-:Y:S05]  /*2ed0*/  BSYNC.RECONVERGENT B0 ;  /* 0x0000000000007941 */ /* 0x000fea0003800200 */
.L_x_875:
[----:B------:R-:W-:Y:S06]  /*2ee0*/  BAR.SYNC.DEFER_BLOCKING 0x0 ;  /* 0x0000000000007b1d */ /* 0x000fec0000010000 */
[----:B------:R-:W-:Y:S04]  /*2ef0*/  BSSY.RECONVERGENT B0, `(.L_x_877) ;  /* 0x0000027000007945 */ /* 0x000fe80003800200 */
[----:B------:R-:W-:Y:S05]  /*2f00*/  @P2 BRA `(.L_x_878) ;  /* 0x0000000000942947 */ /* 0x000fea0003800000 */
[----:B------:R-:W-:-:S09]  /*2f10*/  ULEA UR5, UR7, UR6, 0x18 ;  /* 0x0000000607057291 */ /* 0x000fd2000f8ec0ff */
[----:B------:R-:W4:Y:S04]  /*2f20*/  LDS.64 R24, [UR5+0x18] ;  /* 0x00001805ff187984 */ /* 0x000f280008000a00 */
[----:B--23--:R-:W0:Y:S04]  /*2f30*/  LDS.128 R16, [UR5+0x20] ;  /* 0x00002005ff107984 */ /* 0x00ce280008000c00 */
[----:B-1----:R-:W1:Y:S01]  /*2f40*/  LDS.128 R20, [UR5+0x30] ;  /* 0x00003005ff147984 */ /* 0x002e620008000c00 */
[----:B----4-:R-:W-:Y:S01]  /*2f50*/  FADD.FTZ R27, R28, R24 ;  /* 0x000000181c1b7221 */ /* 0x010fe20000010000 */
[----:B------:R-:W-:-:S03]  /*2f60*/  FADD.FTZ R24, R29, R25 ;  /* 0x000000191d187221 */ /* 0x000fc60000010000 */
[----:B0-----:R-:W-:Y:S01]  /*2f70*/  FADD.FTZ R29, R27, R16 ;  /* 0x000000101b1d7221 */ /* 0x001fe20000010000 */
[----:B------:R-:W-:Y:S02]  /*2f80*/  FADD.FTZ R16, R24, R17 ;  /* 0x0000001118107221 */ /* 0x000fe40000010000 */
[----:B------:R-:W0:Y:S01]  /*2f90*/  LDS.128 R24, [UR5+0x40] ;  /* 0x00004005ff187984 */ /* 0x000e220008000c00 */
[----:B------:R-:W-:Y:S01]  /*2fa0*/  FADD.FTZ R29, R29, R18 ;  /* 0x000000121d1d7221 */ /* 0x000fe20000010000 */
[----:B------:R-:W-:Y:S02]  /*2fb0*/  FADD.FTZ R28, R16, R19 ;  /* 0x00000013101c7221 */ /* 0x000fe40000010000 */
[----:B------:R-:W2:Y:S01]  /*2fc0*/  LDS.128 R16, [UR5+0x50] ;  /* 0x00005005ff107984 */ /* 0x000ea20008000c00 */
        /* <DEDUP_REMOVED lines=10> */
[----:B--2---:R-:W-:Y:S01]  /*3070*/  FADD.FTZ R29, R29, R16 ;  /* 0x000000101d1d7221 */ /* 0x004fe20000010000 */
[----:B------:R-:W-:-:S03]  /*3080*/  FADD.FTZ R16, R28, R17 ;  /* 0x000000111c107221 */ /* 0x000fc60000010000 */
[----:B------:R-:W-:Y:S01]  /*3090*/  FADD.FTZ R17, R29, R18 ;  /* 0x000000121d117221 */ /* 0x000fe20000010000 */
[----:B------:R-:W-:Y:S01]  /*30a0*/  FADD.FTZ R16, R16, R19 ;  /* 0x0000001310107221 */ /* 0x000fe20000010000 */
[----:B------:R-:W2:Y:S02]  /*30b0*/  LDS.64 R28, [UR5+0x80] ;  /* 0x00008005ff1c7984 */ /* 0x000ea40008000a00 */
[----:B-1----:R-:W-:Y:S01]  /*30c0*/  FADD.FTZ R17, R17, R20 ;  /* 0x0000001411117221 */ /* 0x002fe20000010000 */
[----:B------:R-:W-:-:S03]  /*30d0*/  FADD.FTZ R16, R16, R21 ;  /* 0x0000001510107221 */ /* 0x000fc60000010000 */
[----:B------:R-:W-:Y:S01]  /*30e0*/  FADD.FTZ R17, R17, R22 ;  /* 0x0000001611117221 */ /* 0x000fe20000010000 */
[----:B------:R-:W-:-:S03]  /*30f0*/  FADD.FTZ R16, R16, R23 ;  /* 0x0000001710107221 */ /* 0x000fc60000010000 */
[----:B0-----:R-:W-:Y:S01]  /*3100*/  FADD.FTZ R17, R17, R24 ;  /* 0x0000001811117221 */ /* 0x001fe20000010000 */
[----:B------:R-:W-:-:S03]  /*3110*/  FADD.FTZ R16, R16, R25 ;  /* 0x0000001910107221 */ /* 0x000fc60000010000 */
[----:B------:R-:W-:Y:S01]  /*3120*/  FADD.FTZ R17, R17, R26 ;  /* 0x0000001a11117221 */ /* 0x000fe20000010000 */
[----:B------:R-:W-:-:S03]  /*3130*/  FADD.FTZ R16, R16, R27 ;  /* 0x0000001b10107221 */ /* 0x000fc60000010000 */
[----:B--2---:R-:W-:Y:S01]  /*3140*/  FADD.FTZ R28, R17, R28 ;  /* 0x0000001c111c7221 */ /* 0x004fe20000010000 */
[----:B------:R-:W-:-:S07]  /*3150*/  FADD.FTZ R29, R16, R29 ;  /* 0x0000001d101d7221 */ /* 0x000fce0000010000 */
.L_x_878:
[----:B------:R-:W-:Y:S05]  /*3160*/  BSYNC.RECONVERGENT B0 ;  /* 0x0000000000007941 */ /* 0x000fea0003800200 */
.L_x_877:
[----:B------:R-:W-:Y:S06]  /*3170*/  BAR.SYNC.DEFER_BLOCKING 0x0 ;  /* 0x0000000000007b1d */ /* 0x000fec0000010000 */
[----:B------:R-:W-:Y:S04]  /*3180*/  BSSY.RECONVERGENT B0, `(.L_x_879) ;  /* 0x000004d000007945 */ /* 0x000fe80003800200 */
[----:B------:R-:W-:Y:S05]  /*3190*/  @P0 BRA `(.L_x_880) ;  /* 0x00000004002c0947 */ /* 0x000fea0003800000 */
[----:B--23--:R-:W2:Y:S04]  /*31a0*/  LDS.128 R16, [R56+0x1e0] ;  /* 0x0001e00038107984 */ /* 0x00cea80000000c00 */
[----:B-1----:R-:W1:Y:S04]  /*31b0*/  LDS.128 R20, [R56+0x3c0] ;  /* 0x0003c00038147984 */ /* 0x002e680000000c00 */
[----:B------:R-:W3:Y:S01]  /*31c0*/  LDS.128 R24, [R56+0x5a0] ;  /* 0x0005a00038187984 */ /* 0x000ee20000000c00 */
[----:B--2---:R-:W-:Y:S01]  /*31d0*/  FADD.FTZ R57, R12, R16 ;  /* 0x000000100c397221 */ /* 0x004fe20000010000 */
[----:B------:R-:W-:Y:S01]  /*31e0*/  FADD.FTZ R16, R13, R17 ;  /* 0x000000110d107221 */ /* 0x000fe20000010000 */
[----:B------:R-:W-:Y:S01]  /*31f0*/  FADD.FTZ R17, R14, R18 ;  /* 0x000000120e117221 */ /* 0x000fe20000010000 */
[----:B------:R-:W-:Y:S01]  /*3200*/  FADD.FTZ R18, R15, R19 ;  /* 0x000000130f127221 */ /* 0x000fe20000010000 */
[----:B-1----:R-:W-:Y:S01]  /*3210*/  FADD.FTZ R57, R57, R20 ;  /* 0x0000001439397221 */ /* 0x002fe20000010000 */
        /* <DEDUP_REMOVED lines=67> */
.L_x_880:
[----:B------:R-:W-:Y:S05]  /*3650*/  BSYNC.RECONVERGENT B0 ;  /* 0x0000000000007941 */ /* 0x000fea0003800200 */
.L_x_879:
        /* <DEDUP_REMOVED lines=29> */
.L_x_882:
[----:B------:R-:W-:Y:S05]  /*3830*/  BSYNC.RECONVERGENT B0 ;  /* 0x0000000000007941 */ /* 0x000fea0003800200 */
.L_x_881:
        /* <DEDUP_REMOVED lines=11> */
[----:B--2---:R-:W-:Y:S01]  /*38f0*/  IMAD R17, R4, UR10, R0 ;  /* 0x0000000a04117c24 */ /* 0x004fe2000f8e0200 */
        /* <DEDUP_REMOVED lines=12> */
.L_x_885:
[----:B----4-:R-:W2:Y:S04]  /*39c0*/  LDG.E.STRONG.GPU R14, desc[UR8][R12.64] ;  /* 0x000000080c0e7981 */ /* 0x010ea8000c1ef900 */
[----:B--2---:R-:W-:Y:S01]  /*39d0*/  CCTL.IVALL ;  /* 0x00000000ff00798f */ /* 0x004fe20002000000 */
[----:B------:R-:W-:Y:S05]  /*39e0*/  YIELD ;  /* 0x0000000000007946 */ /* 0x000fea0003800000 */
[----:B------:R-:W-:-:S13]  /*39f0*/  ISETP.NE.AND P0, PT, R14, R19, PT ;  /* 0x000000130e00720c */ /* 0x000fda0003f05270 */
[----:B------:R-:W-:Y:S05]  /*3a00*/  @P0 BRA `(.L_x_885) ;  /* 0xfffffffc00ec0947 */ /* 0x000fea000383ffff */
.L_x_884:
[----:B------:R-:W-:Y:S05]  /*3a10*/  WARPSYNC.ALL ;  /* 0x0000000000007948 */ /* 0x000fea0003800000 */
[----:B------:R-:W-:Y:S01]  /*3a20*/  BAR.SYNC.DEFER_BLOCKING 0x0 ;  /* 0x0000000000007b1d */ /* 0x000fe20000010000 */
[----:B-1----:R-:W-:-:S05]  /*3a30*/  HFMA2 R20, -RZ, RZ, 0, 0 ;  /* 0x00000000ff147431 */ /* 0x002fca00000001ff */
[----:B------:R-:W-:Y:S05]  /*3a40*/  @!P4 BRA `(.L_x_886) ;  /* 0x000000040018c947 */ /* 0x000fea0003800000 */
[CC--:B------:R-:W-:Y:S01]  /*3a50*/  LEA R27, R4.reuse, R0.reuse, 0x2 ;  /* 0x00000000041b7211 */ /* 0x0c0fe200078e10ff */
[C-C-:B------:R-:W-:Y:S01]  /*3a60*/  IMAD R26, R4.reuse, 0x5, R0.reuse ;  /* 0x00000005041a7824 */ /* 0x140fe200078e0200 */
[C---:B------:R-:W-:Y:S01]  /*3a70*/  LEA R25, R4.reuse, R0, 0x1 ;  /* 0x0000000004197211 */ /* 0x040fe200078e08ff */
[--C-:B------:R-:W-:Y:S01]  /*3a80*/  IMAD R24, R4, 0x6, R0.reuse ;  /* 0x0000000604187824 */ /* 0x100fe200078e0200 */
[----:B------:R-:W-:Y:S01]  /*3a90*/  IADD3 R21, PT, PT, R0, R4, RZ ;  /* 0x0000000400157210 */ /* 0x000fe20007ffe0ff */
[C-C-:B------:R-:W-:Y:S01]  /*3aa0*/  IMAD R23, R4.reuse, 0x7, R0.reuse ;  /* 0x0000000704177824 */ /* 0x140fe200078e0200 */
[----:B------:R-:W-:Y:S01]  /*3ab0*/  MOV R18, RZ ;  /* 0x000000ff00127202 */ /* 0x000fe20000000f00 */
[----:B------:R-:W-:Y:S01]  /*3ac0*/  IMAD R22, R4, 0x3, R0 ;  /* 0x0000000304167824 */ /* 0x000fe200078e0200 */
[----:B------:R-:W-:Y:S01]  /*3ad0*/  MOV R19, R0 ;  /* 0x0000000000137202 */ /* 0x000fe20000000f00 */
[----:B------:R-:W-:Y:S01]  /*3ae0*/  UIADD3 UR5, UPT, UPT, -UR10, URZ, URZ ;  /* 0x000000ff0a057290 */ /* 0x000fe2000fffe1ff */
[----:B------:R-:W-:-:S11]  /*3af0*/  LOP3.LUT R20, R5, 0x7ffffff8, RZ, 0xc0, !PT ;  /* 0x7ffffff805147812 */ /* 0x000fd600078ec0ff */
.L_x_887:
        /* <DEDUP_REMOVED lines=8> */
[----:B------:R-:W3:Y:S01]  /*3b80*/  @!P6 LDG.E.64 R14, desc[UR8][R14.64] ;  /* 0x000000080e0ee981 */ /* 0x000ee2000c1e1b00 */
[----:B------:R-:W-:-:S04]  /*3b90*/  IADD3 R16, PT, PT, R18, 0x3, RZ ;  /* 0x0000000312107810 */ /* 0x000fc80007ffe0ff */
[----:B------:R-:W-:-:S07]  /*3ba0*/  ISETP.EQ.OR P4, PT, R16, UR10, P2 ;  /* 0x0000000a10007c0c */ /* 0x000fce0009782670 */
[----:B--2---:R-:W-:-:S06]  /*3bb0*/  @!P0 IMAD.WIDE.U32 R16, R25, 0x8, R56 ;  /* 0x0000000819108825 */ /* 0x004fcc00078e0038 */
[----:B------:R-:W2:Y:S01]  /*3bc0*/  @!P0 LDG.E.64 R16, desc[UR8][R16.64] ;  /* 0x0000000810108981 */ /* 0x000ea2000c1e1b00 */
[----:B0-----:R-:W-:Y:S01]  /*3bd0*/  @!P5 FADD.FTZ R28, R28, R12 ;  /* 0x0000000c1c1cd221 */ /* 0x001fe20000010000 */
[----:B------:R-:W-:Y:S01]  /*3be0*/  @!P5 FADD.FTZ R29, R29, R13 ;  /* 0x0000000d1d1dd221 */ /* 0x000fe20000010000 */
[----:B------:R-:W-:-:S04]  /*3bf0*/  @!P4 IMAD.WIDE.U32 R12, R22, 0x8, R56 ;  /* 0x00000008160cc825 */ /* 0x000fc800078e0038 */
[----:B---3--:R-:W-:Y:S02]  /*3c00*/  @!P6 FADD.FTZ R28, R28, R14 ;  /* 0x0000000e1c1ce221 */ /* 0x008fe40000010000 */
[----:B------:R-:W3:Y:S01]  /*3c10*/  @!P4 LDG.E.64 R12, desc[UR8][R12.64] ;  /* 0x000000080c0cc981 */ /* 0x000ee2000c1e1b00 */
[----:B------:R-:W-:-:S04]  /*3c20*/  IADD3 R14, PT, PT, R18, 0x4, RZ ;  /* 0x00000004120e7810 */ /* 0x000fc80007ffe0ff */
[----:B------:R-:W-:Y:S01]  /*3c30*/  ISETP.EQ.OR P5, PT, R14, UR10, P2 ;  /* 0x0000000a0e007c0c */ /* 0x000fe200097a2670 */
[----:B------:R-:W-:Y:S01]  /*3c40*/  @!P6 FADD.FTZ R29, R29, R15 ;  /* 0x0000000f1d1de221 */ /* 0x000fe20000010000 */
[----:B--2---:R-:W-:-:S03]  /*3c50*/  @!P0 FADD.FTZ R28, R28, R16 ;  /* 0x000000101c1c8221 */ /* 0x004fc60000010000 */
[----:B------:R-:W-:-:S08]  /*3c60*/  @!P0 FADD.FTZ R29, R29, R17 ;  /* 0x000000111d1d8221 */ /* 0x000fd00000010000 */
[----:B------:R-:W-:-:S06]  /*3c70*/  @!P5 IMAD.WIDE.U32 R16, R27, 0x8, R56 ;  /* 0x000000081b10d825 */ /* 0x000fcc00078e0038 */
[----:B------:R-:W2:Y:S01]  /*3c80*/  @!P5 LDG.E.64 R16, desc[UR8][R16.64] ;  /* 0x000000081010d981 */ /* 0x000ea2000c1e1b00 */
[----:B------:R-:W-:-:S04]  /*3c90*/  IADD3 R14, PT, PT, R18, 0x5, RZ ;  /* 0x00000005120e7810 */ /* 0x000fc80007ffe0ff */
[----:B------:R-:W-:-:S13]  /*3ca0*/  ISETP.EQ.OR P6, PT, R14, UR10, P2 ;  /* 0x0000000a0e007c0c */ /* 0x000fda00097c2670 */
[----:B------:R-:W-:-:S06]  /*3cb0*/  @!P6 IMAD.WIDE.U32 R14, R26, 0x8, R56 ;  /* 0x000000081a0ee825 */ /* 0x000fcc00078e0038 */
[----:B------:R-:W4:Y:S01]  /*3cc0*/  @!P6 LDG.E.64 R14, desc[UR8][R14.64] ;  /* 0x000000080e0ee981 */ /* 0x000f22000c1e1b00 */
[----:B---3--:R-:W-:Y:S01]  /*3cd0*/  @!P4 FADD.FTZ R28, R28, R12 ;  /* 0x0000000c1c1cc221 */ /* 0x008fe20000010000 */
[----:B------:R-:W-:-:S04]  /*3ce0*/  IADD3 R12, PT, PT, R18, 0x6, RZ ;  /* 0x00000006120c7810 */ /* 0x000fc80007ffe0ff */
[----:B------:R-:W-:Y:S02]  /*3cf0*/  ISETP.EQ.OR P0, PT, R12, UR10, P2 ;  /* 0x0000000a0c007c0c */ /* 0x000fe40009702670 */
[----:B------:R-:W-:Y:S01]  /*3d00*/  IADD3 R12, PT, PT, R18, 0x7, RZ ;  /* 0x00000007120c7810 */ /* 0x000fe20007ffe0ff */
[----:B------:R-:W-:-:S03]  /*3d10*/  @!P4 FADD.FTZ R29, R29, R13 ;  /* 0x0000000d1d1dc221 */ /* 0x000fc60000010000 */
[----:B------:R-:W-:-:S07]  /*3d20*/  ISETP.EQ.OR P4, PT, R12, UR10, P2 ;  /* 0x0000000a0c007c0c */ /* 0x000fce0009782670 */
[----:B------:R-:W-:-:S06]  /*3d30*/  @!P0 IMAD.WIDE.U32 R12, R24, 0x8, R56 ;  /* 0x00000008180c8825 */ /* 0x000fcc00078e0038 */
[----:B------:R-:W3:Y:S01]  /*3d40*/  @!P0 LDG.E.64 R12, desc[UR8][R12.64] ;  /* 0x000000080c0c8981 */ /* 0x000ee2000c1e1b00 */
[----:B--2---:R-:W-:Y:S01]  /*3d50*/  @!P5 FADD.FTZ R28, R28, R16 ;  /* 0x000000101c1cd221 */ /* 0x004fe20000010000 */
[----:B------:R-:W-:Y:S01]  /*3d60*/  @!P5 FADD.FTZ R29, R29, R17 ;  /* 0x000000111d1dd221 */ /* 0x000fe20000010000 */
[----:B------:R-:W-:-:S06]  /*3d70*/  @!P4 IMAD.WIDE.U32 R16, R23, 0x8, R56 ;  /* 0x000000081710c825 */ /* 0x000fcc00078e0038 */
[----:B------:R-:W2:Y:S01]  /*3d80*/  @!P4 LDG.E.64 R16, desc[UR8][R16.64] ;  /* 0x000000081010c981 */ /* 0x000ea2000c1e1b00 */
        /* <DEDUP_REMOVED lines=12> */
[----:B---3--:R-:W-:Y:S01]  /*3e50*/  @!P0 FADD.FTZ R28, R28, R12 ;  /* 0x0000000c1c1c8221 */ /* 0x008fe20000010000 */
[----:B------:R-:W-:Y:S01]  /*3e60*/  @!P0 FADD.FTZ R29, R29, R13 ;  /* 0x0000000d1d1d8221 */ /* 0x000fe20000010000 */
[----:B------:R-:W-:Y:S02]  /*3e70*/  ISETP.NE.AND P0, PT, R18, R20, PT ;  /* 0x000000141200720c */ /* 0x000fe40003f05270 */
[----:B--2---:R-:W-:Y:S01]  /*3e80*/  @!P4 FADD.FTZ R28, R28, R16 ;  /* 0x000000101c1cc221 */ /* 0x004fe20000010000 */
[----:B------:R-:W-:-:S10]  /*3e90*/  @!P4 FADD.FTZ R29, R29, R17 ;  /* 0x000000111d1dc221 */ /* 0x000fd40000010000 */
[----:B------:R-:W-:Y:S05]  /*3ea0*/  @P0 BRA `(.L_x_887) ;  /* 0xfffffffc00140947 */ /* 0x000fea000383ffff */
.L_x_886:
        /* <DEDUP_REMOVED lines=11> */
[C---:B--2---:R-:W-:Y:S02]  /*3f60*/  IADD3 R17, PT, PT, R20.reuse, 0x2, RZ ;  /* 0x0000000214117810 */ /* 0x044fe40007ffe0ff */
        /* <DEDUP_REMOVED lines=22> */
.L_x_888:
        /* <DEDUP_REMOVED lines=12> */
[----:B------:R-:W3:Y:S01]  /*4190*/  @!P0 LDG.E.64 R14, desc[UR8][R14.64] ;  /* 0x000000080e0e8981 */ /* 0x000ee2000c1e1b00 */
[----:B------:R-:W-:Y:S01]  /*41a0*/  IADD3 R20, PT, PT, R20, 0x2, RZ ;  /* 0x0000000214147810 */ /* 0x000fe20007ffe0ff */
[----:B0-----:R-:W-:Y:S01]  /*41b0*/  @!P4 FADD.FTZ R28, R28, R12 ;  /* 0x0000000c1c1cc221 */ /* 0x001fe20000010000 */
[----:B------:R-:W-:-:S03]  /*41c0*/  @!P4 FADD.FTZ R29, R29, R13 ;  /* 0x0000000d1d1dc221 */ /* 0x000fc60000010000 */
[----:B---3--:R-:W-:Y:S01]  /*41d0*/  @!P0 FADD.FTZ R28, R28, R14 ;  /* 0x0000000e1c1c8221 */ /* 0x008fe20000010000 */
[----:B------:R-:W-:-:S07]  /*41e0*/  @!P0 FADD.FTZ R29, R29, R15 ;  /* 0x0000000f1d1d8221 */ /* 0x000fce0000010000 */
.L_x_889:
        /* <DEDUP_REMOVED lines=9> */
.L_x_890:
[----:B------:R-:W-:Y:S05]  /*4280*/  BSYNC.RECONVERGENT B0 ;  /* 0x0000000000007941 */ /* 0x000fea0003800200 */
.L_x_883:
[----:B------:R-:W5:Y:S01]  /*4290*/  S2UR UR6, SR_CgaCtaId ;  /* 0x00000000000679c3 */ /* 0x000f620000008800 */
[----:B------:R-:W-:Y:S01]  /*42a0*/  UMOV UR5, 0x400 ;  /* 0x0000040000057882 */ /* 0x000fe20000000000 */
[----:B------:R-:W0:Y:S01]  /*42b0*/  LDCU.64 UR12, c[0x0][0x400] ;  /* 0x00008000ff0c77ac */ /* 0x000e220008000a00 */
[----:B----4-:R-:W-:Y:S02]  /*42c0*/  HADD2.F32 R18, -RZ, R47.H1_H1 ;  /* 0x3000002fff127230 */ /* 0x010fe40000004100 */
[--C-:B------:R-:W-:Y:S02]  /*42d0*/  HADD2.F32 R15, -RZ, R35.reuse.H0_H0 ;  /* 0x20000023ff0f7230 */ /* 0x100fe40000004100 */
[----:B------:R-:W-:Y:S01]  /*42e0*/  HADD2.F32 R27, -RZ, R35.H1_H1 ;  /* 0x30000023ff1b7230 */ /* 0x000fe20000004100 */
[----:B------:R-:W4:Y:S01]  /*42f0*/  LDC R19, c[0x0][0x41c] ;  /* 0x00010700ff137b82 */ /* 0x000f220000000800 */
[----:B------:R-:W-:Y:S02]  /*4300*/  HADD2.F32 R57, -RZ, R31.H0_H0 ;  /* 0x2000001fff397230 */ /* 0x000fe40000004100 */
[----:B------:R-:W-:-:S02]  /*4310*/  HADD2.F32 R14, -RZ, R47.H0_H0 ;  /* 0x2000002fff0e7230 */ /* 0x000fc40000004100 */
[----:B-1----:R-:W-:Y:S02]  /*4320*/  HADD2.F32 R20, -RZ, R33.H1_H1 ;  /* 0x30000021ff147230 */ /* 0x002fe40000004100 */
[--C-:B------:R-:W-:Y:S02]  /*4330*/  HADD2.F32 R21, -RZ, R45.reuse.H0_H0 ;  /* 0x2000002dff157230 */ /* 0x100fe40000004100 */
[--C-:B------:R-:W-:Y:S02]  /*4340*/  HADD2.F32 R47, -RZ, R6.reuse.H0_H0 ;  /* 0x20000006ff2f7230 */ /* 0x100fe40000004100 */
[----:B------:R-:W-:Y:S02]  /*4350*/  HADD2.F32 R55, -RZ, R6.H1_H1 ;  /* 0x30000006ff377230 */ /* 0x000fe40000004100 */
[C---:B------:R-:W-:Y:S01]  /*4360*/  FADD.FTZ R6, -R10.reuse, R57 ;  /* 0x000000390a067221 */ /* 0x040fe20000010100 */
[----:B------:R-:W-:Y:S02]  /*4370*/  HADD2.F32 R45, -RZ, R45.H1_H1 ;  /* 0x3000002dff2d7230 */ /* 0x000fe40000004100 */
[----:B------:R-:W-:Y:S01]  /*4380*/  FADD.FTZ R21, -R10, R21 ;  /* 0x000000150a157221 */ /* 0x000fe20000010100 */
[--C-:B------:R-:W-:Y:S01]  /*4390*/  HADD2.F32 R23, -RZ, R8.reuse.H0_H0 ;  /* 0x20000008ff177230 */ /* 0x100fe20000004100 */
[----:B-----5:R-:W-:Y:S01]  /*43a0*/  ULEA UR5, UR6, UR5, 0x18 ;  /* 0x0000000506057291 */ /* 0x020fe2000f8ec0ff */
[----:B------:R-:W-:-:S02]  /*43b0*/  HADD2.F32 R35, -RZ, R8.H1_H1 ;  /* 0x30000008ff237230 */ /* 0x000fc40000004100 */
[C---:B------:R-:W-:Y:S01]  /*43c0*/  FADD.FTZ R22, -R10.reuse, R45 ;  /* 0x0000002d0a167221 */ /* 0x040fe20000010100 */
[--C-:B------:R-:W-:Y:S02]  /*43d0*/  HADD2.F32 R25, -RZ, R49.reuse.H0_H0 ;  /* 0x20000031ff197230 */ /* 0x100fe40000004100 */
[C---:B------:R-:W-:Y:S01]  /*43e0*/  FADD.FTZ R23, -R10.reuse, R23 ;  /* 0x000000170a177221 */ /* 0x040fe20000010100 */
[----:B------:R-:W-:Y:S02]  /*43f0*/  HADD2.F32 R49, -RZ, R49.H1_H1 ;  /* 0x30000031ff317230 */ /* 0x000fe40000004100 */
[C---:B------:R-:W-:Y:S01]  /*4400*/  FADD.FTZ R24, -R10.reuse, R35 ;  /* 0x000000230a187221 */ /* 0x040fe20000010100 */
[----:B------:R-:W-:Y:S01]  /*4410*/  FADD.FTZ R25, -R10, R25 ;  /* 0x000000190a197221 */ /* 0x000fe20000010100 */
[----:B------:R3:W-:Y:S01]  /*4420*/  @!P2 STS.64 [UR5+0x90], R28 ;  /* 0x0000901cff00a988 */ /* 0x0007e20008000a05 */
[----:B------:R-:W-:Y:S01]  /*4430*/  BAR.SYNC.DEFER_BLOCKING 0x0 ;  /* 0x0000000000007b1d */ /* 0x000fe20000010000 */
[----:B0-----:R-:W-:Y:S01]  /*4440*/  ISETP.GE.U32.AND P2, PT, R42, UR12, PT ;  /* 0x0000000c2a007c0c */ /* 0x001fe2000bf46070 */
[----:B---3--:R-:W-:-:S02]  /*4450*/  HADD2.F32 R29, -RZ, R33.H0_H0 ;  /* 0x20000021ff1d7230 */ /* 0x008fc40000004100 */
[----:B------:R-:W-:-:S03]  /*4460*/  FADD.FTZ R33, -R10, R14 ;  /* 0x0000000e0a217221 */ /* 0x000fc60000010100 */
[----:B------:R-:W-:Y:S01]  /*4470*/  FADD.FTZ R29, -R10, R29 ;  /* 0x0000001d0a1d7221 */ /* 0x000fe20000010100 */
[----:B------:R-:W0:Y:S01]  /*4480*/  LDS.64 R12, [UR5+0x90] ;  /* 0x00009005ff0c7984 */ /* 0x000e220008000a00 */
[----:B------:R-:W0:Y:S02]  /*4490*/  LDCU UR5, c[0x0][0x42c] ;  /* 0x00008580ff0577ac */ /* 0x000e240008000800 */
[----:B0-----:R-:W-:Y:S01]  /*44a0*/  FMUL.FTZ R16, R12, UR5 ;  /* 0x000000050c107c20 */ /* 0x001fe20008410000 */
[----:B------:R-:W-:Y:S02]  /*44b0*/  HADD2.F32 R12, -RZ, R31.H1_H1 ;  /* 0x3000001fff0c7230 */ /* 0x000fe40000004100 */
[----:B--2---:R-:W-:Y:S01]  /*44c0*/  FMUL.FTZ R17, R13, UR5 ;  /* 0x000000050d117c20 */ /* 0x004fe20008410000 */
[C---:B------:R-:W-:Y:S01]  /*44d0*/  FADD.FTZ R31, -R10.reuse, R18 ;  /* 0x000000120a1f7221 */ /* 0x040fe20000010100 */
[----:B------:R-:W-:Y:S01]  /*44e0*/  FADD.FTZ R13, -R10, R15 ;  /* 0x0000000f0a0d7221 */ /* 0x000fe20000010100 */
[----:B----4-:R-:W-:-:S02]  /*44f0*/  IMAD R18, R19, UR10, R44 ;  /* 0x0000000a13127c24 */ /* 0x010fc4000f8e022c */
[C---:B------:R-:W-:Y:S01]  /*4500*/  FADD.FTZ R15, -R10.reuse, R27 ;  /* 0x0000001b0a0f7221 */ /* 0x040fe20000010100 */
[C---:B------:R-:W-:Y:S01]  /*4510*/  FADD.FTZ R8, -R10.reuse, R12 ;  /* 0x0000000c0a087221 */ /* 0x040fe20000010100 */
[-C--:B------:R-:W-:Y:S01]  /*4520*/  FMUL.FTZ R28, R13, R54.reuse ;  /* 0x000000360d1c7220 */ /* 0x080fe20000410000 */
[----:B------:R-:W-:Y:S01]  /*4530*/  FADD.FTZ R27, -R10, R20 ;  /* 0x000000140a1b7221 */ /* 0x000fe20000010100 */
[----:B------:R-:W-:Y:S01]  /*4540*/  ISETP.GE.U32.AND P0, PT, R18, UR12, PT ;  /* 0x0000000c12007c0c */ /* 0x000fe2000bf06070 */
[----:B------:R-:W-:Y:S01]  /*4550*/  FMUL.FTZ R56, R15, R54 ;  /* 0x000000360f387220 */ /* 0x000fe20000410000 */
[----:B------:R-:W-:Y:S01]  /*4560*/  SHF.R.S32.HI R12, RZ, 0x1f, R18 ;  /* 0x0000001fff0c7819 */ /* 0x000fe20000011412 */
[C---:B------:R-:W-:Y:S01]  /*4570*/  FADD.FTZ R19, -R10.reuse, R47 ;  /* 0x0000002f0a137221 */ /* 0x040fe20000010100 */
[----:B------:R-:W-:Y:S01]  /*4580*/  FADD.FTZ R20, -R10, R55 ;  /* 0x000000370a147221 */ /* 0x000fe20000010100 */
[--C-:B------:R-:W-:Y:S01]  /*4590*/  HADD2.F32 R13, -RZ, R34.reuse.H0_H0 ;  /* 0x20000022ff0d7230 */ /* 0x100fe20000004100 */
[----:B------:R-:W-:Y:S01]  /*45a0*/  ISETP.GE.AND.EX P0, PT, R12, UR13, PT, P0 ;  /* 0x0000000d0c007c0c */ /* 0x000fe2000bf06300 */
[----:B------:R-:W-:Y:S01]  /*45b0*/  FADD.FTZ R10, -R10, R49 ;  /* 0x000000310a0a7221 */ /* 0x000fe20000010100 */
[C-C-:B------:R-:W-:Y:S01]  /*45c0*/  FFMA.FTZ R14, R16.reuse, R28, R17.reuse ;  /* 0x0000001c100e7223 */ /* 0x140fe20000010011 */
[----:B------:R-:W-:Y:S01]  /*45d0*/  FFMA.FTZ R26, R16, R56, R17 ;  /* 0x00000038101a7223 */ /* 0x000fe20000010011 */
[----:B------:R-:W-:Y:S01]  /*45e0*/  HADD2.F32 R34, -RZ, R34.H1_H1 ;  /* 0x30000022ff227230 */ /* 0x000fe20000004100 */
        /* <DEDUP_REMOVED lines=11> */
[----:B0-----:R-:W-:Y:S01]  /*46a0*/  FMUL.FTZ R34, R34, R49 ;  /* 0x0000003122227220 */ /* 0x001fe20000410000 */
[----:B-1----:R-:W-:Y:S01]  /*46b0*/  FMUL.FTZ R13, R13, R56 ;  /* 0x000000380d0d7220 */ /* 0x002fe20000410000 */
[----:B------:R-:W-:Y:S01]  /*46c0*/  FADD.FTZ R55, -R56, 1 ;  /* 0x3f80000038377421 */ /* 0x000fe20000010100 */
[----:B------:R-:W-:-:S03]  /*46d0*/  FADD.FTZ R56, -R49, 1 ;  /* 0x3f80000031387421 */ /* 0x000fc60000010100 */
[----:B------:R-:W-:Y:S01]  /*46e0*/  FFMA.FTZ R28, R28, R55, 1 ;  /* 0x3f8000001c1c7423 */ /* 0x000fe20000010037 */
[----:B------:R-:W-:-:S03]  /*46f0*/  FFMA.FTZ R15, R15, R56, 1 ;  /* 0x3f8000000f0f7423 */ /* 0x000fc60000010038 */
[----:B------:R-:W-:Y:S01]  /*4700*/  FMUL.FTZ R13, R13, R28 ;  /* 0x0000001c0d0d7220 */ /* 0x000fe20000410000 */
[----:B------:R-:W-:-:S07]  /*4710*/  FMUL.FTZ R34, R34, R15 ;  /* 0x0000000f22227220 */ /* 0x000fce0000410000 */
.L_x_891:
        /* <DEDUP_REMOVED lines=10> */
[C---:B------:R-:W-:Y:S02]  /*47c0*/  IMAD R47, R18.reuse, UR15, R35 ;  /* 0x0000000f122f7c24 */ /* 0x040fe4000f8e0223 */
[----:B------:R-:W-:Y:S01]  /*47d0*/  FMUL.FTZ R35, R15, R54 ;  /* 0x000000360f237220 */ /* 0x000fe20000410000 */
[----:B------:R-:W-:-:S03]  /*47e0*/  IMAD.WIDE.U32 R12, R18, UR14, R12 ;  /* 0x0000000e120c7c25 */ /* 0x000fc6000f8e000c */
[----:B-1----:R-:W-:Y:S02]  /*47f0*/  LEA R14, P0, R12, UR6, 0x1 ;  /* 0x000000060c0e7c11 */ /* 0x002fe4000f8008ff */
[----:B------:R-:W-:Y:S02]  /*4800*/  IADD3 R47, PT, PT, R13, R47, RZ ;  /* 0x0000002f0d2f7210 */ /* 0x000fe40007ffe0ff */
[----:B------:R-:W-:Y:S02]  /*4810*/  F2FP.F16.F32.PACK_AB R13, R26, R35 ;  /* 0x000000231a0d723e */ /* 0x000fe400000000ff */
[----:B------:R-:W-:-:S05]  /*4820*/  LEA.HI.X R15, R12, UR7, R47, 0x1, P0 ;  /* 0x000000070c0f7c11 */ /* 0x000fca00080f0c2f */
[----:B------:R0:W-:Y:S02]  /*4830*/  STG.E desc[UR8][R14.64], R13 ;  /* 0x0000000d0e007986 */ /* 0x0001e4000c101908 */
.L_x_893:
[----:B------:R-:W-:Y:S05]  /*4840*/  BSYNC.RECONVERGENT B0 ;  /* 0x0000000000007941 */ /* 0x000fea0003800200 */
.L_x_892:
[--C-:B------:R-:W-:Y:S01]  /*4850*/  HADD2.F32 R12, -RZ, R50.reuse.H0_H0 ;  /* 0x20000032ff0c7230 */ /* 0x100fe20000004100 */
[----:B------:R-:W-:Y:S01]  /*4860*/  SHF.R.S32.HI R26, RZ, 0x1f, R42 ;  /* 0x0000001fff1a7819 */ /* 0x000fe2000001142a */
[----:B------:R-:W-:Y:S02]  /*4870*/  HADD2.F32 R50, -RZ, R50.H1_H1 ;  /* 0x30000032ff327230 */ /* 0x000fe40000004100 */
[-C--:B0-----:R-:W-:Y:S01]  /*4880*/  FMUL.FTZ R14, R33, R54.reuse ;  /* 0x00000036210e7220 */ /* 0x081fe20000410000 */
        /* <DEDUP_REMOVED lines=20> */
.L_x_894:
        /* <DEDUP_REMOVED lines=9> */
[----:B------:R-:W-:Y:S02]  /*4a60*/  FFMA.FTZ R33, R11, R50, -R28 ;  /* 0x000000320b217223 */ /* 0x000fe4000001081c */
[-C--:B------:R-:W-:Y:S02]  /*4a70*/  FMUL.FTZ R31, R15, R54.reuse ;  /* 0x000000360f1f7220 */ /* 0x080fe40000410000 */
[----:B------:R-:W-:Y:S01]  /*4a80*/  FMUL.FTZ R28, R33, R54 ;  /* 0x00000036211c7220 */ /* 0x000fe20000410000 */
[----:B0-----:R-:W-:Y:S01]  /*4a90*/  IMAD R14, R13, UR6, RZ ;  /* 0x000000060d0e7c24 */ /* 0x001fe2000f8e02ff */
[----:B------:R-:W-:-:S03]  /*4aa0*/  MOV R13, R59 ;  /* 0x0000003b000d7202 */ /* 0x000fc60000000f00 */
[C---:B------:R-:W-:Y:S02]  /*4ab0*/  IMAD R35, R43.reuse, UR7, R14 ;  /* 0x000000072b237c24 */ /* 0x040fe4000f8e020e */
[----:B------:R-:W-:-:S03]  /*4ac0*/  IMAD.WIDE.U32 R12, R43, UR6, R12 ;  /* 0x000000062b0c7c25 */ /* 0x000fc6000f8e000c */
[----:B-1----:R-:W-:Y:S02]  /*4ad0*/  LEA R14, P0, R12, UR14, 0x1 ;  /* 0x0000000e0c0e7c11 */ /* 0x002fe4000f8008ff */
[----:B------:R-:W-:Y:S02]  /*4ae0*/  IADD3 R35, PT, PT, R13, R35, RZ ;  /* 0x000000230d237210 */ /* 0x000fe40007ffe0ff */
[----:B------:R-:W-:Y:S02]  /*4af0*/  F2FP.F16.F32.PACK_AB R13, R28, R31 ;  /* 0x0000001f1c0d723e */ /* 0x000fe400000000ff */
[----:B------:R-:W-:-:S05]  /*4b00*/  LEA.HI.X R15, R12, UR15, R35, 0x1, P0 ;  /* 0x0000000f0c0f7c11 */ /* 0x000fca00080f0c23 */
[----:B------:R0:W-:Y:S02]  /*4b10*/  STG.E desc[UR8][R14.64], R13 ;  /* 0x0000000d0e007986 */ /* 0x0001e4000c101908 */
.L_x_896:
[----:B------:R-:W-:Y:S05]  /*4b20*/  BSYNC.RECONVERGENT B0 ;  /* 0x0000000000007941 */ /* 0x000fea0003800200 */
.L_x_895:
[----:B------:R-:W-:Y:S01]  /*4b30*/  UISETP.NE.AND UP0, UPT, UR11, URZ, UPT ;  /* 0x000000ff0b00728c */ /* 0x000fe2000bf05270 */
[-C--:B------:R-:W-:Y:S01]  /*4b40*/  FMUL.FTZ R28, R29, R54.reuse ;  /* 0x000000361d1c7220 */ /* 0x080fe20000410000 */
[----:B------:R-:W-:Y:S01]  /*4b50*/  FMUL.FTZ R34, R27, R54 ;  /* 0x000000361b227220 */ /* 0x000fe20000410000 */
[--C-:B0-----:R-:W-:Y:S01]  /*4b60*/  HADD2.F32 R13, -RZ, R32.reuse.H0_H0 ;  /* 0x20000020ff0d7230 */ /* 0x101fe20000004100 */
        /* <DEDUP_REMOVED lines=23> */
.L_x_897:
[----:B------:R-:W-:Y:S01]  /*4ce0*/  BSSY.RECONVERGENT B0, `(.L_x_898) ;  /* 0x0000012000007945 */ /* 0x000fe20003800200 */
[----:B------:R-:W-:Y:S01]  /*4cf0*/  FFMA.FTZ R15, R51, R13, -R12 ;  /* 0x0000000d330f7223 */ /* 0x000fe2000001080c */
[----:B------:R-:W-:Y:S02]  /*4d00*/  FFMA.FTZ R29, R11, R32, -R14 ;  /* 0x000000200b1d7223 */ /* 0x000fe4000001080e */
[----:B------:R-:W-:Y:S05]  /*4d10*/  @P2 BRA `(.L_x_899) ;  /* 0x0000000000382947 */ /* 0x000fea0003800000 */
[----:B------:R-:W0:Y:S01]  /*4d20*/  LDCU.64 UR6, c[0x0][0x3f8] ;  /* 0x00007f00ff0677ac */ /* 0x000e220008000a00 */
[----:B------:R-:W-:Y:S02]  /*4d30*/  MOV R12, R60 ;  /* 0x0000003c000c7202 */ /* 0x000fe40000000f00 */
[----:B------:R-:W-:Y:S01]  /*4d40*/  MOV R13, R59 ;  /* 0x0000003b000d7202 */ /* 0x000fe20000000f00 */
[----:B------:R-:W1:Y:S01]  /*4d50*/  LDCU.64 UR14, c[0x0][0x380] ;  /* 0x00007000ff0e77ac */ /* 0x000e620008000a00 */
[----:B0-----:R-:W-:Y:S02]  /*4d60*/  IMAD R27, R26, UR6, RZ ;  /* 0x000000061a1b7c24 */ /* 0x001fe4000f8e02ff */
[----:B------:R-:W-:Y:S01]  /*4d70*/  FMUL.FTZ R26, R29, R54 ;  /* 0x000000361d1a7220 */ /* 0x000fe20000410000 */
[----:B------:R-:W-:-:S04]  /*4d80*/  IMAD.WIDE.U32 R12, R42, UR6, R12 ;  /* 0x000000062a0c7c25 */ /* 0x000fc8000f8e000c */
[----:B------:R-:W-:Y:S02]  /*4d90*/  IMAD R31, R42, UR7, R27 ;  /* 0x000000072a1f7c24 */ /* 0x000fe4000f8e021b */
[----:B------:R-:W-:Y:S01]  /*4da0*/  FMUL.FTZ R27, R15, R54 ;  /* 0x000000360f1b7220 */ /* 0x000fe20000410000 */
[----:B-1----:R-:W-:Y:S02]  /*4db0*/  LEA R14, P0, R12, UR14, 0x1 ;  /* 0x0000000e0c0e7c11 */ /* 0x002fe4000f8008ff */
[----:B------:R-:W-:Y:S02]  /*4dc0*/  IADD3 R31, PT, PT, R13, R31, RZ ;  /* 0x0000001f0d1f7210 */ /* 0x000fe40007ffe0ff */
[----:B------:R-:W-:Y:S02]  /*4dd0*/  F2FP.F16.F32.PACK_AB R13, R26, R27 ;  /* 0x0000001b1a0d723e */ /* 0x000fe400000000ff */
[----:B------:R-:W-:-:S05]  /*4de0*/  LEA.HI.X R15, R12, UR15, R31, 0x1, P0 ;  /* 0x0000000f0c0f7c11 */ /* 0x000fca00080f0c1f */
[----:B------:R0:W-:Y:S02]  /*4df0*/  STG.E desc[UR8][R14.64], R13 ;  /* 0x0000000d0e007986 */ /* 0x0001e4000c101908 */
.L_x_899:
[----:B------:R-:W-:Y:S05]  /*4e00*/  BSYNC.RECONVERGENT B0 ;  /* 0x0000000000007941 */ /* 0x000fea0003800200 */
.L_x_898:
[----:B0-----:R-:W-:Y:S01]  /*4e10*/  IADD3 R13, PT, PT, R18, 0x50, RZ ;  /* 0x00000050120d7810 */ /* 0x001fe20007ffe0ff */
        /* <DEDUP_REMOVED lines=54> */
.L_x_900:
[----:B------:R-:W-:Y:S01]  /*5180*/  BSSY.RECONVERGENT B0, `(.L_x_901) ;  /* 0x0000012000007945 */ /* 0x000fe20003800200 */
[----:B------:R-:W-:Y:S01]  /*5190*/  FFMA.FTZ R31, R51, R16, -R31 ;  /* 0x00000010331f7223 */ /* 0x000fe2000001081f */
[----:B------:R-:W-:Y:S02]  /*51a0*/  FFMA.FTZ R29, R11, R30, -R33 ;  /* 0x0000001e0b1d7223 */ /* 0x000fe40000010821 */
[----:B------:R-:W-:Y:S05]  /*51b0*/  @P1 BRA `(.L_x_902) ;  /* 0x0000000000381947 */ /* 0x000fea0003800000 */
[----:B------:R-:W0:Y:S01]  /*51c0*/  LDCU.64 UR6, c[0x0][0x3f8] ;  /* 0x00007f00ff0677ac */ /* 0x000e220008000a00 */
[----:B------:R-:W-:Y:S01]  /*51d0*/  MOV R15, R59 ;  /* 0x0000003b000f7202 */ /* 0x000fe20000000f00 */
[-C--:B------:R-:W-:Y:S01]  /*51e0*/  FMUL.FTZ R30, R31, R54.reuse ;  /* 0x000000361f1e7220 */ /* 0x080fe20000410000 */
[----:B------:R-:W-:Y:S01]  /*51f0*/  FMUL.FTZ R29, R29, R54 ;  /* 0x000000361d1d7220 */ /* 0x000fe20000410000 */
[----:B------:R-:W1:Y:S04]  /*5200*/  LDCU.64 UR14, c[0x0][0x380] ;  /* 0x00007000ff0e77ac */ /* 0x000e680008000a00 */
[----:B------:R-:W-:Y:S01]  /*5210*/  F2FP.F16.F32.PACK_AB R29, R29, R30 ;  /* 0x0000001e1d1d723e */ /* 0x000fe200000000ff */
[----:B0-----:R-:W-:Y:S01]  /*5220*/  IMAD R16, R14, UR6, RZ ;  /* 0x000000060e107c24 */ /* 0x001fe2000f8e02ff */
[----:B------:R-:W-:-:S03]  /*5230*/  MOV R14, R60 ;  /* 0x0000003c000e7202 */ /* 0x000fc60000000f00 */
[C---:B------:R-:W-:Y:S02]  /*5240*/  IMAD R17, R41.reuse, UR7, R16 ;  /* 0x0000000729117c24 */ /* 0x040fe4000f8e0210 */
[----:B------:R-:W-:-:S03]  /*5250*/  IMAD.WIDE.U32 R14, R41, UR6, R14 ;  /* 0x00000006290e7c25 */ /* 0x000fc6000f8e000e */
[----:B-1----:R-:W-:Y:S02]  /*5260*/  LEA R16, P1, R14, UR14, 0x1 ;  /* 0x0000000e0e107c11 */ /* 0x002fe4000f8208ff */
[----:B------:R-:W-:-:S04]  /*5270*/  IADD3 R17, PT, PT, R15, R17, RZ ;  /* 0x000000110f117210 */ /* 0x000fc80007ffe0ff */
[----:B------:R-:W-:-:S05]  /*5280*/  LEA.HI.X R17, R14, UR15, R17, 0x1, P1 ;  /* 0x0000000f0e117c11 */ /* 0x000fca00088f0c11 */
[----:B------:R0:W-:Y:S02]  /*5290*/  STG.E desc[UR8][R16.64], R29 ;  /* 0x0000001d10007986 */ /* 0x0001e4000c101908 */
.L_x_902:
[----:B------:R-:W-:Y:S05]  /*52a0*/  BSYNC.RECONVERGENT B0 ;  /* 0x0000000000007941 */ /* 0x000fea0003800200 */
.L_x_901:
[--C-:B------:R-:W-:Y:S02]  /*52b0*/  HADD2.F32 R14, -RZ, R7.reuse.H0_H0 ;  /* 0x20000007ff0e7230 */ /* 0x100fe40000004100 */
[----:B0-----:R-:W-:Y:S01]  /*52c0*/  HADD2.F32 R16, -RZ, R7.H1_H1 ;  /* 0x30000007ff107230 */ /* 0x001fe20000004100 */
        /* <DEDUP_REMOVED lines=19> */
.L_x_903:
        /* <DEDUP_REMOVED lines=18> */
.L_x_905:
[----:B------:R-:W-:Y:S05]  /*5520*/  BSYNC.RECONVERGENT B0 ;  /* 0x0000000000007941 */ /* 0x000fea0003800200 */
.L_x_904:
        /* <DEDUP_REMOVED lines=21> */
.L_x_906:
        /* <DEDUP_REMOVED lines=18> */
.L_x_908:
[----:B------:R-:W-:Y:S05]  /*57a0*/  BSYNC.RECONVERGENT B0 ;  /* 0x0000000000007941 */ /* 0x000fea0003800200 */
.L_x_907:
        /* <DEDUP_REMOVED lines=21> */
.L_x_909:
        /* <DEDUP_REMOVED lines=18> */
.L_x_911:
[----:B------:R-:W-:Y:S05]  /*5a20*/  BSYNC.RECONVERGENT B0 ;  /* 0x0000000000007941 */ /* 0x000fea0003800200 */
.L_x_910:
[--C-:B------:R-:W-:Y:S01]  /*5a30*/  HADD2.F32 R6, -RZ, R48.reuse.H0_H0 ;  /* 0x20000030ff067230 */ /* 0x100fe20000004100 */
[----:B------:R-:W-:Y:S01]  /*5a40*/  SHF.R.S32.HI R14, RZ, 0x1f, R38 ;  /* 0x0000001fff0e7819 */ /* 0x000fe20000011426 */
        /* <DEDUP_REMOVED lines=20> */
.L_x_912:
[----:B------:R-:W-:Y:S01]  /*5b90*/  ISETP.GE.AND.EX P0, PT, R14, UR13, PT, P0 ;  /* 0x0000000d0e007c0c */ /* 0x000fe2000bf06300 */
[----:B------:R-:W-:Y:S01]  /*5ba0*/  FFMA.FTZ R51, R51, R6, -R28 ;  /* 0x0000000633337223 */ /* 0x000fe2000001081c */
[----:B------:R-:W-:Y:S01]  /*5bb0*/  FFMA.FTZ R11, R11, R48, -R34 ;  /* 0x000000300b0b7223 */ /* 0x000fe20000010822 */
[----:B------:R-:W-:Y:S02]  /*5bc0*/  BSSY.RECONVERGENT B0, `(.L_x_913) ;  /* 0x000000f000007945 */ /* 0x000fe40003800200 */
[-C--:B0-----:R-:W-:Y:S01]  /*5bd0*/  FMUL.FTZ R9, R51, R54.reuse ;  /* 0x0000003633097220 */ /* 0x081fe20000410000 */
[----:B------:R-:W-:-:S07]  /*5be0*/  FMUL.FTZ R54, R11, R54 ;  /* 0x000000360b367220 */ /* 0x000fce0000410000 */
        /* <DEDUP_REMOVED lines=12> */
.L_x_914:
[----:B------:R-:W-:Y:S05]  /*5cb0*/  BSYNC.RECONVERGENT B0 ;  /* 0x0000000000007941 */ /* 0x000fea0003800200 */
.L_x_913:
[----:B------:R-:W-:Y:S02]  /*5cc0*/  IADD3 R36, PT, PT, R4, R36, RZ ;  /* 0x0000002404247210 */ /* 0x000fe40007ffe0ff */
[----:B------:R-:W-:Y:S02]  /*5cd0*/  IADD3 R37, PT, PT, R37, 0x1, RZ ;  /* 0x0000000125257810 */ /* 0x000fe40007ffe0ff */
[----:B------:R-:W-:-:S13]  /*5ce0*/  ISETP.GE.AND P0, PT, R36, UR4, PT ;  /* 0x0000000424007c0c */ /* 0x000fda000bf06270 */
[----:B------:R-:W-:Y:S05]  /*5cf0*/  @!P0 BRA `(.L_x_915) ;  /* 0xffffffa4002c8947 */ /* 0x000fea000383ffff */
.L_x_872:
[----:B0-----:R-:W0:Y:S01]  /*5d00*/  LDC R6, c[0x0][0x370] ;  /* 0x0000dc00ff067b82 */ /* 0x001e220000000800 */
[----:B------:R-:W-:Y:S01]  /*5d10*/  ISETP.NE.AND P2, PT, R2, RZ, PT ;  /* 0x000000ff0200720c */ /* 0x000fe20003f45270 */
[----:B------:R-:W-:Y:S06]  /*5d20*/  BSSY.RECONVERGENT B0, `(.L_x_916) ;  /* 0x0000011000007945 */ /* 0x000fec0003800200 */
[----:B------:R-:W1:Y:S08]  /*5d30*/  LDC R7, c[0x0][0x374] ;  /* 0x0000dd00ff077b82 */ /* 0x000e700000000800 */
        /* <DEDUP_REMOVED lines=15> */
.L_x_917:
[----:B------:R-:W-:Y:S05]  /*5e30*/  BSYNC.RECONVERGENT B0 ;  /* 0x0000000000007941 */ /* 0x000fea0003800200 */
.L_x_916:
[----:B------:R-:W-:Y:S05]  /*5e40*/  @P0 EXIT ;  /* 0x000000000000094d */ /* 0x000fea0003800000 */
[----:B------:R-:W-:Y:S05]  /*5e50*/  @P2 BRA `(.L_x_918) ;  /* 0x0000000000202947 */ /* 0x000fea0003800000 */
[----:B------:R-:W-:-:S05]  /*5e60*/  IMAD R0, R6, R7, RZ ;  /* 0x0000000706007224 */ /* 0x000fca00078e02ff */
[----:B------:R-:W-:-:S13]  /*5e70*/  ISETP.NE.AND P0, PT, R0, -0x1, PT ;  /* 0xffffffff0000780c */ /* 0x000fda0003f05270 */
[----:B------:R-:W-:Y:S05]  /*5e80*/  @!P0 BRA `(.L_x_918) ;  /* 0x0000000000148947 */ /* 0x000fea0003800000 */
.L_x_919:
[----:B0-----:R-:W2:Y:S04]  /*5e90*/  LDG.E.STRONG.GPU R3, desc[UR8][R4.64] ;  /* 0x0000000804037981 */ /* 0x001ea8000c1ef900 */
[----:B--2---:R-:W-:Y:S01]  /*5ea0*/  CCTL.IVALL ;  /* 0x00000000ff00798f */ /* 0x004fe20002000000 */
[----:B------:R-:W-:Y:S05]  /*5eb0*/  YIELD ;  /* 0x0000000000007946 */ /* 0x000fea0003800000 */
[----:B------:R-:W-:-:S13]  /*5ec0*/  ISETP.NE.AND P0, PT, R3, R0, PT ;  /* 0x000000000300720c */ /* 0x000fda0003f05270 */
[----:B------:R-:W-:Y:S05]  /*5ed0*/  @P0 BRA `(.L_x_919) ;  /* 0xfffffffc00ec0947 */ /* 0x000fea000383ffff */
.L_x_918:
        /* <DEDUP_REMOVED lines=57> */
[----:B------:R-:W-:Y:S01]  /*6270*/  SHF.L.U64.HI R32, R3, 0x2, R0 ;  /* 0x0000000203207819 */ /* 0x000fe20000010200 */
[----:B------:R-:W-:Y:S01]  /*6280*/  UMOV UR4, URZ ;  /* 0x000000ff00047c82 */ /* 0x000fe20008000000 */
[----:B------:R-:W-:-:S02]  /*6290*/  SHF.L.U64.HI R28, R29, 0x2, R34 ;  /* 0x000000021d1c7819 */ /* 0x000fc40000010222 */
[----:B------:R-:W-:Y:S02]  /*62a0*/  IADD3 R5, PT, PT, R7, UR4, RZ ;  /* 0x0000000407057c10 */ /* 0x000fe4000fffe0ff */
[----:B------:R-:W-:Y:S01]  /*62b0*/  MOV R2, R6 ;  /* 0x0000000600027202 */ /* 0x000fe20000000f00 */
[----:B------:R-:W-:Y:S01]  /*62c0*/  IMAD.WIDE.U32 R6, R12, 0x4, RZ ;  /* 0x000000040c067825 */ /* 0x000fe200078e00ff */
[C---:B0-----:R-:W-:Y:S02]  /*62d0*/  IADD3 R24, P2, PT, R22.reuse, UR10, RZ ;  /* 0x0000000a16187c10 */ /* 0x041fe4000ff5e0ff */
[----:B-1----:R-:W-:Y:S02]  /*62e0*/  IADD3 R26, P1, PT, R22, UR6, RZ ;  /* 0x00000006161a7c10 */ /* 0x002fe4000ff3e0ff */
[C---:B------:R-:W-:Y:S02]  /*62f0*/  IADD3.X R25, PT, PT, R23.reuse, UR11, RZ, P2, !PT ;  /* 0x0000000b17197c10 */ /* 0x040fe400097fe4ff */
[----:B------:R-:W-:-:S02]  /*6300*/  IADD3.X R27, PT, PT, R23, UR7, RZ, P1, !PT ;  /* 0x00000007171b7c10 */ /* 0x000fc40008ffe4ff */
[----:B------:R-:W-:Y:S02]  /*6310*/  IADD3 R18, P2, PT, RZ, -R9, RZ ;  /* 0x80000009ff127210 */ /* 0x000fe40007f5e0ff */
[----:B--2---:R-:W-:Y:S02]  /*6320*/  IADD3 R22, P1, PT, R22, UR12, RZ ;  /* 0x0000000c16167c10 */ /* 0x004fe4000ff3e0ff */
[----:B------:R-:W-:Y:S02]  /*6330*/  SHF.L.U32 R9, R13, 0x2, RZ ;  /* 0x000000020d097819 */ /* 0x000fe400000006ff */
[----:B------:R-:W-:Y:S02]  /*6340*/  IADD3.X R23, PT, PT, R23, UR13, RZ, P1, !PT ;  /* 0x0000000d17177c10 */ /* 0x000fe40008ffe4ff */
[----:B------:R-:W-:Y:S02]  /*6350*/  IADD3 R30, PT, PT, R7, R9, RZ ;  /* 0x00000009071e7210 */ /* 0x000fe40007ffe0ff */
[----:B------:R-:W-:-:S07]  /*6360*/  IADD3.X R20, PT, PT, RZ, -0x1, RZ, P2, !PT ;  /* 0xffffffffff147810 */ /* 0x000fce00017fe4ff */
.L_x_922:
        /* <DEDUP_REMOVED lines=31> */
.L_x_921:
[----:B------:R-:W-:Y:S05]  /*6560*/  BSYNC.RECONVERGENT B0 ;  /* 0x0000000000007941 */ /* 0x000fea0003800200 */
.L_x_920:
        /* <DEDUP_REMOVED lines=10> */
.L_x_923:
        /* <DEDUP_REMOVED lines=87> */
.L_x_924:
        /* <DEDUP_REMOVED lines=16> */
.L_x_4513:


//--------------------- .text._Z35group_norm_nhwc_bwd_one_pass_kernelI11Fp16IOBf16WLi256ELi60ELi480EEv26Group_norm_nhwc_bwd_params --------------------------
	.section	.text._Z35group_norm_nhwc_bwd_one_pass_kernelI11Fp16IOBf16WLi256ELi60ELi480EEv26Group_norm_nhwc_bwd_params,"ax",@progbits
	.align	128
        .global         _Z35group_norm_nhwc_bwd_one_pass_kernelI11Fp16IOBf16WLi256ELi60ELi480EEv26Group_norm_nhwc_bwd_params
        .type           _Z35group_norm_nhwc_bwd_one_pass_kernelI11Fp16IOBf16WLi256ELi60ELi480EEv26Group_norm_nhwc_bwd_params,@function
        .size           _Z35group_norm_nhwc_bwd_one_pass_kernelI11Fp16IOBf16WLi256ELi60ELi480EEv26Group_norm_nhwc_bwd_params,(.L_x_4514 - _Z35group_norm_nhwc_bwd_one_pass_kernelI11Fp16IOBf16WLi256ELi60ELi480EEv26Group_norm_nhwc_bwd_params)
        .other          _Z35group_norm_nhwc_bwd_one_pass_kernelI11Fp16IOBf16WLi256ELi60ELi480EEv26Group_norm_nhwc_bwd_params,@"STO_CUDA_ENTRY STV_DEFAULT"
_Z35group_norm_nhwc_bwd_one_pass_kernelI11Fp16IOBf16WLi256ELi60ELi480EEv26Group_norm_nhwc_bwd_params:
.text._Z35group_norm_nhwc_bwd_one_pass_kernelI11Fp16IOBf16WLi256ELi60ELi480EEv26Group_norm_nhwc_bwd_params:
        /* <DEDUP_REMOVED lines=21> */
.L_x_992:
[----:B------:R-:W1:Y:S01]  /*0150*/  LDC R8, c[0x0][0x410] ;  /* 0x00010400ff087b82 */ /* 0x000e620000000800 */
[----:B0-----:R-:W-:Y:S01]  /*0160*/  HFMA2 R2, -RZ, RZ, 0, 0 ;  /* 0x00000000ff027431 */ /* 0x001fe200000001ff */
[----:B------:R-:W-:Y:S01]  /*0170*/  IABS R7, UR6 ;  /* 0x0000000600077c13 */ /* 0x000fe20008000000 */
        /* <DEDUP_REMOVED lines=10> */
[----:B------:R-:W0:Y:S01]  /*0220*/  LDCU.U8 UR7, c[0x0][0x414] ;  /* 0x00008280ff0777ac */ /* 0x000e220008000000 */
[----:B-1----:R-:W-:-:S04]  /*0230*/  IABS R6, R8 ;  /* 0x0000000800067213 */ /* 0x002fc80000000000 */
[----:B------:R-:W1:Y:S08]  /*0240*/  I2F.RP R4, R6 ;  /* 0x0000000600047306 */ /* 0x000e700000209400 */
[----:B-1----:R-:W1:Y:S02]  /*0250*/  MUFU.RCP R4, R4 ;  /* 0x0000000400047308 */ /* 0x002e640000001000 */
[----:B-1----:R-:W-:-:S06]  /*0260*/  IADD3 R3, PT, PT, R4, 0xffffffe, RZ ;  /* 0x0ffffffe04037810 */ /* 0x002fcc0007ffe0ff */
[----:B------:R-:W1:Y:S02]  /*0270*/  F2I.FTZ.U32.TRUNC.NTZ R3, R3 ;  /* 0x0000000300037305 */ /* 0x000e64000021f000 */
[----:B-1----:R-:W-:-:S05]  /*0280*/  IADD3 R5, PT, PT, RZ, -R3, RZ ;  /* 0x80000003ff057210 */ /* 0x002fca0007ffe0ff */
[----:B------:R-:W-:-:S04]  /*0290*/  IMAD R5, R5, R6, RZ ;  /* 0x0000000605057224 */ /* 0x000fc800078e02ff */
[----:B------:R-:W-:Y:S02]  /*02a0*/  IMAD.HI.U32 R5, R3, R5, R2 ;  /* 0x0000000503057227 */ /* 0x000fe400078e0002 */
[----:B------:R-:W2:Y:S04]  /*02b0*/  S2R R2, SR_CTAID.X ;  /* 0x0000000000027919 */ /* 0x000ea80000002500 */
[----:B------:R-:W-:-:S05]  /*02c0*/  IMAD.HI.U32 R5, R5, R7, RZ ;  /* 0x0000000705057227 */ /* 0x000fca00078e00ff */
[----:B------:R-:W-:-:S05]  /*02d0*/  IADD3 R4, PT, PT, -R5, RZ, RZ ;  /* 0x000000ff05047210 */ /* 0x000fca0007ffe1ff */
[----:B------:R-:W-:Y:S01]  /*02e0*/  IMAD R3, R6, R4, R7 ;  /* 0x0000000406037224 */ /* 0x000fe200078e0207 */
[----:B------:R-:W-:-:S04]  /*02f0*/  LOP3.LUT R7, R8, UR6, RZ, 0x3c, !PT ;  /* 0x0000000608077c12 */ /* 0x000fc8000f8e3cff */
[----:B------:R-:W-:Y:S02]  /*0300*/  ISETP.GT.U32.AND P2, PT, R6, R3, PT ;  /* 0x000000030600720c */ /* 0x000fe40003f44070 */
[----:B------:R-:W-:-:S11]  /*0310*/  ISETP.GE.AND P5, PT, R7, RZ, PT ;  /* 0x000000ff0700720c */ /* 0x000fd60003fa6270 */
[-C--:B------:R-:W-:Y:S01]  /*0320*/  @!P2 IADD3 R3, PT, PT, R3, -R6.reuse, RZ ;  /* 0x800000060303a210 */ /* 0x080fe20007ffe0ff */
[----:B--2---:R-:W-:Y:S01]  /*0330*/  IMAD R23, R2, UR5, R43 ;  /* 0x0000000502177c24 */ /* 0x004fe2000f8e022b */
[----:B------:R-:W-:Y:S02]  /*0340*/  @!P2 IADD3 R5, PT, PT, R5, 0x1, RZ ;  /* 0x000000010505a810 */ /* 0x000fe40007ffe0ff */
[----:B------:R-:W-:Y:S02]  /*0350*/  ISETP.GE.U32.AND P0, PT, R3, R6, PT ;  /* 0x000000060300720c */ /* 0x000fe40003f06070 */
[----:B---3--:R-:W-:Y:S02]  /*0360*/  ISETP.GE.U32.AND P3, PT, R23, UR12, PT ;  /* 0x0000000c17007c0c */ /* 0x008fe4000bf66070 */
[----:B------:R-:W-:Y:S02]  /*0370*/  SHF.R.S32.HI R9, RZ, 0x1f, R23 ;  /* 0x0000001fff097819 */ /* 0x000fe40000011417 */
[----:B------:R-:W-:-:S02]  /*0380*/  ISETP.GT.U32.AND P4, PT, R6, R3, PT ;  /* 0x000000030600720c */ /* 0x000fc40003f84070 */
[----:B------:R-:W-:Y:S02]  /*0390*/  ISETP.GE.AND.EX P3, PT, R9, UR13, PT, P3 ;  /* 0x0000000d09007c0c */ /* 0x000fe4000bf66330 */
[----:B------:R-:W-:Y:S02]  /*03a0*/  IADD3 R4, PT, PT, R3, -R6, RZ ;  /* 0x8000000603047210 */ /* 0x000fe40007ffe0ff */
[----:B------:R-:W-:Y:S02]  /*03b0*/  ISETP.NE.AND P2, PT, R8, RZ, PT ;  /* 0x000000ff0800720c */ /* 0x000fe40003f45270 */
[----:B------:R-:W-:Y:S02]  /*03c0*/  SEL R3, R4, R3, !P4 ;  /* 0x0000000304037207 */ /* 0x000fe40006000000 */
[----:B------:R-:W-:Y:S02]  /*03d0*/  @P0 IADD3 R5, PT, PT, R5, 0x1, RZ ;  /* 0x0000000105050810 */ /* 0x000fe40007ffe0ff */
[----:B------:R-:W-:-:S02]  /*03e0*/  LOP3.LUT R4, RZ, R8, RZ, 0x33, !PT ;  /* 0x00000008ff047212 */ /* 0x000fc400078e33ff */
[----:B------:R-:W-:Y:S01]  /*03f0*/  @!P1 IADD3 R3, PT, PT, -R3, RZ, RZ ;  /* 0x000000ff03039210 */ /* 0x000fe20007ffe1ff */
[----:B------:R-:W1:Y:S01]  /*0400*/  @!P3 LDC.64 R12, c[0x0][0x3f8] ;  /* 0x0000fe00ff0cbb82 */ /* 0x000e620000000a00 */
[----:B------:R-:W-:Y:S02]  /*0410*/  @!P5 IADD3 R5, PT, PT, -R5, RZ, RZ ;  /* 0x000000ff0505d210 */ /* 0x000fe40007ffe1ff */
[----:B------:R-:W-:Y:S02]  /*0420*/  IADD3 R19, PT, PT, R23, 0x10, RZ ;  /* 0x0000001017137810 */ /* 0x000fe40007ffe0ff */
[C---:B------:R-:W-:Y:S02]  /*0430*/  SEL R56, R4.reuse, R3, !P2 ;  /* 0x0000000304387207 */ /* 0x040fe40005000000 */
[----:B------:R-:W-:Y:S01]  /*0440*/  SEL R5, R4, R5, !P2 ;  /* 0x0000000504057207 */ /* 0x000fe20005000000 */
[----:B------:R-:W2:Y:S01]  /*0450*/  @!P3 LDC.64 R16, c[0x0][0x3a0] ;  /* 0x0000e800ff10bb82 */ /* 0x000ea20000000a00 */
[----:B------:R-:W-:Y:S01]  /*0460*/  ISETP.GE.U32.AND P2, PT, R19, UR12, PT ;  /* 0x0000000c13007c0c */ /* 0x000fe2000bf46070 */
[----:B------:R-:W-:Y:S01]  /*0470*/  IMAD R3, R56, 0x3c, RZ ;  /* 0x0000003c38037824 */ /* 0x000fe200078e02ff */
[----:B------:R-:W-:-:S02]  /*0480*/  SHF.R.S32.HI R11, RZ, 0x1f, R19 ;  /* 0x0000001fff0b7819 */ /* 0x000fc40000011413 */
[----:B------:R-:W-:Y:S02]  /*0490*/  SHF.R.S32.HI R4, RZ, 0x1f, R5 ;  /* 0x0000001fff047819 */ /* 0x000fe40000011405 */
[----:B------:R-:W-:Y:S01]  /*04a0*/  ISETP.GE.AND.EX P2, PT, R11, UR13, PT, P2 ;  /* 0x0000000d0b007c0c */ /* 0x000fe2000bf46320 */
[----:B------:R-:W3:Y:S01]  /*04b0*/  @!P3 LDC.64 R26, c[0x0][0x398] ;  /* 0x0000e600ff1abb82 */ /* 0x000ee20000000a00 */
[----:B------:R-:W-:Y:S01]  /*04c0*/  IADD3 R58, P0, PT, R3, R48, RZ ;  /* 0x00000030033a7210 */ /* 0x000fe20007f1e0ff */
[----:B------:R-:W-:Y:S01]  /*04d0*/  IMAD R4, R4, UR14, RZ ;  /* 0x0000000e04047c24 */ /* 0x000fe2000f8e02ff */
[----:B------:R-:W-:Y:S02]  /*04e0*/  IADD3 R14, PT, PT, R23, 0x20, RZ ;  /* 0x00000020170e7810 */ /* 0x000fe40007ffe0ff */
[----:B------:R-:W-:Y:S01]  /*04f0*/  LEA.HI.X.SX32 R59, R3, RZ, 0x1, P0 ;  /* 0x000000ff033b7211 */ /* 0x000fe200000f0eff */
[----:B------:R-:W-:Y:S01]  /*0500*/  IMAD R61, R5, UR15, R4 ;  /* 0x0000000f053d7c24 */ /* 0x000fe2000f8e0204 */
[----:B------:R-:W-:Y:S01]  /*0510*/  ISETP.GE.U32.AND P1, PT, R14, UR12, PT ;  /* 0x0000000c0e007c0c */ /* 0x000fe2000bf26070 */
[----:B-1----:R-:W-:Y:S01]  /*0520*/  @!P3 IMAD R4, R9, R12, RZ ;  /* 0x0000000c0904b224 */ /* 0x002fe200078e02ff */
[----:B------:R-:W-:Y:S01]  /*0530*/  SHF.R.S32.HI R25, RZ, 0x1f, R14 ;  /* 0x0000001fff197819 */ /* 0x000fe2000001140e */
[----:B------:R-:W-:-:S02]  /*0540*/  IMAD.WIDE.U32 R58, R5, UR14, R58 ;  /* 0x0000000e053a7c25 */ /* 0x000fc4000f8e003a */
[----:B------:R-:W1:Y:S01]  /*0550*/  @!P2 LDC.64 R6, c[0x0][0x3f8] ;  /* 0x0000fe00ff06ab82 */ /* 0x000e620000000a00 */
[----:B------:R-:W-:Y:S01]  /*0560*/  ISETP.GE.AND.EX P1, PT, R25, UR13, PT, P1 ;  /* 0x0000000d19007c0c */ /* 0x000fe2000bf26310 */
[----:B------:R-:W-:Y:S01]  /*0570*/  @!P3 IMAD R3, R23, R13, R4 ;  /* 0x0000000d1703b224 */ /* 0x000fe200078e0204 */
[----:B------:R-:W-:Y:S02]  /*0580*/  IADD3 R61, PT, PT, R59, R61, RZ ;  /* 0x0000003d3b3d7210 */ /* 0x000fe40007ffe0ff */
[----:B------:R-:W-:-:S05]  /*0590*/  @!P3 MOV R60, R58 ;  /* 0x0000003a003cb202 */ /* 0x000fca0000000f00 */
[----:B------:R-:W-:-:S04]  /*05a0*/  @!P3 IMAD.WIDE.U32 R4, R23, R12, R60 ;  /* 0x0000000c1704b225 */ /* 0x000fc800078e003c */
[----:B------:R-:W4:Y:S01]  /*05b0*/  @!P1 LDC.64 R12, c[0x0][0x3f8] ;  /* 0x0000fe00ff0c9b82 */ /* 0x000f220000000a00 */
[----:B------:R-:W-:Y:S02]  /*05c0*/  @!P3 IADD3 R3, PT, PT, R5, R3, RZ ;  /* 0x000000030503b210 */ /* 0x000fe40007ffe0ff */
[C---:B------:R-:W-:Y:S02]  /*05d0*/  @!P3 SHF.L.U32 R21, R4.reuse, 0x1, RZ ;  /* 0x000000010415b819 */ /* 0x040fe400000006ff */
[----:B------:R-:W-:Y:S02]  /*05e0*/  @!P3 SHF.L.U64.HI R4, R4, 0x1, R3 ;  /* 0x000000010404b819 */ /* 0x000fe40000010203 */
[----:B--2---:R-:W-:Y:S02]  /*05f0*/  @!P3 IADD3 R8, P0, PT, R21, R16, RZ ;  /* 0x000000101508b210 */ /* 0x004fe40007f1e0ff */
[----:B------:R-:W-:Y:S01]  /*0600*/  IADD3 R3, PT, PT, R23, 0x30, RZ ;  /* 0x0000003017037810 */ /* 0x000fe20007ffe0ff */
[----:B-1----:R-:W-:Y:S01]  /*0610*/  @!P2 IMAD R10, R11, R6, RZ ;  /* 0x000000060b0aa224 */ /* 0x002fe200078e02ff */
[----:B------:R-:W-:-:S02]  /*0620*/  @!P3 IADD3.X R9, PT, PT, R4, R17, RZ, P0, !PT ;  /* 0x000000110409b210 */ /* 0x000fc400007fe4ff */
[----:B------:R-:W1:Y:S01]  /*0630*/  @!P2 LDC.64 R16, c[0x0][0x3a0] ;  /* 0x0000e800ff10ab82 */ /* 0x000e620000000a00 */
[----:B------:R-:W-:Y:S01]  /*0640*/  @!P2 IMAD R7, R19, R7, R10 ;  /* 0x000000071307a224 */ /* 0x000fe200078e020a */
[----:B------:R-:W-:Y:S01]  /*0650*/  ISETP.GE.U32.AND P0, PT, R3, UR12, PT ;  /* 0x0000000c03007c0c */ /* 0x000fe2000bf06070 */
[----:B------:R-:W5:Y:S01]  /*0660*/  @!P3 LDG.E R40, desc[UR10][R8.64] ;  /* 0x0000000a0828b981 */ /* 0x000f62000c1e1900 */
[----:B------:R-:W-:Y:S02]  /*0670*/  SHF.R.S32.HI R15, RZ, 0x1f, R3 ;  /* 0x0000001fff0f7819 */ /* 0x000fe40000011403 */
[----:B------:R-:W-:Y:S02]  /*0680*/  @!P2 MOV R10, R58 ;  /* 0x0000003a000aa202 */ /* 0x000fe40000000f00 */
[----:B------:R-:W-:Y:S02]  /*0690*/  @!P2 MOV R11, R61 ;  /* 0x0000003d000ba202 */ /* 0x000fe40000000f00 */
[----:B---3--:R-:W-:-:S02]  /*06a0*/  @!P3 IADD3 R20, P4, PT, R21, R26, RZ ;  /* 0x0000001a1514b210 */ /* 0x008fc40007f9e0ff */
[----:B------:R-:W-:Y:S01]  /*06b0*/  ISETP.GE.AND.EX P0, PT, R15, UR13, PT, P0 ;  /* 0x0000000d0f007c0c */ /* 0x000fe2000bf06300 */
[----:B------:R-:W-:Y:S01]  /*06c0*/  @!P2 IMAD.WIDE.U32 R10, R19, R6, R10 ;  /* 0x00000006130aa225 */ /* 0x000fe200078e000a */
[----:B------:R-:W-:Y:S02]  /*06d0*/  @!P3 IADD3.X R21, PT, PT, R4, R27, RZ, P4, !PT ;  /* 0x0000001b0415b210 */ /* 0x000fe400027fe4ff */
[----:B------:R-:W2:Y:S02]  /*06e0*/  @!P2 LDC.64 R4, c[0x0][0x398] ;  /* 0x0000e600ff04ab82 */ /* 0x000ea40000000a00 */
[----:B------:R-:W-:Y:S01]  /*06f0*/  @!P2 IADD3 R11, PT, PT, R11, R7, RZ ;  /* 0x000000070b0ba210 */ /* 0x000fe20007ffe0ff */
[----:B------:R3:W5:Y:S01]  /*0700*/  @!P3 LDG.E R39, desc[UR10][R20.64] ;  /* 0x0000000a1427b981 */ /* 0x000762000c1e1900 */
[----:B------:R-:W-:-:S04]  /*0710*/  @!P2 SHF.L.U32 R29, R10, 0x1, RZ ;  /* 0x000000010a1da819 */ /* 0x000fc800000006ff */
[----:B------:R-:W0:Y:S01]  /*0720*/  @!P1 LDC.64 R6, c[0x0][0x3a0] ;  /* 0x0000e800ff069b82 */ /* 0x000e220000000a00 */
[----:B------:R-:W-:Y:S02]  /*0730*/  @!P2 SHF.L.U64.HI R22, R10, 0x1, R11 ;  /* 0x000000010a16a819 */ /* 0x000fe4000001020b */
[----:B-1----:R-:W-:Y:S01]  /*0740*/  @!P2 IADD3 R26, P3, PT, R29, R16, RZ ;  /* 0x000000101d1aa210 */ /* 0x002fe20007f7e0ff */
[----:B----4-:R-:W-:Y:S01]  /*0750*/  @!P1 IMAD R25, R25, R12, RZ ;  /* 0x0000000c19199224 */ /* 0x010fe200078e02ff */
[----:B------:R-:W-:-:S03]  /*0760*/  IADD3 R18, PT, PT, R23, 0x40, RZ ;  /* 0x0000004017127810 */ /* 0x000fc60007ffe0ff */
[----:B------:R-:W1:Y:S01]  /*0770*/  @!P1 LDC.64 R10, c[0x0][0x398] ;  /* 0x0000e600ff0a9b82 */ /* 0x000e620000000a00 */
[----:B---3--:R-:W-:Y:S02]  /*0780*/  @!P1 MOV R20, R58 ;  /* 0x0000003a00149202 */ /* 0x008fe40000000f00 */
[----:B------:R-:W-:-:S05]  /*0790*/  @!P1 MOV R21, R61 ;  /* 0x0000003d00159202 */ /* 0x000fca0000000f00 */
[----:B------:R-:W3:Y:S01]  /*07a0*/  @!P0 LDC.64 R8, c[0x0][0x3f8] ;  /* 0x0000fe00ff088b82 */ /* 0x000ee20000000a00 */
[----:B------:R-:W-:Y:S01]  /*07b0*/  @!P2 IADD3.X R27, PT, PT, R22, R17, RZ, P3, !PT ;  /* 0x00000011161ba210 */ /* 0x000fe20001ffe4ff */
[----:B------:R-:W-:Y:S01]  /*07c0*/  @!P1 IMAD R25, R14, R13, R25 ;  /* 0x0000000d0e199224 */ /* 0x000fe200078e0219 */
[----:B------:R-:W-:Y:S02]  /*07d0*/  ISETP.GE.U32.AND P3, PT, R18, UR12, PT ;  /* 0x0000000c12007c0c */ /* 0x000fe4000bf66070 */
[----:B------:R-:W-:Y:S01]  /*07e0*/  SHF.R.S32.HI R17, RZ, 0x1f, R18 ;  /* 0x0000001fff117819 */ /* 0x000fe20000011412 */
[----:B------:R-:W-:Y:S01]  /*07f0*/  @!P1 IMAD.WIDE.U32 R12, R14, R12, R20 ;  /* 0x0000000c0e0c9225 */ /* 0x000fe200078e0014 */
[----:B--2---:R-:W-:Y:S01]  /*0800*/  @!P2 IADD3 R28, P4, PT, R29, R4, RZ ;  /* 0x000000041d1ca210 */ /* 0x004fe20007f9e0ff */
[----:B------:R2:W5:Y:S01]  /*0810*/  @!P2 LDG.E R38, desc[UR10][R26.64] ;  /* 0x0000000a1a26a981 */ /* 0x000562000c1e1900 */
[----:B------:R-:W-:Y:S02]  /*0820*/  ISETP.GE.AND.EX P3, PT, R17, UR13, PT, P3 ;  /* 0x0000000d11007c0c */ /* 0x000fe4000bf66330 */
[----:B------:R-:W-:-:S02]  /*0830*/  @!P1 IADD3 R13, PT, PT, R13, R25, RZ ;  /* 0x000000190d0d9210 */ /* 0x000fc40007ffe0ff */
[----:B------:R-:W-:Y:S02]  /*0840*/  @!P1 SHF.L.U32 R25, R12, 0x1, RZ ;  /* 0x000000010c199819 */ /* 0x000fe400000006ff */
[----:B------:R-:W-:Y:S02]  /*0850*/  @!P2 IADD3.X R29, PT, PT, R22, R5, RZ, P4, !PT ;  /* 0x00000005161da210 */ /* 0x000fe400027fe4ff */
[----:B------:R-:W-:Y:S01]  /*0860*/  @!P1 SHF.L.U64.HI R14, R12, 0x1, R13 ;  /* 0x000000010c0e9819 */ /* 0x000fe2000001020d */
[----:B------:R-:W4:Y:S01]  /*0870*/  @!P0 LDC.64 R4, c[0x0][0x398] ;  /* 0x0000e600ff048b82 */ /* 0x000f220000000a00 */
[C---:B0-----:R-:W-:Y:S01]  /*0880*/  @!P1 IADD3 R20, P4, PT, R25.reuse, R6, RZ ;  /* 0x0000000619149210 */ /* 0x041fe20007f9e0ff */
[----:B------:R0:W5:Y:S01]  /*0890*/  @!P2 LDG.E R37, desc[UR10][R28.64] ;  /* 0x0000000a1c25a981 */ /* 0x000162000c1e1900 */
[----:B-1----:R-:W-:Y:S02]  /*08a0*/  @!P1 IADD3 R24, P5, PT, R25, R10, RZ ;  /* 0x0000000a19189210 */ /* 0x002fe40007fbe0ff */
[C---:B------:R-:W-:Y:S01]  /*08b0*/  @!P1 IADD3.X R21, PT, PT, R14.reuse, R7, RZ, P4, !PT ;  /* 0x000000070e159210 */ /* 0x040fe200027fe4ff */
[----:B---3--:R-:W-:Y:S01]  /*08c0*/  @!P0 IMAD R10, R15, R8, RZ ;  /* 0x000000080f0a8224 */ /* 0x008fe200078e02ff */
[----:B------:R-:W-:Y:S01]  /*08d0*/  IADD3 R16, PT, PT, R23, 0x50, RZ ;  /* 0x0000005017107810 */ /* 0x000fe20007ffe0ff */
[----:B------:R-:W0:Y:S01]  /*08e0*/  @!P3 LDC.64 R6, c[0x0][0x3f8] ;  /* 0x0000fe00ff06bb82 */ /* 0x000e220000000a00 */
[----:B------:R-:W-:Y:S01]  /*08f0*/  @!P1 IADD3.X R25, PT, PT, R14, R11, RZ, P5, !PT ;  /* 0x0000000b0e199210 */ /* 0x000fe20002ffe4ff */
[----:B------:R-:W-:Y:S01]  /*0900*/  @!P0 IMAD R15, R3, R9, R10 ;  /* 0x00000009030f8224 */ /* 0x000fe200078e020a */
[----:B------:R-:W-:Y:S01]  /*0910*/  ISETP.GE.U32.AND P2, PT, R16, UR12, PT ;  /* 0x0000000c10007c0c */ /* 0x000fe2000bf46070 */
[----:B------:R1:W5:Y:S01]  /*0920*/  @!P1 LDG.E R36, desc[UR10][R20.64] ;  /* 0x0000000a14249981 */ /* 0x000362000c1e1900 */
[----:B------:R-:W-:-:S02]  /*0930*/  SHF.R.S32.HI R19, RZ, 0x1f, R16 ;  /* 0x0000001fff137819 */ /* 0x000fc40000011410 */
[----:B------:R-:W-:Y:S01]  /*0940*/  @!P0 MOV R10, R58 ;  /* 0x0000003a000a8202 */ /* 0x000fe20000000f00 */
[----:B------:R-:W3:Y:S01]  /*0950*/  @!P0 LDC.64 R12, c[0x0][0x3a0] ;  /* 0x0000e800ff0c8b82 */ /* 0x000ee20000000a00 */
[----:B------:R-:W-:Y:S01]  /*0960*/  @!P0 MOV R11, R61 ;  /* 0x0000003d000b8202 */ /* 0x000fe20000000f00 */
[----:B------:R4:W5:Y:S01]  /*0970*/  @!P1 LDG.E R35, desc[UR10][R24.64] ;  /* 0x0000000a18239981 */ /* 0x000962000c1e1900 */
[----:B------:R-:W-:Y:S01]  /*0980*/  ISETP.GE.AND.EX P2, PT, R19, UR13, PT, P2 ;  /* 0x0000000d13007c0c */ /* 0x000fe2000bf46320 */
[----:B------:R-:W-:Y:S01]  /*0990*/  @!P0 IMAD.WIDE.U32 R8, R3, R8, R10 ;  /* 0x0000000803088225 */ /* 0x000fe200078e000a */
[----:B------:R-:W-:-:S03]  /*09a0*/  IADD3 R3, PT, PT, R23, 0x60, RZ ;  /* 0x0000006017037810 */ /* 0x000fc60007ffe0ff */
[----:B------:R-:W3:Y:S01]  /*09b0*/  @!P3 LDC.64 R10, c[0x0][0x3a0] ;  /* 0x0000e800ff0abb82 */ /* 0x000ee20000000a00 */
[----:B------:R-:W-:Y:S02]  /*09c0*/  @!P0 IADD3 R9, PT, PT, R9, R15, RZ ;  /* 0x0000000f09098210 */ /* 0x000fe40007ffe0ff */
[C---:B--2---:R-:W-:Y:S02]  /*09d0*/  @!P0 SHF.L.U32 R27, R8.reuse, 0x1, RZ ;  /* 0x00000001081b8819 */ /* 0x044fe400000006ff */
[----:B------:R-:W-:Y:S01]  /*09e0*/  @!P0 SHF.L.U64.HI R22, R8, 0x1, R9 ;  /* 0x0000000108168819 */ /* 0x000fe20000010209 */
[----:B0-----:R-:W-:Y:S02]  /*09f0*/  @!P3 IMAD R28, R17, R6, RZ ;  /* 0x00000006111cb224 */ /* 0x001fe400078e02ff */
[----:B------:R-:W0:Y:S01]  /*0a00*/  @!P2 LDC.64 R8, c[0x0][0x3f8] ;  /* 0x0000fe00ff08ab82 */ /* 0x000e220000000a00 */
[----:B------:R-:W-:Y:S02]  /*0a10*/  ISETP.GE.U32.AND P1, PT, R3, UR12, PT ;  /* 0x0000000c03007c0c */ /* 0x000fe4000bf26070 */
[----:B------:R-:W-:-:S02]  /*0a20*/  SHF.R.S32.HI R17, RZ, 0x1f, R3 ;  /* 0x0000001fff117819 */ /* 0x000fc40000011403 */
[----:B-1----:R-:W-:Y:S02]  /*0a30*/  @!P3 MOV R20, R58 ;  /* 0x0000003a0014b202 */ /* 0x002fe40000000f00 */
[----:B------:R-:W-:Y:S01]  /*0a40*/  @!P3 MOV R21, R61 ;  /* 0x0000003d0015b202 */ /* 0x000fe20000000f00 */
[----:B------:R-:W1:Y:S01]  /*0a50*/  @!P3 LDC.64 R14, c[0x0][0x398] ;  /* 0x0000e600ff0ebb82 */ /* 0x000e620000000a00 */
[----:B------:R-:W-:Y:S01]  /*0a60*/  ISETP.GE.AND.EX P1, PT, R17, UR13, PT, P1 ;  /* 0x0000000d11007c0c */ /* 0x000fe2000bf26310 */
[C---:B----4-:R-:W-:Y:S01]  /*0a70*/  @!P3 IMAD R25, R18.reuse, R7, R28 ;  /* 0x000000071219b224 */ /* 0x050fe200078e021c */
[C---:B------:R-:W-:Y:S01]  /*0a80*/  @!P0 IADD3 R26, P5, PT, R27.reuse, R4, RZ ;  /* 0x000000041b1a8210 */ /* 0x040fe20007fbe0ff */
[----:B------:R-:W-:Y:S01]  /*0a90*/  @!P3 IMAD.WIDE.U32 R6, R18, R6, R20 ;  /* 0x000000061206b225 */ /* 0x000fe200078e0014 */
[----:B---3--:R-:W-:Y:S02]  /*0aa0*/  @!P0 IADD3 R12, P4, PT, R27, R12, RZ ;  /* 0x0000000c1b0c8210 */ /* 0x008fe40007f9e0ff */
[----:B------:R-:W-:-:S02]  /*0ab0*/  @!P0 IADD3.X R27, PT, PT, R22, R5, RZ, P5, !PT ;  /* 0x00000005161b8210 */ /* 0x000fc40002ffe4ff */
[----:B------:R-:W-:Y:S02]  /*0ac0*/  @!P3 IADD3 R5, PT, PT, R7, R25, RZ ;  /* 0x000000190705b210 */ /* 0x000fe40007ffe0ff */
[----:B------:R-:W-:Y:S01]  /*0ad0*/  @!P0 IADD3.X R13, PT, PT, R22, R13, RZ, P4, !PT ;  /* 0x0000000d160d8210 */ /* 0x000fe200027fe4ff */
[----:B------:R-:W5:Y:S01]  /*0ae0*/  @!P0 LDG.E R33, desc[UR10][R26.64] ;  /* 0x0000000a1a218981 */ /* 0x000f62000c1e1900 */
[C---:B------:R-:W-:Y:S02]  /*0af0*/  @!P3 SHF.L.U64.HI R22, R6.reuse, 0x1, R5 ;  /* 0x000000010616b819 */ /* 0x040fe40000010205 */
[----:B------:R-:W-:Y:S01]  /*0b00*/  @!P3 SHF.L.U32 R21, R6, 0x1, RZ ;  /* 0x000000010615b819 */ /* 0x000fe200000006ff */
[----:B------:R-:W2:Y:S01]  /*0b10*/  @!P1 LDC.64 R4, c[0x0][0x3f8] ;  /* 0x0000fe00ff049b82 */ /* 0x000ea20000000a00 */
[----:B------:R3:W5:Y:S01]  /*0b20*/  @!P0 LDG.E R34, desc[UR10][R12.64] ;  /* 0x0000000a0c228981 */ /* 0x000762000c1e1900 */
[----:B0-----:R-:W-:Y:S01]  /*0b30*/  @!P2 IMAD R24, R19, R8, RZ ;  /* 0x000000081318a224 */ /* 0x001fe200078e02ff */
[----:B------:R-:W-:-:S05]  /*0b40*/  @!P3 IADD3 R20, P0, PT, R21, R10, RZ ;  /* 0x0000000a1514b210 */ /* 0x000fca0007f1e0ff */
[----:B------:R-:W0:Y:S01]  /*0b50*/  @!P2 LDC.64 R6, c[0x0][0x3a0] ;  /* 0x0000e800ff06ab82 */ /* 0x000e220000000a00 */
[----:B-1----:R-:W-:Y:S02]  /*0b60*/  @!P3 IADD3 R14, P5, PT, R21, R14, RZ ;  /* 0x0000000e150eb210 */ /* 0x002fe40007fbe0ff */
[----:B------:R-:W-:-:S05]  /*0b70*/  @!P3 IADD3.X R21, PT, PT, R22, R11, RZ, P0, !PT ;  /* 0x0000000b1615b210 */ /* 0x000fca00007fe4ff */
[----:B------:R-:W1:Y:S01]  /*0b80*/  @!P2 LDC.64 R18, c[0x0][0x398] ;  /* 0x0000e600ff12ab82 */ /* 0x000e620000000a00 */
[----:B------:R-:W-:Y:S01]  /*0b90*/  IADD3 R25, PT, PT, R23, 0x70, RZ ;  /* 0x0000007017197810 */ /* 0x000fe20007ffe0ff */
[C---:B---3--:R-:W-:Y:S01]  /*0ba0*/  @!P2 IMAD R13, R16.reuse, R9, R24 ;  /* 0x00000009100da224 */ /* 0x048fe200078e0218 */
[----:B------:R-:W-:Y:S01]  /*0bb0*/  @!P2 MOV R10, R58 ;  /* 0x0000003a000aa202 */ /* 0x000fe20000000f00 */
[----:B------:R-:W5:Y:S01]  /*0bc0*/  @!P3 LDG.E R32, desc[UR10][R20.64] ;  /* 0x0000000a1420b981 */ /* 0x000f62000c1e1900 */
[----:B------:R-:W-:Y:S02]  /*0bd0*/  @!P2 MOV R11, R61 ;  /* 0x0000003d000ba202 */ /* 0x000fe40000000f00 */
[----:B------:R-:W-:Y:S02]  /*0be0*/  ISETP.GE.U32.AND P4, PT, R25, UR12, PT ;  /* 0x0000000c19007c0c */ /* 0x000fe4000bf86070 */
[----:B------:R-:W-:Y:S01]  /*0bf0*/  SHF.R.S32.HI R27, RZ, 0x1f, R25 ;  /* 0x0000001fff1b7819 */ /* 0x000fe20000011419 */
[----:B------:R-:W-:Y:S01]  /*0c00*/  @!P2 IMAD.WIDE.U32 R8, R16, R8, R10 ;  /* 0x000000081008a225 */ /* 0x000fe200078e000a */
[----:B------:R-:W-:-:S02]  /*0c10*/  @!P3 IADD3.X R15, PT, PT, R22, R15, RZ, P5, !PT ;  /* 0x0000000f160fb210 */ /* 0x000fc40002ffe4ff */
[----:B------:R-:W-:Y:S02]  /*0c20*/  ISETP.GE.AND.EX P4, PT, R27, UR13, PT, P4 ;  /* 0x0000000d1b007c0c */ /* 0x000fe4000bf86340 */
[----:B------:R-:W-:Y:S01]  /*0c30*/  @!P2 IADD3 R11, PT, PT, R9, R13, RZ ;  /* 0x0000000d090ba210 */ /* 0x000fe20007ffe0ff */
[----:B------:R3:W5:Y:S01]  /*0c40*/  @!P3 LDG.E R31, desc[UR10][R14.64] ;  /* 0x0000000a0e1fb981 */ /* 0x000762000c1e1900 */
[C---:B------:R-:W-:Y:S01]  /*0c50*/  @!P2 SHF.L.U32 R9, R8.reuse, 0x1, RZ ;  /* 0x000000010809a819 */ /* 0x040fe200000006ff */
[----:B------:R-:W4:Y:S01]  /*0c60*/  @!P1 LDC.64 R12, c[0x0][0x398] ;  /* 0x0000e600ff0c9b82 */ /* 0x000f220000000a00 */
[----:B------:R-:W-:Y:S01]  /*0c70*/  @!P2 SHF.L.U64.HI R16, R8, 0x1, R11 ;  /* 0x000000010810a819 */ /* 0x000fe2000001020b */
[----:B--2---:R-:W-:Y:S01]  /*0c80*/  @!P1 IMAD R8, R17, R4, RZ ;  /* 0x0000000411089224 */ /* 0x004fe200078e02ff */
[----:B0-----:R-:W-:Y:S02]  /*0c90*/  @!P2 IADD3 R6, P0, PT, R9, R6, RZ ;  /* 0x000000060906a210 */ /* 0x001fe40007f1e0ff */
[----:B------:R-:W-:-:S03]  /*0ca0*/  IADD3 R47, PT, PT, R23, 0x80, RZ ;  /* 0x00000080172f7810 */ /* 0x000fc60007ffe0ff */
[----:B------:R-:W0:Y:S01]  /*0cb0*/  @!P1 LDC.64 R10, c[0x0][0x3a0] ;  /* 0x0000e800ff0a9b82 */ /* 0x000e220000000a00 */
[----:B---3--:R-:W-:Y:S02]  /*0cc0*/  @!P1 MOV R14, R58 ;  /* 0x0000003a000e9202 */ /* 0x008fe40000000f00 */
[----:B------:R-:W-:Y:S01]  /*0cd0*/  @!P1 MOV R15, R61 ;  /* 0x0000003d000f9202 */ /* 0x000fe20000000f00 */
[----:B------:R-:W-:Y:S01]  /*0ce0*/  @!P1 IMAD R17, R3, R5, R8 ;  /* 0x0000000503119224 */ /* 0x000fe200078e0208 */
[----:B-1----:R-:W-:Y:S02]  /*0cf0*/  @!P2 IADD3 R18, P3, PT, R9, R18, RZ ;  /* 0x000000120912a210 */ /* 0x002fe40007f7e0ff */
[----:B------:R-:W-:Y:S01]  /*0d00*/  @!P2 IADD3.X R7, PT, PT, R16, R7, RZ, P0, !PT ;  /* 0x000000071007a210 */ /* 0x000fe200007fe4ff */
[----:B------:R-:W1:Y:S01]  /*0d10*/  @!P4 LDC.64 R8, c[0x0][0x3f8] ;  /* 0x0000fe00ff08cb82 */ /* 0x000e620000000a00 */
[----:B------:R-:W-:Y:S01]  /*0d20*/  @!P1 IMAD.WIDE.U32 R4, R3, R4, R14 ;  /* 0x0000000403049225 */ /* 0x000fe200078e000e */
[----:B------:R-:W-:-:S02]  /*0d30*/  ISETP.GE.U32.AND P0, PT, R47, UR12, PT ;  /* 0x0000000c2f007c0c */ /* 0x000fc4000bf06070 */
[----:B------:R-:W-:Y:S02]  /*0d40*/  SHF.R.S32.HI R3, RZ, 0x1f, R47 ;  /* 0x0000001fff037819 */ /* 0x000fe4000001142f */
[----:B------:R-:W-:Y:S02]  /*0d50*/  CS2R R28, SRZ ;  /* 0x00000000001c7805 */ /* 0x000fe4000001ff00 */
[----:B------:R-:W-:Y:S01]  /*0d60*/  IADD3 R21, PT, PT, R23, 0x90, RZ ;  /* 0x0000009017157810 */ /* 0x000fe20007ffe0ff */
[----:B------:R2:W5:Y:S01]  /*0d70*/  @!P2 LDG.E R30, desc[UR10][R6.64] ;  /* 0x0000000a061ea981 */ /* 0x000562000c1e1900 */
[----:B------:R-:W-:Y:S02]  /*0d80*/  ISETP.GE.AND.EX P0, PT, R3, UR13, PT, P0 ;  /* 0x0000000d03007c0c */ /* 0x000fe4000bf06300 */
[----:B------:R-:W-:Y:S02]  /*0d90*/  @!P2 IADD3.X R19, PT, PT, R16, R19, RZ, P3, !PT ;  /* 0x000000131013a210 */ /* 0x000fe40001ffe4ff */
[----:B------:R-:W-:-:S02]  /*0da0*/  @!P1 IADD3 R15, PT, PT, R5, R17, RZ ;  /* 0x00000011050f9210 */ /* 0x000fc40007ffe0ff */
[C---:B------:R-:W-:Y:S01]  /*0db0*/  @!P1 SHF.L.U32 R5, R4.reuse, 0x1, RZ ;  /* 0x0000000104059819 */ /* 0x040fe200000006ff */
[----:B------:R3:W5:Y:S01]  /*0dc0*/  @!P2 LDG.E R29, desc[UR10][R18.64] ;  /* 0x0000000a121da981 */ /* 0x000762000c1e1900 */
[----:B------:R-:W-:Y:S01]  /*0dd0*/  ISETP.GE.U32.AND P5, PT, R21, UR12, PT ;  /* 0x0000000c15007c0c */ /* 0x000fe2000bfa6070 */
[----:B------:R-:W3:Y:S01]  /*0de0*/  @!P4 LDC.64 R16, c[0x0][0x3a0] ;  /* 0x0000e800ff10cb82 */ /* 0x000ee20000000a00 */
[----:B------:R-:W-:Y:S02]  /*0df0*/  SHF.R.S32.HI R45, RZ, 0x1f, R21 ;  /* 0x0000001fff2d7819 */ /* 0x000fe40000011415 */
[----:B------:R-:W-:Y:S02]  /*0e00*/  @!P1 SHF.L.U64.HI R4, R4, 0x1, R15 ;  /* 0x0000000104049819 */ /* 0x000fe4000001020f */
[C---:B0-----:R-:W-:Y:S02]  /*0e10*/  @!P1 IADD3 R10, P2, PT, R5.reuse, R10, RZ ;  /* 0x0000000a050a9210 */ /* 0x041fe40007f5e0ff */
[----:B----4-:R-:W-:Y:S01]  /*0e20*/  @!P1 IADD3 R12, P3, PT, R5, R12, RZ ;  /* 0x0000000c050c9210 */ /* 0x010fe20007f7e0ff */
[----:B--2---:R-:W0:Y:S01]  /*0e30*/  @!P0 LDC.64 R6, c[0x0][0x3f8] ;  /* 0x0000fe00ff068b82 */ /* 0x004e220000000a00 */
[----:B------:R-:W-:Y:S01]  /*0e40*/  ISETP.GE.AND.EX P5, PT, R45, UR13, PT, P5 ;  /* 0x0000000d2d007c0c */ /* 0x000fe2000bfa6350 */
[----:B-1----:R-:W-:Y:S01]  /*0e50*/  @!P4 IMAD R20, R27, R8, RZ ;  /* 0x000000081b14c224 */ /* 0x002fe200078e02ff */
[----:B------:R-:W-:-:S02]  /*0e60*/  @!P1 IADD3.X R11, PT, PT, R4, R11, RZ, P2, !PT ;  /* 0x0000000b040b9210 */ /* 0x000fc400017fe4ff */
[----:B------:R-:W-:-:S03]  /*0e70*/  @!P1 IADD3.X R13, PT, PT, R4, R13, RZ, P3, !PT ;  /* 0x0000000d040d9210 */ /* 0x000fc60001ffe4ff */
[----:B------:R-:W1:Y:S01]  /*0e80*/  @!P4 LDC.64 R14, c[0x0][0x398] ;  /* 0x0000e600ff0ecb82 */ /* 0x000e620000000a00 */
[----:B------:R-:W-:Y:S02]  /*0e90*/  @!P4 MOV R4, R58 ;  /* 0x0000003a0004c202 */ /* 0x000fe40000000f00 */
[----:B------:R-:W-:Y:S01]  /*0ea0*/  @!P4 MOV R5, R61 ;  /* 0x0000003d0005c202 */ /* 0x000fe20000000f00 */
[C---:B---3--:R-:W-:Y:S01]  /*0eb0*/  @!P4 IMAD R19, R25.reuse, R9, R20 ;  /* 0x000000091913c224 */ /* 0x048fe200078e0214 */
[----:B------:R-:W-:Y:S01]  /*0ec0*/  CS2R R26, SRZ ;  /* 0x00000000001a7805 */ /* 0x000fe2000001ff00 */
[----:B------:R2:W5:Y:S01]  /*0ed0*/  @!P1 LDG.E R28, desc[UR10][R10.64] ;  /* 0x0000000a0a1c9981 */ /* 0x000562000c1e1900 */
[----:B------:R-:W-:Y:S02]  /*0ee0*/  @!P4 IMAD.WIDE.U32 R8, R25, R8, R4 ;  /* 0x000000081908c225 */ /* 0x000fe400078e0004 */
[----:B------:R-:W3:Y:S01]  /*0ef0*/  @!P5 LDC.64 R4, c[0x0][0x3f8] ;  /* 0x0000fe00ff04db82 */ /* 0x000ee20000000a00 */
[----:B------:R-:W-:Y:S01]  /*0f00*/  IADD3 R25, PT, PT, R23, 0xa0, RZ ;  /* 0x000000a017197810 */ /* 0x000fe20007ffe0ff */
[----:B------:R0:W5:Y:S01]  /*0f10*/  @!P1 LDG.E R27, desc[UR10][R12.64] ;  /* 0x0000000a0c1b9981 */ /* 0x000162000c1e1900 */
[----:B------:R-:W-:-:S02]  /*0f20*/  @!P4 IADD3 R19, PT, PT, R9, R19, RZ ;  /* 0x000000130913c210 */ /* 0x000fc40007ffe0ff */
[C---:B------:R-:W-:Y:S02]  /*0f30*/  @!P4 SHF.L.U32 R9, R8.reuse, 0x1, RZ ;  /* 0x000000010809c819 */ /* 0x040fe400000006ff */
[----:B------:R-:W-:Y:S01]  /*0f40*/  @!P4 SHF.L.U64.HI R8, R8, 0x1, R19 ;  /* 0x000000010808c819 */ /* 0x000fe20000010213 */
[----:B--2---:R-:W2:Y:S01]  /*0f50*/  @!P0 LDC.64 R10, c[0x0][0x3a0] ;  /* 0x0000e800ff0a8b82 */ /* 0x004ea20000000a00 */
[----:B------:R-:W-:Y:S02]  /*0f60*/  ISETP.GE.U32.AND P1, PT, R25, UR12, PT ;  /* 0x0000000c19007c0c */ /* 0x000fe4000bf26070 */
[----:B------:R-:W-:Y:S01]  /*0f70*/  SHF.R.S32.HI R19, RZ, 0x1f, R25 ;  /* 0x0000001fff137819 */ /* 0x000fe20000011419 */
[----:B0-----:R-:W-:Y:S01]  /*0f80*/  @!P0 IMAD R12, R3, R6, RZ ;  /* 0x00000006030c8224 */ /* 0x001fe200078e02ff */
[----:B------:R-:W-:Y:S02]  /*0f90*/  @!P4 IADD3 R16, P2, PT, R9, R16, RZ ;  /* 0x000000100910c210 */ /* 0x000fe40007f5e0ff */
[----:B------:R-:W-:Y:S01]  /*0fa0*/  ISETP.GE.AND.EX P1, PT, R19, UR13, PT, P1 ;  /* 0x0000000d13007c0c */ /* 0x000fe2000bf26310 */
[----:B------:R-:W-:Y:S01]  /*0fb0*/  @!P0 IMAD R49, R47, R7, R12 ;  /* 0x000000072f318224 */ /* 0x000fe200078e020c */
[----:B-1----:R-:W-:-:S02]  /*0fc0*/  @!P4 IADD3 R14, P3, PT, R9, R14, RZ ;  /* 0x0000000e090ec210 */ /* 0x002fc40007f7e0ff */
[----:B------:R-:W-:Y:S02]  /*0fd0*/  @!P0 MOV R12, R58 ;  /* 0x0000003a000c8202 */ /* 0x000fe40000000f00 */
[----:B------:R-:W-:Y:S02]  /*0fe0*/  @!P0 MOV R13, R61 ;  /* 0x0000003d000d8202 */ /* 0x000fe40000000f00 */
[C---:B------:R-:W-:Y:S02]  /*0ff0*/  @!P4 IADD3.X R17, PT, PT, R8.reuse, R17, RZ, P2, !PT ;  /* 0x000000110811c210 */ /* 0x040fe400017fe4ff */
[----:B------:R-:W-:Y:S02]  /*1000*/  @!P4 IADD3.X R15, PT, PT, R8, R15, RZ, P3, !PT ;  /* 0x0000000f080fc210 */ /* 0x000fe40001ffe4ff */
[----:B------:R-:W0:Y:S01]  /*1010*/  @!P0 LDC.64 R8, c[0x0][0x398] ;  /* 0x0000e600ff088b82 */ /* 0x000e220000000a00 */
[----:B------:R-:W-:Y:S01]  /*1020*/  @!P0 IMAD.WIDE.U32 R6, R47, R6, R12 ;  /* 0x000000062f068225 */ /* 0x000fe200078e000c */
[----:B------:R1:W5:Y:S03]  /*1030*/  @!P4 LDG.E R26, desc[UR10][R16.64] ;  /* 0x0000000a101ac981 */ /* 0x000366000c1e1900 */
[----:B---3--:R-:W-:Y:S01]  /*1040*/  @!P5 IMAD R20, R45, R4, RZ ;  /* 0x000000042d14d224 */ /* 0x008fe200078e02ff */
[----:B------:R-:W-:-:S02]  /*1050*/  @!P0 IADD3 R7, PT, PT, R7, R49, RZ ;  /* 0x0000003107078210 */ /* 0x000fc40007ffe0ff */
[----:B------:R-:W3:Y:S01]  /*1060*/  @!P1 LDC.64 R12, c[0x0][0x3f8] ;  /* 0x0000fe00ff0c9b82 */ /* 0x000ee20000000a00 */
[C---:B------:R-:W-:Y:S01]  /*1070*/  @!P0 SHF.L.U32 R47, R6.reuse, 0x1, RZ ;  /* 0x00000001062f8819 */ /* 0x040fe200000006ff */
[----:B------:R-:W-:Y:S01]  /*1080*/  @!P5 IMAD R5, R21, R5, R20 ;  /* 0x000000051505d224 */ /* 0x000fe200078e0214 */
[----:B-1----:R-:W-:Y:S02]  /*1090*/  @!P5 MOV R16, R58 ;  /* 0x0000003a0010d202 */ /* 0x002fe40000000f00 */
[----:B------:R-:W-:Y:S02]  /*10a0*/  @!P5 MOV R17, R61 ;  /* 0x0000003d0011d202 */ /* 0x000fe40000000f00 */
[----:B------:R-:W-:Y:S02]  /*10b0*/  @!P0 SHF.L.U64.HI R18, R6, 0x1, R7 ;  /* 0x0000000106128819 */ /* 0x000fe40000010207 */
[----:B--2---:R-:W-:Y:S01]  /*10c0*/  @!P0 IADD3 R20, P2, PT, R47, R10, RZ ;  /* 0x0000000a2f148210 */ /* 0x004fe20007f5e0ff */
[----:B------:R-:W-:Y:S01]  /*10d0*/  @!P5 IMAD.WIDE.U32 R16, R21, R4, R16 ;  /* 0x000000041510d225 */ /* 0x000fe200078e0010 */
[----:B------:R-:W-:Y:S01]  /*10e0*/  IADD3 R45, PT, PT, R23, 0xb0, RZ ;  /* 0x000000b0172d7810 */ /* 0x000fe20007ffe0ff */
[----:B------:R-:W1:Y:S01]  /*10f0*/  @!P5 LDC.64 R6, c[0x0][0x3a0] ;  /* 0x0000e800ff06db82 */ /* 0x000e620000000a00 */
[----:B------:R-:W-:Y:S01]  /*1100*/  @!P0 IADD3.X R21, PT, PT, R18, R11, RZ, P2, !PT ;  /* 0x0000000b12158210 */ /* 0x000fe200017fe4ff */
[----:B------:R-:W-:Y:S01]  /*1110*/  HFMA2 R3, -RZ, RZ, 0, 0 ;  /* 0x00000000ff037431 */ /* 0x000fe200000001ff */
[----:B------:R-:W-:-:S05]  /*1120*/  ISETP.GE.U32.AND P3, PT, R45, UR12, PT ;  /* 0x0000000c2d007c0c */ /* 0x000fca000bf66070 */
[----:B------:R-:W2:Y:S01]  /*1130*/  @!P5 LDC.64 R10, c[0x0][0x398] ;  /* 0x0000e600ff0adb82 */ /* 0x000ea20000000a00 */
[----:B------:R-:W-:Y:S01]  /*1140*/  SHF.R.S32.HI R49, RZ, 0x1f, R45 ;  /* 0x0000001fff317819 */ /* 0x000fe2000001142d */
[----:B------:R0:W5:Y:S01]  /*1150*/  @!P4 LDG.E R3, desc[UR10][R14.64] ;  /* 0x0000000a0e03c981 */ /* 0x000162000c1e1900 */
[----:B------:R-:W-:Y:S01]  /*1160*/  HFMA2 R4, -RZ, RZ, 0, 0 ;  /* 0x00000000ff047431 */ /* 0x000fe200000001ff */
[----:B------:R-:W-:Y:S02]  /*1170*/  IADD3 R22, PT, PT, R23, 0xc0, RZ ;  /* 0x000000c017167810 */ /* 0x000fe40007ffe0ff */
[----:B------:R-:W-:Y:S02]  /*1180*/  ISETP.GE.AND.EX P3, PT, R49, UR13, PT, P3 ;  /* 0x0000000d31007c0c */ /* 0x000fe4000bf66330 */
[----:B------:R-:W-:Y:S01]  /*1190*/  @!P5 IADD3 R5, PT, PT, R17, R5, RZ ;  /* 0x000000051105d210 */ /* 0x000fe20007ffe0ff */
[----:B------:R4:W5:Y:S01]  /*11a0*/  @!P0 LDG.E R4, desc[UR10][R20.64] ;  /* 0x0000000a14048981 */ /* 0x000962000c1e1900 */
[----:B0-----:R-:W-:Y:S01]  /*11b0*/  @!P0 IADD3 R14, P2, PT, R47, R8, RZ ;  /* 0x000000082f0e8210 */ /* 0x001fe20007f5e0ff */
[----:B---3--:R-:W-:Y:S01]  /*11c0*/  @!P1 IMAD R8, R19, R12, RZ ;  /* 0x0000000c13089224 */ /* 0x008fe200078e02ff */
[----:B------:R-:W-:-:S02]  /*11d0*/  SHF.R.S32.HI R47, RZ, 0x1f, R22 ;  /* 0x0000001fff2f7819 */ /* 0x000fc40000011416 */
[----:B------:R-:W-:Y:S02]  /*11e0*/  @!P0 IADD3.X R15, PT, PT, R18, R9, RZ, P2, !PT ;  /* 0x00000009120f8210 */ /* 0x000fe400017fe4ff */
[----:B------:R-:W-:Y:S02]  /*11f0*/  ISETP.GE.U32.AND P2, PT, R22, UR12, PT ;  /* 0x0000000c16007c0c */ /* 0x000fe4000bf46070 */
[----:B----4-:R-:W-:Y:S02]  /*1200*/  @!P1 MOV R20, R58 ;  /* 0x0000003a00149202 */ /* 0x010fe40000000f00 */
[----:B------:R-:W-:Y:S02]  /*1210*/  @!P1 MOV R21, R61 ;  /* 0x0000003d00159202 */ /* 0x000fe40000000f00 */
[C---:B------:R-:W-:Y:S01]  /*1220*/  @!P5 SHF.L.U64.HI R42, R16.reuse, 0x1, R5 ;  /* 0x00000001102ad819 */ /* 0x040fe20000010205 */
[----:B------:R-:W-:Y:S01]  /*1230*/  HFMA2 R5, -RZ, RZ, 0, 0 ;  /* 0x00000000ff057431 */ /* 0x000fe200000001ff */
[----:B------:R-:W-:Y:S01]  /*1240*/  ISETP.GE.AND.EX P2, PT, R47, UR13, PT, P2 ;  /* 0x0000000d2f007c0c */ /* 0x000fe2000bf46320 */
[C---:B------:R-:W-:Y:S01]  /*1250*/  @!P1 IMAD R53, R25.reuse, R13, R8 ;  /* 0x0000000d19359224 */ /* 0x040fe200078e0208 */
[----:B------:R-:W0:Y:S01]  /*1260*/  @!P1 LDC.64 R18, c[0x0][0x3a0] ;  /* 0x0000e800ff129b82 */ /* 0x000e220000000a00 */
[----:B------:R-:W-:Y:S01]  /*1270*/  @!P1 IMAD.WIDE.U32 R12, R25, R12, R20 ;  /* 0x0000000c190c9225 */ /* 0x000fe200078e0014 */
[----:B------:R-:W-:Y:S01]  /*1280*/  @!P5 SHF.L.U32 R51, R16, 0x1, RZ ;  /* 0x000000011033d819 */ /* 0x000fe200000006ff */
[----:B------:R3:W5:Y:S05]  /*1290*/  @!P0 LDG.E R5, desc[UR10][R14.64] ;  /* 0x0000000a0e058981 */ /* 0x00076a000c1e1900 */
[----:B------:R-:W4:Y:S01]  /*12a0*/  @!P3 LDC.64 R16, c[0x0][0x3f8] ;  /* 0x0000fe00ff10bb82 */ /* 0x000f220000000a00 */
[----:B-1----:R-:W-:-:S02]  /*12b0*/  @!P5 IADD3 R24, P4, PT, R51, R6, RZ ;  /* 0x000000063318d210 */ /* 0x002fc40007f9e0ff */
[----:B--2---:R-:W-:Y:S02]  /*12c0*/  @!P5 IADD3 R20, P0, PT, R51, R10, RZ ;  /* 0x0000000a3314d210 */ /* 0x004fe40007f1e0ff */
[----:B------:R-:W-:-:S03]  /*12d0*/  @!P1 IADD3 R13, PT, PT, R13, R53, RZ ;  /* 0x000000350d0d9210 */ /* 0x000fc60007ffe0ff */
[----:B------:R-:W1:Y:S01]  /*12e0*/  @!P1 LDC.64 R8, c[0x0][0x398] ;  /* 0x0000e600ff089b82 */ /* 0x000e620000000a00 */
[C---:B------:R-:W-:Y:S02]  /*12f0*/  @!P5 IADD3.X R25, PT, PT, R42.reuse, R7, RZ, P4, !PT ;  /* 0x000000072a19d210 */ /* 0x040fe400027fe4ff */
[----:B------:R-:W-:Y:S02]  /*1300*/  @!P5 IADD3.X R21, PT, PT, R42, R11, RZ, P0, !PT ;  /* 0x0000000b2a15d210 */ /* 0x000fe400007fe4ff */
[C---:B------:R-:W-:Y:S02]  /*1310*/  @!P1 SHF.L.U32 R7, R12.reuse, 0x1, RZ ;  /* 0x000000010c079819 */ /* 0x040fe400000006ff */
[----:B------:R-:W-:Y:S01]  /*1320*/  @!P1 SHF.L.U64.HI R42, R12, 0x1, R13 ;  /* 0x000000010c2a9819 */ /* 0x000fe2000001020d */
[----:B------:R-:W2:Y:S01]  /*1330*/  @!P3 LDC.64 R10, c[0x0][0x3a0] ;  /* 0x0000e800ff0abb82 */ /* 0x000ea20000000a00 */
[----:B------:R-:W-:Y:S02]  /*1340*/  MOV R6, RZ ;  /* 0x000000ff00067202 */ /* 0x000fe40000000f00 */
[----:B0-----:R-:W-:-:S04]  /*1350*/  @!P1 IADD3 R48, P0, PT, R7, R18, RZ ;  /* 0x0000001207309210 */ /* 0x001fc80007f1e0ff */
[----:B------:R0:W5:Y:S01]  /*1360*/  @!P5 LDG.E R6, desc[UR10][R24.64] ;  /* 0x0000000a1806d981 */ /* 0x000162000c1e1900 */
[----:B------:R-:W2:Y:S01]  /*1370*/  @!P2 LDC.64 R12, c[0x0][0x3f8] ;  /* 0x0000fe00ff0cab82 */ /* 0x000ea20000000a00 */
[----:B----4-:R-:W-:Y:S01]  /*1380*/  @!P3 IMAD R44, R49, R16, RZ ;  /* 0x00000010312cb224 */ /* 0x010fe200078e02ff */
[----:B------:R-:W-:-:S06]  /*1390*/  @!P1 IADD3.X R49, PT, PT, R42, R19, RZ, P0, !PT ;  /* 0x000000132a319210 */ /* 0x000fcc00007fe4ff */
[----:B---3--:R-:W3:Y:S01]  /*13a0*/  @!P3 LDC.64 R14, c[0x0][0x398] ;  /* 0x0000e600ff0ebb82 */ /* 0x008ee20000000a00 */
[----:B0-----:R-:W-:Y:S02]  /*13b0*/  @!P3 MOV R24, R58 ;  /* 0x0000003a0018b202 */ /* 0x001fe40000000f00 */
[----:B------:R-:W-:Y:S02]  /*13c0*/  @!P3 MOV R25, R61 ;  /* 0x0000003d0019b202 */ /* 0x000fe40000000f00 */
[----:B-1----:R-:W-:Y:S02]  /*13d0*/  @!P1 IADD3 R18, P4, PT, R7, R8, RZ ;  /* 0x0000000807129210 */ /* 0x002fe40007f9e0ff */
[----:B------:R-:W-:Y:S01]  /*13e0*/  MOV R8, RZ ;  /* 0x000000ff00087202 */ /* 0x000fe20000000f00 */
[C---:B------:R-:W-:Y:S02]  /*13f0*/  @!P3 IMAD R17, R45.reuse, R17, R44 ;  /* 0x000000112d11b224 */ /* 0x040fe400078e022c */
[----:B------:R-:W-:Y:S01]  /*1400*/  @!P3 IMAD.WIDE.U32 R24, R45, R16, R24 ;  /* 0x000000102d18b225 */ /* 0x000fe200078e0018 */
[----:B------:R-:W-:-:S02]  /*1410*/  IADD3 R45, PT, PT, R23, 0xd0, RZ ;  /* 0x000000d0172d7810 */ /* 0x000fc40007ffe0ff */
[----:B------:R0:W5:Y:S01]  /*1420*/  @!P1 LDG.E R8, desc[UR10][R48.64] ;  /* 0x0000000a30089981 */ /* 0x000162000c1e1900 */
[----:B------:R-:W-:Y:S02]  /*1430*/  @!P1 IADD3.X R19, PT, PT, R42, R9, RZ, P4, !PT ;  /* 0x000000092a139210 */ /* 0x000fe400027fe4ff */
[----:B------:R-:W-:Y:S01]  /*1440*/  @!P3 IADD3 R9, PT, PT, R25, R17, RZ ;  /* 0x000000111909b210 */ /* 0x000fe20007ffe0ff */
[----:B--2---:R-:W-:Y:S01]  /*1450*/  @!P2 IMAD R47, R47, R12, RZ ;  /* 0x0000000c2f2fa224 */ /* 0x004fe200078e02ff */
[----:B------:R-:W-:Y:S02]  /*1460*/  @!P3 SHF.L.U32 R51, R24, 0x1, RZ ;  /* 0x000000011833b819 */ /* 0x000fe400000006ff */
[----:B------:R-:W-:Y:S02]  /*1470*/  ISETP.GE.U32.AND P0, PT, R45, UR12, PT ;  /* 0x0000000c2d007c0c */ /* 0x000fe4000bf06070 */
[----:B0-----:R-:W-:Y:S02]  /*1480*/  @!P2 MOV R48, R58 ;  /* 0x0000003a0030a202 */ /* 0x001fe40000000f00 */
[----:B------:R-:W-:-:S02]  /*1490*/  @!P2 MOV R49, R61 ;  /* 0x0000003d0031a202 */ /* 0x000fc40000000f00 */
[----:B------:R-:W-:Y:S01]  /*14a0*/  SHF.R.S32.HI R25, RZ, 0x1f, R45 ;  /* 0x0000001fff197819 */ /* 0x000fe2000001142d */
[----:B------:R-:W-:Y:S01]  /*14b0*/  @!P2 IMAD R17, R22, R13, R47 ;  /* 0x0000000d1611a224 */ /* 0x000fe200078e022f */
[----:B------:R-:W-:Y:S01]  /*14c0*/  @!P3 SHF.L.U64.HI R24, R24, 0x1, R9 ;  /* 0x000000011818b819 */ /* 0x000fe20000010209 */
[----:B------:R-:W-:Y:S01]  /*14d0*/  @!P2 IMAD.WIDE.U32 R48, R22, R12, R48 ;  /* 0x0000000c1630a225 */ /* 0x000fe200078e0030 */
[----:B------:R-:W-:Y:S01]  /*14e0*/  @!P3 IADD3 R54, P6, PT, R51, R10, RZ ;  /* 0x0000000a3336b210 */ /* 0x000fe20007fde0ff */
[----:B------:R-:W-:Y:S02]  /*14f0*/  UIMAD.WIDE UR8, UR6, 0x8, UR8 ;  /* 0x00000008060878a5 */ /* 0x000fe4000f8e0208 */
[----:B------:R-:W-:Y:S01]  /*1500*/  HFMA2 R7, -RZ, RZ, 0, 0 ;  /* 0x00000000ff077431 */ /* 0x000fe200000001ff */
[----:B------:R-:W-:Y:S01]  /*1510*/  ISETP.GE.AND.EX P0, PT, R25, UR13, PT, P0 ;  /* 0x0000000d19007c0c */ /* 0x000fe2000bf06300 */
[----:B------:R-:W0:Y:S01]  /*1520*/  @!P2 LDC.64 R12, c[0x0][0x398] ;  /* 0x0000e600ff0cab82 */ /* 0x000e220000000a00 */
[----:B------:R-:W-:-:S02]  /*1530*/  @!P3 IADD3.X R55, PT, PT, R24, R11, RZ, P6, !PT ;  /* 0x0000000b1837b210 */ /* 0x000fc400037fe4ff */
[----:B------:R-:W-:Y:S01]  /*1540*/  @!P2 IADD3 R11, PT, PT, R49, R17, RZ ;  /* 0x00000011310ba210 */ /* 0x000fe20007ffe0ff */
[----:B------:R1:W5:Y:S01]  /*1550*/  @!P5 LDG.E R7, desc[UR10][R20.64] ;  /* 0x0000000a1407d981 */ /* 0x000362000c1e1900 */
[----:B------:R-:W-:Y:S02]  /*1560*/  MOV R16, UR8 ;  /* 0x0000000800107c02 */ /* 0x000fe40008000f00 */
[----:B------:R-:W-:Y:S02]  /*1570*/  MOV R17, UR9 ;  /* 0x0000000900117c02 */ /* 0x000fe40008000f00 */
[----:B------:R-:W-:Y:S02]  /*1580*/  IADD3 R46, PT, PT, R23, 0xe0, RZ ;  /* 0x000000e0172e7810 */ /* 0x000fe40007ffe0ff */
[----:B---3--:R-:W-:Y:S02]  /*1590*/  @!P3 IADD3 R50, P5, PT, R51, R14, RZ ;  /* 0x0000000e3332b210 */ /* 0x008fe40007fbe0ff */
[----:B------:R-:W2:Y:S01]  /*15a0*/  LDG.E.64 R16, desc[UR10][R16.64] ;  /* 0x0000000a10107981 */ /* 0x000ea2000c1e1b00 */
[----:B-1----:R-:W1:Y:S01]  /*15b0*/  @!P2 LDC.64 R20, c[0x0][0x3a0] ;  /* 0x0000e800ff14ab82 */ /* 0x002e620000000a00 */
[----:B------:R-:W-:-:S02]  /*15c0*/  ISETP.GE.U32.AND P4, PT, R46, UR12, PT ;  /* 0x0000000c2e007c0c */ /* 0x000fc4000bf86070 */
[----:B------:R-:W-:Y:S02]  /*15d0*/  SHF.R.S32.HI R47, RZ, 0x1f, R46 ;  /* 0x0000001fff2f7819 */ /* 0x000fe4000001142e */
[----:B------:R-:W-:-:S03]  /*15e0*/  @!P3 IADD3.X R51, PT, PT, R24, R15, RZ, P5, !PT ;  /* 0x0000000f1833b210 */ /* 0x000fc60002ffe4ff */
[----:B------:R-:W3:Y:S01]  /*15f0*/  @!P0 LDC.64 R14, c[0x0][0x3f8] ;  /* 0x0000fe00ff0e8b82 */ /* 0x000ee20000000a00 */
[----:B------:R-:W-:Y:S01]  /*1600*/  ISETP.GE.AND.EX P4, PT, R47, UR13, PT, P4 ;  /* 0x0000000d2f007c0c */ /* 0x000fe2000bf86340 */
[----:B------:R-:W-:Y:S01]  /*1610*/  HFMA2 R9, -RZ, RZ, 0, 0 ;  /* 0x00000000ff097431 */ /* 0x000fe200000001ff */
[C---:B------:R-:W-:Y:S02]  /*1620*/  @!P2 SHF.L.U32 R53, R48.reuse, 0x1, RZ ;  /* 0x000000013035a819 */ /* 0x040fe400000006ff */
[----:B------:R-:W-:Y:S02]  /*1630*/  @!P2 SHF.L.U64.HI R44, R48, 0x1, R11 ;  /* 0x00000001302ca819 */ /* 0x000fe4000001020b */
[----:B------:R-:W-:Y:S01]  /*1640*/  CS2R R10, SRZ ;  /* 0x00000000000a7805 */ /* 0x000fe2000001ff00 */
[----:B------:R4:W5:Y:S01]  /*1650*/  @!P1 LDG.E R9, desc[UR10][R18.64] ;  /* 0x0000000a12099981 */ /* 0x000962000c1e1900 */
[----:B------:R-:W-:-:S04]  /*1660*/  MOV R42, RZ ;  /* 0x000000ff002a7202 */ /* 0x000fc80000000f00 */
[----:B------:R-:W5:Y:S01]  /*1670*/  @!P3 LDG.E R10, desc[UR10][R54.64] ;  /* 0x0000000a360ab981 */ /* 0x000f62000c1e1900 */
[----:B-1----:R-:W-:-:S03]  /*1680*/  @!P2 IADD3 R20, P1, PT, R53, R20, RZ ;  /* 0x000000143514a210 */ /* 0x002fc60007f3e0ff */
[----:B------:R-:W5:Y:S01]  /*1690*/  @!P3 LDG.E R11, desc[UR10][R50.64] ;  /* 0x0000000a320bb981 */ /* 0x000f62000c1e1900 */
[----:B----4-:R-:W1:Y:S01]  /*16a0*/  @!P4 LDC.64 R18, c[0x0][0x3f8] ;  /* 0x0000fe00ff12cb82 */ /* 0x010e620000000a00 */
[----:B0-----:R-:W-:Y:S02]  /*16b0*/  @!P2 IADD3 R52, P3, PT, R53, R12, RZ ;  /* 0x0000000c3534a210 */ /* 0x001fe40007f7e0ff */
[----:B------:R-:W-:Y:S01]  /*16c0*/  @!P2 IADD3.X R21, PT, PT, R44, R21, RZ, P1, !PT ;  /* 0x000000152c15a210 */ /* 0x000fe20000ffe4ff */
[----:B---3--:R-:W-:Y:S01]  /*16d0*/  @!P0 IMAD R12, R25, R14, RZ ;  /* 0x0000000e190c8224 */ /* 0x008fe200078e02ff */
[----:B------:R-:W-:-:S03]  /*16e0*/  IADD3 R48, PT, PT, R23, 0xf0, RZ ;  /* 0x000000f017307810 */ /* 0x000fc60007ffe0ff */
[----:B------:R0:W5:Y:S01]  /*16f0*/  @!P2 LDG.E R42, desc[UR10][R20.64] ;  /* 0x0000000a142aa981 */ /* 0x000162000c1e1900 */
[----:B------:R-:W3:Y:S01]  /*1700*/  @!P0 LDC.64 R22, c[0x0][0x398] ;  /* 0x0000e600ff168b82 */ /* 0x000ee20000000a00 */
[----:B------:R-:W-:Y:S01]  /*1710*/  @!P2 IADD3.X R53, PT, PT, R44, R13, RZ, P3, !PT ;  /* 0x0000000d2c35a210 */ /* 0x000fe20001ffe4ff */
[C---:B------:R-:W-:Y:S01]  /*1720*/  @!P0 IMAD R15, R45.reuse, R15, R12 ;  /* 0x0000000f2d0f8224 */ /* 0x040fe200078e020c */
[----:B------:R-:W-:Y:S02]  /*1730*/  @!P0 MOV R12, R58 ;  /* 0x0000003a000c8202 */ /* 0x000fe40000000f00 */
[----:B------:R-:W-:Y:S02]  /*1740*/  @!P0 MOV R13, R61 ;  /* 0x0000003d000d8202 */ /* 0x000fe40000000f00 */
[----:B------:R-:W-:Y:S01]  /*1750*/  ISETP.GE.U32.AND P1, PT, R48, UR12, PT ;  /* 0x0000000c30007c0c */ /* 0x000fe2000bf26070 */
[----:B------:R-:W4:Y:S01]  /*1760*/  @!P4 LDC.64 R24, c[0x0][0x3a0] ;  /* 0x0000e800ff18cb82 */ /* 0x000f220000000a00 */
[----:B------:R-:W-:Y:S01]  /*1770*/  SHF.R.S32.HI R49, RZ, 0x1f, R48 ;  /* 0x0000001fff317819 */ /* 0x000fe20000011430 */
[----:B------:R-:W-:-:S06]  /*1780*/  @!P0 IMAD.WIDE.U32 R12, R45, R14, R12 ;  /* 0x0000000e2d0c8225 */ /* 0x000fcc00078e000c */
[----:B0-----:R-:W0:Y:S01]  /*1790*/  @!P0 LDC.64 R20, c[0x0][0x3a0] ;  /* 0x0000e800ff148b82 */ /* 0x001e220000000a00 */
[----:B------:R-:W-:Y:S01]  /*17a0*/  ISETP.GE.AND.EX P1, PT, R49, UR13, PT, P1 ;  /* 0x0000000d31007c0c */ /* 0x000fe2000bf26310 */
[----:B-1----:R-:W-:Y:S01]  /*17b0*/  @!P4 IMAD R47, R47, R18, RZ ;  /* 0x000000122f2fc224 */ /* 0x002fe200078e02ff */
[----:B------:R-:W-:Y:S02]  /*17c0*/  @!P0 IADD3 R13, PT, PT, R13, R15, RZ ;  /* 0x0000000f0d0d8210 */ /* 0x000fe40007ffe0ff */
[----:B------:R-:W-:Y:S02]  /*17d0*/  @!P4 MOV R14, R58 ;  /* 0x0000003a000ec202 */ /* 0x000fe40000000f00 */
[----:B------:R-:W-:Y:S01]  /*17e0*/  @!P4 MOV R15, R61 ;  /* 0x0000003d000fc202 */ /* 0x000fe20000000f00 */
[----:B------:R-:W-:Y:S02]  /*17f0*/  HFMA2 R44, -RZ, RZ, 0, 0 ;  /* 0x00000000ff2c7431 */ /* 0x000fe400000001ff */
[----:B------:R-:W-:Y:S01]  /*1800*/  @!P4 IMAD R47, R46, R19, R47 ;  /* 0x000000132e2fc224 */ /* 0x000fe200078e022f */
[----:B------:R-:W-:Y:S01]  /*1810*/  @!P0 SHF.L.U32 R45, R12, 0x1, RZ ;  /* 0x000000010c2d8819 */ /* 0x000fe200000006ff */
[----:B------:R-:W-:Y:S01]  /*1820*/  @!P4 IMAD.WIDE.U32 R18, R46, R18, R14 ;  /* 0x000000122e12c225 */ /* 0x000fe200078e000e */
[----:B------:R-:W-:Y:S01]  /*1830*/  @!P0 SHF.L.U64.HI R14, R12, 0x1, R13 ;  /* 0x000000010c0e8819 */ /* 0x000fe2000001020d */
[----:B------:R1:W5:Y:S01]  /*1840*/  @!P2 LDG.E R44, desc[UR10][R52.64] ;  /* 0x0000000a342ca981 */ /* 0x000362000c1e1900 */
[----:B------:R-:W4:Y:S01]  /*1850*/  @!P1 LDC.64 R12, c[0x0][0x3f8] ;  /* 0x0000fe00ff0c9b82 */ /* 0x000f220000000a00 */
[----:B------:R-:W-:-:S02]  /*1860*/  ISETP.NE.AND P2, PT, RZ, UR7, PT ;  /* 0x00000007ff007c0c */ /* 0x000fc4000bf45270 */
[----:B---3--:R-:W-:Y:S02]  /*1870*/  @!P0 IADD3 R22, P5, PT, R45, R22, RZ ;  /* 0x000000162d168210 */ /* 0x008fe40007fbe0ff */
[----:B------:R-:W-:Y:S02]  /*1880*/  @!P4 IADD3 R15, PT, PT, R19, R47, RZ ;  /* 0x0000002f130fc210 */ /* 0x000fe40007ffe0ff */
[----:B------:R-:W-:Y:S02]  /*1890*/  CS2R R46, SRZ ;  /* 0x00000000002e7805 */ /* 0x000fe4000001ff00 */
[----:B0-----:R-:W-:Y:S02]  /*18a0*/  @!P0 IADD3 R20, P3, PT, R45, R20, RZ ;  /* 0x000000142d148210 */ /* 0x001fe40007f7e0ff */
[C---:B------:R-:W-:Y:S02]  /*18b0*/  @!P0 IADD3.X R23, PT, PT, R14.reuse, R23, RZ, P5, !PT ;  /* 0x000000170e178210 */ /* 0x040fe40002ffe4ff */
[----:B------:R-:W-:Y:S01]  /*18c0*/  @!P0 IADD3.X R21, PT, PT, R14, R21, RZ, P3, !PT ;  /* 0x000000150e158210 */ /* 0x000fe20001ffe4ff */
[----:B-1----:R-:W0:Y:S01]  /*18d0*/  @P2 LDC.64 R52, c[0x0][0x3b0] ;  /* 0x0000ec00ff342b82 */ /* 0x002e220000000a00 */
[C---:B------:R-:W-:Y:S01]  /*18e0*/  @!P4 SHF.L.U64.HI R50, R18.reuse, 0x1, R15 ;  /* 0x000000011232c819 */ /* 0x040fe2000001020f */
[----:B------:R-:W5:Y:S01]  /*18f0*/  @!P0 LDG.E R46, desc[UR10][R22.64] ;  /* 0x0000000a162e8981 */ /* 0x000f62000c1e1900 */
[----:B------:R-:W-:-:S03]  /*1900*/  @!P4 SHF.L.U32 R51, R18, 0x1, RZ ;  /* 0x000000011233c819 */ /* 0x000fc600000006ff */
[----:B------:R1:W5:Y:S02]  /*1910*/  @!P0 LDG.E R47, desc[UR10][R20.64] ;  /* 0x0000000a142f8981 */ /* 0x000364000c1e1900 */
[----:B------:R-:W3:Y:S01]  /*1920*/  @!P4 LDC.64 R14, c[0x0][0x398] ;  /* 0x0000e600ff0ecb82 */ /* 0x000ee20000000a00 */
[----:B----4-:R-:W-:-:S07]  /*1930*/  @!P4 IADD3 R54, P6, PT, R51, R24, RZ ;  /* 0x000000183336c210 */ /* 0x010fce0007fde0ff */
[----:B------:R-:W4:Y:S08]  /*1940*/  @!P1 LDC.64 R18, c[0x0][0x3a0] ;  /* 0x0000e800ff129b82 */ /* 0x000f300000000a00 */
[----:B-1----:R-:W1:Y:S08]  /*1950*/  @!P1 LDC.64 R20, c[0x0][0x398] ;  /* 0x0000e600ff149b82 */ /* 0x002e700000000a00 */
[----:B------:R-:W1:Y:S01]  /*1960*/  LDC.64 R22, c[0x0][0x3a8] ;  /* 0x0000ea00ff167b82 */ /* 0x000e620000000a00 */
[----:B------:R-:W-:Y:S01]  /*1970*/  @!P4 IADD3.X R55, PT, PT, R50, R25, RZ, P6, !PT ;  /* 0x000000193237c210 */ /* 0x000fe200037fe4ff */
[----:B------:R-:W-:Y:S01]  /*1980*/  @!P1 IMAD R49, R49, R12, RZ ;  /* 0x0000000c31319224 */ /* 0x000fe200078e02ff */
[----:B------:R-:W-:-:S02]  /*1990*/  @!P1 MOV R24, R58 ;  /* 0x0000003a00189202 */ /* 0x000fc40000000f00 */
[----:B------:R-:W-:Y:S01]  /*19a0*/  @!P1 MOV R25, R61 ;  /* 0x0000003d00199202 */ /* 0x000fe20000000f00 */
[C---:B------:R-:W-:Y:S02]  /*19b0*/  @!P1 IMAD R49, R48.reuse, R13, R49 ;  /* 0x0000000d30319224 */ /* 0x040fe400078e0231 */
[----:B------:R-:W-:Y:S01]  /*19c0*/  @!P1 IMAD.WIDE.U32 R12, R48, R12, R24 ;  /* 0x0000000c300c9225 */ /* 0x000fe200078e0018 */
[----:B------:R-:W-:-:S04]  /*19d0*/  LOP3.LUT R48, R41, 0xffff, RZ, 0xc0, !PT ;  /* 0x0000ffff29307812 */ /* 0x000fc800078ec0ff */
[----:B------:R-:W-:Y:S01]  /*19e0*/  @!P1 IADD3 R13, PT, PT, R13, R49, RZ ;  /* 0x000000310d0d9210 */ /* 0x000fe20007ffe0ff */
[----:B------:R-:W-:Y:S01]  /*19f0*/  IMAD R25, R56, 0x3c, R48 ;  /* 0x0000003c38197824 */ /* 0x000fe200078e0230 */
[C---:B------:R-:W-:Y:S02]  /*1a00*/  @!P1 SHF.L.U32 R49, R12.reuse, 0x1, RZ ;  /* 0x000000010c319819 */ /* 0x040fe400000006ff */
[----:B---3--:R-:W-:Y:S01]  /*1a10*/  @!P4 IADD3 R14, P0, PT, R51, R14, RZ ;  /* 0x0000000e330ec210 */ /* 0x008fe20007f1e0ff */
[----:B0-----:R-:W-:Y:S01]  /*1a20*/  @P2 IMAD.WIDE R52, R25, 0x2, R52 ;  /* 0x0000000219342825 */ /* 0x001fe200078e0234 */
[----:B------:R-:W-:Y:S02]  /*1a30*/  @!P1 SHF.L.U64.HI R24, R12, 0x1, R13 ;  /* 0x000000010c189819 */ /* 0x000fe4000001020d */
[----:B----4-:R-:W-:Y:S01]  /*1a40*/  @!P1 IADD3 R18, P3, PT, R49, R18, RZ ;  /* 0x0000001231129210 */ /* 0x010fe20007f7e0ff */
[----:B-1----:R-:W-:Y:S01]  /*1a50*/  IMAD.WIDE R22, R25, 0x2, R22 ;  /* 0x0000000219167825 */ /* 0x002fe200078e0216 */
[----:B------:R-:W-:-:S03]  /*1a60*/  @!P1 IADD3 R20, P5, PT, R49, R20, RZ ;  /* 0x0000001431149210 */ /* 0x000fc60007fbe0ff */
[----:B------:R-:W-:Y:S01]  /*1a70*/  HFMA2 R49, -RZ, RZ, 0, 0 ;  /* 0x00000000ff317431 */ /* 0x000fe200000001ff */
[----:B------:R-:W-:Y:S02]  /*1a80*/  @!P4 IADD3.X R15, PT, PT, R50, R15, RZ, P0, !PT ;  /* 0x0000000f320fc210 */ /* 0x000fe400007fe4ff */
[----:B------:R-:W-:Y:S02]  /*1a90*/  CS2R R50, SRZ ;  /* 0x0000000000327805 */ /* 0x000fe4000001ff00 */
[C---:B------:R-:W-:Y:S01]  /*1aa0*/  @!P1 IADD3.X R19, PT, PT, R24.reuse, R19, RZ, P3, !PT ;  /* 0x0000001318139210 */ /* 0x040fe20001ffe4ff */
[----:B------:R-:W3:Y:S01]  /*1ab0*/  @P2 LDG.E.U16 R13, desc[UR10][R52.64] ;  /* 0x0000000a340d2981 */ /* 0x000ee2000c1e1500 */
[----:B------:R-:W-:-:S03]  /*1ac0*/  @!P1 IADD3.X R21, PT, PT, R24, R21, RZ, P5, !PT ;  /* 0x0000001518159210 */ /* 0x000fc60002ffe4ff */
[----:B------:R-:W4:Y:S04]  /*1ad0*/  @P2 LDG.E.U16 R12, desc[UR10][R52.64+0x2] ;  /* 0x0000020a340c2981 */ /* 0x000f28000c1e1500 */
[----:B------:R-:W4:Y:S04]  /*1ae0*/  LDG.E.U16 R24, desc[UR10][R22.64] ;  /* 0x0000000a16187981 */ /* 0x000f28000c1e1500 */
[----:B------:R-:W4:Y:S04]  /*1af0*/  LDG.E.U16 R25, desc[UR10][R22.64+0x2] ;  /* 0x0000020a16197981 */ /* 0x000f28000c1e1500 */
[----:B------:R-:W5:Y:S04]  /*1b00*/  @!P4 LDG.E R51, desc[UR10][R14.64] ;  /* 0x0000000a0e33c981 */ /* 0x000f68000c1e1900 */
[----:B------:R-:W5:Y:S04]  /*1b10*/  @!P1 LDG.E R50, desc[UR10][R18.64] ;  /* 0x0000000a12329981 */ /* 0x000f68000c1e1900 */
[----:B------:R-:W5:Y:S01]  /*1b20*/  @!P1 LDG.E R49, desc[UR10][R20.64] ;  /* 0x0000000a14319981 */ /* 0x000f62000c1e1900 */
[----:B------:R-:W-:Y:S01]  /*1b30*/  UISETP.NE.AND UP1, UPT, UR7, URZ, UPT ;  /* 0x000000ff0700728c */ /* 0x000fe2000bf25270 */
[----:B------:R-:W-:Y:S01]  /*1b40*/  HFMA2 R45, -RZ, RZ, 0, 0 ;  /* 0x00000000ff2d7431 */ /* 0x000fe200000001ff */
[----:B------:R-:W-:-:S05]  /*1b50*/  UMOV UR12, 0x3f800000 ;  /* 0x3f800000000c7882 */ /* 0x000fca0000000000 */
[----:B------:R0:W5:Y:S02]  /*1b60*/  @!P4 LDG.E R45, desc[UR10][R54.64] ;  /* 0x0000000a362dc981 */ /* 0x000164000c1e1900 */
[----:B0-----:R-:W-:Y:S02]  /*1b70*/  CS2R R54, SRZ ;  /* 0x0000000000367805 */ /* 0x001fe4000001ff00 */
        /* <DEDUP_REMOVED lines=8> */
[----:B------:R-:W0:Y:S02]  /*1c00*/  @P0 MUFU.RSQ R16, R16 ;  /* 0x0000001000100308 */ /* 0x000e240000001400 */
[----:B0-----:R-:W-:-:S13]  /*1c10*/  @P0 R2UR UR5, R16 ;  /* 0x00000000100502ca */ /* 0x001fda00000e0000 */
[----:B------:R-:W-:Y:S01]  /*1c20*/  @UP0 UMOV UR12, UR5 ;  /* 0x00000005000c0c82 */ /* 0x000fe20008000000 */
[----:B---3--:R-:W-:Y:S02]  /*1c30*/  @P2 SHF.L.U32 R54, R13, 0x10, RZ ;  /* 0x000000100d362819 */ /* 0x008fe400000006ff */
[----:B----4-:R-:W-:Y:S02]  /*1c40*/  @P2 SHF.L.U32 R55, R12, 0x10, RZ ;  /* 0x000000100c372819 */ /* 0x010fe400000006ff */
[----:B------:R-:W-:Y:S02]  /*1c50*/  SHF.L.U32 R53, R24, 0x10, RZ ;  /* 0x0000001018357819 */ /* 0x000fe400000006ff */
        /* <DEDUP_REMOVED lines=11> */
[----:B------:R-:W-:Y:S01]  /*1d10*/  FMUL.FTZ R17, R52, R13 ;  /* 0x0000000d34117220 */ /* 0x000fe20000410000 */
[----:B------:R-:W-:Y:S01]  /*1d20*/  FMUL.FTZ R16, R16, UR12 ;  /* 0x0000000c10107c20 */ /* 0x000fe20008410000 */
[----:B------:R-:W-:Y:S01]  /*1d30*/  FADD.FTZ R21, R20, -UR9 ;  /* 0x8000000914157e21 */ /* 0x000fe20008010000 */
[----:B------:R-:W-:Y:S01]  /*1d40*/  FFMA.FTZ R19, R15, R18, RZ ;  /* 0x000000120f137223 */ /* 0x000fe200000100ff */
[----:B------:R-:W-:Y:S01]  /*1d50*/  FADD.FTZ R14, RZ, R18 ;  /* 0x00000012ff0e7221 */ /* 0x000fe20000010000 */
[----:B------:R-:W-:Y:S02]  /*1d60*/  HADD2.F32 R18, -RZ, R37.H0_H0 ;  /* 0x20000025ff127230 */ /* 0x000fe40000004100 */
[----:B------:R-:W-:Y:S01]  /*1d70*/  FFMA.FTZ R23, R12, R15, RZ ;  /* 0x0000000f0c177223 */ /* 0x000fe200000100ff */
[----:B------:R-:W-:Y:S01]  /*1d80*/  FFMA.FTZ R20, R16, R17, R19 ;  /* 0x0000001110147223 */ /* 0x000fe20000010013 */
[----:B------:R-:W-:Y:S01]  /*1d90*/  FMUL.FTZ R19, R21, UR12 ;  /* 0x0000000c15137c20 */ /* 0x000fe20008410000 */
[----:B------:R-:W-:-:S02]  /*1da0*/  HADD2.F32 R21, -RZ, R38.H1_H1 ;  /* 0x30000026ff157230 */ /* 0x000fc40000004100 */
[----:B------:R-:W-:Y:S01]  /*1db0*/  FADD.FTZ R14, R17, R14 ;  /* 0x0000000e110e7221 */ /* 0x000fe20000010000 */
[----:B------:R-:W-:Y:S01]  /*1dc0*/  FADD.FTZ R15, RZ, R12 ;  /* 0x0000000cff0f7221 */ /* 0x000fe20000010000 */
[----:B------:R-:W-:Y:S01]  /*1dd0*/  FMUL.FTZ R17, R53, R18 ;  /* 0x0000001235117220 */ /* 0x000fe20000410000 */
[C---:B------:R-:W-:Y:S01]  /*1de0*/  FFMA.FTZ R12, R18.reuse, R19, R23 ;  /* 0x00000013120c7223 */ /* 0x040fe20000010017 */
[----:B------:R-:W-:Y:S01]  /*1df0*/  FADD.FTZ R21, R21, -UR9 ;  /* 0x8000000915157e21 */ /* 0x000fe20008010000 */
[----:B------:R-:W-:Y:S01]  /*1e00*/  FADD.FTZ R15, R18, R15 ;  /* 0x0000000f120f7221 */ /* 0x000fe20000010000 */
[----:B------:R-:W-:Y:S01]  /*1e10*/  FFMA.FTZ R18, R19, R17, R20 ;  /* 0x0000001113127223 */ /* 0x000fe20000010014 */
[----:B------:R-:W-:Y:S02]  /*1e20*/  HADD2.F32 R19, -RZ, R37.H1_H1 ;  /* 0x30000025ff137230 */ /* 0x000fe40000004100 */
[----:B------:R-:W-:Y:S01]  /*1e30*/  FFMA.FTZ R20, R13, R16, RZ ;  /* 0x000000100d147223 */ /* 0x000fe200000100ff */
[----:B------:R-:W-:Y:S01]  /*1e40*/  FADD.FTZ R16, RZ, R13 ;  /* 0x0000000dff107221 */ /* 0x000fe20000010000 */
[----:B------:R-:W-:Y:S01]  /*1e50*/  FMUL.FTZ R21, R21, UR12 ;  /* 0x0000000c15157c20 */ /* 0x000fe20008410000 */
[----:B------:R-:W-:Y:S01]  /*1e60*/  FADD.FTZ R14, R14, R17 ;  /* 0x000000110e0e7221 */ /* 0x000fe20000010000 */
[----:B------:R-:W-:-:S02]  /*1e70*/  HADD2.F32 R22, -RZ, R36.H0_H0 ;  /* 0x20000024ff167230 */ /* 0x000fc40000004100 */
[C---:B------:R-:W-:Y:S01]  /*1e80*/  FADD.FTZ R16, R19.reuse, R16 ;  /* 0x0000001013107221 */ /* 0x040fe20000010000 */
[----:B------:R-:W-:Y:S01]  /*1e90*/  FFMA.FTZ R13, R19, R21, R20 ;  /* 0x00000015130d7223 */ /* 0x000fe20000010014 */
[----:B------:R-:W-:Y:S01]  /*1ea0*/  FMUL.FTZ R19, R52, R19 ;  /* 0x0000001334137220 */ /* 0x000fe20000410000 */
[--C-:B------:R-:W-:Y:S02]  /*1eb0*/  HADD2.F32 R17, -RZ, R35.reuse.H0_H0 ;  /* 0x20000023ff117230 */ /* 0x100fe40000004100 */
[----:B------:R-:W-:Y:S01]  /*1ec0*/  FADD.FTZ R22, R22, -UR9 ;  /* 0x8000000916167e21 */ /* 0x000fe20008010000 */
[----:B------:R-:W-:Y:S02]  /*1ed0*/  HADD2.F32 R20, -RZ, R35.H1_H1 ;  /* 0x30000023ff147230 */ /* 0x000fe40000004100 */
[----:B------:R-:W-:Y:S01]  /*1ee0*/  FFMA.FTZ R18, R21, R19, R18 ;  /* 0x0000001315127223 */ /* 0x000fe20000010012 */
[----:B------:R-:W-:Y:S01]  /*1ef0*/  FADD.FTZ R14, R19, R14 ;  /* 0x0000000e130e7221 */ /* 0x000fe20000010000 */
[----:B------:R-:W-:-:S02]  /*1f00*/  HADD2.F32 R19, -RZ, R36.H1_H1 ;  /* 0x30000024ff137230 */ /* 0x000fc40000004100 */
[----:B------:R-:W-:Y:S01]  /*1f10*/  FMUL.FTZ R21, R22, UR12 ;  /* 0x0000000c16157c20 */ /* 0x000fe20008410000 */
[----:B------:R-:W-:Y:S01]  /*1f20*/  FADD.FTZ R15, R15, R17 ;  /* 0x000000110f0f7221 */ /* 0x000fe20000010000 */
[----:B------:R-:W-:Y:S01]  /*1f30*/  FADD.FTZ R16, R16, R20 ;  /* 0x0000001410107221 */ /* 0x000fe20000010000 */
[----:B------:R-:W-:Y:S01]  /*1f40*/  FADD.FTZ R19, R19, -UR9 ;  /* 0x8000000913137e21 */ /* 0x000fe20008010000 */
[----:B------:R-:W-:Y:S01]  /*1f50*/  FFMA.FTZ R12, R17, R21, R12 ;  /* 0x00000015110c7223 */ /* 0x000fe2000001000c */
[----:B------:R-:W-:Y:S02]  /*1f60*/  FMUL.FTZ R17, R53, R17 ;  /* 0x0000001135117220 */ /* 0x000fe40000410000 */
[----:B------:R-:W-:Y:S02]  /*1f70*/  FMUL.FTZ R19, R19, UR12 ;  /* 0x0000000c13137c20 */ /* 0x000fe40008410000 */
[----:B------:R-:W-:Y:S01]  /*1f80*/  FFMA.FTZ R18, R21, R17, R18 ;  /* 0x0000001115127223 */ /* 0x000fe20000010012 */
[----:B------:R-:W-:-:S02]  /*1f90*/  HADD2.F32 R21, -RZ, R34.H0_H0 ;  /* 0x20000022ff157230 */ /* 0x000fc40000004100 */
[----:B------:R-:W-:Y:S01]  /*1fa0*/  FFMA.FTZ R13, R20, R19, R13 ;  /* 0x00000013140d7223 */ /* 0x000fe2000001000d */
[----:B------:R-:W-:Y:S01]  /*1fb0*/  FMUL.FTZ R20, R52, R20 ;  /* 0x0000001434147220 */ /* 0x000fe20000410000 */
[----:B------:R-:W-:Y:S01]  /*1fc0*/  FADD.FTZ R17, R14, R17 ;  /* 0x000000110e117221 */ /* 0x000fe20000010000 */
[----:B------:R-:W-:Y:S02]  /*1fd0*/  FADD.FTZ R22, R21, -UR9 ;  /* 0x8000000915167e21 */ /* 0x000fe40008010000 */
[----:B------:R-:W-:Y:S01]  /*1fe0*/  FFMA.FTZ R18, R19, R20, R18 ;  /* 0x0000001413127223 */ /* 0x000fe20000010012 */
[----:B------:R-:W-:Y:S02]  /*1ff0*/  HADD2.F32 R19, -RZ, R34.H1_H1 ;  /* 0x30000022ff137230 */ /* 0x000fe40000004100 */
[----:B------:R-:W-:Y:S01]  /*2000*/  FADD.FTZ R14, R20, R17 ;  /* 0x00000011140e7221 */ /* 0x000fe20000010000 */
[--C-:B------:R-:W-:Y:S02]  /*2010*/  HADD2.F32 R21, -RZ, R33.reuse.H0_H0 ;  /* 0x20000021ff157230 */ /* 0x100fe40000004100 */
[----:B------:R-:W-:Y:S01]  /*2020*/  FMUL.FTZ R23, R22, UR12 ;  /* 0x0000000c16177c20 */ /* 0x000fe20008410000 */
[----:B------:R-:W-:-:S02]  /*2030*/  HADD2.F32 R20, -RZ, R33.H1_H1 ;  /* 0x30000021ff147230 */ /* 0x000fc40000004100 */
[----:B------:R-:W-:Y:S01]  /*2040*/  FADD.FTZ R19, R19, -UR9 ;  /* 0x8000000913137e21 */ /* 0x000fe20008010000 */
[----:B------:R-:W-:Y:S01]  /*2050*/  FMUL.FTZ R17, R53, R21 ;  /* 0x0000001535117220 */ /* 0x000fe20000410000 */
[----:B------:R-:W-:Y:S02]  /*2060*/  FADD.FTZ R15, R15, R21 ;  /* 0x000000150f0f7221 */ /* 0x000fe40000010000 */
[----:B------:R-:W-:Y:S01]  /*2070*/  FMUL.FTZ R19, R19, UR12 ;  /* 0x0000000c13137c20 */ /* 0x000fe20008410000 */
[----:B------:R-:W-:Y:S01]  /*2080*/  FADD.FTZ R16, R16, R20 ;  /* 0x0000001410107221 */ /* 0x000fe20000010000 */
[----:B------:R-:W-:Y:S01]  /*2090*/  FFMA.FTZ R18, R23, R17, R18 ;  /* 0x0000001117127223 */ /* 0x000fe20000010012 */
[----:B------:R-:W-:Y:S01]  /*20a0*/  FFMA.FTZ R12, R21, R23, R12 ;  /* 0x00000017150c7223 */ /* 0x000fe2000001000c */
[----:B------:R-:W-:Y:S01]  /*20b0*/  FFMA.FTZ R13, R20, R19, R13 ;  /* 0x00000013140d7223 */ /* 0x000fe2000001000d */
[----:B------:R-:W-:Y:S01]  /*20c0*/  FMUL.FTZ R20, R52, R20 ;  /* 0x0000001434147220 */ /* 0x000fe20000410000 */
[----:B------:R-:W-:-:S02]  /*20d0*/  HADD2.F32 R21, -RZ, R32.H0_H0 ;  /* 0x20000020ff157230 */ /* 0x000fc40000004100 */
[----:B------:R-:W-:Y:S01]  /*20e0*/  FADD.FTZ R17, R14, R17 ;  /* 0x000000110e117221 */ /* 0x000fe20000010000 */
[----:B------:R-:W-:Y:S01]  /*20f0*/  FFMA.FTZ R18, R19, R20, R18 ;  /* 0x0000001413127223 */ /* 0x000fe20000010012 */
[----:B------:R-:W-:Y:S02]  /*2100*/  HADD2.F32 R19, -RZ, R32.H1_H1 ;  /* 0x30000020ff137230 */ /* 0x000fe40000004100 */
[----:B------:R-:W-:Y:S01]  /*2110*/  FADD.FTZ R22, R21, -UR9 ;  /* 0x8000000915167e21 */ /* 0x000fe20008010000 */
[--C-:B------:R-:W-:Y:S02]  /*2120*/  HADD2.F32 R21, -RZ, R31.reuse.H0_H0 ;  /* 0x2000001fff157230 */ /* 0x100fe40000004100 */
[----:B------:R-:W-:Y:S01]  /*2130*/  FADD.FTZ R14, R20, R17 ;  /* 0x00000011140e7221 */ /* 0x000fe20000010000 */
[----:B------:R-:W-:Y:S02]  /*2140*/  HADD2.F32 R20, -RZ, R31.H1_H1 ;  /* 0x3000001fff147230 */ /* 0x000fe40000004100 */
[----:B------:R-:W-:Y:S01]  /*2150*/  FADD.FTZ R19, R19, -UR9 ;  /* 0x8000000913137e21 */ /* 0x000fe20008010000 */
[----:B------:R-:W-:Y:S01]  /*2160*/  FMUL.FTZ R23, R22, UR12 ;  /* 0x0000000c16177c20 */ /* 0x000fe20008410000 */
[----:B------:R-:W-:Y:S01]  /*2170*/  FMUL.FTZ R17, R53, R21 ;  /* 0x0000001535117220 */ /* 0x000fe20000410000 */
[----:B------:R-:W-:Y:S01]  /*2180*/  FADD.FTZ R15, R15, R21 ;  /* 0x000000150f0f7221 */ /* 0x000fe20000010000 */
        /* <DEDUP_REMOVED lines=142> */
[----:B------:R-:W-:Y:S01]  /*2a70*/  FADD.FTZ R15, R15, R21 ;  /* 0x000000150f0f7221 */ /* 0x000fe20000010000 */
[----:B------:R-:W-:Y:S01]  /*2a80*/  FMUL.FTZ R17, R53, R21 ;  /* 0x0000001535117220 */ /* 0x000fe20000410000 */
[----:B------:R-:W-:Y:S01]  /*2a90*/  FMUL.FTZ R19, R19, UR12 ;  /* 0x0000000c13137c20 */ /* 0x000fe20008410000 */
[----:B------:R-:W-:Y:S01]  /*2aa0*/  FFMA.FTZ R12, R21, R23, R12 ;  /* 0x00000017150c7223 */ /* 0x000fe2000001000c */
[----:B------:R-:W-:-:S02]  /*2ab0*/  HADD2.F32 R21, -RZ, R47.H0_H0 ;  /* 0x2000002fff157230 */ /* 0x000fc40000004100 */
[----:B------:R-:W-:Y:S01]  /*2ac0*/  FADD.FTZ R16, R16, R20 ;  /* 0x0000001410107221 */ /* 0x000fe20000010000 */
[----:B------:R-:W-:Y:S01]  /*2ad0*/  FFMA.FTZ R13, R20, R19, R13 ;  /* 0x00000013140d7223 */ /* 0x000fe2000001000d */
[----:B------:R-:W-:Y:S01]  /*2ae0*/  FFMA.FTZ R18, R23, R17, R18 ;  /* 0x0000001117127223 */ /* 0x000fe20000010012 */
[----:B------:R-:W-:Y:S01]  /*2af0*/  FMUL.FTZ R20, R52, R20 ;  /* 0x0000001434147220 */ /* 0x000fe20000410000 */
[----:B------:R-:W-:Y:S01]  /*2b00*/  FADD.FTZ R17, R14, R17 ;  /* 0x000000110e117221 */ /* 0x000fe20000010000 */
[----:B------:R-:W-:Y:S01]  /*2b10*/  FADD.FTZ R14, R21, -UR9 ;  /* 0x80000009150e7e21 */ /* 0x000fe20008010000 */
[--C-:B------:R-:W-:Y:S02]  /*2b20*/  HADD2.F32 R21, -RZ, R46.reuse.H0_H0 ;  /* 0x2000002eff157230 */ /* 0x100fe40000004100 */
[----:B------:R-:W-:Y:S01]  /*2b30*/  FFMA.FTZ R18, R19, R20, R18 ;  /* 0x0000001413127223 */ /* 0x000fe20000010012 */
[----:B------:R-:W-:Y:S02]  /*2b40*/  HADD2.F32 R19, -RZ, R47.H1_H1 ;  /* 0x3000002fff137230 */ /* 0x000fe40000004100 */
[----:B------:R-:W-:Y:S01]  /*2b50*/  FADD.FTZ R17, R20, R17 ;  /* 0x0000001114117221 */ /* 0x000fe20000010000 */
[----:B------:R-:W-:Y:S01]  /*2b60*/  FMUL.FTZ R23, R14, UR12 ;  /* 0x0000000c0e177c20 */ /* 0x000fe20008410000 */
[----:B------:R-:W-:Y:S01]  /*2b70*/  FMUL.FTZ R22, R53, R21 ;  /* 0x0000001535167220 */ /* 0x000fe20000410000 */
[----:B------:R-:W-:-:S02]  /*2b80*/  HADD2.F32 R20, -RZ, R46.H1_H1 ;  /* 0x3000002eff147230 */ /* 0x000fc40000004100 */
[----:B------:R-:W-:Y:S01]  /*2b90*/  FADD.FTZ R19, R19, -UR9 ;  /* 0x8000000913137e21 */ /* 0x000fe20008010000 */
[----:B------:R-:W-:Y:S01]  /*2ba0*/  FADD.FTZ R14, R15, R21 ;  /* 0x000000150f0e7221 */ /* 0x000fe20000010000 */
[----:B------:R-:W-:Y:S01]  /*2bb0*/  FFMA.FTZ R18, R23, R22, R18 ;  /* 0x0000001617127223 */ /* 0x000fe20000010012 */
[----:B------:R-:W-:Y:S01]  /*2bc0*/  FFMA.FTZ R12, R21, R23, R12 ;  /* 0x00000017150c7223 */ /* 0x000fe2000001000c */
[----:B------:R-:W-:Y:S01]  /*2bd0*/  FADD.FTZ R22, R17, R22 ;  /* 0x0000001611167221 */ /* 0x000fe20000010000 */
[----:B------:R-:W-:Y:S01]  /*2be0*/  FMUL.FTZ R19, R19, UR12 ;  /* 0x0000000c13137c20 */ /* 0x000fe20008410000 */
[----:B------:R-:W-:Y:S01]  /*2bf0*/  FMUL.FTZ R17, R52, R20 ;  /* 0x0000001434117220 */ /* 0x000fe20000410000 */
[--C-:B------:R-:W-:Y:S02]  /*2c00*/  HADD2.F32 R21, -RZ, R45.reuse.H0_H0 ;  /* 0x2000002dff157230 */ /* 0x100fe40000004100 */
[----:B------:R-:W-:Y:S01]  /*2c10*/  FADD.FTZ R16, R16, R20 ;  /* 0x0000001410107221 */ /* 0x000fe20000010000 */
[----:B------:R-:W-:Y:S01]  /*2c20*/  FFMA.FTZ R13, R20, R19, R13 ;  /* 0x00000013140d7223 */ /* 0x000fe2000001000d */
[----:B------:R-:W-:Y:S01]  /*2c30*/  FADD.FTZ R15, R17, R22 ;  /* 0x00000016110f7221 */ /* 0x000fe20000010000 */
[----:B------:R-:W-:Y:S01]  /*2c40*/  FFMA.FTZ R18, R19, R17, R18 ;  /* 0x0000001113127223 */ /* 0x000fe20000010012 */
[----:B------:R-:W-:Y:S01]  /*2c50*/  FADD.FTZ R21, R21, -UR9 ;  /* 0x8000000915157e21 */ /* 0x000fe20008010000 */
[----:B------:R-:W-:-:S02]  /*2c60*/  HADD2.F32 R17, -RZ, R45.H1_H1 ;  /* 0x3000002dff117230 */ /* 0x000fc40000004100 */
[--C-:B------:R-:W-:Y:S02]  /*2c70*/  HADD2.F32 R19, -RZ, R51.reuse.H0_H0 ;  /* 0x20000033ff137230 */ /* 0x100fe40000004100 */
[----:B------:R-:W-:Y:S01]  /*2c80*/  FMUL.FTZ R21, R21, UR12 ;  /* 0x0000000c15157c20 */ /* 0x000fe20008410000 */
[----:B------:R-:W-:Y:S01]  /*2c90*/  FADD.FTZ R20, R17, -UR9 ;  /* 0x8000000911147e21 */ /* 0x000fe20008010000 */
[----:B------:R-:W-:Y:S02]  /*2ca0*/  HADD2.F32 R17, -RZ, R51.H1_H1 ;  /* 0x30000033ff117230 */ /* 0x000fe40000004100 */
[----:B------:R-:W-:Y:S01]  /*2cb0*/  FMUL.FTZ R22, R53, R19 ;  /* 0x0000001335167220 */ /* 0x000fe20000410000 */
[----:B------:R-:W-:Y:S01]  /*2cc0*/  FFMA.FTZ R12, R19, R21, R12 ;  /* 0x00000015130c7223 */ /* 0x000fe2000001000c */
[----:B------:R-:W-:Y:S01]  /*2cd0*/  FMUL.FTZ R20, R20, UR12 ;  /* 0x0000000c14147c20 */ /* 0x000fe20008410000 */
[----:B------:R-:W-:Y:S01]  /*2ce0*/  FADD.FTZ R14, R14, R19 ;  /* 0x000000130e0e7221 */ /* 0x000fe20000010000 */
[----:B------:R-:W-:Y:S01]  /*2cf0*/  FFMA.FTZ R21, R21, R22, R18 ;  /* 0x0000001615157223 */ /* 0x000fe20000010012 */
[----:B------:R-:W-:-:S02]  /*2d00*/  HADD2.F32 R18, -RZ, R50.H0_H0 ;  /* 0x20000032ff127230 */ /* 0x000fc40000004100 */
[----:B------:R-:W-:Y:S01]  /*2d10*/  FADD.FTZ R16, R16, R17 ;  /* 0x0000001110107221 */ /* 0x000fe20000010000 */
[----:B------:R-:W-:Y:S01]  /*2d20*/  FFMA.FTZ R13, R17, R20, R13 ;  /* 0x00000014110d7223 */ /* 0x000fe2000001000d */
[----:B------:R-:W-:Y:S01]  /*2d30*/  FADD.FTZ R22, R15, R22 ;  /* 0x000000160f167221 */ /* 0x000fe20000010000 */
[----:B------:R-:W-:Y:S01]  /*2d40*/  FMUL.FTZ R17, R52, R17 ;  /* 0x0000001134117220 */ /* 0x000fe20000410000 */
[----:B------:R-:W-:Y:S02]  /*2d50*/  HADD2.F32 R15, -RZ, R49.H0_H0 ;  /* 0x20000031ff0f7230 */ /* 0x000fe40000004100 */
[----:B------:R-:W-:Y:S01]  /*2d60*/  FADD.FTZ R18, R18, -UR9 ;  /* 0x8000000912127e21 */ /* 0x000fe20008010000 */
[----:B------:R-:W-:Y:S01]  /*2d70*/  FFMA.FTZ R20, R20, R17, R21 ;  /* 0x0000001114147223 */ /* 0x000fe20000010015 */
[----:B------:R-:W-:Y:S01]  /*2d80*/  FADD.FTZ R22, R17, R22 ;  /* 0x0000001611167221 */ /* 0x000fe20000010000 */
[----:B------:R-:W-:Y:S01]  /*2d90*/  FMUL.FTZ R21, R53, R15 ;  /* 0x0000000f35157220 */ /* 0x000fe20000410000 */
[----:B------:R-:W-:Y:S01]  /*2da0*/  FMUL.FTZ R19, R18, UR12 ;  /* 0x0000000c12137c20 */ /* 0x000fe20008410000 */
[----:B------:R-:W-:-:S02]  /*2db0*/  HADD2.F32 R17, -RZ, R50.H1_H1 ;  /* 0x30000032ff117230 */ /* 0x000fc40000004100 */
[----:B------:R-:W-:Y:S01]  /*2dc0*/  FADD.FTZ R14, R14, R15 ;  /* 0x0000000f0e0e7221 */ /* 0x000fe20000010000 */
[----:B------:R-:W-:Y:S01]  /*2dd0*/  FADD.FTZ R23, R22, R21 ;  /* 0x0000001516177221 */ /* 0x000fe20000010000 */
[----:B------:R-:W-:Y:S01]  /*2de0*/  FFMA.FTZ R24, R19, R21, R20 ;  /* 0x0000001513187223 */ /* 0x000fe20000010014 */
[----:B------:R-:W-:Y:S02]  /*2df0*/  HADD2.F32 R20, -RZ, R49.H1_H1 ;  /* 0x30000031ff147230 */ /* 0x000fe40000004100 */
[----:B------:R-:W-:Y:S01]  /*2e00*/  FADD.FTZ R17, R17, -UR9 ;  /* 0x8000000911117e21 */ /* 0x000fe20008010000 */
[----:B------:R-:W-:-:S03]  /*2e10*/  FFMA.FTZ R12, R15, R19, R12 ;  /* 0x000000130f0c7223 */ /* 0x000fc6000001000c */
[----:B------:R-:W-:Y:S01]  /*2e20*/  FMUL.FTZ R21, R17, UR12 ;  /* 0x0000000c11157c20 */ /* 0x000fe20008410000 */
[----:B------:R-:W-:Y:S01]  /*2e30*/  FMUL.FTZ R22, R52, R20 ;  /* 0x0000001434167220 */ /* 0x000fe20000410000 */
[----:B------:R-:W-:Y:S02]  /*2e40*/  FADD.FTZ R15, R16, R20 ;  /* 0x00000014100f7221 */ /* 0x000fe40000010000 */
[----:B------:R-:W-:Y:S01]  /*2e50*/  FFMA.FTZ R13, R20, R21, R13 ;  /* 0x00000015140d7223 */ /* 0x000fe2000001000d */
[----:B------:R-:W-:Y:S01]  /*2e60*/  FADD.FTZ R18, R22, R23 ;  /* 0x0000001716127221 */ /* 0x000fe20000010000 */
[----:B------:R-:W-:Y:S01]  /*2e70*/  FFMA.FTZ R17, R21, R22, R24 ;  /* 0x0000001615117223 */ /* 0x000fe20000010018 */
[----:B------:R-:W-:Y:S06]  /*2e80*/  BRA `(.L_x_927) ;  /* 0x0000002400007947 */ /* 0x000fec0003800000 */
.L_x_926:
[----:B-----5:R-:W-:Y:S02]  /*2e90*/  HADD2.F32 R12, -RZ, R40.H0_H0 ;  /* 0x20000028ff0c7230 */ /* 0x020fe40000004100 */
[--C-:B------:R-:W-:Y:S02]  /*2ea0*/  HADD2.F32 R15, -RZ, R38.reuse.H0_H0 ;  /* 0x20000026ff0f7230 */ /* 0x100fe40000004100 */
[----:B------:R-:W-:Y:S02]  /*2eb0*/  HADD2.F32 R19, -RZ, R38.H1_H1 ;  /* 0x30000026ff137230 */ /* 0x000fe40000004100 */
[----:B------:R-:W-:Y:S01]  /*2ec0*/  FADD.FTZ R12, R12, -UR9 ;  /* 0x800000090c0c7e21 */ /* 0x000fe20008010000 */
[----:B------:R-:W-:-:S03]  /*2ed0*/  FADD.FTZ R15, R15, -UR9 ;  /* 0x800000090f0f7e21 */ /* 0x000fc60008010000 */
[----:B------:R-:W-:Y:S01]  /*2ee0*/  FMUL.FTZ R13, R12, UR12 ;  /* 0x0000000c0c0d7c20 */ /* 0x000fe20008410000 */
[----:B------:R-:W-:Y:S02]  /*2ef0*/  HADD2.F32 R12, -RZ, R40.H1_H1 ;  /* 0x30000028ff0c7230 */ /* 0x000fe40000004100 */
[----:B------:R-:W-:Y:S01]  /*2f00*/  FMUL.FTZ R21, R15, UR12 ;  /* 0x0000000c0f157c20 */ /* 0x000fe20008410000 */
[----:B------:R-:W-:Y:S01]  /*2f10*/  FADD.FTZ R19, R19, -UR9 ;  /* 0x8000000913137e21 */ /* 0x000fe20008010000 */
[C-C-:B------:R-:W-:Y:S01]  /*2f20*/  FFMA.FTZ R16, R53.reuse, R13, R54.reuse ;  /* 0x0000000d35107223 */ /* 0x140fe20000010036 */
[----:B------:R-:W-:Y:S01]  /*2f30*/  FADD.FTZ R12, R12, -UR9 ;  /* 0x800000090c0c7e21 */ /* 0x000fe20008010000 */
[----:B------:R-:W-:Y:S02]  /*2f40*/  FFMA.FTZ R17, R53, R21, R54 ;  /* 0x0000001535117223 */ /* 0x000fe40000010036 */
[----:B------:R-:W-:Y:S01]  /*2f50*/  FMUL.FTZ R18, R16, -1.4426950216293334961 ;  /* 0xbfb8aa3b10127820 */ /* 0x000fe20000410000 */
[----:B------:R-:W-:Y:S01]  /*2f60*/  FMUL.FTZ R20, R19, UR12 ;  /* 0x0000000c13147c20 */ /* 0x000fe20008410000 */
[----:B------:R-:W-:Y:S01]  /*2f70*/  FMUL.FTZ R12, R12, UR12 ;  /* 0x0000000c0c0c7c20 */ /* 0x000fe20008410000 */
[----:B------:R-:W-:-:S03]  /*2f80*/  FMUL.FTZ R24, R17, -1.4426950216293334961 ;  /* 0xbfb8aa3b11187820 */ /* 0x000fc60000410000 */
[----:B------:R-:W-:Y:S01]  /*2f90*/  FFMA.FTZ R23, R52, R12, R55 ;  /* 0x0000000c34177223 */ /* 0x000fe20000010037 */
[----:B------:R-:W0:Y:S03]  /*2fa0*/  MUFU.EX2 R18, R18 ;  /* 0x0000001200127308 */ /* 0x000e260000000800 */
        /* <DEDUP_REMOVED lines=13> */
[----:B------:R-:W-:Y:S02]  /*3080*/  FMUL.FTZ R15, R24, R15 ;  /* 0x0000000f180f7220 */ /* 0x000fe40000410000 */
[----:B------:R-:W2:Y:S01]  /*3090*/  MUFU.RCP R18, R18 ;  /* 0x0000001200127308 */ /* 0x000ea20000001000 */
[----:B------:R-:W-:Y:S01]  /*30a0*/  FFMA.FTZ R16, R16, R25, 1 ;  /* 0x3f80000010107423 */ /* 0x000fe20000010019 */
[----:B------:R-:W-:-:S03]  /*30b0*/  HADD2.F32 R25, -RZ, R39.H1_H1 ;  /* 0x30000027ff197230 */ /* 0x000fc60000004100 */
[----:B------:R-:W-:Y:S01]  /*30c0*/  FMUL.FTZ R16, R15, R16 ;  /* 0x000000100f107220 */ /* 0x000fe20000410000 */
[----:B0-----:R-:W-:Y:S01]  /*30d0*/  FADD.FTZ R24, -R22, 1 ;  /* 0x3f80000016187421 */ /* 0x001fe20000010100 */
[----:B------:R-:W-:Y:S01]  /*30e0*/  FMUL.FTZ R22, R25, R22 ;  /* 0x0000001619167220 */ /* 0x000fe20000410000 */
[----:B------:R-:W-:Y:S02]  /*30f0*/  HADD2.F32 R15, -RZ, R36.H0_H0 ;  /* 0x20000024ff0f7230 */ /* 0x000fe40000004100 */
[----:B------:R-:W-:Y:S01]  /*3100*/  FADD.FTZ R57, RZ, R16 ;  /* 0x00000010ff397221 */ /* 0x000fe20000010000 */
[----:B------:R-:W-:Y:S01]  /*3110*/  FFMA.FTZ R23, R23, R24, 1 ;  /* 0x3f80000017177423 */ /* 0x000fe20000010018 */
[----:B-1----:R-:W-:-:S03]  /*3120*/  FADD.FTZ R24, R19, 1 ;  /* 0x3f80000013187421 */ /* 0x002fc60000010000 */
[----:B------:R-:W-:-:S03]  /*3130*/  FMUL.FTZ R23, R22, R23 ;  /* 0x0000001716177220 */ /* 0x000fc60000410000 */
[----:B------:R-:W0:Y:S01]  /*3140*/  MUFU.RCP R24, R24 ;  /* 0x0000001800187308 */ /* 0x000e220000001000 */
[----:B--2---:R-:W-:-:S04]  /*3150*/  FADD.FTZ R19, -R18, 1 ;  /* 0x3f80000012137421 */ /* 0x004fc80000010100 */
[----:B------:R-:W-:Y:S01]  /*3160*/  FFMA.FTZ R17, R17, R19, 1 ;  /* 0x3f80000011117423 */ /* 0x000fe20000010013 */
[----:B------:R-:W-:-:S05]  /*3170*/  HADD2.F32 R19, -RZ, R37.H0_H0 ;  /* 0x20000025ff137230 */ /* 0x000fca0000004100 */
[----:B------:R-:W-:Y:S01]  /*3180*/  FMUL.FTZ R18, R19, R18 ;  /* 0x0000001213127220 */ /* 0x000fe20000410000 */
[----:B------:R-:W-:-:S03]  /*3190*/  HADD2.F32 R19, -RZ, R37.H1_H1 ;  /* 0x30000025ff137230 */ /* 0x000fc60000004100 */
[----:B------:R-:W-:Y:S01]  /*31a0*/  FMUL.FTZ R18, R18, R17 ;  /* 0x0000001112127220 */ /* 0x000fe20000410000 */
[----:B0-----:R-:W-:Y:S01]  /*31b0*/  FADD.FTZ R25, -R24, 1 ;  /* 0x3f80000018197421 */ /* 0x001fe20000010100 */
[----:B------:R-:W-:Y:S01]  /*31c0*/  FMUL.FTZ R19, R19, R24 ;  /* 0x0000001813137220 */ /* 0x000fe20000410000 */
[----:B------:R-:W-:Y:S01]  /*31d0*/  FFMA.FTZ R24, R13, R16, RZ ;  /* 0x000000100d187223 */ /* 0x000fe200000100ff */
[----:B------:R-:W-:Y:S01]  /*31e0*/  FADD.FTZ R57, R57, R18 ;  /* 0x0000001239397221 */ /* 0x000fe20000010000 */
[----:B------:R-:W-:Y:S01]  /*31f0*/  FFMA.FTZ R14, R14, R25, 1 ;  /* 0x3f8000000e0e7423 */ /* 0x000fe20000010019 */
[----:B------:R-:W-:-:S03]  /*3200*/  FADD.FTZ R25, R15, -UR9 ;  /* 0x800000090f197e21 */ /* 0x000fc60008010000 */
[----:B------:R-:W-:Y:S01]  /*3210*/  FMUL.FTZ R17, R19, R14 ;  /* 0x0000000e13117220 */ /* 0x000fe20000410000 */
[----:B------:R-:W-:Y:S01]  /*3220*/  FMUL.FTZ R14, R53, R16 ;  /* 0x00000010350e7220 */ /* 0x000fe20000410000 */
[----:B------:R-:W-:Y:S01]  /*3230*/  FMUL.FTZ R19, R52, R23 ;  /* 0x0000001734137220 */ /* 0x000fe20000410000 */
[----:B------:R-:W-:Y:S01]  /*3240*/  FMUL.FTZ R25, R25, UR12 ;  /* 0x0000000c19197c20 */ /* 0x000fe20008410000 */
[----:B------:R-:W-:Y:S01]  /*3250*/  FFMA.FTZ R16, R21, R18, R24 ;  /* 0x0000001215107223 */ /* 0x000fe20000010018 */
[----:B------:R-:W-:Y:S01]  /*3260*/  FFMA.FTZ R15, R13, R14, RZ ;  /* 0x0000000e0d0f7223 */ /* 0x000fe200000100ff */
[----:B------:R-:W-:Y:S01]  /*3270*/  FADD.FTZ R14, RZ, R14 ;  /* 0x0000000eff0e7221 */ /* 0x000fe20000010000 */
[----:B------:R-:W-:Y:S01]  /*3280*/  FMUL.FTZ R18, R53, R18 ;  /* 0x0000001235127220 */ /* 0x000fe20000410000 */
[----:B------:R-:W-:Y:S02]  /*3290*/  HADD2.F32 R24, -RZ, R35.H0_H0 ;  /* 0x20000023ff187230 */ /* 0x000fe40000004100 */
[----:B------:R-:W-:Y:S01]  /*32a0*/  FFMA.FTZ R22, R12, R19, R15 ;  /* 0x000000130c167223 */ /* 0x000fe2000001000f */
[----:B------:R-:W-:Y:S01]  /*32b0*/  FADD.FTZ R19, R19, R14 ;  /* 0x0000000e13137221 */ /* 0x000fe20000010000 */
[----:B------:R-:W-:-:S02]  /*32c0*/  FFMA.FTZ R14, R53, R25, R54 ;  /* 0x00000019350e7223 */ /* 0x000fc40000010036 */
[----:B------:R-:W-:Y:S01]  /*32d0*/  FFMA.FTZ R22, R21, R18, R22 ;  /* 0x0000001215167223 */ /* 0x000fe20000010016 */
[----:B------:R-:W-:Y:S01]  /*32e0*/  FADD.FTZ R19, R19, R18 ;  /* 0x0000001213137221 */ /* 0x000fe20000010000 */
[----:B------:R-:W-:Y:S01]  /*32f0*/  FMUL.FTZ R15, R14, -1.4426950216293334961 ;  /* 0xbfb8aa3b0e0f7820 */ /* 0x000fe20000410000 */
[----:B------:R-:W-:Y:S01]  /*3300*/  FFMA.FTZ R18, R12, R23, RZ ;  /* 0x000000170c127223 */ /* 0x000fe200000100ff */
[----:B------:R-:W-:-:S03]  /*3310*/  FADD.FTZ R12, RZ, R23 ;  /* 0x00000017ff0c7221 */ /* 0x000fc60000010000 */
[-C--:B------:R-:W-:Y:S01]  /*3320*/  FFMA.FTZ R18, R20, R17.reuse, R18 ;  /* 0x0000001114127223 */ /* 0x080fe20000010012 */
[----:B------:R-:W0:Y:S01]  /*3330*/  MUFU.EX2 R15, R15 ;  /* 0x0000000f000f7308 */ /* 0x000e220000000800 */
[----:B------:R-:W-:Y:S01]  /*3340*/  FADD.FTZ R23, R12, R17 ;  /* 0x000000110c177221 */ /* 0x000fe20000010000 */
[----:B------:R-:W-:Y:S01]  /*3350*/  FMUL.FTZ R17, R52, R17 ;  /* 0x0000001134117220 */ /* 0x000fe20000410000 */
[----:B------:R-:W-:-:S03]  /*3360*/  HADD2.F32 R12, -RZ, R35.H1_H1 ;  /* 0x30000023ff0c7230 */ /* 0x000fc60000004100 */
[----:B------:R-:W-:Y:S01]  /*3370*/  FFMA.FTZ R20, R20, R17, R22 ;  /* 0x0000001114147223 */ /* 0x000fe20000010016 */
[----:B------:R-:W-:Y:S01]  /*3380*/  FADD.FTZ R19, R17, R19 ;  /* 0x0000001311137221 */ /* 0x000fe20000010000 */
[----:B0-----:R-:W-:-:S06]  /*3390*/  FADD.FTZ R15, R15, 1 ;  /* 0x3f8000000f0f7421 */ /* 0x001fcc0000010000 */
[----:B------:R-:W0:Y:S02]  /*33a0*/  MUFU.RCP R15, R15 ;  /* 0x0000000f000f7308 */ /* 0x000e240000001000 */
[----:B0-----:R-:W-:Y:S01]  /*33b0*/  FMUL.FTZ R13, R24, R15 ;  /* 0x0000000f180d7220 */ /* 0x001fe20000410000 */
[----:B------:R-:W-:Y:S01]  /*33c0*/  FADD.FTZ R21, -R15, 1 ;  /* 0x3f8000000f157421 */ /* 0x000fe20000010100 */
[----:B------:R-:W-:-:S03]  /*33d0*/  HADD2.F32 R15, -RZ, R36.H1_H1 ;  /* 0x30000024ff0f7230 */ /* 0x000fc60000004100 */
        /* <DEDUP_REMOVED lines=10> */
[----:B------:R-:W-:-:S04]  /*3480*/  FADD.FTZ R19, R19, R14 ;  /* 0x0000000e13137221 */ /* 0x000fc80000010000 */
[----:B------:R-:W0:Y:S02]  /*3490*/  MUFU.EX2 R24, R24 ;  /* 0x0000001800187308 */ /* 0x000e240000000800 */
[----:B0-----:R-:W-:-:S06]  /*34a0*/  FADD.FTZ R15, R24, 1 ;  /* 0x3f800000180f7421 */ /* 0x001fcc0000010000 */
[----:B------:R-:W0:Y:S02]  /*34b0*/  MUFU.RCP R15, R15 ;  /* 0x0000000f000f7308 */ /* 0x000e240000001000 */
[----:B0-----:R-:W-:Y:S01]  /*34c0*/  FMUL.FTZ R12, R12, R15 ;  /* 0x0000000f0c0c7220 */ /* 0x001fe20000410000 */
[----:B------:R-:W-:Y:S01]  /*34d0*/  FADD.FTZ R22, -R15, 1 ;  /* 0x3f8000000f167421 */ /* 0x000fe20000010100 */
[----:B------:R-:W-:-:S03]  /*34e0*/  HADD2.F32 R15, -RZ, R34.H0_H0 ;  /* 0x20000022ff0f7230 */ /* 0x000fc60000004100 */
[----:B------:R-:W-:Y:S01]  /*34f0*/  FFMA.FTZ R13, R13, R22, 1 ;  /* 0x3f8000000d0d7423 */ /* 0x000fe20000010016 */
[----:B------:R-:W-:Y:S02]  /*3500*/  HADD2.F32 R22, -RZ, R33.H0_H0 ;  /* 0x20000021ff167230 */ /* 0x000fe40000004100 */
[----:B------:R-:W-:Y:S01]  /*3510*/  FADD.FTZ R15, R15, -UR9 ;  /* 0x800000090f0f7e21 */ /* 0x000fe20008010000 */
[----:B------:R-:W-:-:S03]  /*3520*/  FMUL.FTZ R12, R12, R13 ;  /* 0x0000000d0c0c7220 */ /* 0x000fc60000410000 */
[----:B------:R-:W-:Y:S01]  /*3530*/  FMUL.FTZ R15, R15, UR12 ;  /* 0x0000000c0f0f7c20 */ /* 0x000fe20008410000 */
[----:B------:R-:W-:Y:S01]  /*3540*/  FADD.FTZ R23, R23, R12 ;  /* 0x0000000c17177221 */ /* 0x000fe20000010000 */
[-C--:B------:R-:W-:Y:S02]  /*3550*/  FFMA.FTZ R18, R21, R12.reuse, R18 ;  /* 0x0000000c15127223 */ /* 0x080fe40000010012 */
        /* <DEDUP_REMOVED lines=20> */
[----:B------:R-:W-:-:S03]  /*36a0*/  FADD.FTZ R19, R19, R22 ;  /* 0x0000001613137221 */ /* 0x000fc60000010000 */
        /* <DEDUP_REMOVED lines=9> */
[----:B------:R-:W-:Y:S01]  /*3740*/  FFMA.FTZ R20, R15, R22, R21 ;  /* 0x000000160f147223 */ /* 0x000fe20000010015 */
[----:B------:R-:W-:Y:S01]  /*3750*/  FADD.FTZ R13, R13, -UR9 ;  /* 0x800000090d0d7e21 */ /* 0x000fe20008010000 */
[----:B------:R-:W-:Y:S02]  /*3760*/  HADD2.F32 R15, -RZ, R31.H0_H0 ;  /* 0x2000001fff0f7230 */ /* 0x000fe40000004100 */
        /* <DEDUP_REMOVED lines=33> */
[----:B------:R-:W-:Y:S02]  /*3980*/  FMUL.FTZ R20, R20, R15 ;  /* 0x0000000f14147220 */ /* 0x000fe40000410000 */
[----:B------:R-:W-:Y:S01]  /*3990*/  FMUL.FTZ R15, R22, UR12 ;  /* 0x0000000c160f7c20 */ /* 0x000fe20008410000 */
[----:B------:R-:W-:-:S04]  /*39a0*/  FFMA.FTZ R13, R13, R24, 1 ;  /* 0x3f8000000d0d7423 */ /* 0x000fc80000010018 */
        /* <DEDUP_REMOVED lines=8> */
[----:B------:R-:W-:Y:S01]  /*3a30*/  FADD.FTZ R19, R20, R19 ;  /* 0x0000001314137221 */ /* 0x000fe20000010000 */
[----:B0-----:R-:W-:Y:S01]  /*3a40*/  FADD.FTZ R14, R22, 1 ;  /* 0x3f800000160e7421 */ /* 0x001fe20000010000 */
[----:B------:R-:W-:-:S05]  /*3a50*/  HADD2.F32 R22, -RZ, R29.H1_H1 ;  /* 0x3000001dff167230 */ /* 0x000fca0000004100 */
        /* <DEDUP_REMOVED lines=22> */
[----:B------:R-:W-:-:S05]  /*3bc0*/  HADD2.F32 R12, -RZ, R28.H0_H0 ;  /* 0x2000001cff0c7230 */ /* 0x000fca0000004100 */
[----:B------:R-:W-:Y:S01]  /*3bd0*/  FADD.FTZ R24, R12, -UR9 ;  /* 0x800000090c187e21 */ /* 0x000fe20008010000 */
[----:B------:R-:W-:-:S03]  /*3be0*/  FMUL.FTZ R12, R22, R25 ;  /* 0x00000019160c7220 */ /* 0x000fc60000410000 */
[----:B------:R-:W-:Y:S01]  /*3bf0*/  FMUL.FTZ R25, R24, UR12 ;  /* 0x0000000c18197c20 */ /* 0x000fe20008410000 */
[----:B------:R-:W-:Y:S01]  /*3c00*/  FADD.FTZ R23, R23, R12 ;  /* 0x0000000c17177221 */ /* 0x000fe20000010000 */
[-C--:B------:R-:W-:Y:S01]  /*3c10*/  FFMA.FTZ R18, R17, R12.reuse, R18 ;  /* 0x0000000c11127223 */ /* 0x080fe20000010012 */
[----:B------:R-:W-:Y:S01]  /*3c20*/  FMUL.FTZ R12, R52, R12 ;  /* 0x0000000c340c7220 */ /* 0x000fe20000410000 */
[----:B------:R-:W-:-:S03]  /*3c30*/  FFMA.FTZ R13, R53, R25, R54 ;  /* 0x00000019350d7223 */ /* 0x000fc60000010036 */
[----:B------:R-:W-:Y:S01]  /*3c40*/  FFMA.FTZ R17, R17, R12, R15 ;  /* 0x0000000c11117223 */ /* 0x000fe2000001000f */
[----:B------:R-:W-:Y:S01]  /*3c50*/  FMUL.FTZ R24, R13, -1.4426950216293334961 ;  /* 0xbfb8aa3b0d187820 */ /* 0x000fe20000410000 */
[----:B------:R-:W-:Y:S02]  /*3c60*/  HADD2.F32 R15, -RZ, R27.H1_H1 ;  /* 0x3000001bff0f7230 */ /* 0x000fe40000004100 */
[----:B------:R-:W-:-:S03]  /*3c70*/  FADD.FTZ R19, R12, R19 ;  /* 0x000000130c137221 */ /* 0x000fc60000010000 */
        /* <DEDUP_REMOVED lines=30> */
[----:B------:R-:W-:Y:S01]  /*3e60*/  FMUL.FTZ R14, R52, R14 ;  /* 0x0000000e340e7220 */ /* 0x000fe20000410000 */
[----:B------:R-:W-:Y:S02]  /*3e70*/  HADD2.F32 R18, -RZ, R3.H1_H1 ;  /* 0x30000003ff127230 */ /* 0x000fe40000004100 */
[----:B------:R-:W-:Y:S01]  /*3e80*/  FFMA.FTZ R12, R53, R15, R54 ;  /* 0x0000000f350c7223 */ /* 0x000fe20000010036 */
[----:B------:R-:W-:Y:S01]  /*3e90*/  FFMA.FTZ R21, R21, R14, R25 ;  /* 0x0000000e15157223 */ /* 0x000fe20000010019 */
[----:B------:R-:W-:-:S02]  /*3ea0*/  FADD.FTZ R19, R14, R19 ;  /* 0x000000130e137221 */ /* 0x000fc40000010000 */
        /* <DEDUP_REMOVED lines=26> */
[----:B------:R-:W-:Y:S02]  /*4050*/  FMUL.FTZ R25, R25, R18 ;  /* 0x0000001219197220 */ /* 0x000fe40000410000 */
[----:B------:R-:W-:Y:S02]  /*4060*/  FADD.FTZ R13, R13, -UR9 ;  /* 0x800000090d0d7e21 */ /* 0x000fe40008010000 */
[----:B------:R-:W-:Y:S01]  /*4070*/  FADD.FTZ R22, R22, R25 ;  /* 0x0000001916167221 */ /* 0x000fe20000010000 */
[----:B------:R-:W-:Y:S01]  /*4080*/  FFMA.FTZ R23, R12, R25, R23 ;  /* 0x000000190c177223 */ /* 0x000fe20000010017 */
[----:B------:R-:W-:-:S04]  /*4090*/  FMUL.FTZ R13, R13, UR12 ;  /* 0x0000000c0d0d7c20 */ /* 0x000fc80008410000 */
[----:B------:R-:W-:-:S04]  /*40a0*/  FFMA.FTZ R17, R53, R13, R54 ;  /* 0x0000000d35117223 */ /* 0x000fc80000010036 */
        /* <DEDUP_REMOVED lines=8> */
[----:B------:R-:W-:Y:S01]  /*4130*/  FMUL.FTZ R18, R24, UR12 ;  /* 0x0000000c18127c20 */ /* 0x000fe20008410000 */
[C---:B------:R-:W-:Y:S01]  /*4140*/  FMUL.FTZ R24, R52.reuse, R25 ;  /* 0x0000001934187220 */ /* 0x040fe20000410000 */
[----:B------:R-:W-:Y:S02]  /*4150*/  FFMA.FTZ R17, R17, R57, 1 ;  /* 0x3f80000011117423 */ /* 0x000fe40000010039 */
[----:B------:R-:W-:Y:S01]  /*4160*/  FFMA.FTZ R20, R52, R18, R55 ;  /* 0x0000001234147223 */ /* 0x000fe20000010037 */
[----:B------:R-:W-:Y:S01]  /*4170*/  FFMA.FTZ R12, R12, R24, R15 ;  /* 0x000000180c0c7223 */ /* 0x000fe2000001000f */
[----:B------:R-:W-:-:S02]  /*4180*/  HADD2.F32 R15, -RZ, R5.H1_H1 ;  /* 0x30000005ff0f7230 */ /* 0x000fc40000004100 */
[----:B------:R-:W-:Y:S01]  /*4190*/  FMUL.FTZ R17, R21, R17 ;  /* 0x0000001115117220 */ /* 0x000fe20000410000 */
[----:B------:R-:W-:Y:S01]  /*41a0*/  FMUL.FTZ R57, R20, -1.4426950216293334961 ;  /* 0xbfb8aa3b14397820 */ /* 0x000fe20000410000 */
[----:B------:R-:W-:Y:S02]  /*41b0*/  FADD.FTZ R24, R24, R19 ;  /* 0x0000001318187221 */ /* 0x000fe40000010000 */
[----:B------:R-:W-:-:S03]  /*41c0*/  FADD.FTZ R14, R14, R17 ;  /* 0x000000110e0e7221 */ /* 0x000fc60000010000 */
        /* <DEDUP_REMOVED lines=10> */
[----:B------:R-:W-:Y:S01]  /*4270*/  FFMA.FTZ R23, R18, R15, R23 ;  /* 0x0000000f12177223 */ /* 0x000fe20000010017 */
[----:B------:R-:W-:Y:S01]  /*4280*/  FMUL.FTZ R20, R25, UR12 ;  /* 0x0000000c19147c20 */ /* 0x000fe20008410000 */
[-C--:B------:R-:W-:Y:S01]  /*4290*/  FFMA.FTZ R25, R13, R17.reuse, R16 ;  /* 0x000000110d197223 */ /* 0x080fe20000010010 */
[C---:B------:R-:W-:Y:S01]  /*42a0*/  FMUL.FTZ R17, R53.reuse, R17 ;  /* 0x0000001135117220 */ /* 0x040fe20000410000 */
[----:B------:R-:W-:Y:S01]  /*42b0*/  FMUL.FTZ R15, R52, R15 ;  /* 0x0000000f340f7220 */ /* 0x000fe20000410000 */
[----:B------:R-:W-:-:S02]  /*42c0*/  FFMA.FTZ R21, R53, R20, R54 ;  /* 0x0000001435157223 */ /* 0x000fc40000010036 */
[----:B------:R-:W-:Y:S01]  /*42d0*/  FFMA.FTZ R13, R13, R17, R12 ;  /* 0x000000110d0d7223 */ /* 0x000fe2000001000c */
[--C-:B------:R-:W-:Y:S02]  /*42e0*/  HADD2.F32 R12, -RZ, R7.reuse.H0_H0 ;  /* 0x20000007ff0c7230 */ /* 0x100fe40000004100 */
[----:B------:R-:W-:Y:S01]  /*42f0*/  FMUL.FTZ R57, R21, -1.4426950216293334961 ;  /* 0xbfb8aa3b15397820 */ /* 0x000fe20000410000 */
[----:B------:R-:W-:Y:S01]  /*4300*/  FADD.FTZ R24, R24, R17 ;  /* 0x0000001118187221 */ /* 0x000fe20000010000 */
        /* <DEDUP_REMOVED lines=37> */
[----:B------:R-:W-:-:S03]  /*4560*/  FADD.FTZ R24, R17, R24 ;  /* 0x0000001811187221 */ /* 0x000fc60000010000 */
[----:B------:R-:W0:Y:S02]  /*4570*/  MUFU.EX2 R21, R21 ;  /* 0x0000001500157308 */ /* 0x000e240000000800 */
[----:B0-----:R-:W-:Y:S01]  /*4580*/  FADD.FTZ R15, R21, 1 ;  /* 0x3f800000150f7421 */ /* 0x001fe20000010000 */
[----:B------:R-:W-:-:S05]  /*4590*/  HADD2.F32 R21, -RZ, R8.H1_H1 ;  /* 0x30000008ff157230 */ /* 0x000fca0000004100 */
[----:B------:R-:W0:Y:S01]  /*45a0*/  MUFU.RCP R15, R15 ;  /* 0x0000000f000f7308 */ /* 0x000e220000001000 */
[----:B------:R-:W-:Y:S01]  /*45b0*/  FADD.FTZ R21, R21, -UR9 ;  /* 0x8000000915157e21 */ /* 0x000fe20008010000 */
[----:B0-----:R-:W-:Y:S01]  /*45c0*/  FADD.FTZ R57, -R15, 1 ;  /* 0x3f8000000f397421 */ /* 0x001fe20000010100 */
[----:B------:R-:W-:Y:S02]  /*45d0*/  FMUL.FTZ R20, R20, R15 ;  /* 0x0000000f14147220 */ /* 0x000fe40000410000 */
[----:B------:R-:W-:Y:S01]  /*45e0*/  FMUL.FTZ R15, R21, UR12 ;  /* 0x0000000c150f7c20 */ /* 0x000fe20008410000 */
[----:B------:R-:W-:Y:S01]  /*45f0*/  FFMA.FTZ R19, R19, R57, 1 ;  /* 0x3f80000013137423 */ /* 0x000fe20000010039 */
[----:B------:R-:W-:-:S03]  /*4600*/  HADD2.F32 R57, -RZ, R9.H1_H1 ;  /* 0x30000009ff397230 */ /* 0x000fc60000004100 */
        /* <DEDUP_REMOVED lines=8> */
[----:B------:R-:W-:Y:S02]  /*4690*/  HADD2.F32 R13, -RZ, R11.H0_H0 ;  /* 0x2000000bff0d7230 */ /* 0x000fe40000004100 */
[----:B------:R-:W-:Y:S01]  /*46a0*/  FADD.FTZ R24, R24, R19 ;  /* 0x0000001318187221 */ /* 0x000fe20000010000 */
        /* <DEDUP_REMOVED lines=8> */
[----:B------:R-:W-:Y:S01]  /*4730*/  FFMA.FTZ R23, R15, R12, R23 ;  /* 0x0000000c0f177223 */ /* 0x000fe20000010017 */
[----:B------:R-:W-:Y:S01]  /*4740*/  FADD.FTZ R22, R22, R12 ;  /* 0x0000000c16167221 */ /* 0x000fe20000010000 */
        /* <DEDUP_REMOVED lines=11> */
[----:B------:R-:W-:Y:S01]  /*4800*/  FMUL.FTZ R21, R52, R12 ;  /* 0x0000000c34157220 */ /* 0x000fe20000410000 */
[----:B------:R-:W-:Y:S02]  /*4810*/  HADD2.F32 R12, -RZ, R11.H1_H1 ;  /* 0x3000000bff0c7230 */ /* 0x000fe40000004100 */
[----:B------:R-:W-:Y:S01]  /*4820*/  FFMA.FTZ R20, R20, R57, 1 ;  /* 0x3f80000014147423 */ /* 0x000fe20000010039 */
[----:B------:R-:W-:Y:S01]  /*4830*/  FFMA.FTZ R19, R52, R17, R55 ;  /* 0x0000001134137223 */ /* 0x000fe20000010037 */
[----:B------:R-:W-:Y:S01]  /*4840*/  FFMA.FTZ R15, R15, R21, R18 ;  /* 0x000000150f0f7223 */ /* 0x000fe20000010012 */
[----:B------:R-:W-:Y:S01]  /*4850*/  FADD.FTZ R24, R21, R24 ;  /* 0x0000001815187221 */ /* 0x000fe20000010000 */
[----:B------:R-:W-:Y:S01]  /*4860*/  FMUL.FTZ R13, R13, R20 ;  /* 0x000000140d0d7220 */ /* 0x000fe20000410000 */
[----:B------:R-:W-:-:S03]  /*4870*/  FMUL.FTZ R57, R19, -1.4426950216293334961 ;  /* 0xbfb8aa3b13397820 */ /* 0x000fc60000410000 */
[----:B------:R-:W-:Y:S01]  /*4880*/  FADD.FTZ R14, R14, R13 ;  /* 0x0000000d0e0e7221 */ /* 0x000fe20000010000 */
[CC--:B------:R-:W-:Y:S01]  /*4890*/  FFMA.FTZ R25, R16.reuse, R13.reuse, R25 ;  /* 0x0000000d10197223 */ /* 0x0c0fe20000010019 */
[----:B------:R-:W-:Y:S01]  /*48a0*/  FMUL.FTZ R13, R53, R13 ;  /* 0x0000000d350d7220 */ /* 0x000fe20000410000 */
[----:B------:R-:W0:Y:S03]  /*48b0*/  MUFU.EX2 R57, R57 ;  /* 0x0000003900397308 */ /* 0x000e260000000800 */
        /* <DEDUP_REMOVED lines=21> */
[----:B0-----:R-:W-:Y:S01]  /*4a10*/  FADD.FTZ R57, -R19, 1 ;  /* 0x3f80000013397421 */ /* 0x001fe20000010100 */
[----:B------:R-:W-:-:S03]  /*4a20*/  FMUL.FTZ R15, R15, R19 ;  /* 0x000000130f0f7220 */ /* 0x000fc60000410000 */
[----:B------:R-:W-:-:S04]  /*4a30*/  FFMA.FTZ R20, R20, R57, 1 ;  /* 0x3f80000014147423 */ /* 0x000fc80000010039 */
[----:B------:R-:W-:Y:S01]  /*4a40*/  FMUL.FTZ R19, R15, R20 ;  /* 0x000000140f137220 */ /* 0x000fe20000410000 */
[----:B------:R-:W-:Y:S01]  /*4a50*/  FMUL.FTZ R15, R21, UR12 ;  /* 0x0000000c150f7c20 */ /* 0x000fe20008410000 */
[----:B------:R-:W-:Y:S01]  /*4a60*/  FMUL.FTZ R21, R52, R12 ;  /* 0x0000000c34157220 */ /* 0x000fe20000410000 */
[----:B------:R-:W-:Y:S02]  /*4a70*/  HADD2.F32 R12, -RZ, R44.H1_H1 ;  /* 0x3000002cff0c7230 */ /* 0x000fe40000004100 */
[----:B------:R-:W-:Y:S01]  /*4a80*/  FADD.FTZ R14, R14, R19 ;  /* 0x000000130e0e7221 */ /* 0x000fe20000010000 */
[----:B------:R-:W-:Y:S01]  /*4a90*/  FFMA.FTZ R20, R52, R15, R55 ;  /* 0x0000000f34147223 */ /* 0x000fe20000010037 */
[----:B------:R-:W-:Y:S01]  /*4aa0*/  FFMA.FTZ R17, R17, R21, R16 ;  /* 0x0000001511117223 */ /* 0x000fe20000010010 */
[----:B------:R-:W-:Y:S01]  /*4ab0*/  FADD.FTZ R24, R21, R24 ;  /* 0x0000001815187221 */ /* 0x000fe20000010000 */
[-C--:B------:R-:W-:Y:S01]  /*4ac0*/  FFMA.FTZ R25, R18, R19.reuse, R25 ;  /* 0x0000001312197223 */ /* 0x080fe20000010019 */
[----:B------:R-:W-:Y:S01]  /*4ad0*/  FMUL.FTZ R57, R20, -1.4426950216293334961 ;  /* 0xbfb8aa3b14397820 */ /* 0x000fe20000410000 */
[----:B------:R-:W-:-:S04]  /*4ae0*/  FMUL.FTZ R19, R53, R19 ;  /* 0x0000001335137220 */ /* 0x000fc80000410000 */
[----:B------:R-:W-:Y:S01]  /*4af0*/  FFMA.FTZ R18, R18, R19, R17 ;  /* 0x0000001312127223 */ /* 0x000fe20000010011 */
[----:B------:R-:W0:Y:S01]  /*4b00*/  MUFU.EX2 R57, R57 ;  /* 0x0000003900397308 */ /* 0x000e220000000800 */
        /* <DEDUP_REMOVED lines=23> */
[----:B------:R-:W-:Y:S01]  /*4c80*/  FMUL.FTZ R21, R52, R12 ;  /* 0x0000000c34157220 */ /* 0x000fe20000410000 */
[----:B------:R-:W-:Y:S01]  /*4c90*/  FFMA.FTZ R20, R20, R57, 1 ;  /* 0x3f80000014147423 */ /* 0x000fe20000010039 */
[----:B------:R-:W-:Y:S02]  /*4ca0*/  HADD2.F32 R12, -RZ, R46.H1_H1 ;  /* 0x3000002eff0c7230 */ /* 0x000fe40000004100 */
[----:B------:R-:W-:Y:S01]  /*4cb0*/  FFMA.FTZ R18, R15, R21, R18 ;  /* 0x000000150f127223 */ /* 0x000fe20000010012 */
[----:B------:R-:W-:Y:S01]  /*4cc0*/  FMUL.FTZ R20, R17, R20 ;  /* 0x0000001411147220 */ /* 0x000fe20000410000 */
[----:B------:R-:W-:Y:S01]  /*4cd0*/  FFMA.FTZ R17, R52, R16, R55 ;  /* 0x0000001034117223 */ /* 0x000fe20000010037 */
[----:B------:R-:W-:-:S02]  /*4ce0*/  FADD.FTZ R24, R21, R24 ;  /* 0x0000001815187221 */ /* 0x000fc40000010000 */
        /* <DEDUP_REMOVED lines=42> */
[----:B0-----:R-:W-:Y:S01]  /*4f90*/  FADD.FTZ R19, R21, 1 ;  /* 0x3f80000015137421 */ /* 0x001fe20000010000 */
[----:B------:R-:W-:Y:S01]  /*4fa0*/  FFMA.FTZ R21, R12, R17, R13 ;  /* 0x000000110c157223 */ /* 0x000fe2000001000d */
[----:B------:R-:W-:-:S04]  /*4fb0*/  HADD2.F32 R12, -RZ, R49.H0_H0 ;  /* 0x20000031ff0c7230 */ /* 0x000fc80000004100 */
[----:B------:R-:W0:Y:S02]  /*4fc0*/  MUFU.RCP R19, R19 ;  /* 0x0000001300137308 */ /* 0x000e240000001000 */
[----:B0-----:R-:W-:Y:S01]  /*4fd0*/  FADD.FTZ R57, -R19, 1 ;  /* 0x3f80000013397421 */ /* 0x001fe20000010100 */
[----:B------:R-:W-:-:S03]  /*4fe0*/  FMUL.FTZ R16, R16, R19 ;  /* 0x0000001310107220 */ /* 0x000fc60000410000 */
[----:B------:R-:W-:Y:S01]  /*4ff0*/  FFMA.FTZ R57, R20, R57, 1 ;  /* 0x3f80000014397423 */ /* 0x000fe20000010039 */
[----:B------:R-:W-:-:S03]  /*5000*/  HADD2.F32 R20, -RZ, R50.H0_H0 ;  /* 0x20000032ff147230 */ /* 0x000fc60000004100 */
[----:B------:R-:W-:Y:S02]  /*5010*/  FMUL.FTZ R19, R16, R57 ;  /* 0x0000003910137220 */ /* 0x000fe40000410000 */
[----:B------:R-:W-:Y:S02]  /*5020*/  FADD.FTZ R20, R20, -UR9 ;  /* 0x8000000914147e21 */ /* 0x000fe40008010000 */
[----:B------:R-:W-:Y:S02]  /*5030*/  FADD.FTZ R22, R22, R19 ;  /* 0x0000001316167221 */ /* 0x000fe40000010000 */
        /* <DEDUP_REMOVED lines=12> */
[----:B------:R-:W-:Y:S02]  /*5100*/  FADD.FTZ R14, R14, R15 ;  /* 0x0000000f0e0e7221 */ /* 0x000fe40000010000 */
[----:B------:R-:W-:Y:S01]  /*5110*/  FMUL.FTZ R13, R20, UR12 ;  /* 0x0000000c140d7c20 */ /* 0x000fe20008410000 */
[-C--:B------:R-:W-:Y:S01]  /*5120*/  FFMA.FTZ R20, R18, R19.reuse, R23 ;  /* 0x0000001312147223 */ /* 0x080fe20000010017 */
[C---:B------:R-:W-:Y:S02]  /*5130*/  FMUL.FTZ R23, R52.reuse, R19 ;  /* 0x0000001334177220 */ /* 0x040fe40000410000 */
[----:B------:R-:W-:-:S02]  /*5140*/  FFMA.FTZ R12, R52, R13, R55 ;  /* 0x0000000d340c7223 */ /* 0x000fc40000010037 */
[----:B------:R-:W-:Y:S01]  /*5150*/  FFMA.FTZ R21, R18, R23, R21 ;  /* 0x0000001712157223 */ /* 0x000fe20000010015 */
[----:B------:R-:W-:Y:S02]  /*5160*/  HADD2.F32 R18, -RZ, R49.H1_H1 ;  /* 0x30000031ff127230 */ /* 0x000fe40000004100 */
[----:B------:R-:W-:Y:S01]  /*5170*/  FMUL.FTZ R57, R12, -1.4426950216293334961 ;  /* 0xbfb8aa3b0c397820 */ /* 0x000fe20000410000 */
[----:B------:R-:W-:-:S05]  /*5180*/  FADD.FTZ R24, R23, R24 ;  /* 0x0000001817187221 */ /* 0x000fca0000010000 */
[----:B------:R-:W0:Y:S02]  /*5190*/  MUFU.EX2 R57, R57 ;  /* 0x0000003900397308 */ /* 0x000e240000000800 */
[----:B0-----:R-:W-:-:S06]  /*51a0*/  FADD.FTZ R17, R57, 1 ;  /* 0x3f80000039117421 */ /* 0x001fcc0000010000 */
[----:B------:R-:W0:Y:S02]  /*51b0*/  MUFU.RCP R17, R17 ;  /* 0x0000001100117308 */ /* 0x000e240000001000 */
[----:B0-----:R-:W-:Y:S01]  /*51c0*/  FMUL.FTZ R19, R18, R17 ;  /* 0x0000001112137220 */ /* 0x001fe20000410000 */
[----:B------:R-:W-:Y:S01]  /*51d0*/  FADD.FTZ R18, -R17, 1 ;  /* 0x3f80000011127421 */ /* 0x000fe20000010100 */
[----:B------:R-:W-:-:S03]  /*51e0*/  FMUL.FTZ R17, R53, R15 ;  /* 0x0000000f35117220 */ /* 0x000fc60000410000 */
[----:B------:R-:W-:Y:S01]  /*51f0*/  FFMA.FTZ R18, R12, R18, 1 ;  /* 0x3f8000000c127423 */ /* 0x000fe20000010012 */
[----:B------:R-:W-:Y:S01]  /*5200*/  FFMA.FTZ R12, R16, R17, R21 ;  /* 0x00000011100c7223 */ /* 0x000fe20000010015 */
[----:B------:R-:W-:Y:S02]  /*5210*/  FADD.FTZ R21, R24, R17 ;  /* 0x0000001118157221 */ /* 0x000fe40000010000 */
[----:B------:R-:W-:-:S04]  /*5220*/  FMUL.FTZ R19, R19, R18 ;  /* 0x0000001213137220 */ /* 0x000fc80000410000 */
[----:B------:R-:W-:-:S04]  /*5230*/  FMUL.FTZ R18, R52, R19 ;  /* 0x0000001334127220 */ /* 0x000fc80000410000 */
[C---:B------:R-:W-:Y:S01]  /*5240*/  FFMA.FTZ R17, R13.reuse, R18, R12 ;  /* 0x000000120d117223 */ /* 0x040fe2000001000c */
[----:B------:R-:W-:Y:S01]  /*5250*/  FFMA.FTZ R12, R16, R15, R25 ;  /* 0x0000000f100c7223 */ /* 0x000fe20000010019 */
[----:B------:R-:W-:Y:S01]  /*5260*/  FADD.FTZ R18, R18, R21 ;  /* 0x0000001512127221 */ /* 0x000fe20000010000 */
[----:B------:R-:W-:Y:S01]  /*5270*/  FFMA.FTZ R13, R13, R19, R20 ;  /* 0x000000130d0d7223 */ /* 0x000fe20000010014 */
[----:B------:R-:W-:-:S07]  /*5280*/  FADD.FTZ R15, R22, R19 ;  /* 0x00000013160f7221 */ /* 0x000fce0000010000 */
.L_x_927:
[----:B------:R-:W0:Y:S01]  /*5290*/  SHFL.DOWN PT, R16, R17, 0x1, 0x1f ;  /* 0x08201f0011107f89 */ /* 0x000e2200000e0000 */
[C---:B------:R-:W-:Y:S01]  /*52a0*/  ISETP.GT.AND P0, PT, R0.reuse, 0x1e, PT ;  /* 0x0000001e0000780c */ /* 0x040fe20003f04270 */
[----:B------:R-:W1:Y:S01]  /*52b0*/  S2UR UR13, SR_CgaCtaId ;  /* 0x00000000000d79c3 */ /* 0x000e620000008800 */
[----:B------:R-:W-:Y:S01]  /*52c0*/  UMOV UR8, 0x400 ;  /* 0x0000040000087882 */ /* 0x000fe20000000000 */
[----:B------:R-:W2:Y:S01]  /*52d0*/  SHFL.DOWN PT, R19, R18, 0x1, 0x1f ;  /* 0x08201f0012137f89 */ /* 0x000ea200000e0000 */
[----:B------:R-:W-:Y:S01]  /*52e0*/  UIADD3 UR5, UPT, UPT, UR8, 0xa0, URZ ;  /* 0x000000a008057890 */ /* 0x000fe2000fffe0ff */
[----:B------:R-:W-:Y:S01]  /*52f0*/  ISETP.GT.AND P1, PT, R0, 0xf, PT ;  /* 0x0000000f0000780c */ /* 0x000fe20003f24270 */
[----:B------:R-:W-:Y:S07]  /*5300*/  BSSY.RECONVERGENT B0, `(.L_x_928) ;  /* 0x0000023000007945 */ /* 0x000fee0003800200 */
[----:B0-----:R-:W-:Y:S01]  /*5310*/  @!P0 FADD.FTZ R17, R16, R17 ;  /* 0x0000001110118221 */ /* 0x001fe20000010000 */
[----:B-1----:R-:W-:Y:S01]  /*5320*/  ULEA UR5, UR13, UR5, 0x18 ;  /* 0x000000050d057291 */ /* 0x002fe2000f8ec0ff */
[----:B--2---:R-:W-:-:S03]  /*5330*/  @!P0 FADD.FTZ R18, R19, R18 ;  /* 0x0000001213128221 */ /* 0x004fc60000010000 */
        /* <DEDUP_REMOVED lines=8> */
[----:B------:R-:W2:Y:S09]  /*53c0*/  S2R R19, SR_TID.X ;  /* 0x0000000000137919 */ /* 0x000eb20000002100 */
[----:B0-----:R-:W-:Y:S01]  /*53d0*/  @!P0 FADD.FTZ R17, R17, R16 ;  /* 0x0000001011118221 */ /* 0x001fe20000010000 */
[----:B-1----:R-:W-:-:S04]  /*53e0*/  @!P0 FADD.FTZ R18, R18, R21 ;  /* 0x0000001512128221 */ /* 0x002fc80000010000 */
[----:B------:R-:W0:Y:S01]  /*53f0*/  SHFL.DOWN PT, R16, R17, 0x8, 0x1f ;  /* 0x09001f0011107f89 */ /* 0x000e2200000e0000 */
[----:B------:R-:W-:-:S03]  /*5400*/  ISETP.GT.AND P0, PT, R0, 0x17, PT ;  /* 0x000000170000780c */ /* 0x000fc60003f04270 */
[----:B------:R-:W1:Y:S01]  /*5410*/  SHFL.DOWN PT, R21, R18, 0x8, 0x1f ;  /* 0x09001f0012157f89 */ /* 0x000e6200000e0000 */
[----:B--2---:R-:W-:-:S05]  /*5420*/  LEA R57, R19, UR5, 0x4 ;  /* 0x0000000513397c11 */ /* 0x004fca000f8e20ff */
[----:B------:R2:W-:Y:S01]  /*5430*/  STS.128 [R57], R12 ;  /* 0x0000000c39007388 */ /* 0x0005e20000000c00 */
[----:B0-----:R-:W-:Y:S01]  /*5440*/  FADD.FTZ R16, R17, R16 ;  /* 0x0000001011107221 */ /* 0x001fe20000010000 */
[----:B-1----:R-:W-:-:S04]  /*5450*/  FADD.FTZ R21, R18, R21 ;  /* 0x0000001512157221 */ /* 0x002fc80000010000 */
[----:B------:R-:W-:Y:S02]  /*5460*/  FSEL R24, R17, R16, P0 ;  /* 0x0000001011187208 */ /* 0x000fe40000000000 */
[----:B------:R-:W-:-:S03]  /*5470*/  FSEL R25, R18, R21, P0 ;  /* 0x0000001512197208 */ /* 0x000fc60000000000 */
[----:B------:R2:W0:Y:S04]  /*5480*/  SHFL.DOWN PT, R17, R24, 0x10, 0x1f ;  /* 0x0a001f0018117f89 */ /* 0x00042800000e0000 */
[----:B------:R2:W1:Y:S01]  /*5490*/  SHFL.DOWN PT, R18, R25, 0x10, 0x1f ;  /* 0x0a001f0019127f89 */ /* 0x00046200000e0000 */
        /* <DEDUP_REMOVED lines=9> */
.L_x_929:
[----:B------:R-:W-:Y:S05]  /*5530*/  BSYNC.RECONVERGENT B0 ;  /* 0x0000000000007941 */ /* 0x000fea0003800200 */
.L_x_928:
[----:B------:R-:W-:Y:S01]  /*5540*/  BAR.SYNC.DEFER_BLOCKING 0x0 ;  /* 0x0000000000007b1d */ /* 0x000fe20000010000 */
[C---:B------:R-:W-:Y:S01]  /*5550*/  ISETP.NE.AND P1, PT, R19.reuse, RZ, PT ;  /* 0x000000ff1300720c */ /* 0x040fe20003f25270 */
[----:B------:R-:W-:Y:S01]  /*5560*/  IMAD R56, R56, 0x1e, R19 ;  /* 0x0000001e38387824 */ /* 0x000fe200078e0213 */
[----:B------:R-:W-:-:S03]  /*5570*/  ISETP.GT.U32.AND P0, PT, R19, 0x1d, PT ;  /* 0x0000001d1300780c */ /* 0x000fc60003f04070 */
[----:B------:R-:W4:Y:S01]  /*5580*/  LDCU UR7, c[0x0][0x374] ;  /* 0x00006e80ff0777ac */ /* 0x000f220008000800 */
[----:B------:R-:W-:Y:S07]  /*5590*/  BSSY.RECONVERGENT B0, `(.L_x_930) ;  /* 0x0000027000007945 */ /* 0x000fee0003800200 */
[----:B------:R-:W-:Y:S05]  /*55a0*/  @P1 BRA `(.L_x_931) ;  /* 0x0000000000941947 */ /* 0x000fea0003800000 */
[----:B------:R-:W-:-:S09]  /*55b0*/  ULEA UR5, UR13, UR8, 0x18 ;  /* 0x000000080d057291 */ /* 0x000fd2000f8ec0ff */
[----:B------:R-:W5:Y:S04]  /*55c0*/  LDS.64 R20, [UR5+0x18] ;  /* 0x00001805ff147984 */ /* 0x000f680008000a00 */
[----:B01-3--:R-:W2:Y:S01]  /*55d0*/  LDS.128 R16, [UR5+0x20] ;  /* 0x00002005ff107984 */ /* 0x00bea20008000c00 */
[----:B-----5:R-:W-:Y:S01]  /*55e0*/  FADD.FTZ R23, R24, R20 ;  /* 0x0000001418177221 */ /* 0x020fe20000010000 */
[----:B------:R-:W-:-:S03]  /*55f0*/  FADD.FTZ R20, R25, R21 ;  /* 0x0000001519147221 */ /* 0x000fc60000010000 */
[----:B--2---:R-:W-:Y:S01]  /*5600*/  FADD.FTZ R25, R23, R16 ;  /* 0x0000001017197221 */ /* 0x004fe20000010000 */
[----:B------:R-:W-:Y:S02]  /*5610*/  FADD.FTZ R16, R20, R17 ;  /* 0x0000001114107221 */ /* 0x000fe40000010000 */
[----:B------:R-:W0:Y:S01]  /*5620*/  LDS.128 R20, [UR5+0x30] ;  /* 0x00003005ff147984 */ /* 0x000e220008000c00 */
[----:B------:R-:W-:Y:S01]  /*5630*/  FADD.FTZ R25, R25, R18 ;  /* 0x0000001219197221 */ /* 0x000fe20000010000 */
[----:B------:R-:W-:-:S03]  /*5640*/  FADD.FTZ R16, R16, R19 ;  /* 0x0000001310107221 */ /* 0x000fc60000010000 */
[----:B0-----:R-:W-:Y:S01]  /*5650*/  FADD.FTZ R25, R25, R20 ;  /* 0x0000001419197221 */ /* 0x001fe20000010000 */
        /* <DEDUP_REMOVED lines=26> */
.L_x_931:
[----:B----4-:R-:W-:Y:S05]  /*5800*/  BSYNC.RECONVERGENT B0 ;  /* 0x0000000000007941 */ /* 0x010fea0003800200 */
.L_x_930:
[----:B------:R-:W-:Y:S06]  /*5810*/  BAR.SYNC.DEFER_BLOCKING 0x0 ;  /* 0x0000000000007b1d */ /* 0x000fec0000010000 */
[----:B------:R-:W-:Y:S04]  /*5820*/  BSSY.RECONVERGENT B0, `(.L_x_932) ;  /* 0x000004d000007945 */ /* 0x000fe80003800200 */
[----:B------:R-:W-:Y:S05]  /*5830*/  @P0 BRA `(.L_x_933) ;  /* 0x00000004002c0947 */ /* 0x000fea0003800000 */
[----:B01-3--:R-:W2:Y:S04]  /*5840*/  LDS.128 R16, [R57+0x1e0] ;  /* 0x0001e00039107984 */ /* 0x00bea80000000c00 */
[----:B------:R-:W0:Y:S01]  /*5850*/  LDS.128 R20, [R57+0x3c0] ;  /* 0x0003c00039147984 */ /* 0x000e220000000c00 */
[----:B--2---:R-:W-:Y:S01]  /*5860*/  FADD.FTZ R12, R12, R16 ;  /* 0x000000100c0c7221 */ /* 0x004fe20000010000 */
[----:B------:R-:W-:Y:S01]  /*5870*/  FADD.FTZ R13, R13, R17 ;  /* 0x000000110d0d7221 */ /* 0x000fe20000010000 */
[----:B------:R-:W-:Y:S01]  /*5880*/  FADD.FTZ R16, R15, R19 ;  /* 0x000000130f107221 */ /* 0x000fe20000010000 */
[----:B------:R-:W-:Y:S01]  /*5890*/  FADD.FTZ R17, R14, R18 ;  /* 0x000000120e117221 */ /* 0x000fe20000010000 */
[----:B0-----:R-:W-:Y:S01]  /*58a0*/  FADD.FTZ R19, R12, R20 ;  /* 0x000000140c137221 */ /* 0x001fe20000010000 */
[----:B------:R-:W-:-:S02]  /*58b0*/  FADD.FTZ R20, R13, R21 ;  /* 0x000000150d147221 */ /* 0x000fc40000010000 */
[----:B------:R-:W0:Y:S01]  /*58c0*/  LDS.128 R12, [R57+0x5a0] ;  /* 0x0005a000390c7984 */ /* 0x000e220000000c00 */
[----:B------:R-:W-:Y:S01]  /*58d0*/  FADD.FTZ R21, R17, R22 ;  /* 0x0000001611157221 */ /* 0x000fe20000010000 */
[----:B------:R-:W-:Y:S01]  /*58e0*/  FADD.FTZ R22, R16, R23 ;  /* 0x0000001710167221 */ /* 0x000fe20000010000 */
[----:B0-----:R-:W-:Y:S01]  /*58f0*/  FADD.FTZ R23, R19, R12 ;  /* 0x0000000c13177221 */ /* 0x001fe20000010000 */
[----:B------:R-:W-:Y:S01]  /*5900*/  FADD.FTZ R20, R20, R13 ;  /* 0x0000000d14147221 */ /* 0x000fe20000010000 */
[----:B------:R-:W0:Y:S01]  /*5910*/  LDS.128 R16, [R57+0x780] ;  /* 0x0007800039107984 */ /* 0x000e220000000c00 */
[----:B------:R-:W-:Y:S01]  /*5920*/  FADD.FTZ R21, R21, R14 ;  /* 0x0000000e15157221 */ /* 0x000fe20000010000 */
[----:B------:R-:W-:Y:S02]  /*5930*/  FADD.FTZ R22, R22, R15 ;  /* 0x0000000f16167221 */ /* 0x000fe40000010000 */
[----:B------:R-:W1:Y:S01]  /*5940*/  LDS.128 R12, [R57+0x960] ;  /* 0x00096000390c7984 */ /* 0x000e620000000c00 */
[----:B0-----:R-:W-:Y:S01]  /*5950*/  FADD.FTZ R23, R23, R16 ;  /* 0x0000001017177221 */ /* 0x001fe20000010000 */
[----:B------:R-:W-:Y:S01]  /*5960*/  FADD.FTZ R20, R20, R17 ;  /* 0x0000001114147221 */ /* 0x000fe20000010000 */
[----:B------:R-:W-:Y:S01]  /*5970*/  FADD.FTZ R21, R21, R18 ;  /* 0x0000001215157221 */ /* 0x000fe20000010000 */
[----:B------:R-:W-:Y:S01]  /*5980*/  FADD.FTZ R22, R22, R19 ;  /* 0x0000001316167221 */ /* 0x000fe20000010000 */
[----:B-1----:R-:W-:Y:S01]  /*5990*/  FADD.FTZ R23, R23, R12 ;  /* 0x0000000c17177221 */ /* 0x002fe20000010000 */
[----:B------:R-:W0:Y:S01]  /*59a0*/  LDS.128 R16, [R57+0xb40] ;  /* 0x000b400039107984 */ /* 0x000e220000000c00 */
[----:B------:R-:W-:Y:S01]  /*59b0*/  FADD.FTZ R20, R20, R13 ;  /* 0x0000000d14147221 */ /* 0x000fe20000010000 */
[----:B------:R-:W-:Y:S01]  /*59c0*/  FADD.FTZ R21, R21, R14 ;  /* 0x0000000e15157221 */ /* 0x000fe20000010000 */
[----:B------:R-:W-:-:S02]  /*59d0*/  FADD.FTZ R22, R22, R15 ;  /* 0x0000000f16167221 */ /* 0x000fc40000010000 */
[----:B------:R-:W1:Y:S01]  /*59e0*/  LDS.128 R12, [R57+0xd20] ;  /* 0x000d2000390c7984 */ /* 0x000e620000000c00 */
[----:B0-----:R-:W-:Y:S01]  /*59f0*/  FADD.FTZ R23, R23, R16 ;  /* 0x0000001017177221 */ /* 0x001fe20000010000 */
[----:B------:R-:W-:Y:S01]  /*5a00*/  FADD.FTZ R20, R20, R17 ;  /* 0x0000001114147221 */ /* 0x000fe20000010000 */
[----:B------:R-:W-:Y:S01]  /*5a10*/  FADD.FTZ R21, R21, R18 ;  /* 0x0000001215157221 */ /* 0x000fe20000010000 */
[----:B------:R-:W-:Y:S02]  /*5a20*/  FADD.FTZ R22, R22, R19 ;  /* 0x0000001316167221 */ /* 0x000fe40000010000 */
[----:B------:R-:W0:Y:S01]  /*5a30*/  LDS.128 R16, [R57+0xf00] ;  /* 0x000f000039107984 */ /* 0x000e220000000c00 */
[----:B-1----:R-:W-:Y:S01]  /*5a40*/  FADD.FTZ R23, R23, R12 ;  /* 0x0000000c17177221 */ /* 0x002fe20000010000 */
        /* <DEDUP_REMOVED lines=37> */
[----:B------:R-:W-:Y:S01]  /*5ca0*/  FADD.FTZ R22, R22, R19 ;  /* 0x0000001316167221 */ /* 0x000fe20000010000 */
[----:B-1----:R-:W-:Y:S01]  /*5cb0*/  FADD.FTZ R12, R23, R12 ;  /* 0x0000000c170c7221 */ /* 0x002fe20000010000 */
[----:B------:R-:W-:Y:S01]  /*5cc0*/  FADD.FTZ R13, R20, R13 ;  /* 0x0000000d140d7221 */ /* 0x000fe20000010000 */
[----:B------:R-:W-:Y:S01]  /*5cd0*/  FADD.FTZ R14, R21, R14 ;  /* 0x0000000e150e7221 */ /* 0x000fe20000010000 */
[----:B------:R-:W-:-:S07]  /*5ce0*/  FADD.FTZ R15, R22, R15 ;  /* 0x0000000f160f7221 */ /* 0x000fce0000010000 */
.L_x_933:
[----:B------:R-:W-:Y:S05]  /*5cf0*/  BSYNC.RECONVERGENT B0 ;  /* 0x0000000000007941 */ /* 0x000fea0003800200 */
.L_x_932:
[----:B------:R-:W-:Y:S04]  /*5d00*/  BSSY.RECONVERGENT B0, `(.L_x_934) ;  /* 0x000001c000007945 */ /* 0x000fe80003800200 */
[----:B------:R-:W-:Y:S05]  /*5d10*/  @P0 BRA `(.L_x_935) ;  /* 0x0000000000680947 */ /* 0x000fea0003800000 */
[----:B-1----:R-:W2:Y:S08]  /*5d20*/  LDC.64 R18, c[0x0][0x3d8] ;  /* 0x0000f600ff127b82 */ /* 0x002eb00000000a00 */
[----:B0--3--:R-:W0:Y:S01]  /*5d30*/  LDC.64 R16, c[0x0][0x3f8] ;  /* 0x0000fe00ff107b82 */ /* 0x009e220000000a00 */
[----:B--2---:R-:W-:-:S05]  /*5d40*/  IMAD.WIDE R56, R56, 0x4, R18 ;  /* 0x0000000438387825 */ /* 0x004fca00078e0212 */
[----:B------:R4:W-:Y:S01]  /*5d50*/  REDG.E.ADD.F32.FTZ.RN.STRONG.GPU desc[UR10][R56.64], R12 ;  /* 0x0000000c380079a6 */ /* 0x0009e2000c12f30a */
[----:B0-----:R-:W-:Y:S01]  /*5d60*/  IMAD.WIDE.U32 R18, R16, 0x3, RZ ;  /* 0x0000000310127825 */ /* 0x001fe200078e00ff */
[----:B------:R-:W-:-:S04]  /*5d70*/  LEA R21, R17, R17, 0x1 ;  /* 0x0000001111157211 */ /* 0x000fc800078e08ff */
[----:B------:R-:W-:Y:S02]  /*5d80*/  IADD3 R21, PT, PT, R19, R21, RZ ;  /* 0x0000001513157210 */ /* 0x000fe40007ffe0ff */
[----:B------:R-:W-:Y:S02]  /*5d90*/  LEA.HI R22, P0, R17, R16, RZ, 0x1 ;  /* 0x0000001011167211 */ /* 0x000fe400078108ff */
[----:B------:R-:W-:Y:S02]  /*5da0*/  LEA.HI R20, P3, R21, R18, RZ, 0x1 ;  /* 0x0000001215147211 */ /* 0x000fe400078708ff */
        /* <DEDUP_REMOVED lines=17> */
.L_x_935:
[----:B------:R-:W-:Y:S05]  /*5ec0*/  BSYNC.RECONVERGENT B0 ;  /* 0x0000000000007941 */ /* 0x000fea0003800200 */
.L_x_934:
[----:B------:R-:W5:Y:S02]  /*5ed0*/  LDCU UR5, c[0x0][0x370] ;  /* 0x00006e00ff0577ac */ /* 0x000f640008000800 */
[----:B-----5:R-:W-:-:S09]  /*5ee0*/  UISETP.GE.U32.AND UP0, UPT, UR5, 0x2, UPT ;  /* 0x000000020500788c */ /* 0x020fd2000bf06070 */
[----:B------:R-:W-:Y:S05]  /*5ef0*/  BRA.U !UP0, `(.L_x_936) ;  /* 0x0000000908dc7547 */ /* 0x000fea000b800000 */
[----:B--2-4-:R-:W2:Y:S01]  /*5f00*/  LDC R12, c[0x0][0x370] ;  /* 0x0000dc00ff0c7b82 */ /* 0x014ea20000000800 */
[----:B------:R-:W-:Y:S01]  /*5f10*/  ULOP3.LUT UR5, UR4, 0x1, URZ, 0xc0, !UPT ;  /* 0x0000000104057892 */ /* 0x000fe2000f8ec0ff */
[----:B------:R-:W4:Y:S05]  /*5f20*/  S2R R21, SR_CTAID.Y ;  /* 0x0000000000157919 */ /* 0x000f2a0000002600 */
[----:B------:R-:W-:Y:S01]  /*5f30*/  MOV R15, UR5 ;  /* 0x00000005000f7c02 */ /* 0x000fe20008000f00 */
[----:B------:R-:W5:Y:S04]  /*5f40*/  LDC.64 R56, c[0x0][0x3d0] ;  /* 0x0000f400ff387b82 */ /* 0x000f680000000a00 */
[----:B------:R-:W-:-:S04]  /*5f50*/  IMAD R15, R15, UR7, RZ ;  /* 0x000000070f0f7c24 */ /* 0x000fc8000f8e02ff */
[----:B--2---:R-:W-:-:S05]  /*5f60*/  IMAD R12, R15, R12, RZ ;  /* 0x0000000c0f0c7224 */ /* 0x004fca00078e02ff */
[----:B------:R-:W-:-:S05]  /*5f70*/  SHF.L.U32 R13, R12, 0x1, RZ ;  /* 0x000000010c0d7819 */ /* 0x000fca00000006ff */
[----:B-----5:R-:W-:Y:S01]  /*5f80*/  IMAD.WIDE R56, R13, 0x4, R56 ;  /* 0x000000040d387825 */ /* 0x020fe200078e0238 */
[----:B----4-:R-:W-:Y:S06]  /*5f90*/  @P1 BRA `(.L_x_937) ;  /* 0x00000000005c1947 */ /* 0x010fec0003800000 */
[----:B------:R-:W2:Y:S01]  /*5fa0*/  LDC.64 R12, c[0x0][0x3c8] ;  /* 0x0000f200ff0c7b82 */ /* 0x000ea20000000a00 */
[----:B------:R-:W-:Y:S01]  /*5fb0*/  ULOP3.LUT UP0, UR5, UR4, 0x2, URZ, 0xc0, !UPT ;  /* 0x0000000204057892 */ /* 0x000fe2000f80c0ff */
[----:B------:R-:W-:Y:S01]  /*5fc0*/  IADD3 R15, PT, PT, R15, R21, RZ ;  /* 0x000000150f0f7210 */ /* 0x000fe20007ffe0ff */
[----:B0-----:R-:W-:Y:S02]  /*5fd0*/  IMAD R17, R2, UR7, R21 ;  /* 0x0000000702117c24 */ /* 0x001fe4000f8e0215 */
[----:B------:R-:W-:-:S03]  /*5fe0*/  UIADD3 UR5, UPT, UPT, -UR5, 0x1, URZ ;  /* 0x0000000105057890 */ /* 0x000fc6000fffe1ff */
[----:B---3--:R-:W0:Y:S01]  /*5ff0*/  LDC R16, c[0x0][0x370] ;  /* 0x0000dc00ff107b82 */ /* 0x008e220000000800 */
[----:B------:R-:W-:Y:S02]  /*6000*/  PLOP3.LUT P0, PT, PT, PT, UP0, 0x80, 0x8 ;  /* 0x000000000008781c */ /* 0x000fe40003f0f008 */
[----:B------:R-:W-:Y:S01]  /*6010*/  MOV R19, UR5 ;  /* 0x0000000500137c02 */ /* 0x000fe20008000f00 */
[----:B--2---:R-:W-:-:S04]  /*6020*/  IMAD.WIDE.U32 R12, R15, 0x4, R12 ;  /* 0x000000040f0c7825 */ /* 0x004fc800078e000c */
[----:B------:R-:W-:Y:S01]  /*6030*/  IMAD.WIDE.U32 R14, R17, 0x8, R56 ;  /* 0x00000008110e7825 */ /* 0x000fe200078e0038 */
[----:B0-----:R-:W-:-:S04]  /*6040*/  SEL R17, R16, RZ, !P0 ;  /* 0x000000ff10117207 */ /* 0x001fc80004000000 */
[----:B------:R2:W-:Y:S01]  /*6050*/  STG.E.64 desc[UR10][R14.64], R24 ;  /* 0x000000180e007986 */ /* 0x0005e2000c101b0a */
[----:B------:R-:W-:Y:S01]  /*6060*/  ISETP.NE.AND P0, PT, R17, -0x1, PT ;  /* 0xffffffff1100780c */ /* 0x000fe20003f05270 */
[----:B------:R-:W-:Y:S06]  /*6070*/  MEMBAR.ALL.GPU ;  /* 0x0000000000007992 */ /* 0x000fec000000a000 */
[----:B------:R-:W-:-:S00]  /*6080*/  ERRBAR ;  /* 0x00000000000079ab */ /* 0x000fc00000000000 */
[----:B------:R-:W-:Y:S06]  /*6090*/  CGAERRBAR ;  /* 0x00000000000075ab */ /* 0x000fec0000000000 */
[----:B------:R2:W-:Y:S01]  /*60a0*/  REDG.E.ADD.S32.STRONG.GPU desc[UR10][R12.64], R19 ;  /* 0x000000130c00798e */ /* 0x0005e2000c12e30a */
[----:B------:R-:W-:Y:S05]  /*60b0*/  @!P0 BRA `(.L_x_937) ;  /* 0x0000000000148947 */ /* 0x000fea0003800000 */
.L_x_938:
[----:B--2---:R-:W2:Y:S04]  /*60c0*/  LDG.E.STRONG.GPU R14, desc[UR10][R12.64] ;  /* 0x0000000a0c0e7981 */ /* 0x004ea8000c1ef900 */
[----:B--2---:R-:W-:Y:S01]  /*60d0*/  CCTL.IVALL ;  /* 0x00000000ff00798f */ /* 0x004fe20002000000 */
[----:B------:R-:W-:Y:S05]  /*60e0*/  YIELD ;  /* 0x0000000000007946 */ /* 0x000fea0003800000 */
[----:B------:R-:W-:-:S13]  /*60f0*/  ISETP.NE.AND P0, PT, R14, R17, PT ;  /* 0x000000110e00720c */ /* 0x000fda0003f05270 */
[----:B------:R-:W-:Y:S05]  /*6100*/  @P0 BRA `(.L_x_938) ;  /* 0xfffffffc00ec0947 */ /* 0x000fea000383ffff */
.L_x_937:
[----:B--2---:R-:W2:Y:S01]  /*6110*/  LDC R12, c[0x0][0x370] ;  /* 0x0000dc00ff0c7b82 */ /* 0x004ea20000000800 */
[----:B------:R-:W-:Y:S05]  /*6120*/  WARPSYNC.ALL ;  /* 0x0000000000007948 */ /* 0x000fea0003800000 */
[----:B--2---:R-:W-:Y:S02]  /*6130*/  ISETP.GE.U32.AND P0, PT, R12, 0x8, PT ;  /* 0x000000080c00780c */ /* 0x004fe40003f06070 */
[----:B------:R-:W-:Y:S01]  /*6140*/  BAR.SYNC.DEFER_BLOCKING 0x0 ;  /* 0x0000000000007b1d */ /* 0x000fe20000010000 */
[----:B------:R-:W-:-:S10]  /*6150*/  HFMA2 R20, -RZ, RZ, 0, 0 ;  /* 0x00000000ff147431 */ /* 0x000fd400000001ff */
[----:B------:R-:W-:Y:S05]  /*6160*/  @!P0 BRA `(.L_x_939) ;  /* 0x00000004003c8947 */ /* 0x000fea0003800000 */
[----:B------:R-:W-:Y:S01]  /*6170*/  MOV R14, UR7 ;  /* 0x00000007000e7c02 */ /* 0x000fe20008000f00 */
[----:B------:R-:W-:Y:S01]  /*6180*/  UMOV UR5, URZ ;  /* 0x000000ff00057c82 */ /* 0x000fe20008000000 */
[----:B------:R-:W-:Y:S02]  /*6190*/  MOV R12, UR7 ;  /* 0x00000007000c7c02 */ /* 0x000fe40008000f00 */
[----:B------:R-:W-:Y:S01]  /*61a0*/  MOV R20, UR7 ;  /* 0x0000000700147c02 */ /* 0x000fe20008000f00 */
[--C-:B------:R-:W-:Y:S01]  /*61b0*/  IMAD R19, R14, 0x7, R21.reuse ;  /* 0x000000070e137824 */ /* 0x100fe200078e0215 */
[----:B-1----:R-:W-:Y:S01]  /*61c0*/  MOV R18, UR7 ;  /* 0x0000000700127c02 */ /* 0x002fe20008000f00 */
[--C-:B------:R-:W-:Y:S01]  /*61d0*/  IMAD R23, R12, 0x3, R21.reuse ;  /* 0x000000030c177824 */ /* 0x100fe200078e0215 */
[----:B------:R-:W-:Y:S01]  /*61e0*/  MOV R22, UR7 ;  /* 0x0000000700167c02 */ /* 0x000fe20008000f00 */
[--C-:B------:R-:W-:Y:S01]  /*61f0*/  IMAD R20, R20, 0x5, R21.reuse ;  /* 0x0000000514147824 */ /* 0x100fe200078e0215 */
[-C--:B0-----:R-:W-:Y:S01]  /*6200*/  LEA R17, R12, R21.reuse, 0x2 ;  /* 0x000000150c117211 */ /* 0x081fe200078e10ff */
[----:B------:R-:W-:Y:S01]  /*6210*/  IMAD R18, R18, 0x6, R21 ;  /* 0x0000000612127824 */ /* 0x000fe200078e0215 */
[----:B------:R-:W-:-:S02]  /*6220*/  LEA R22, R22, R21, 0x1 ;  /* 0x0000001516167211 */ /* 0x000fc400078e08ff */
[----:B---3--:R-:W-:Y:S02]  /*6230*/  IADD3 R16, PT, PT, R21, UR7, RZ ;  /* 0x0000000715107c10 */ /* 0x008fe4000fffe0ff */
[----:B------:R-:W-:Y:S02]  /*6240*/  IADD3 R15, PT, PT, -R2, RZ, RZ ;  /* 0x000000ff020f7210 */ /* 0x000fe40007ffe1ff */
[----:B------:R-:W-:-:S07]  /*6250*/  MOV R14, R21 ;  /* 0x00000015000e7202 */ /* 0x000fce0000000f00 */
.L_x_940:
[----:B------:R-:W-:-:S13]  /*6260*/  ISETP.EQ.OR P0, PT, R15, RZ, P1 ;  /* 0x000000ff0f00720c */ /* 0x000fda0000f02670 */
        /* <DEDUP_REMOVED lines=63> */
.L_x_939:
        /* <DEDUP_REMOVED lines=8> */
[CC--:B------:R-:W-:Y:S02]  /*66e0*/  ISETP.EQ.OR P0, PT, R20.reuse, R2.reuse, P1 ;  /* 0x000000021400720c */ /* 0x0c0fe40000f02670 */
[C---:B------:R-:W-:Y:S02]  /*66f0*/  IADD3 R15, PT, PT, R20.reuse, 0x1, RZ ;  /* 0x00000001140f7810 */ /* 0x040fe40007ffe0ff */
[C---:B0-----:R-:W-:Y:S02]  /*6700*/  IADD3 R17, PT, PT, R20.reuse, 0x2, RZ ;  /* 0x0000000214117810 */ /* 0x041fe40007ffe0ff */
        /* <DEDUP_REMOVED lines=8> */
[----:B------:R-:W2:Y:S01]  /*6790*/  @!P0 LDG.E.64 R12, desc[UR10][R12.64] ;  /* 0x0000000a0c0c8981 */ /* 0x000ea2000c1e1b00 */
[----:B------:R-:W-:-:S04]  /*67a0*/  @!P2 IMAD.WIDE.U32 R14, R15, 0x8, R56 ;  /* 0x000000080f0ea825 */ /* 0x000fc800078e0038 */
[----:B---3--:R-:W-:Y:S02]  /*67b0*/  @!P3 IMAD.WIDE.U32 R16, R17, 0x8, R56 ;  /* 0x000000081110b825 */ /* 0x008fe400078e0038 */
[----:B------:R-:W3:Y:S02]  /*67c0*/  @!P2 LDG.E.64 R14, desc[UR10][R14.64] ;  /* 0x0000000a0e0ea981 */ /* 0x000ee4000c1e1b00 */
[----:B------:R-:W-:Y:S02]  /*67d0*/  @!P4 IMAD R19, R19, UR7, R21 ;  /* 0x000000071313cc24 */ /* 0x000fe4000f8e0215 */
[----:B------:R-:W4:Y:S02]  /*67e0*/  @!P3 LDG.E.64 R16, desc[UR10][R16.64] ;  /* 0x0000000a1010b981 */ /* 0x000f24000c1e1b00 */
[----:B-1----:R-:W-:-:S06]  /*67f0*/  @!P4 IMAD.WIDE.U32 R18, R19, 0x8, R56 ;  /* 0x000000081312c825 */ /* 0x002fcc00078e0038 */
        /* <DEDUP_REMOVED lines=10> */
.L_x_941:
[----:B------:R-:W-:Y:S05]  /*68a0*/  BRA.U !UP1, `(.L_x_936) ;  /* 0x0000000109707547 */ /* 0x000fea000b800000 */
[----:B---3--:R-:W2:Y:S01]  /*68b0*/  LDC R16, c[0x0][0x370] ;  /* 0x0000dc00ff107b82 */ /* 0x008ea20000000800 */
[----:B------:R-:W-:Y:S01]  /*68c0*/  UISETP.NE.AND UP0, UPT, UR8, 0x1, UPT ;  /* 0x000000010800788c */ /* 0x000fe2000bf05270 */
[----:B--2---:R-:W-:-:S08]  /*68d0*/  LOP3.LUT R16, R16, 0x1, RZ, 0xc0, !PT ;  /* 0x0000000110107812 */ /* 0x004fd000078ec0ff */
        /* <DEDUP_REMOVED lines=8> */
[----:B------:R-:W2:Y:S04]  /*6960*/  @!P2 LDG.E.64 R12, desc[UR10][R12.64] ;  /* 0x0000000a0c0ca981 */ /* 0x000ea8000c1e1b00 */
[----:B------:R-:W3:Y:S01]  /*6970*/  @!P0 LDG.E.64 R14, desc[UR10][R14.64] ;  /* 0x0000000a0e0e8981 */ /* 0x000ee2000c1e1b00 */
[----:B------:R-:W-:Y:S01]  /*6980*/  IADD3 R20, PT, PT, R20, 0x2, RZ ;  /* 0x0000000214147810 */ /* 0x000fe20007ffe0ff */
[----:B--2---:R-:W-:Y:S01]  /*6990*/  @!P2 FADD.FTZ R24, R24, R12 ;  /* 0x0000000c1818a221 */ /* 0x004fe20000010000 */
[----:B------:R-:W-:-:S03]  /*69a0*/  @!P2 FADD.FTZ R25, R25, R13 ;  /* 0x0000000d1919a221 */ /* 0x000fc60000010000 */
[----:B---3--:R-:W-:Y:S01]  /*69b0*/  @!P0 FADD.FTZ R24, R24, R14 ;  /* 0x0000000e18188221 */ /* 0x008fe20000010000 */
[----:B------:R-:W-:-:S07]  /*69c0*/  @!P0 FADD.FTZ R25, R25, R15 ;  /* 0x0000000f19198221 */ /* 0x000fce0000010000 */
.L_x_942:
[----:B------:R-:W-:Y:S01]  /*69d0*/  ISETP.EQ.OR P0, PT, R20, R2, P1 ;  /* 0x000000021400720c */ /* 0x000fe20000f02670 */
[----:B------:R-:W-:Y:S03]  /*69e0*/  BSSY.RECONVERGENT B0, `(.L_x_936) ;  /* 0x0000008000007945 */ /* 0x000fe60003800200 */
[----:B------:R-:W-:-:S13]  /*69f0*/  ISETP.NE.U32.OR P0, PT, R16, 0x1, P0 ;  /* 0x000000011000780c */ /* 0x000fda0000705470 */
[----:B------:R-:W-:Y:S05]  /*6a00*/  @P0 BRA `(.L_x_943) ;  /* 0x0000000000140947 */ /* 0x000fea0003800000 */
[----:B------:R-:W-:-:S04]  /*6a10*/  IMAD R13, R20, UR7, R21 ;  /* 0x00000007140d7c24 */ /* 0x000fc8000f8e0215 */
[----:B------:R-:W-:-:S06]  /*6a20*/  IMAD.WIDE.U32 R12, R13, 0x8, R56 ;  /* 0x000000080d0c7825 */ /* 0x000fcc00078e0038 */
[----:B------:R-:W2:Y:S02]  /*6a30*/  LDG.E.64 R12, desc[UR10][R12.64] ;  /* 0x0000000a0c0c7981 */ /* 0x000ea4000c1e1b00 */
[----:B--2---:R-:W-:Y:S01]  /*6a40*/  FADD.FTZ R24, R24, R12 ;  /* 0x0000000c18187221 */ /* 0x004fe20000010000 */
[----:B------:R-:W-:-:S07]  /*6a50*/  FADD.FTZ R25, R25, R13 ;  /* 0x0000000d19197221 */ /* 0x000fce0000010000 */
.L_x_943:
[----:B------:R-:W-:Y:S05]  /*6a60*/  BSYNC.RECONVERGENT B0 ;  /* 0x0000000000007941 */ /* 0x000fea0003800200 */
.L_x_936:
[----:B------:R-:W5:Y:S01]  /*6a70*/  S2UR UR8, SR_CgaCtaId ;  /* 0x00000000000879c3 */ /* 0x000f620000008800 */
[----:B------:R-:W-:Y:S01]  /*6a80*/  UMOV UR5, 0x400 ;  /* 0x0000040000057882 */ /* 0x000fe20000000000 */
[--C-:B--2-4-:R-:W-:Y:S02]  /*6a90*/  HADD2.F32 R15, -RZ, R40.reuse.H0_H0 ;  /* 0x20000028ff0f7230 */ /* 0x114fe40000004100 */
[----:B------:R-:W-:-:S03]  /*6aa0*/  HADD2.F32 R40, -RZ, R40.H1_H1 ;  /* 0x30000028ff287230 */ /* 0x000fc60000004100 */
[----:B------:R-:W-:-:S04]  /*6ab0*/  FADD.FTZ R15, R15, -UR9 ;  /* 0x800000090f0f7e21 */ /* 0x000fc80008010000 */
[----:B------:R-:W-:Y:S01]  /*6ac0*/  FMUL.FTZ R15, R15, UR12 ;  /* 0x0000000c0f0f7c20 */ /* 0x000fe20008410000 */
[----:B-----5:R-:W-:Y:S01]  /*6ad0*/  ULEA UR5, UR8, UR5, 0x18 ;  /* 0x0000000508057291 */ /* 0x020fe2000f8ec0ff */
[----:B------:R-:W2:Y:S08]  /*6ae0*/  LDCU.U8 UR8, c[0x0][0x414] ;  /* 0x00008280ff0877ac */ /* 0x000eb00008000000 */
[----:B------:R-:W-:Y:S01]  /*6af0*/  @!P1 STS.64 [UR5+0x90], R24 ;  /* 0x00009018ff009988 */ /* 0x000fe20008000a05 */
[----:B------:R-:W-:Y:S01]  /*6b00*/  BAR.SYNC.DEFER_BLOCKING 0x0 ;  /* 0x0000000000007b1d */ /* 0x000fe20000010000 */
[----:B--2---:R-:W-:-:S05]  /*6b10*/  UISETP.NE.AND UP0, UPT, UR8, URZ, UPT ;  /* 0x000000ff0800728c */ /* 0x004fca000bf05270 */
[----:B------:R-:W3:Y:S01]  /*6b20*/  LDS.64 R12, [UR5+0x90] ;  /* 0x00009005ff0c7984 */ /* 0x000ee20008000a00 */
[----:B------:R-:W3:Y:S02]  /*6b30*/  LDCU UR5, c[0x0][0x42c] ;  /* 0x00008580ff0577ac */ /* 0x000ee40008000800 */
[----:B---3--:R-:W-:Y:S01]  /*6b40*/  FMUL.FTZ R16, R13, UR5 ;  /* 0x000000050d107c20 */ /* 0x008fe20008410000 */
[----:B------:R-:W-:Y:S01]  /*6b50*/  FADD.FTZ R13, R40, -UR9 ;  /* 0x80000009280d7e21 */ /* 0x000fe20008010000 */
[----:B------:R-:W-:Y:S01]  /*6b60*/  FMUL.FTZ R14, R12, UR5 ;  /* 0x000000050c0e7c20 */ /* 0x000fe20008410000 */
[--C-:B------:R-:W-:Y:S02]  /*6b70*/  HADD2.F32 R12, -RZ, R39.reuse.H0_H0 ;  /* 0x20000027ff0c7230 */ /* 0x100fe40000004100 */
[----:B------:R-:W-:Y:S02]  /*6b80*/  HADD2.F32 R39, -RZ, R39.H1_H1 ;  /* 0x30000027ff277230 */ /* 0x000fe40000004100 */
[----:B------:R-:W-:Y:S01]  /*6b90*/  FMUL.FTZ R13, R13, UR12 ;  /* 0x0000000c0d0d7c20 */ /* 0x000fe20008410000 */
[----:B------:R-:W-:Y:S06]  /*6ba0*/  BRA.U !UP0, `(.L_x_944) ;  /* 0x0000000108487547 */ /* 0x000fec000b800000 */
[----:B-1----:R-:W-:Y:S01]  /*6bb0*/  FFMA.FTZ R18, R53, R15, R54 ;  /* 0x0000000f35127223 */ /* 0x002fe20000010036 */
        /* <DEDUP_REMOVED lines=17> */
.L_x_944:
[----:B------:R-:W0:Y:S01]  /*6cd0*/  LDCU UR8, c[0x0][0x41c] ;  /* 0x00008380ff0877ac */ /* 0x000e220008000800 */
[----:B------:R-:W-:Y:S01]  /*6ce0*/  R2UR UR5, R14 ;  /* 0x000000000e0572ca */ /* 0x000fe200000e0000 */
[--C-:B-1----:R-:W-:Y:S01]  /*6cf0*/  HADD2.F32 R18, -RZ, R38.reuse.H0_H0 ;  /* 0x20000026ff127230 */ /* 0x102fe20000004100 */
[----:B------:R-:W-:Y:S01]  /*6d00*/  BSSY.RECONVERGENT B0, `(.L_x_945) ;  /* 0x000001f000007945 */ /* 0x000fe20003800200 */
[----:B------:R-:W1:Y:S01]  /*6d10*/  LDCU.64 UR14, c[0x0][0x400] ;  /* 0x00008000ff0e77ac */ /* 0x000e620008000a00 */
[----:B------:R-:W-:Y:S02]  /*6d20*/  HADD2.F32 R38, -RZ, R38.H1_H1 ;  /* 0x30000026ff267230 */ /* 0x000fe40000004100 */
[----:B------:R-:W-:-:S07]  /*6d30*/  FADD.FTZ R18, R18, -UR9 ;  /* 0x8000000912127e21 */ /* 0x000fce0008010000 */
[--C-:B------:R-:W-:Y:S01]  /*6d40*/  FFMA.FTZ R14, R15, UR5, R16.reuse ;  /* 0x000000050f0e7c23 */ /* 0x100fe20008010010 */
[----:B------:R-:W-:Y:S01]  /*6d50*/  FFMA.FTZ R13, R13, UR5, R16 ;  /* 0x000000050d0d7c23 */ /* 0x000fe20008010010 */
[----:B0-----:R-:W-:Y:S02]  /*6d60*/  IMAD R17, R2, UR8, R43 ;  /* 0x0000000802117c24 */ /* 0x001fe4000f8e022b */
[----:B------:R-:W-:Y:S01]  /*6d70*/  FFMA.FTZ R14, R53, R12, -R14 ;  /* 0x0000000c350e7223 */ /* 0x000fe2000001080e */
[----:B------:R-:W-:Y:S02]  /*6d80*/  FFMA.FTZ R19, R52, R39, -R13 ;  /* 0x0000002734137223 */ /* 0x000fe4000001080d */
[C---:B-1----:R-:W-:Y:S02]  /*6d90*/  ISETP.GE.U32.AND P0, PT, R17.reuse, UR14, PT ;  /* 0x0000000e11007c0c */ /* 0x042fe4000bf06070 */
        /* <DEDUP_REMOVED lines=21> */
.L_x_946:
[----:B------:R-:W-:Y:S05]  /*6ef0*/  BSYNC.RECONVERGENT B0 ;  /* 0x0000000000007941 */ /* 0x000fea0003800200 */
.L_x_945:
        /* <DEDUP_REMOVED lines=25> */
.L_x_947:
[----:B------:R-:W-:Y:S01]  /*7090*/  FFMA.FTZ R13, R13, UR5, R16 ;  /* 0x000000050d0d7c23 */ /* 0x000fe20008010010 */
[----:B------:R-:W-:Y:S01]  /*70a0*/  BSSY.RECONVERGENT B0, `(.L_x_948) ;  /* 0x0000014000007945 */ /* 0x000fe20003800200 */
[----:B------:R-:W-:Y:S01]  /*70b0*/  FFMA.FTZ R18, R53, R18, -R12 ;  /* 0x0000001235127223 */ /* 0x000fe2000001080c */
[C---:B------:R-:W-:Y:S01]  /*70c0*/  IADD3 R23, PT, PT, R17.reuse, 0x20, RZ ;  /* 0x0000002011177810 */ /* 0x040fe20007ffe0ff */
        /* <DEDUP_REMOVED lines=17> */
.L_x_949:
[----:B------:R-:W-:Y:S05]  /*71e0*/  BSYNC.RECONVERGENT B0 ;  /* 0x0000000000007941 */ /* 0x000fea0003800200 */
.L_x_948:
        /* <DEDUP_REMOVED lines=35> */
.L_x_950:
        /* <DEDUP_REMOVED lines=10> */
[----:B------:R-:W1:Y:S01]  /*74c0*/  LDCU.64 UR18, c[0x0][0x380] ;  /* 0x00007000ff1277ac */ /* 0x000e620008000a00 */
[----:B0-----:R-:W-:Y:S01]  /*74d0*/  IMAD R18, R12, UR16, RZ ;  /* 0x000000100c127c24 */ /* 0x001fe2000f8e02ff */
[----:B------:R-:W-:-:S05]  /*74e0*/  MOV R12, R58 ;  /* 0x0000003a000c7202 */ /* 0x000fca0000000f00 */
        /* <DEDUP_REMOVED lines=8> */
.L_x_952:
[----:B------:R-:W-:Y:S05]  /*7570*/  BSYNC.RECONVERGENT B0 ;  /* 0x0000000000007941 */ /* 0x000fea0003800200 */
.L_x_951:
        /* <DEDUP_REMOVED lines=25> */
.L_x_953:
        /* <DEDUP_REMOVED lines=21> */
.L_x_955:
[----:B------:R-:W-:Y:S05]  /*7860*/  BSYNC.RECONVERGENT B0 ;  /* 0x0000000000007941 */ /* 0x000fea0003800200 */
.L_x_954:
        /* <DEDUP_REMOVED lines=35> */
.L_x_956:
        /* <DEDUP_REMOVED lines=21> */
.L_x_958:
[----:B------:R-:W-:Y:S05]  /*7bf0*/  BSYNC.RECONVERGENT B0 ;  /* 0x0000000000007941 */ /* 0x000fea0003800200 */
.L_x_957:
        /* <DEDUP_REMOVED lines=25> */
.L_x_959:
        /* <DEDUP_REMOVED lines=21> */
.L_x_961:
[----:B------:R-:W-:Y:S05]  /*7ee0*/  BSYNC.RECONVERGENT B0 ;  /* 0x0000000000007941 */ /* 0x000fea0003800200 */
.L_x_960:
        /* <DEDUP_REMOVED lines=35> */
.L_x_962:
        /* <DEDUP_REMOVED lines=21> */
.L_x_964:
[----:B------:R-:W-:Y:S05]  /*8270*/  BSYNC.RECONVERGENT B0 ;  /* 0x0000000000007941 */ /* 0x000fea0003800200 */
.L_x_963:
        /* <DEDUP_REMOVED lines=25> */
.L_x_965:
        /* <DEDUP_REMOVED lines=21> */
.L_x_967:
[----:B------:R-:W-:Y:S05]  /*8560*/  BSYNC.RECONVERGENT B0 ;  /* 0x0000000000007941 */ /* 0x000fea0003800200 */
.L_x_966:
        /* <DEDUP_REMOVED lines=35> */
.L_x_968:
        /* <DEDUP_REMOVED lines=12> */
[----:B0-----:R-:W-:Y:S02]  /*8860*/  IMAD R6, R3, UR16, RZ ;  /* 0x0000001003067c24 */ /* 0x001fe4000f8e02ff */
[----:B------:R-:W-:Y:S01]  /*8870*/  FMUL.FTZ R3, R13, UR12 ;  /* 0x0000000c0d037c20 */ /* 0x000fe20008410000 */
[----:B------:R-:W-:-:S04]  /*8880*/  IMAD.WIDE.U32 R4, R15, UR16, R4 ;  /* 0x000000100f047c25 */ /* 0x000fc8000f8e0004 */
[----:B------:R-:W-:Y:S01]  /*8890*/  IMAD R15, R15, UR17, R6 ;  /* 0x000000110f0f7c24 */ /* 0x000fe2000f8e0206 */
[----:B-1----:R-:W-:Y:S02]  /*88a0*/  LEA R12, P0, R4, UR18, 0x1 ;  /* 0x00000012040c7c11 */ /* 0x002fe4000f8008ff */
[----:B------:R-:W-:Y:S02]  /*88b0*/  F2FP.F16.F32.PACK_AB R3, R3, R26 ;  /* 0x0000001a0303723e */ /* 0x000fe400000000ff */
[----:B------:R-:W-:-:S04]  /*88c0*/  IADD3 R15, PT, PT, R5, R15, RZ ;  /* 0x0000000f050f7210 */ /* 0x000fc80007ffe0ff */
[----:B------:R-:W-:-:S05]  /*88d0*/  LEA.HI.X R13, R4, UR19, R15, 0x1, P0 ;  /* 0x00000013040d7c11 */ /* 0x000fca00080f0c0f */
[----:B------:R0:W-:Y:S02]  /*88e0*/  STG.E desc[UR10][R12.64], R3 ;  /* 0x000000030c007986 */ /* 0x0001e4000c10190a */
.L_x_970:
[----:B------:R-:W-:Y:S05]  /*88f0*/  BSYNC.RECONVERGENT B0 ;  /* 0x0000000000007941 */ /* 0x000fea0003800200 */
.L_x_969:
        /* <DEDUP_REMOVED lines=25> */
.L_x_971:
[----:B0-----:R-:W-:Y:S01]  /*8a90*/  FFMA.FTZ R3, R19, UR5, R16 ;  /* 0x0000000513037c23 */ /* 0x001fe20008010010 */
        /* <DEDUP_REMOVED lines=9> */
[----:B------:R-:W-:Y:S01]  /*8b30*/  FMUL.FTZ R12, R12, UR12 ;  /* 0x0000000c0c0c7c20 */ /* 0x000fe20008410000 */
[----:B------:R-:W1:Y:S01]  /*8b40*/  LDCU.64 UR18, c[0x0][0x380] ;  /* 0x00007000ff1277ac */ /* 0x000e620008000a00 */
        /* <DEDUP_REMOVED lines=9> */
.L_x_973:
[----:B------:R-:W-:Y:S05]  /*8be0*/  BSYNC.RECONVERGENT B0 ;  /* 0x0000000000007941 */ /* 0x000fea0003800200 */
.L_x_972:
        /* <DEDUP_REMOVED lines=35> */
.L_x_974:
        /* <DEDUP_REMOVED lines=21> */
.L_x_976:
[----:B------:R-:W-:Y:S05]  /*8f70*/  BSYNC.RECONVERGENT B0 ;  /* 0x0000000000007941 */ /* 0x000fea0003800200 */
.L_x_975:
        /* <DEDUP_REMOVED lines=25> */
.L_x_977:
[----:B------:R-:W-:Y:S01]  /*9110*/  FFMA.FTZ R7, R13, UR5, R16 ;  /* 0x000000050d077c23 */ /* 0x000fe20008010010 */
[----:B------:R-:W-:Y:S01]  /*9120*/  BSSY.RECONVERGENT B0, `(.L_x_978) ;  /* 0x0000014000007945 */ /* 0x000fe20003800200 */
[----:B------:R-:W-:Y:S01]  /*9130*/  FFMA.FTZ R20, R53, R6, -R20 ;  /* 0x0000000635147223 */ /* 0x000fe20000010814 */
[C---:B------:R-:W-:Y:S01]  /*9140*/  IADD3 R5, PT, PT, R17.reuse, 0xc0, RZ ;  /* 0x000000c011057810 */ /* 0x040fe20007ffe0ff */
[----:B0-----:R-:W-:Y:S01]  /*9150*/  FFMA.FTZ R8, R52, R11, -R7 ;  /* 0x0000000b34087223 */ /* 0x001fe20000010807 */
        /* <DEDUP_REMOVED lines=11> */
[----:B-1----:R-:W-:-:S04]  /*9210*/  LEA R8, P0, R6, UR18, 0x1 ;  /* 0x0000001206087c11 */ /* 0x002fc8000f8008ff */
[----:B------:R-:W-:Y:S02]  /*9220*/  IADD3 R9, PT, PT, R7, R9, RZ ;  /* 0x0000000907097210 */ /* 0x000fe40007ffe0ff */
[----:B------:R-:W-:Y:S02]  /*9230*/  F2FP.F16.F32.PACK_AB R7, R2, R11 ;  /* 0x0000000b0207723e */ /* 0x000fe400000000ff */
[----:B------:R-:W-:-:S05]  /*9240*/  LEA.HI.X R9, R6, UR19, R9, 0x1, P0 ;  /* 0x0000001306097c11 */ /* 0x000fca00080f0c09 */
[----:B------:R0:W-:Y:S02]  /*9250*/  STG.E desc[UR10][R8.64], R7 ;  /* 0x0000000708007986 */ /* 0x0001e4000c10190a */
.L_x_979:
[----:B------:R-:W-:Y:S05]  /*9260*/  BSYNC.RECONVERGENT B0 ;  /* 0x0000000000007941 */ /* 0x000fea0003800200 */
.L_x_978:
[--C-:B------:R-:W-:Y:S01]  /*9270*/  HADD2.F32 R4, -RZ, R42.reuse.H0_H0 ;  /* 0x2000002aff047230 */ /* 0x100fe20000004100 */
[----:B------:R-:W-:Y:S01]  /*9280*/  ISETP.GE.U32.AND P0, PT, R5, UR14, PT ;  /* 0x0000000e05007c0c */ /* 0x000fe2000bf06070 */
[----:B------:R-:W-:Y:S01]  /*9290*/  HADD2.F32 R42, -RZ, R42.H1_H1 ;  /* 0x3000002aff2a7230 */ /* 0x000fe20000004100 */
[----:B------:R-:W-:Y:S01]  /*92a0*/  ISETP.GE.U32.AND P1, PT, R3, UR14, PT ;  /* 0x0000000e03007c0c */ /* 0x000fe2000bf26070 */
[--C-:B0-----:R-:W-:Y:S02]  /*92b0*/  HADD2.F32 R7, -RZ, R44.reuse.H1_H1 ;  /* 0x3000002cff077230 */ /* 0x101fe40000004100 */
[----:B------:R-:W-:Y:S01]  /*92c0*/  FADD.FTZ R6, R4, -UR9 ;  /* 0x8000000904067e21 */ /* 0x000fe20008010000 */
[----:B------:R-:W-:Y:S01]  /*92d0*/  SHF.R.S32.HI R20, RZ, 0x1f, R5 ;  /* 0x0000001fff147819 */ /* 0x000fe20000011405 */
[----:B------:R-:W-:Y:S01]  /*92e0*/  FADD.FTZ R42, R42, -UR9 ;  /* 0x800000092a2a7e21 */ /* 0x000fe20008010000 */
[----:B------:R-:W-:Y:S01]  /*92f0*/  SHF.R.S32.HI R2, RZ, 0x1f, R3 ;  /* 0x0000001fff027819 */ /* 0x000fe20000011403 */
[----:B------:R-:W-:Y:S01]  /*9300*/  FMUL.FTZ R9, R6, UR12 ;  /* 0x0000000c06097c20 */ /* 0x000fe20008410000 */
[----:B------:R-:W-:Y:S01]  /*9310*/  ISETP.GE.AND.EX P0, PT, R20, UR15, PT, P0 ;  /* 0x0000000f14007c0c */ /* 0x000fe2000bf06300 */
[----:B------:R-:W-:Y:S01]  /*9320*/  HADD2.F32 R4, -RZ, R44.H0_H0 ;  /* 0x2000002cff047230 */ /* 0x000fe20000004100 */
        /* <DEDUP_REMOVED lines=23> */
.L_x_980:
        /* <DEDUP_REMOVED lines=21> */
.L_x_982:
[----:B------:R-:W-:Y:S05]  /*95f0*/  BSYNC.RECONVERGENT B0 ;  /* 0x0000000000007941 */ /* 0x000fea0003800200 */
.L_x_981:
        /* <DEDUP_REMOVED lines=25> */
.L_x_983:
        /* <DEDUP_REMOVED lines=21> */
.L_x_985:
[----:B------:R-:W-:Y:S05]  /*98e0*/  BSYNC.RECONVERGENT B0 ;  /* 0x0000000000007941 */ /* 0x000fea0003800200 */
.L_x_984:
[----:B------:R-:W-:Y:S01]  /*98f0*/  IADD3 R15, PT, PT, R17, 0xe0, RZ ;  /* 0x000000e0110f7810 */ /* 0x000fe20007ffe0ff */
[----:B------:R-:W-:Y:S01]  /*9900*/  FADD.FTZ R8, R8, -UR9 ;  /* 0x8000000908087e21 */ /* 0x000fe20008010000 */
[----:B------:R-:W-:Y:S01]  /*9910*/  FADD.FTZ R45, R45, -UR9 ;  /* 0x800000092d2d7e21 */ /* 0x000fe20008010000 */
[--C-:B0-----:R-:W-:Y:S01]  /*9920*/  HADD2.F32 R2, -RZ, R51.reuse.H0_H0 ;  /* 0x20000033ff027230 */ /* 0x101fe20000004100 */
[----:B------:R-:W-:Y:S01]  /*9930*/  ISETP.GE.U32.AND P0, PT, R15, UR14, PT ;  /* 0x0000000e0f007c0c */ /* 0x000fe2000bf06070 */
[--C-:B------:R-:W-:Y:S02]  /*9940*/  HADD2.F32 R18, -RZ, R50.reuse.H0_H0 ;  /* 0x20000032ff127230 */ /* 0x100fe40000004100 */
        /* <DEDUP_REMOVED lines=25> */
.L_x_986:
        /* <DEDUP_REMOVED lines=26> */
.L_x_988:
[----:B------:R-:W-:Y:S05]  /*9c80*/  BSYNC.RECONVERGENT B0 ;  /* 0x0000000000007941 */ /* 0x000fea0003800200 */
.L_x_987:
        /* <DEDUP_REMOVED lines=24> */
.L_x_989:
        /* <DEDUP_REMOVED lines=18> */
.L_x_991:
[----:B------:R-:W-:Y:S05]  /*9f30*/  BSYNC.RECONVERGENT B0 ;  /* 0x0000000000007941 */ /* 0x000fea0003800200 */
.L_x_990:
[----:B------:R-:W1:Y:S01]  /*9f40*/  LDCU UR5, c[0x0][0x410] ;  /* 0x00008200ff0577ac */ /* 0x000e620008000800 */
[----:B------:R-:W1:Y:S01]  /*9f50*/  LDCU UR8, c[0x0][0x3e0] ;  /* 0x00007c00ff0877ac */ /* 0x000e620008000800 */
[----:B------:R-:W-:Y:S02]  /*9f60*/  UIADD3 UR6, UPT, UPT, UR7, UR6, URZ ;  /* 0x0000000607067290 */ /* 0x000fe4000fffe0ff */
[----:B------:R-:W-:Y:S02]  /*9f70*/  UIADD3 UR4, UPT, UPT, UR4, 0x1, URZ ;  /* 0x0000000104047890 */ /* 0x000fe4000fffe0ff */
[----:B-1----:R-:W-:-:S04]  /*9f80*/  UIMAD UR5, UR5, UR8, URZ ;  /* 0x00000008050572a4 */ /* 0x002fc8000f8e02ff */
[----:B------:R-:W-:-:S09]  /*9f90*/  UISETP.GE.AND UP0, UPT, UR6, UR5, UPT ;  /* 0x000000050600728c */ /* 0x000fd2000bf06270 */
[----:B------:R-:W-:Y:S05]  /*9fa0*/  BRA.U !UP0, `(.L_x_992) ;  /* 0xffffff6108687547 */ /* 0x000fea000b83ffff */
.L_x_925:
        /* <DEDUP_REMOVED lines=16> */
.L_x_994:
[----:B------:R-:W-:Y:S05]  /*a0b0*/  BSYNC.RECONVERGENT B0 ;  /* 0x0000000000007941 */ /* 0x000fea0003800200 */
.L_x_993:
        /* <DEDUP_REMOVED lines=11> */
.L_x_996:
[----:B------:R-:W2:Y:S04]  /*a170*/  LDG.E.STRONG.GPU R5, desc[UR10][R2.64] ;  /* 0x0000000a02057981 */ /* 0x000ea8000c1ef900 */
[----:B--2---:R-:W-:Y:S01]  /*a180*/  CCTL.IVALL ;  /* 0x00000000ff00798f */ /* 0x004fe20002000000 */
[----:B------:R-:W-:Y:S05]  /*a190*/  YIELD ;  /* 0x0000000000007946 */ /* 0x000fea0003800000 */
[----:B------:R-:W-:-:S13]  /*a1a0*/  ISETP.NE.AND P0, PT, R5, R0, PT ;  /* 0x000000000500720c */ /* 0x000fda0003f05270 */
[----:B------:R-:W-:Y:S05]  /*a1b0*/  @P0 BRA `(.L_x_996) ;  /* 0xfffffffc00ec0947 */ /* 0x000fea000383ffff */
.L_x_995:
        /* <DEDUP_REMOVED lines=74> */
.L_x_999:
        /* <DEDUP_REMOVED lines=31> */
.L_x_998:
[----:B------:R-:W-:Y:S05]  /*a850*/  BSYNC.RECONVERGENT B0 ;  /* 0x0000000000007941 */ /* 0x000fea0003800200 */
.L_x_997:
        /* <DEDUP_REMOVED lines=10> */
.L_x_1000:
        /* <DEDUP_REMOVED lines=87> */
.L_x_1001:
        /* <DEDUP_REMOVED lines=9> */
.L_x_4514:


//--------------------- .text._Z35group_norm_nhwc_bwd_one_pass_kernelI11Fp16IOBf16WLi512ELi60ELi480EEv26Group_norm_nhwc_bwd_params --------------------------
	.section	.text._Z35group_norm_nhwc_bwd_one_pass_kernelI11Fp16IOBf16WLi512ELi60ELi480EEv26Group_norm_nhwc_bwd_params,"ax",@progbits
	.align	128
        .global         _Z35group_norm_nhwc_bwd_one_pass_kernelI11Fp16IOBf16WLi512ELi60ELi480EEv26Group_norm_nhwc_bwd_params
        .type           _Z35group_norm_nhwc_bwd_one_pass_kernelI11Fp16IOBf16WLi512ELi60ELi480EEv26Group_norm_nhwc_bwd_params,@function
        .size           _Z35group_norm_nhwc_bwd_one_pass_kernelI11Fp16IOBf16WLi512ELi60ELi480EEv26Group_norm_nhwc_bwd_params,(.L_x_4515 - _Z35group_norm_nhwc_bwd_one_pass_kernelI11Fp16IOBf16WLi512ELi60ELi480EEv26Group_norm_nhwc_bwd_params)
        .other          _Z35group_norm_nhwc_bwd_one_pass_kernelI11Fp16IOBf16WLi512ELi60ELi480EEv26Group_norm_nhwc_bwd_params,@"STO_CUDA_ENTRY STV_DEFAULT"
_Z35group_norm_nhwc_bwd_one_pass_kernelI11Fp16IOBf16WLi512ELi60ELi480EEv26Group_norm_nhwc_bwd_params:
.text._Z35group_norm_nhwc_bwd_one_pass_kernelI11Fp16IOBf16WLi512ELi60ELi480EEv26Group_norm_nhwc_bwd_params:
        /* <DEDUP_REMOVED lines=25> */
.L_x_1028:
[----:B0-----:R-:W0:Y:S01]  /*0190*/  LDCU UR14, c[0x0][0x410] ;  /* 0x00008200ff0e77ac */ /* 0x001e220008000800 */
[----:B------:R-:W-:Y:S01]  /*01a0*/  IABS R4, UR8 ;  /* 0x0000000800047c13 */ /* 0x000fe20008000000 */
[----:B------:R-:W-:Y:S01]  /*01b0*/  HFMA2 R84, -RZ, RZ, 0, 0 ;  /* 0x00000000ff547431 */ /* 0x000fe200000001ff */
[----:B------:R-:W-:Y:S01]  /*01c0*/  IADD3 R5, PT, PT, R50, 0x10, RZ ;  /* 0x0000001032057810 */ /* 0x000fe20007ffe0ff */
[----:B------:R-:W-:Y:S01]  /*01d0*/  UMOV UR6, URZ ;  /* 0x000000ff00067c82 */ /* 0x000fe20008000000 */
[----:B------:R-:W-:Y:S01]  /*01e0*/  R2UR UR9, R4 ;  /* 0x00000000040972ca */ /* 0x000fe200000e0000 */
[----:B------:R-:W1:Y:S01]  /*01f0*/  LDCU.128 UR16, c[0x0][0x400] ;  /* 0x00008000ff1077ac */ /* 0x000e620008000c00 */
[----:B------:R-:W-:Y:S02]  /*0200*/  SHF.R.S32.HI R11, RZ, 0x1f, R5 ;  /* 0x0000001fff0b7819 */ /* 0x000fe40000011405 */
[----:B------:R-:W-:Y:S01]  /*0210*/  IADD3 R7, PT, PT, R50, 0x20, RZ ;  /* 0x0000002032077810 */ /* 0x000fe20007ffe0ff */
[----:B------:R-:W-:Y:S01]  /*0220*/  UISETP.GE.AND UP4, UPT, UR8, URZ, UPT ;  /* 0x000000ff0800728c */ /* 0x000fe2000bf86270 */
[----:B------:R-:W-:-:S02]  /*0230*/  LOP3.LUT R12, R12, 0xfeffffff, RZ, 0xc0, !PT ;  /* 0xfeffffff0c0c7812 */ /* 0x000fc400078ec0ff */
[----:B------:R-:W-:Y:S02]  /*0240*/  SHF.R.S32.HI R13, RZ, 0x1f, R7 ;  /* 0x0000001fff0d7819 */ /* 0x000fe40000011407 */
[----:B0-----:R-:W-:Y:S01]  /*0250*/  MOV R2, UR14 ;  /* 0x0000000e00027c02 */ /* 0x001fe20008000f00 */
[----:B------:R-:W-:Y:S02]  /*0260*/  ULOP3.LUT UR12, UR8, UR14, URZ, 0x3c, !UPT ;  /* 0x0000000e080c7292 */ /* 0x000fe4000f8e3cff */
[----:B------:R-:W-:Y:S01]  /*0270*/  UISETP.NE.AND UP0, UPT, UR14, URZ, UPT ;  /* 0x000000ff0e00728c */ /* 0x000fe2000bf05270 */
[----:B------:R-:W-:Y:S02]  /*0280*/  IABS R2, R2 ;  /* 0x0000000200027213 */ /* 0x000fe40000000000 */
[----:B-1----:R-:W-:Y:S02]  /*0290*/  ISETP.GE.U32.AND P0, PT, R50, UR16, PT ;  /* 0x0000001032007c0c */ /* 0x002fe4000bf06070 */
[----:B------:R-:W-:-:S02]  /*02a0*/  R2UR UR13, R2 ;  /* 0x00000000020d72ca */ /* 0x000fc400000e0000 */
[----:B------:R-:W-:-:S11]  /*02b0*/  MOV R9, UR18 ;  /* 0x0000001200097c02 */ /* 0x000fd60008000f00 */
[----:B------:R-:W0:Y:S08]  /*02c0*/  I2F.RP R2, UR13 ;  /* 0x0000000d00027d06 */ /* 0x000e300008209400 */
[----:B0-----:R-:W0:Y:S02]  /*02d0*/  MUFU.RCP R2, R2 ;  /* 0x0000000200027308 */ /* 0x001e240000001000 */
[----:B0-----:R-:W-:-:S06]  /*02e0*/  IADD3 R3, PT, PT, R2, 0xffffffe, RZ ;  /* 0x0ffffffe02037810 */ /* 0x001fcc0007ffe0ff */
[----:B------:R-:W0:Y:S02]  /*02f0*/  F2I.FTZ.U32.TRUNC.NTZ R3, R3 ;  /* 0x0000000300037305 */ /* 0x000e24000021f000 */
[----:B0-----:R-:W-:Y:S02]  /*0300*/  R2UR UR7, R3 ;  /* 0x00000000030772ca */ /* 0x001fe400000e0000 */
[----:B------:R-:W-:-:S04]  /*0310*/  SHF.R.S32.HI R3, RZ, 0x1f, R50 ;  /* 0x0000001fff037819 */ /* 0x000fc80000011432 */
[----:B------:R-:W-:Y:S02]  /*0320*/  ISETP.GE.AND.EX P3, PT, R3, UR17, PT, P0 ;  /* 0x0000001103007c0c */ /* 0x000fe4000bf66300 */
[----:B------:R-:W-:-:S04]  /*0330*/  ISETP.GE.U32.AND P0, PT, R5, UR16, PT ;  /* 0x0000001005007c0c */ /* 0x000fc8000bf06070 */
[----:B------:R-:W-:Y:S01]  /*0340*/  ISETP.GE.AND.EX P4, PT, R11, UR17, PT, P0 ;  /* 0x000000110b007c0c */ /* 0x000fe2000bf86300 */
[----:B------:R-:W-:Y:S01]  /*0350*/  UIADD3 UR5, UPT, UPT, URZ, -UR7, URZ ;  /* 0x80000007ff057290 */ /* 0x000fe2000fffe0ff */
[----:B------:R-:W-:-:S03]  /*0360*/  ISETP.GE.U32.AND P0, PT, R7, UR16, PT ;  /* 0x0000001007007c0c */ /* 0x000fc6000bf06070 */
[----:B------:R-:W-:Y:S01]  /*0370*/  UIMAD UR5, UR5, UR13, URZ ;  /* 0x0000000d050572a4 */ /* 0x000fe2000f8e02ff */
[----:B------:R-:W-:Y:S01]  /*0380*/  ISETP.GE.AND.EX P6, PT, R13, UR17, PT, P0 ;  /* 0x000000110d007c0c */ /* 0x000fe2000bfc6300 */
[----:B------:R-:W0:Y:S01]  /*0390*/  @!P3 LDC.64 R14, c[0x0][0x3f8] ;  /* 0x0000fe00ff0ebb82 */ /* 0x000e220000000a00 */
[----:B------:R-:W-:Y:S01]  /*03a0*/  @P3 LOP3.LUT R12, R12, 0x1000000, RZ, 0xfc, !PT ;  /* 0x010000000c0c3812 */ /* 0x000fe200078efcff */
[----:B------:R-:W-:-:S03]  /*03b0*/  UIMAD.WIDE.U32 UR6, UR7, UR5, UR6 ;  /* 0x00000005070672a5 */ /* 0x000fc6000f8e0006 */
[----:B------:R-:W-:Y:S01]  /*03c0*/  LOP3.LUT R12, R12, 0xff7fffff, RZ, 0xc0, !PT ;  /* 0xff7fffff0c0c7812 */ /* 0x000fe200078ec0ff */
[----:B------:R-:W-:Y:S02]  /*03d0*/  UIMAD.WIDE.U32 UR6, UR7, UR9, URZ ;  /* 0x00000009070672a5 */ /* 0x000fe4000f8e00ff */
[----:B------:R-:W1:Y:S01]  /*03e0*/  @!P3 LDC.64 R16, c[0x0][0x398] ;  /* 0x0000e600ff10bb82 */ /* 0x000e620000000a00 */
[----:B------:R-:W-:Y:S01]  /*03f0*/  @P4 LOP3.LUT R12, R12, 0x800000, RZ, 0xfc, !PT ;  /* 0x008000000c0c4812 */ /* 0x000fe200078efcff */
[----:B------:R-:W-:-:S03]  /*0400*/  UIADD3 UR5, UPT, UPT, -UR7, URZ, URZ ;  /* 0x000000ff07057290 */ /* 0x000fc6000fffe1ff */
[----:B------:R-:W-:Y:S01]  /*0410*/  LOP3.LUT R12, R12, 0xffbfffff, RZ, 0xc0, !PT ;  /* 0xffbfffff0c0c7812 */ /* 0x000fe200078ec0ff */
[----:B------:R-:W-:Y:S02]  /*0420*/  UIMAD UR5, UR13, UR5, UR9 ;  /* 0x000000050d0572a4 */ /* 0x000fe4000f8e0209 */
[----:B------:R-:W-:Y:S01]  /*0430*/  ULOP3.LUT UR9, URZ, UR14, URZ, 0x33, !UPT ;  /* 0x0000000eff097292 */ /* 0x000fe2000f8e33ff */
[----:B------:R-:W2:Y:S01]  /*0440*/  @!P3 LDC.64 R72, c[0x0][0x3a0] ;  /* 0x0000e800ff48bb82 */ /* 0x000ea20000000a00 */
[----:B------:R-:W-:Y:S01]  /*0450*/  UISETP.GT.U32.AND UP2, UPT, UR13, UR5, UPT ;  /* 0x000000050d00728c */ /* 0x000fe2000bf44070 */
[----:B------:R-:W-:-:S06]  /*0460*/  @P6 LOP3.LUT R12, R12, 0x400000, RZ, 0xfc, !PT ;  /* 0x004000000c0c6812 */ /* 0x000fcc00078efcff */
[----:B------:R-:W3:Y:S04]  /*0470*/  @!P4 LDC.64 R18, c[0x0][0x3f8] ;  /* 0x0000fe00ff12cb82 */ /* 0x000ee80000000a00 */
[----:B------:R-:W-:Y:S02]  /*0480*/  @!UP2 UIADD3 UR5, UPT, UPT, UR5, -UR13, URZ ;  /* 0x8000000d0505a290 */ /* 0x000fe4000fffe0ff */
[----:B------:R-:W-:Y:S02]  /*0490*/  @!UP2 UIADD3 UR7, UPT, UPT, UR7, 0x1, URZ ;  /* 0x000000010707a890 */ /* 0x000fe4000fffe0ff */
[----:B------:R-:W-:Y:S01]  /*04a0*/  UIADD3 UR6, UPT, UPT, UR5, -UR13, URZ ;  /* 0x8000000d05067290 */ /* 0x000fe2000fffe0ff */
[----:B------:R-:W4:Y:S01]  /*04b0*/  @!P6 LDC.64 R22, c[0x0][0x3f8] ;  /* 0x0000fe00ff16eb82 */ /* 0x000f220000000a00 */
[----:B------:R-:W-:-:S02]  /*04c0*/  UISETP.GT.U32.AND UP3, UPT, UR13, UR5, UPT ;  /* 0x000000050d00728c */ /* 0x000fc4000bf64070 */
[----:B------:R-:W-:Y:S02]  /*04d0*/  UISETP.GE.U32.AND UP1, UPT, UR5, UR13, UPT ;  /* 0x0000000d0500728c */ /* 0x000fe4000bf26070 */
[----:B------:R-:W-:Y:S02]  /*04e0*/  USEL UR5, UR6, UR5, !UP3 ;  /* 0x0000000506057287 */ /* 0x000fe4000d800000 */
[----:B------:R-:W-:Y:S01]  /*04f0*/  UISETP.GE.AND UP2, UPT, UR12, URZ, UPT ;  /* 0x000000ff0c00728c */ /* 0x000fe2000bf46270 */
[----:B------:R-:W5:Y:S01]  /*0500*/  @!P4 LDC.64 R66, c[0x0][0x3a0] ;  /* 0x0000e800ff42cb82 */ /* 0x000f620000000a00 */
[----:B------:R-:W-:-:S04]  /*0510*/  @!UP4 UIADD3 UR5, UPT, UPT, -UR5, URZ, URZ ;  /* 0x000000ff0505c290 */ /* 0x000fc8000fffe1ff */
[----:B------:R-:W-:Y:S02]  /*0520*/  USEL UR13, UR9, UR5, !UP0 ;  /* 0x00000005090d7287 */ /* 0x000fe4000c000000 */
[----:B------:R-:W-:Y:S01]  /*0530*/  @UP1 UIADD3 UR7, UPT, UPT, UR7, 0x1, URZ ;  /* 0x0000000107071890 */ /* 0x000fe2000fffe0ff */
[----:B------:R-:W5:Y:S01]  /*0540*/  @!P6 LDC.64 R64, c[0x0][0x3a0] ;  /* 0x0000e800ff40eb82 */ /* 0x000f620000000a00 */
[----:B------:R-:W-:Y:S02]  /*0550*/  UIMAD UR5, UR13, 0x3c, URZ ;  /* 0x0000003c0d0578a4 */ /* 0x000fe4000f8e02ff */
[----:B------:R-:W-:-:S04]  /*0560*/  @!UP2 UIADD3 UR7, UPT, UPT, -UR7, URZ, URZ ;  /* 0x000000ff0707a290 */ /* 0x000fc8000fffe1ff */
[----:B------:R-:W-:Y:S01]  /*0570*/  USEL UR7, UR9, UR7, !UP0 ;  /* 0x0000000709077287 */ /* 0x000fe2000c000000 */
[----:B------:R-:W-:Y:S01]  /*0580*/  IADD3 R36, P1, PT, R0, UR5, RZ ;  /* 0x0000000500247c10 */ /* 0x000fe2000ff3e0ff */
[----:B----4-:R-:W-:Y:S01]  /*0590*/  @!P6 IMAD R4, R13, R22, RZ ;  /* 0x000000160d04e224 */ /* 0x010fe200078e02ff */
[----:B------:R-:W-:Y:S01]  /*05a0*/  MOV R0, UR5 ;  /* 0x0000000500007c02 */ /* 0x000fe20008000f00 */
[----:B------:R-:W-:Y:S01]  /*05b0*/  USHF.R.S32.HI UR5, URZ, 0x1f, UR7 ;  /* 0x0000001fff057899 */ /* 0x000fe20008011407 */
[----:B------:R-:W4:Y:S02]  /*05c0*/  @!P6 LDC.64 R24, c[0x0][0x398] ;  /* 0x0000e600ff18eb82 */ /* 0x000f240000000a00 */
[----:B------:R-:W-:Y:S01]  /*05d0*/  LEA.HI.X.SX32 R37, R0, RZ, 0x1, P1 ;  /* 0x000000ff00257211 */ /* 0x000fe200008f0eff */
[----:B------:R-:W-:Y:S01]  /*05e0*/  UIMAD UR5, UR5, UR18, URZ ;  /* 0x00000012050572a4 */ /* 0x000fe2000f8e02ff */
[----:B0-----:R-:W-:-:S03]  /*05f0*/  @!P3 IMAD R0, R3, R14, RZ ;  /* 0x0000000e0300b224 */ /* 0x001fc600078e02ff */
[----:B------:R-:W-:Y:S02]  /*0600*/  UIMAD UR5, UR7, UR19, UR5 ;  /* 0x00000013070572a4 */ /* 0x000fe4000f8e0205 */
[----:B------:R-:W-:Y:S01]  /*0610*/  IMAD.WIDE.U32 R36, R9, UR7, R36 ;  /* 0x0000000709247c25 */ /* 0x000fe2000f8e0024 */
[C---:B------:R-:W-:Y:S02]  /*0620*/  IADD3 R9, PT, PT, R50.reuse, 0x30, RZ ;  /* 0x0000003032097810 */ /* 0x040fe40007ffe0ff */
[----:B------:R-:W-:Y:S02]  /*0630*/  CS2R R80, SRZ ;  /* 0x0000000000507805 */ /* 0x000fe4000001ff00 */
[C---:B------:R-:W-:Y:S01]  /*0640*/  IADD3 R85, PT, PT, R50.reuse, 0x1f0, RZ ;  /* 0x000001f032557810 */ /* 0x040fe20007ffe0ff */
[----:B------:R-:W-:Y:S01]  /*0650*/  @!P3 IMAD R15, R50, R15, R0 ;  /* 0x0000000f320fb224 */ /* 0x000fe200078e0200 */
[----:B------:R-:W-:Y:S01]  /*0660*/  IADD3 R35, PT, PT, R37, UR5, RZ ;  /* 0x0000000525237c10 */ /* 0x000fe2000fffe0ff */
[----:B---3--:R-:W-:Y:S01]  /*0670*/  @!P4 IMAD R0, R11, R18, RZ ;  /* 0x000000120b00c224 */ /* 0x008fe200078e02ff */
[----:B------:R-:W-:Y:S01]  /*0680*/  @!P3 MOV R34, R36 ;  /* 0x000000240022b202 */ /* 0x000fe20000000f00 */
[----:B------:R-:W0:Y:S01]  /*0690*/  LDCU.64 UR6, c[0x0][0x3b8] ;  /* 0x00007700ff0677ac */ /* 0x000e220008000a00 */
[----:B------:R-:W-:-:S02]  /*06a0*/  ISETP.GE.U32.AND P0, PT, R9, UR16, PT ;  /* 0x0000001009007c0c */ /* 0x000fc4000bf06070 */
[C---:B------:R-:W-:Y:S01]  /*06b0*/  IADD3 R11, PT, PT, R50.reuse, 0x40, RZ ;  /* 0x00000040320b7810 */ /* 0x040fe20007ffe0ff */
[----:B------:R-:W-:-:S05]  /*06c0*/  @!P3 IMAD.WIDE.U32 R2, R50, R14, R34 ;  /* 0x0000000e3202b225 */ /* 0x000fca00078e0022 */
[----:B------:R-:W-:Y:S02]  /*06d0*/  @!P3 IADD3 R3, PT, PT, R3, R15, RZ ;  /* 0x0000000f0303b210 */ /* 0x000fe40007ffe0ff */
[C---:B------:R-:W-:Y:S02]  /*06e0*/  @!P3 SHF.L.U32 R63, R2.reuse, 0x1, RZ ;  /* 0x00000001023fb819 */ /* 0x040fe400000006ff */
[----:B------:R-:W-:Y:S02]  /*06f0*/  @!P3 SHF.L.U64.HI R2, R2, 0x1, R3 ;  /* 0x000000010202b819 */ /* 0x000fe40000010203 */
[C---:B-1----:R-:W-:Y:S02]  /*0700*/  @!P3 IADD3 R62, P2, PT, R63.reuse, R16, RZ ;  /* 0x000000103f3eb210 */ /* 0x042fe40007f5e0ff */
[----:B--2---:R-:W-:Y:S02]  /*0710*/  @!P3 IADD3 R72, P1, PT, R63, R72, RZ ;  /* 0x000000483f48b210 */ /* 0x004fe40007f3e0ff */
[----:B------:R-:W-:-:S02]  /*0720*/  @!P3 IADD3.X R63, PT, PT, R2, R17, RZ, P2, !PT ;  /* 0x00000011023fb210 */ /* 0x000fc400017fe4ff */
[----:B------:R-:W-:Y:S02]  /*0730*/  LOP3.LUT P2, RZ, R12, 0x800000, RZ, 0xc0, !PT ;  /* 0x008000000cff7812 */ /* 0x000fe4000784c0ff */
[----:B------:R-:W-:Y:S02]  /*0740*/  SHF.R.S32.HI R15, RZ, 0x1f, R9 ;  /* 0x0000001fff0f7819 */ /* 0x000fe40000011409 */
[----:B------:R-:W-:Y:S02]  /*0750*/  @!P3 IADD3.X R73, PT, PT, R2, R73, RZ, P1, !PT ;  /* 0x000000490249b210 */ /* 0x000fe40000ffe4ff */
[----:B------:R-:W-:Y:S02]  /*0760*/  ISETP.GE.AND.EX P5, PT, R15, UR17, PT, P0 ;  /* 0x000000110f007c0c */ /* 0x000fe4000bfa6300 */
[----:B------:R-:W-:Y:S02]  /*0770*/  ISETP.GE.U32.AND P0, PT, R11, UR16, PT ;  /* 0x000000100b007c0c */ /* 0x000fe4000bf06070 */
[----:B------:R-:W-:-:S02]  /*0780*/  SHF.R.S32.HI R17, RZ, 0x1f, R11 ;  /* 0x0000001fff117819 */ /* 0x000fc4000001140b */
[----:B------:R-:W-:Y:S01]  /*0790*/  LOP3.LUT R12, R12, 0xffdfffff, RZ, 0xc0, !PT ;  /* 0xffdfffff0c0c7812 */ /* 0x000fe200078ec0ff */
[----:B------:R-:W1:Y:S01]  /*07a0*/  @!P2 LDC.64 R20, c[0x0][0x398] ;  /* 0x0000e600ff14ab82 */ /* 0x000e620000000a00 */
[----:B------:R-:W-:Y:S01]  /*07b0*/  @!P2 MOV R2, R36 ;  /* 0x000000240002a202 */ /* 0x000fe20000000f00 */
[----:B------:R-:W-:Y:S01]  /*07c0*/  @!P2 IMAD R19, R5, R19, R0 ;  /* 0x000000130513a224 */ /* 0x000fe200078e0200 */
[----:B------:R-:W-:Y:S02]  /*07d0*/  @!P2 MOV R3, R35 ;  /* 0x000000230003a202 */ /* 0x000fe40000000f00 */
[----:B------:R-:W-:Y:S02]  /*07e0*/  ISETP.GE.AND.EX P4, PT, R17, UR17, PT, P0 ;  /* 0x0000001111007c0c */ /* 0x000fe4000bf86300 */
[----:B------:R-:W-:Y:S01]  /*07f0*/  @P5 LOP3.LUT R12, R12, 0x200000, RZ, 0xfc, !PT ;  /* 0x002000000c0c5812 */ /* 0x000fe200078efcff */
[----:B------:R-:W-:Y:S01]  /*0800*/  @!P2 IMAD.WIDE.U32 R2, R5, R18, R2 ;  /* 0x000000120502a225 */ /* 0x000fe200078e0002 */
[----:B------:R-:W2:Y:S01]  /*0810*/  @!P5 LDC.64 R26, c[0x0][0x3f8] ;  /* 0x0000fe00ff1adb82 */ /* 0x000ea20000000a00 */
[----:B------:R-:W-:-:S02]  /*0820*/  IADD3 R5, PT, PT, R50, 0x50, RZ ;  /* 0x0000005032057810 */ /* 0x000fc40007ffe0ff */
[----:B------:R-:W-:Y:S02]  /*0830*/  LOP3.LUT R12, R12, 0xffefffff, RZ, 0xc0, !PT ;  /* 0xffefffff0c0c7812 */ /* 0x000fe400078ec0ff */
[----:B------:R-:W-:Y:S01]  /*0840*/  @!P2 IADD3 R3, PT, PT, R3, R19, RZ ;  /* 0x000000130303a210 */ /* 0x000fe20007ffe0ff */
[----:B------:R-:W-:Y:S01]  /*0850*/  @!P6 IMAD R19, R7, R23, R4 ;  /* 0x000000170713e224 */ /* 0x000fe200078e0204 */
[C---:B------:R-:W-:Y:S01]  /*0860*/  @!P2 SHF.L.U32 R61, R2.reuse, 0x1, RZ ;  /* 0x00000001023da819 */ /* 0x040fe200000006ff */
[----:B------:R-:W3:Y:S01]  /*0870*/  @!P5 LDC.64 R48, c[0x0][0x3a0] ;  /* 0x0000e800ff30db82 */ /* 0x000ee20000000a00 */
[----:B------:R-:W-:Y:S02]  /*0880*/  @!P2 SHF.L.U64.HI R0, R2, 0x1, R3 ;  /* 0x000000010200a819 */ /* 0x000fe40000010203 */
[----:B------:R-:W-:Y:S02]  /*0890*/  @!P6 MOV R2, R36 ;  /* 0x000000240002e202 */ /* 0x000fe40000000f00 */
[----:B------:R-:W-:-:S02]  /*08a0*/  @!P6 MOV R3, R35 ;  /* 0x000000230003e202 */ /* 0x000fc40000000f00 */
[----:B-----5:R-:W-:Y:S01]  /*08b0*/  @!P2 IADD3 R66, P0, PT, R61, R66, RZ ;  /* 0x000000423d42a210 */ /* 0x020fe20007f1e0ff */
[----:B------:R-:W5:Y:S01]  /*08c0*/  @!P4 LDC.64 R44, c[0x0][0x3a0] ;  /* 0x0000e800ff2ccb82 */ /* 0x000f620000000a00 */
[----:B------:R-:W-:Y:S01]  /*08d0*/  ISETP.GE.U32.AND P1, PT, R5, UR16, PT ;  /* 0x0000001005007c0c */ /* 0x000fe2000bf26070 */
[----:B------:R-:W-:Y:S01]  /*08e0*/  @!P6 IMAD.WIDE.U32 R2, R7, R22, R2 ;  /* 0x000000160702e225 */ /* 0x000fe200078e0002 */
[----:B------:R-:W-:Y:S02]  /*08f0*/  @!P2 IADD3.X R67, PT, PT, R0, R67, RZ, P0, !PT ;  /* 0x000000430043a210 */ /* 0x000fe400007fe4ff */
[----:B-1----:R-:W-:Y:S02]  /*0900*/  @!P2 IADD3 R60, P0, PT, R61, R20, RZ ;  /* 0x000000143d3ca210 */ /* 0x002fe40007f1e0ff */
[----:B------:R-:W-:Y:S01]  /*0910*/  SHF.R.S32.HI R13, RZ, 0x1f, R5 ;  /* 0x0000001fff0d7819 */ /* 0x000fe20000011405 */
[----:B------:R-:W1:Y:S01]  /*0920*/  @!P4 LDC.64 R22, c[0x0][0x3f8] ;  /* 0x0000fe00ff16cb82 */ /* 0x000e620000000a00 */
[----:B------:R-:W-:-:S02]  /*0930*/  @!P6 IADD3 R3, PT, PT, R3, R19, RZ ;  /* 0x000000130303e210 */ /* 0x000fc40007ffe0ff */
[----:B------:R-:W-:Y:S02]  /*0940*/  @!P2 IADD3.X R61, PT, PT, R0, R21, RZ, P0, !PT ;  /* 0x00000015003da210 */ /* 0x000fe400007fe4ff */
[----:B------:R-:W-:Y:S02]  /*0950*/  ISETP.GE.AND.EX P3, PT, R13, UR17, PT, P1 ;  /* 0x000000110d007c0c */ /* 0x000fe4000bf66310 */
[C---:B------:R-:W-:Y:S01]  /*0960*/  @!P6 SHF.L.U32 R41, R2.reuse, 0x1, RZ ;  /* 0x000000010229e819 */ /* 0x040fe200000006ff */
[----:B------:R-:W0:Y:S01]  /*0970*/  @!P5 LDC.64 R18, c[0x0][0x398] ;  /* 0x0000e600ff12db82 */ /* 0x000e220000000a00 */
[----:B------:R-:W-:Y:S01]  /*0980*/  @!P6 SHF.L.U64.HI R0, R2, 0x1, R3 ;  /* 0x000000010200e819 */ /* 0x000fe20000010203 */
[----:B--2---:R-:W-:Y:S01]  /*0990*/  @!P5 IMAD R2, R15, R26, RZ ;  /* 0x0000001a0f02d224 */ /* 0x004fe200078e02ff */
[----:B------:R-:W-:Y:S02]  /*09a0*/  @!P5 MOV R3, R35 ;  /* 0x000000230003d202 */ /* 0x000fe40000000f00 */
[----:B------:R-:W-:Y:S01]  /*09b0*/  @!P6 IADD3 R64, P0, PT, R41, R64, RZ ;  /* 0x000000402940e210 */ /* 0x000fe20007f1e0ff */
[----:B------:R-:W-:Y:S01]  /*09c0*/  @!P5 IMAD R7, R9, R27, R2 ;  /* 0x0000001b0907d224 */ /* 0x000fe200078e0202 */
[----:B------:R-:W-:Y:S01]  /*09d0*/  @!P5 MOV R2, R36 ;  /* 0x000000240002d202 */ /* 0x000fe20000000f00 */
[----:B------:R-:W2:Y:S01]  /*09e0*/  @!P4 LDC.64 R14, c[0x0][0x398] ;  /* 0x0000e600ff0ecb82 */ /* 0x000ea20000000a00 */
[----:B------:R-:W-:-:S02]  /*09f0*/  @!P6 IADD3.X R65, PT, PT, R0, R65, RZ, P0, !PT ;  /* 0x000000410041e210 */ /* 0x000fc400007fe4ff */
[----:B----4-:R-:W-:Y:S01]  /*0a00*/  @!P6 IADD3 R40, P0, PT, R41, R24, RZ ;  /* 0x000000182928e210 */ /* 0x010fe20007f1e0ff */
[----:B------:R-:W-:Y:S01]  /*0a10*/  @!P5 IMAD.WIDE.U32 R2, R9, R26, R2 ;  /* 0x0000001a0902d225 */ /* 0x000fe200078e0002 */
[----:B------:R-:W-:Y:S02]  /*0a20*/  @P4 LOP3.LUT R12, R12, 0x100000, RZ, 0xfc, !PT ;  /* 0x001000000c0c4812 */ /* 0x000fe400078efcff */
[----:B------:R-:W-:Y:S01]  /*0a30*/  @!P6 IADD3.X R41, PT, PT, R0, R25, RZ, P0, !PT ;  /* 0x000000190029e210 */ /* 0x000fe200007fe4ff */
[----:B------:R-:W4:Y:S01]  /*0a40*/  @!P3 LDC.64 R20, c[0x0][0x3f8] ;  /* 0x0000fe00ff14bb82 */ /* 0x000f220000000a00 */
[----:B------:R-:W-:Y:S01]  /*0a50*/  @!P5 IADD3 R3, PT, PT, R3, R7, RZ ;  /* 0x000000070303d210 */ /* 0x000fe20007ffe0ff */
[----:B-1----:R-:W-:Y:S01]  /*0a60*/  @!P4 IMAD R4, R17, R22, RZ ;  /* 0x000000161104c224 */ /* 0x002fe200078e02ff */
[C---:B------:R-:W-:Y:S02]  /*0a70*/  @!P5 SHF.L.U32 R33, R2.reuse, 0x1, RZ ;  /* 0x000000010221d819 */ /* 0x040fe400000006ff */
[----:B------:R-:W-:Y:S01]  /*0a80*/  @!P5 SHF.L.U64.HI R0, R2, 0x1, R3 ;  /* 0x000000010200d819 */ /* 0x000fe20000010203 */
[----:B------:R-:W-:Y:S01]  /*0a90*/  @!P4 IMAD R7, R11, R23, R4 ;  /* 0x000000170b07c224 */ /* 0x000fe200078e0204 */
[----:B------:R-:W-:Y:S01]  /*0aa0*/  @!P4 MOV R2, R36 ;  /* 0x000000240002c202 */ /* 0x000fe20000000f00 */
[----:B------:R-:W1:Y:S01]  /*0ab0*/  @!P3 LDC.64 R42, c[0x0][0x3a0] ;  /* 0x0000e800ff2abb82 */ /* 0x000e620000000a00 */
[----:B------:R-:W-:-:S02]  /*0ac0*/  @!P4 MOV R3, R35 ;  /* 0x000000230003c202 */ /* 0x000fc40000000f00 */
[----:B---3--:R-:W-:Y:S02]  /*0ad0*/  @!P5 IADD3 R48, P0, PT, R33, R48, RZ ;  /* 0x000000302130d210 */ /* 0x008fe40007f1e0ff */
[----:B------:R-:W-:Y:S01]  /*0ae0*/  LOP3.LUT R12, R12, 0xfff7ffff, RZ, 0xc0, !PT ;  /* 0xfff7ffff0c0c7812 */ /* 0x000fe200078ec0ff */
[----:B------:R-:W-:Y:S01]  /*0af0*/  @!P4 IMAD.WIDE.U32 R2, R11, R22, R2 ;  /* 0x000000160b02c225 */ /* 0x000fe200078e0002 */
[C---:B------:R-:W-:Y:S01]  /*0b00*/  @!P5 IADD3.X R49, PT, PT, R0.reuse, R49, RZ, P0, !PT ;  /* 0x000000310031d210 */ /* 0x040fe200007fe4ff */
[----:B------:R-:W3:Y:S01]  /*0b10*/  @!P3 LDC.64 R10, c[0x0][0x398] ;  /* 0x0000e600ff0abb82 */ /* 0x000ee20000000a00 */
[----:B0-----:R-:W-:Y:S02]  /*0b20*/  @!P5 IADD3 R32, P0, PT, R33, R18, RZ ;  /* 0x000000122120d210 */ /* 0x001fe40007f1e0ff */
[----:B------:R-:W-:Y:S02]  /*0b30*/  @!P4 IADD3 R3, PT, PT, R3, R7, RZ ;  /* 0x000000070303c210 */ /* 0x000fe40007ffe0ff */
[----:B------:R-:W-:-:S02]  /*0b40*/  @!P5 IADD3.X R33, PT, PT, R0, R19, RZ, P0, !PT ;  /* 0x000000130021d210 */ /* 0x000fc400007fe4ff */
[C---:B------:R-:W-:Y:S01]  /*0b50*/  @!P4 SHF.L.U32 R7, R2.reuse, 0x1, RZ ;  /* 0x000000010207c819 */ /* 0x040fe200000006ff */
[----:B----4-:R-:W-:Y:S01]  /*0b60*/  @!P3 IMAD R4, R13, R20, RZ ;  /* 0x000000140d04b224 */ /* 0x010fe200078e02ff */
[----:B------:R-:W-:Y:S02]  /*0b70*/  @!P4 SHF.L.U64.HI R0, R2, 0x1, R3 ;  /* 0x000000010200c819 */ /* 0x000fe40000010203 */
[----:B------:R-:W-:Y:S01]  /*0b80*/  @!P3 MOV R2, R36 ;  /* 0x000000240002b202 */ /* 0x000fe20000000f00 */
[----:B------:R-:W-:Y:S01]  /*0b90*/  @!P3 IMAD R9, R5, R21, R4 ;  /* 0x000000150509b224 */ /* 0x000fe200078e0204 */
[----:B------:R-:W-:Y:S02]  /*0ba0*/  @!P3 MOV R3, R35 ;  /* 0x000000230003b202 */ /* 0x000fe40000000f00 */
[----:B-----5:R-:W-:Y:S02]  /*0bb0*/  @!P4 IADD3 R44, P0, PT, R7, R44, RZ ;  /* 0x0000002c072cc210 */ /* 0x020fe40007f1e0ff */
[----:B------:R-:W-:Y:S01]  /*0bc0*/  @P3 LOP3.LUT R12, R12, 0x80000, RZ, 0xfc, !PT ;  /* 0x000800000c0c3812 */ /* 0x000fe200078efcff */
[----:B------:R-:W-:Y:S01]  /*0bd0*/  @!P3 IMAD.WIDE.U32 R2, R5, R20, R2 ;  /* 0x000000140502b225 */ /* 0x000fe200078e0002 */
[----:B------:R-:W-:-:S02]  /*0be0*/  @!P4 IADD3.X R45, PT, PT, R0, R45, RZ, P0, !PT ;  /* 0x0000002d002dc210 */ /* 0x000fc400007fe4ff */
[----:B--2---:R-:W-:Y:S02]  /*0bf0*/  @!P4 IADD3 R6, P0, PT, R7, R14, RZ ;  /* 0x0000000e0706c210 */ /* 0x004fe40007f1e0ff */
[----:B------:R-:W-:Y:S02]  /*0c00*/  @!P3 IADD3 R3, PT, PT, R3, R9, RZ ;  /* 0x000000090303b210 */ /* 0x000fe40007ffe0ff */
[----:B------:R-:W-:Y:S02]  /*0c10*/  @!P3 SHF.L.U32 R31, R2, 0x1, RZ ;  /* 0x00000001021fb819 */ /* 0x000fe400000006ff */
[----:B------:R-:W-:Y:S02]  /*0c20*/  @!P4 IADD3.X R7, PT, PT, R0, R15, RZ, P0, !PT ;  /* 0x0000000f0007c210 */ /* 0x000fe400007fe4ff */
[----:B------:R-:W-:Y:S02]  /*0c30*/  @!P3 SHF.L.U64.HI R2, R2, 0x1, R3 ;  /* 0x000000010202b819 */ /* 0x000fe40000010203 */
[----:B-1----:R-:W-:-:S02]  /*0c40*/  @!P3 IADD3 R42, P0, PT, R31, R42, RZ ;  /* 0x0000002a1f2ab210 */ /* 0x002fc40007f1e0ff */
        /* <DEDUP_REMOVED lines=244> */
[----:B------:R0:W2:Y:S04]  /*1b90*/  @!P1 LDG.E R81, desc[UR10][R62.64] ;  /* 0x0000000a3e519981 */ /* 0x0000a8000c1e1900 */
[----:B------:R-:W3:Y:S04]  /*1ba0*/  @!P1 LDG.E R84, desc[UR10][R72.64] ;  /* 0x0000000a48549981 */ /* 0x000ee8000c1e1900 */
[----:B------:R-:W1:Y:S01]  /*1bb0*/  @!P5 LDC.64 R56, c[0x0][0x3f8] ;  /* 0x0000fe00ff38db82 */ /* 0x000e620000000a00 */
[----:B------:R-:W-:-:S04]  /*1bc0*/  @P5 LOP3.LUT R12, R12, 0x80, RZ, 0xfc, !PT ;  /* 0x000000800c0c5812 */ /* 0x000fc800078efcff */
[----:B------:R-:W-:-:S03]  /*1bd0*/  LOP3.LUT R12, R12, 0xffffffbf, RZ, 0xc0, !PT ;  /* 0xffffffbf0c0c7812 */ /* 0x000fc600078ec0ff */
[----:B------:R-:W4:Y:S01]  /*1be0*/  @!P5 LDC.64 R68, c[0x0][0x3a0] ;  /* 0x0000e800ff44db82 */ /* 0x000f220000000a00 */
[----:B-1----:R-:W-:Y:S01]  /*1bf0*/  @!P5 IMAD R4, R5, R56, RZ ;  /* 0x000000380504d224 */ /* 0x002fe200078e02ff */
[----:B------:R-:W-:-:S03]  /*1c00*/  @!P5 MOV R5, R35 ;  /* 0x000000230005d202 */ /* 0x000fc60000000f00 */
[----:B------:R-:W-:Y:S01]  /*1c10*/  @!P5 IMAD R57, R55, R57, R4 ;  /* 0x000000393739d224 */ /* 0x000fe200078e0204 */
[----:B------:R-:W-:-:S05]  /*1c20*/  @!P5 MOV R4, R36 ;  /* 0x000000240004d202 */ /* 0x000fca0000000f00 */
[----:B------:R-:W-:-:S05]  /*1c30*/  @!P5 IMAD.WIDE.U32 R4, R55, R56, R4 ;  /* 0x000000383704d225 */ /* 0x000fca00078e0004 */
[----:B------:R-:W-:Y:S02]  /*1c40*/  @!P5 IADD3 R55, PT, PT, R5, R57, RZ ;  /* 0x000000390537d210 */ /* 0x000fe40007ffe0ff */
[C---:B------:R-:W-:Y:S02]  /*1c50*/  @!P5 SHF.L.U32 R5, R4.reuse, 0x1, RZ ;  /* 0x000000010405d819 */ /* 0x040fe400000006ff */
[----:B------:R-:W-:Y:S02]  /*1c60*/  @!P5 SHF.L.U64.HI R54, R4, 0x1, R55 ;  /* 0x000000010436d819 */ /* 0x000fe40000010237 */
[----:B----4-:R-:W-:-:S04]  /*1c70*/  @!P5 IADD3 R56, P0, PT, R5, R68, RZ ;  /* 0x000000440538d210 */ /* 0x010fc80007f1e0ff */
[----:B------:R-:W-:Y:S02]  /*1c80*/  @!P5 IADD3.X R57, PT, PT, R54, R69, RZ, P0, !PT ;  /* 0x000000453639d210 */ /* 0x000fe400007fe4ff */
[----:B------:R-:W1:Y:S02]  /*1c90*/  @!P5 LDC.64 R68, c[0x0][0x398] ;  /* 0x0000e600ff44db82 */ /* 0x000e640000000a00 */
[----:B-1----:R-:W-:-:S04]  /*1ca0*/  @!P5 IADD3 R4, P0, PT, R5, R68, RZ ;  /* 0x000000440504d210 */ /* 0x002fc80007f1e0ff */
[----:B------:R-:W-:Y:S02]  /*1cb0*/  @!P5 IADD3.X R5, PT, PT, R54, R69, RZ, P0, !PT ;  /* 0x000000453605d210 */ /* 0x000fe400007fe4ff */
[----:B------:R-:W-:-:S04]  /*1cc0*/  IADD3 R69, PT, PT, R50, 0x120, RZ ;  /* 0x0000012032457810 */ /* 0x000fc80007ffe0ff */
[----:B------:R-:W-:Y:S02]  /*1cd0*/  SHF.R.S32.HI R55, RZ, 0x1f, R69 ;  /* 0x0000001fff377819 */ /* 0x000fe40000011445 */
[----:B------:R-:W-:-:S04]  /*1ce0*/  ISETP.GE.U32.AND P0, PT, R69, UR16, PT ;  /* 0x0000001045007c0c */ /* 0x000fc8000bf06070 */
[----:B------:R-:W-:-:S13]  /*1cf0*/  ISETP.GE.AND.EX P6, PT, R55, UR17, PT, P0 ;  /* 0x0000001137007c0c */ /* 0x000fda000bfc6300 */
        /* <DEDUP_REMOVED lines=8> */
[----:B------:R-:W-:Y:S02]  /*1d80*/  @!P6 IMAD.WIDE.U32 R54, R69, R74, R54 ;  /* 0x0000004a4536e225 */ /* 0x000fe400078e0036 */
[----:B------:R-:W1:Y:S03]  /*1d90*/  @!P6 LDC.64 R68, c[0x0][0x398] ;  /* 0x0000e600ff44eb82 */ /* 0x000e660000000a00 */
[----:B------:R-:W-:Y:S02]  /*1da0*/  @!P6 IADD3 R55, PT, PT, R55, R75, RZ ;  /* 0x0000004b3737e210 */ /* 0x000fe40007ffe0ff */
[C---:B------:R-:W-:Y:S02]  /*1db0*/  @!P6 SHF.L.U32 R89, R54.reuse, 0x1, RZ ;  /* 0x000000013659e819 */ /* 0x040fe400000006ff */
[----:B------:R-:W-:Y:S02]  /*1dc0*/  @!P6 SHF.L.U64.HI R54, R54, 0x1, R55 ;  /* 0x000000013636e819 */ /* 0x000fe40000010237 */
[----:B----4-:R-:W-:-:S04]  /*1dd0*/  @!P6 IADD3 R90, P0, PT, R89, R90, RZ ;  /* 0x0000005a595ae210 */ /* 0x010fc80007f1e0ff */
        /* <DEDUP_REMOVED lines=9> */
[----:B------:R-:W-:-:S03]  /*1e70*/  LOP3.LUT P3, RZ, R12, 0x400000, RZ, 0xc0, !PT ;  /* 0x004000000cff7812 */ /* 0x000fc6000786c0ff */
        /* <DEDUP_REMOVED lines=14> */
[----:B------:R-:W-:Y:S02]  /*1f60*/  IADD3 R77, PT, PT, R50, 0x140, RZ ;  /* 0x00000140324d7810 */ /* 0x000fe40007ffe0ff */
[C---:B------:R-:W-:Y:S02]  /*1f70*/  LOP3.LUT P2, RZ, R12.reuse, 0x800000, RZ, 0xc0, !PT ;  /* 0x008000000cff7812 */ /* 0x040fe4000784c0ff */
[----:B------:R-:W-:Y:S02]  /*1f80*/  SHF.R.S32.HI R69, RZ, 0x1f, R77 ;  /* 0x0000001fff457819 */ /* 0x000fe4000001144d */
[----:B------:R-:W-:Y:S02]  /*1f90*/  ISETP.GE.U32.AND P0, PT, R77, UR16, PT ;  /* 0x000000104d007c0c */ /* 0x000fe4000bf06070 */
[----:B------:R-:W-:-:S02]  /*1fa0*/  LOP3.LUT R12, R12, 0xffffffef, RZ, 0xc0, !PT ;  /* 0xffffffef0c0c7812 */ /* 0x000fc400078ec0ff */
[----:B------:R-:W-:-:S05]  /*1fb0*/  ISETP.GE.AND.EX P4, PT, R69, UR17, PT, P0 ;  /* 0x0000001145007c0c */ /* 0x000fca000bf86300 */
[----:B------:R-:W4:Y:S08]  /*1fc0*/  @!P2 LDG.E R80, desc[UR10][R66.64] ;  /* 0x0000000a4250a981 */ /* 0x000f30000c1e1900 */
[----:B------:R-:W1:Y:S01]  /*1fd0*/  @!P4 LDC.64 R78, c[0x0][0x3f8] ;  /* 0x0000fe00ff4ecb82 */ /* 0x000e620000000a00 */
[----:B------:R-:W-:-:S07]  /*1fe0*/  @P4 LOP3.LUT R12, R12, 0x10, RZ, 0xfc, !PT ;  /* 0x000000100c0c4812 */ /* 0x000fce00078efcff */
[----:B------:R-:W5:Y:S01]  /*1ff0*/  @!P4 LDC.64 R86, c[0x0][0x3a0] ;  /* 0x0000e800ff56cb82 */ /* 0x000f620000000a00 */
[----:B-1----:R-:W-:Y:S01]  /*2000*/  @!P4 IMAD R68, R69, R78, RZ ;  /* 0x0000004e4544c224 */ /* 0x002fe200078e02ff */
[----:B------:R-:W-:-:S03]  /*2010*/  @!P4 MOV R69, R35 ;  /* 0x000000230045c202 */ /* 0x000fc60000000f00 */
[----:B------:R-:W-:Y:S01]  /*2020*/  @!P4 IMAD R79, R77, R79, R68 ;  /* 0x0000004f4d4fc224 */ /* 0x000fe200078e0244 */
[----:B------:R-:W-:-:S05]  /*2030*/  @!P4 MOV R68, R36 ;  /* 0x000000240044c202 */ /* 0x000fca0000000f00 */
[----:B------:R-:W-:Y:S02]  /*2040*/  @!P4 IMAD.WIDE.U32 R68, R77, R78, R68 ;  /* 0x0000004e4d44c225 */ /* 0x000fe400078e0044 */
[----:B------:R-:W1:Y:S03]  /*2050*/  @!P4 LDC.64 R76, c[0x0][0x398] ;  /* 0x0000e600ff4ccb82 */ /* 0x000e660000000a00 */
[----:B------:R-:W-:-:S04]  /*2060*/  @!P4 IADD3 R69, PT, PT, R69, R79, RZ ;  /* 0x0000004f4545c210 */ /* 0x000fc80007ffe0ff */
[C---:B------:R-:W-:Y:S02]  /*2070*/  @!P4 SHF.L.U64.HI R70, R68.reuse, 0x1, R69 ;  /* 0x000000014446c819 */ /* 0x040fe40000010245 */
[----:B------:R-:W-:-:S04]  /*2080*/  @!P4 SHF.L.U32 R69, R68, 0x1, RZ ;  /* 0x000000014445c819 */ /* 0x000fc800000006ff */
[----:B-----5:R-:W-:-:S04]  /*2090*/  @!P4 IADD3 R86, P0, PT, R69, R86, RZ ;  /* 0x000000564556c210 */ /* 0x020fc80007f1e0ff */
        /* <DEDUP_REMOVED lines=8> */
[----:B0-----:R-:W-:Y:S02]  /*2120*/  @!P4 MOV R62, R36 ;  /* 0x00000024003ec202 */ /* 0x001fe40000000f00 */
[----:B------:R-:W-:Y:S02]  /*2130*/  @!P4 MOV R63, R35 ;  /* 0x00000023003fc202 */ /* 0x000fe40000000f00 */
[----:B------:R-:W-:-:S06]  /*2140*/  MOV R70, RZ ;  /* 0x000000ff00467202 */ /* 0x000fcc0000000f00 */
[----:B------:R0:W5:Y:S02]  /*2150*/  @!P2 LDG.E R70, desc[UR10][R60.64] ;  /* 0x0000000a3c46a981 */ /* 0x000164000c1e1900 */
[----:B0-----:R-:W0:Y:S01]  /*2160*/  @!P4 LDC.64 R60, c[0x0][0x398] ;  /* 0x0000e600ff3ccb82 */ /* 0x001e220000000a00 */
[-C--:B-1----:R-:W-:Y:S02]  /*2170*/  @!P4 IMAD R72, R79, R104.reuse, RZ ;  /* 0x000000684f48c224 */ /* 0x082fe400078e02ff */
[----:B------:R-:W-:-:S04]  /*2180*/  @!P4 IMAD.WIDE.U32 R62, R77, R104, R62 ;  /* 0x000000684d3ec225 */ /* 0x000fc800078e003e */
[----:B------:R-:W-:Y:S02]  /*2190*/  @!P4 IMAD R73, R77, R105, R72 ;  /* 0x000000694d49c224 */ /* 0x000fe400078e0248 */
[----:B------:R-:W1:Y:S01]  /*21a0*/  @!P4 LDC.64 R76, c[0x0][0x3a0] ;  /* 0x0000e800ff4ccb82 */ /* 0x000e620000000a00 */
[----:B------:R-:W-:Y:S02]  /*21b0*/  @!P4 SHF.L.U32 R67, R62, 0x1, RZ ;  /* 0x000000013e43c819 */ /* 0x000fe400000006ff */
[----:B------:R-:W-:-:S04]  /*21c0*/  @!P4 IADD3 R63, PT, PT, R63, R73, RZ ;  /* 0x000000493f3fc210 */ /* 0x000fc80007ffe0ff */
[----:B------:R-:W-:Y:S02]  /*21d0*/  @!P4 SHF.L.U64.HI R72, R62, 0x1, R63 ;  /* 0x000000013e48c819 */ /* 0x000fe4000001023f */
[C---:B------:R-:W-:Y:S02]  /*21e0*/  LOP3.LUT P1, RZ, R12.reuse, 0x200000, RZ, 0xc0, !PT ;  /* 0x002000000cff7812 */ /* 0x040fe4000782c0ff */
[----:B------:R-:W-:Y:S01]  /*21f0*/  LOP3.LUT R12, R12, 0xfffffff7, RZ, 0xc0, !PT ;  /* 0xfffffff70c0c7812 */ /* 0x000fe200078ec0ff */
[----:B------:R-:W-:Y:S01]  /*2200*/  HFMA2 R66, -RZ, RZ, 0, 0 ;  /* 0x00000000ff427431 */ /* 0x000fe200000001ff */
[----:B------:R-:W-:Y:S02]  /*2210*/  CS2R R78, SRZ ;  /* 0x00000000004e7805 */ /* 0x000fe4000001ff00 */
[----:B------:R-:W-:-:S03]  /*2220*/  @P4 LOP3.LUT R12, R12, 0x8, RZ, 0xfc, !PT ;  /* 0x000000080c0c4812 */ /* 0x000fc600078efcff */
[----:B------:R-:W2:Y:S04]  /*2230*/  @!P3 LDG.E R66, desc[UR10][R64.64] ;  /* 0x0000000a4042b981 */ /* 0x000ea8000c1e1900 */
[----:B------:R3:W4:Y:S01]  /*2240*/  @!P3 LDG.E R79, desc[UR10][R40.64] ;  /* 0x0000000a284fb981 */ /* 0x000722000c1e1900 */
[----:B-1----:R-:W-:-:S03]  /*2250*/  @!P4 IADD3 R62, P0, PT, R67, R76, RZ ;  /* 0x0000004c433ec210 */ /* 0x002fc60007f1e0ff */
[----:B------:R-:W4:Y:S01]  /*2260*/  @!P1 LDG.E R78, desc[UR10][R48.64] ;  /* 0x0000000a304e9981 */ /* 0x000f22000c1e1900 */
[----:B------:R-:W-:Y:S02]  /*2270*/  @!P4 IADD3.X R63, PT, PT, R72, R77, RZ, P0, !PT ;  /* 0x0000004d483fc210 */ /* 0x000fe400007fe4ff */
[----:B0-----:R-:W-:Y:S02]  /*2280*/  @!P4 IADD3 R60, P0, PT, R67, R60, RZ ;  /* 0x0000003c433cc210 */ /* 0x001fe40007f1e0ff */
[----:B------:R-:W-:Y:S02]  /*2290*/  IADD3 R67, PT, PT, R50, 0x160, RZ ;  /* 0x0000016032437810 */ /* 0x000fe40007ffe0ff */
[----:B------:R-:W-:Y:S02]  /*22a0*/  @!P4 IADD3.X R61, PT, PT, R72, R61, RZ, P0, !PT ;  /* 0x0000003d483dc210 */ /* 0x000fe400007fe4ff */
[----:B------:R-:W-:Y:S02]  /*22b0*/  ISETP.NE.AND P4, PT, R71, RZ, PT ;  /* 0x000000ff4700720c */ /* 0x000fe40003f85270 */
[----:B------:R-:W-:-:S02]  /*22c0*/  SHF.R.S32.HI R71, RZ, 0x1f, R67 ;  /* 0x0000001fff477819 */ /* 0x000fc40000011443 */
[----:B------:R-:W-:-:S04]  /*22d0*/  ISETP.GE.U32.AND P0, PT, R67, UR16, PT ;  /* 0x0000001043007c0c */ /* 0x000fc8000bf06070 */
[----:B------:R-:W-:-:S13]  /*22e0*/  ISETP.GE.AND.EX P3, PT, R71, UR17, PT, P0 ;  /* 0x0000001147007c0c */ /* 0x000fda000bf66300 */
[----:B------:R-:W0:Y:S01]  /*22f0*/  @!P3 LDC.64 R72, c[0x0][0x3f8] ;  /* 0x0000fe00ff48bb82 */ /* 0x000e220000000a00 */
[----:B---3--:R-:W-:Y:S02]  /*2300*/  @!P3 MOV R40, R36 ;  /* 0x000000240028b202 */ /* 0x008fe40000000f00 */
[----:B------:R-:W-:Y:S02]  /*2310*/  @!P3 MOV R41, R35 ;  /* 0x000000230029b202 */ /* 0x000fe40000000f00 */
[----:B------:R-:W-:-:S06]  /*2320*/  CS2R R76, SRZ ;  /* 0x00000000004c7805 */ /* 0x000fcc000001ff00 */
[----:B------:R1:W3:Y:S02]  /*2330*/  @!P1 LDG.E R77, desc[UR10][R32.64] ;  /* 0x0000000a204d9981 */ /* 0x0002e4000c1e1900 */
[----:B-1----:R-:W1:Y:S01]  /*2340*/  @!P3 LDC.64 R32, c[0x0][0x398] ;  /* 0x0000e600ff20bb82 */ /* 0x002e620000000a00 */
[-C--:B0-----:R-:W-:Y:S02]  /*2350*/  @!P3 IMAD R64, R71, R72.reuse, RZ ;  /* 0x000000484740b224 */ /* 0x081fe400078e02ff */
[----:B------:R-:W-:-:S04]  /*2360*/  @!P3 IMAD.WIDE.U32 R40, R67, R72, R40 ;  /* 0x000000484328b225 */ /* 0x000fc800078e0028 */
[----:B------:R-:W-:Y:S02]  /*2370*/  @!P3 IMAD R65, R67, R73, R64 ;  /* 0x000000494341b224 */ /* 0x000fe400078e0240 */
[----:B------:R-:W0:Y:S01]  /*2380*/  @!P3 LDC.64 R72, c[0x0][0x3a0] ;  /* 0x0000e800ff48bb82 */ /* 0x000e220000000a00 */
[----:B------:R-:W-:Y:S02]  /*2390*/  @!P3 SHF.L.U32 R49, R40, 0x1, RZ ;  /* 0x000000012831b819 */ /* 0x000fe400000006ff */
[----:B------:R-:W-:Y:S02]  /*23a0*/  @!P3 IADD3 R41, PT, PT, R41, R65, RZ ;  /* 0x000000412929b210 */ /* 0x000fe40007ffe0ff */
[----:B------:R-:W-:Y:S02]  /*23b0*/  LOP3.LUT P2, RZ, R12, 0x100000, RZ, 0xc0, !PT ;  /* 0x001000000cff7812 */ /* 0x000fe4000784c0ff */
[----:B------:R-:W-:Y:S02]  /*23c0*/  @!P3 SHF.L.U64.HI R64, R40, 0x1, R41 ;  /* 0x000000012840b819 */ /* 0x000fe40000010229 */
[----:B------:R-:W-:Y:S01]  /*23d0*/  LOP3.LUT R12, R12, 0xfffffffb, RZ, 0xc0, !PT ;  /* 0xfffffffb0c0c7812 */ /* 0x000fe200078ec0ff */
[----:B------:R-:W-:-:S03]  /*23e0*/  HFMA2 R71, -RZ, RZ, 0, 0 ;  /* 0x00000000ff477431 */ /* 0x000fc600000001ff */
[----:B------:R-:W-:-:S05]  /*23f0*/  @P3 LOP3.LUT R12, R12, 0x4, RZ, 0xfc, !PT ;  /* 0x000000040c0c3812 */ /* 0x000fca00078efcff */
[----:B------:R-:W3:Y:S01]  /*2400*/  @!P2 LDG.E R71, desc[UR10][R44.64] ;  /* 0x0000000a2c47a981 */ /* 0x000ee2000c1e1900 */
[----:B0-----:R-:W-:-:S04]  /*2410*/  @!P3 IADD3 R40, P0, PT, R49, R72, RZ ;  /* 0x000000483128b210 */ /* 0x001fc80007f1e0ff */
[----:B------:R-:W-:Y:S02]  /*2420*/  @!P3 IADD3.X R41, PT, PT, R64, R73, RZ, P0, !PT ;  /* 0x000000494029b210 */ /* 0x000fe400007fe4ff */
[----:B-1----:R-:W-:Y:S02]  /*2430*/  @!P3 IADD3 R32, P0, PT, R49, R32, RZ ;  /* 0x000000203120b210 */ /* 0x002fe40007f1e0ff */
[----:B------:R-:W-:Y:S02]  /*2440*/  IADD3 R49, PT, PT, R50, 0x170, RZ ;  /* 0x0000017032317810 */ /* 0x000fe40007ffe0ff */
[----:B------:R-:W-:Y:S02]  /*2450*/  MOV R72, RZ ;  /* 0x000000ff00487202 */ /* 0x000fe40000000f00 */
[----:B------:R-:W-:Y:S02]  /*2460*/  @!P3 IADD3.X R33, PT, PT, R64, R33, RZ, P0, !PT ;  /* 0x000000214021b210 */ /* 0x000fe400007fe4ff */
[----:B------:R-:W-:-:S02]  /*2470*/  ISETP.NE.AND P3, PT, R51, RZ, PT ;  /* 0x000000ff3300720c */ /* 0x000fc40003f65270 */
[----:B------:R-:W-:Y:S01]  /*2480*/  SHF.R.S32.HI R51, RZ, 0x1f, R49 ;  /* 0x0000001fff337819 */ /* 0x000fe20000011431 */
[----:B------:R0:W3:Y:S01]  /*2490*/  @!P2 LDG.E R72, desc[UR10][R6.64] ;  /* 0x0000000a0648a981 */ /* 0x0000e2000c1e1900 */
[----:B------:R-:W-:-:S04]  /*24a0*/  ISETP.GE.U32.AND P0, PT, R49, UR16, PT ;  /* 0x0000001031007c0c */ /* 0x000fc8000bf06070 */
[----:B------:R-:W-:-:S13]  /*24b0*/  ISETP.GE.AND.EX P2, PT, R51, UR17, PT, P0 ;  /* 0x0000001133007c0c */ /* 0x000fda000bf46300 */
[----:B------:R-:W1:Y:S01]  /*24c0*/  @!P2 LDC.64 R104, c[0x0][0x3f8] ;  /* 0x0000fe00ff68ab82 */ /* 0x000e620000000a00 */
[----:B------:R-:W-:Y:S02]  /*24d0*/  LOP3.LUT P0, RZ, R12, 0x80000, RZ, 0xc0, !PT ;  /* 0x000800000cff7812 */ /* 0x000fe4000780c0ff */
[----:B0-----:R-:W-:Y:S02]  /*24e0*/  @!P2 MOV R6, R36 ;  /* 0x000000240006a202 */ /* 0x001fe40000000f00 */
[----:B------:R-:W-:Y:S02]  /*24f0*/  @!P2 MOV R7, R35 ;  /* 0x000000230007a202 */ /* 0x000fe40000000f00 */
[----:B------:R-:W-:-:S07]  /*2500*/  CS2R R64, SRZ ;  /* 0x0000000000407805 */ /* 0x000fce000001ff00 */
[----:B------:R0:W3:Y:S01]  /*2510*/  @!P0 LDG.E R65, desc[UR10][R30.64] ;  /* 0x0000000a1e418981 */ /* 0x0000e2000c1e1900 */
[-C--:B-1----:R-:W-:Y:S01]  /*2520*/  @!P2 IMAD R44, R51, R104.reuse, RZ ;  /* 0x00000068332ca224 */ /* 0x082fe200078e02ff */
[----:B0-----:R-:W0:Y:S01]  /*2530*/  @!P2 LDC.64 R30, c[0x0][0x398] ;  /* 0x0000e600ff1eab82 */ /* 0x001e220000000a00 */
[----:B------:R-:W-:-:S04]  /*2540*/  @!P2 IMAD.WIDE.U32 R6, R49, R104, R6 ;  /* 0x000000683106a225 */ /* 0x000fc800078e0006 */
[----:B------:R-:W-:-:S03]  /*2550*/  @!P2 IMAD R45, R49, R105, R44 ;  /* 0x00000069312da224 */ /* 0x000fc600078e022c */
[----:B------:R-:W1:Y:S01]  /*2560*/  @!P2 LDC.64 R48, c[0x0][0x3a0] ;  /* 0x0000e800ff30ab82 */ /* 0x000e620000000a00 */
[----:B------:R-:W-:Y:S01]  /*2570*/  HFMA2 R67, -RZ, RZ, 0, 0 ;  /* 0x00000000ff437431 */ /* 0x000fe200000001ff */
[----:B------:R-:W-:-:S05]  /*2580*/  @!P2 IADD3 R7, PT, PT, R7, R45, RZ ;  /* 0x0000002d0707a210 */ /* 0x000fca0007ffe0ff */
[----:B------:R5:W3:Y:S01]  /*2590*/  @!P0 LDG.E R67, desc[UR10][R42.64] ;  /* 0x0000000a2a438981 */ /* 0x000ae2000c1e1900 */
[C---:B------:R-:W-:Y:S02]  /*25a0*/  @!P2 SHF.L.U64.HI R44, R6.reuse, 0x1, R7 ;  /* 0x00000001062ca819 */ /* 0x040fe40000010207 */
[----:B-----5:R-:W-:Y:S02]  /*25b0*/  @!P2 SHF.L.U32 R43, R6, 0x1, RZ ;  /* 0x00000001062ba819 */ /* 0x020fe400000006ff */
[C---:B------:R-:W-:Y:S02]  /*25c0*/  LOP3.LUT P1, RZ, R12.reuse, 0x40000, RZ, 0xc0, !PT ;  /* 0x000400000cff7812 */ /* 0x040fe4000782c0ff */
[----:B-1----:R-:W-:Y:S02]  /*25d0*/  @!P2 IADD3 R6, P0, PT, R43, R48, RZ ;  /* 0x000000302b06a210 */ /* 0x002fe40007f1e0ff */
[----:B------:R-:W-:Y:S02]  /*25e0*/  LOP3.LUT R12, R12, 0xfffffffd, RZ, 0xc0, !PT ;  /* 0xfffffffd0c0c7812 */ /* 0x000fe400078ec0ff */
[----:B------:R-:W-:-:S02]  /*25f0*/  @!P2 IADD3.X R7, PT, PT, R44, R49, RZ, P0, !PT ;  /* 0x000000312c07a210 */ /* 0x000fc400007fe4ff */
[----:B0-----:R-:W-:Y:S02]  /*2600*/  @!P2 IADD3 R30, P0, PT, R43, R30, RZ ;  /* 0x0000001e2b1ea210 */ /* 0x001fe40007f1e0ff */
[----:B------:R-:W-:Y:S01]  /*2610*/  @P2 LOP3.LUT R12, R12, 0x2, RZ, 0xfc, !PT ;  /* 0x000000020c0c2812 */ /* 0x000fe200078efcff */
[----:B------:R-:W-:Y:S01]  /*2620*/  HFMA2 R51, -RZ, RZ, 0, 0 ;  /* 0x00000000ff337431 */ /* 0x000fe200000001ff */
[----:B------:R-:W-:Y:S01]  /*2630*/  @!P2 IADD3.X R31, PT, PT, R44, R31, RZ, P0, !PT ;  /* 0x0000001f2c1fa210 */ /* 0x000fe200007fe4ff */
[----:B------:R-:W5:Y:S01]  /*2640*/  @!P1 LDG.E R64, desc[UR10][R38.64] ;  /* 0x0000000a26409981 */ /* 0x000f62000c1e1900 */
[----:B------:R-:W-:Y:S02]  /*2650*/  ISETP.NE.AND P2, PT, R13, RZ, PT ;  /* 0x000000ff0d00720c */ /* 0x000fe40003f45270 */
[----:B------:R-:W-:Y:S01]  /*2660*/  IADD3 R13, PT, PT, R50, 0x180, RZ ;  /* 0x00000180320d7810 */ /* 0x000fe20007ffe0ff */
[----:B------:R0:W5:Y:S03]  /*2670*/  @!P1 LDG.E R51, desc[UR10][R28.64] ;  /* 0x0000000a1c339981 */ /* 0x000166000c1e1900 */
[----:B------:R-:W-:-:S02]  /*2680*/  SHF.R.S32.HI R43, RZ, 0x1f, R13 ;  /* 0x0000001fff2b7819 */ /* 0x000fc4000001140d */
[----:B------:R-:W-:-:S04]  /*2690*/  ISETP.GE.U32.AND P0, PT, R13, UR16, PT ;  /* 0x000000100d007c0c */ /* 0x000fc8000bf06070 */
[----:B------:R-:W-:-:S13]  /*26a0*/  ISETP.GE.AND.EX P1, PT, R43, UR17, PT, P0 ;  /* 0x000000112b007c0c */ /* 0x000fda000bf26300 */
[----:B------:R-:W1:Y:S01]  /*26b0*/  @!P1 LDC.64 R104, c[0x0][0x3f8] ;  /* 0x0000fe00ff689b82 */ /* 0x000e620000000a00 */
[----:B------:R-:W-:Y:S01]  /*26c0*/  LOP3.LUT P0, RZ, R12, 0x20000, RZ, 0xc0, !PT ;  /* 0x000200000cff7812 */ /* 0x000fe2000780c0ff */
[----:B------:R-:W-:Y:S01]  /*26d0*/  HFMA2 R44, -RZ, RZ, 0, 0 ;  /* 0x00000000ff2c7431 */ /* 0x000fe200000001ff */
[----:B0-----:R-:W-:Y:S02]  /*26e0*/  @!P1 MOV R28, R36 ;  /* 0x00000024001c9202 */ /* 0x001fe40000000f00 */
[----:B------:R-:W-:-:S09]  /*26f0*/  @!P1 MOV R29, R35 ;  /* 0x00000023001d9202 */ /* 0x000fd20000000f00 */
[----:B------:R0:W5:Y:S01]  /*2700*/  @!P0 LDG.E R44, desc[UR10][R24.64] ;  /* 0x0000000a182c8981 */ /* 0x000162000c1e1900 */
[----:B-1----:R-:W-:Y:S01]  /*2710*/  @!P1 IMAD R38, R43, R104, RZ ;  /* 0x000000682b269224 */ /* 0x002fe200078e02ff */
[----:B0-----:R-:W0:Y:S08]  /*2720*/  @!P1 LDC.64 R24, c[0x0][0x398] ;  /* 0x0000e600ff189b82 */ /* 0x001e300000000a00 */
[----:B------:R-:W1:Y:S01]  /*2730*/  @!P1 LDC.64 R42, c[0x0][0x3a0] ;  /* 0x0000e800ff2a9b82 */ /* 0x000e620000000a00 */
[----:B------:R-:W-:Y:S01]  /*2740*/  MOV R48, RZ ;  /* 0x000000ff00307202 */ /* 0x000fe20000000f00 */
[----:B------:R-:W-:-:S02]  /*2750*/  @!P1 IMAD R39, R13, R105, R38 ;  /* 0x000000690d279224 */ /* 0x000fc400078e0226 */
[----:B------:R-:W-:-:S03]  /*2760*/  @!P1 IMAD.WIDE.U32 R28, R13, R104, R28 ;  /* 0x000000680d1c9225 */ /* 0x000fc600078e001c */
[----:B------:R2:W5:Y:S02]  /*2770*/  @!P0 LDG.E R48, desc[UR10][R26.64] ;  /* 0x0000000a1a308981 */ /* 0x000564000c1e1900 */
[----:B------:R-:W-:-:S04]  /*2780*/  @!P1 IADD3 R13, PT, PT, R29, R39, RZ ;  /* 0x000000271d0d9210 */ /* 0x000fc80007ffe0ff */
[C---:B------:R-:W-:Y:S02]  /*2790*/  @!P1 SHF.L.U64.HI R38, R28.reuse, 0x1, R13 ;  /* 0x000000011c269819 */ /* 0x040fe4000001020d */
[----:B--2---:R-:W-:Y:S02]  /*27a0*/  @!P1 SHF.L.U32 R27, R28, 0x1, RZ ;  /* 0x000000011c1b9819 */ /* 0x004fe400000006ff */
[----:B------:R-:W-:Y:S02]  /*27b0*/  LOP3.LUT R12, R12, 0xfffffffe, RZ, 0xc0, !PT ;  /* 0xfffffffe0c0c7812 */ /* 0x000fe400078ec0ff */
[----:B-1----:R-:W-:Y:S02]  /*27c0*/  @!P1 IADD3 R28, P0, PT, R27, R42, RZ ;  /* 0x0000002a1b1c9210 */ /* 0x002fe40007f1e0ff */
[----:B------:R-:W-:Y:S02]  /*27d0*/  @P1 LOP3.LUT R12, R12, 0x1, RZ, 0xfc, !PT ;  /* 0x000000010c0c1812 */ /* 0x000fe400078efcff */
[----:B------:R-:W-:-:S02]  /*27e0*/  @!P1 IADD3.X R29, PT, PT, R38, R43, RZ, P0, !PT ;  /* 0x0000002b261d9210 */ /* 0x000fc400007fe4ff */
[----:B0-----:R-:W-:-:S04]  /*27f0*/  @!P1 IADD3 R26, P0, PT, R27, R24, RZ ;  /* 0x000000181b1a9210 */ /* 0x001fc80007f1e0ff */
[----:B------:R-:W-:Y:S02]  /*2800*/  @!P1 IADD3.X R27, PT, PT, R38, R25, RZ, P0, !PT ;  /* 0x00000019261b9210 */ /* 0x000fe400007fe4ff */
[----:B------:R-:W-:Y:S01]  /*2810*/  LOP3.LUT P0, RZ, R12, 0x10000, RZ, 0xc0, !PT ;  /* 0x000100000cff7812 */ /* 0x000fe2000780c0ff */
[----:B------:R-:W-:Y:S01]  /*2820*/  HFMA2 R42, -RZ, RZ, 0, 0 ;  /* 0x00000000ff2a7431 */ /* 0x000fe200000001ff */
[----:B------:R-:W-:Y:S02]  /*2830*/  MOV R38, RZ ;  /* 0x000000ff00267202 */ /* 0x000fe40000000f00 */
[----:B------:R-:W-:-:S04]  /*2840*/  IADD3 R39, PT, PT, R50, 0x190, RZ ;  /* 0x0000019032277810 */ /* 0x000fc80007ffe0ff */
[----:B------:R-:W-:-:S05]  /*2850*/  SHF.R.S32.HI R43, RZ, 0x1f, R39 ;  /* 0x0000001fff2b7819 */ /* 0x000fca0000011427 */
[----:B------:R0:W2:Y:S04]  /*2860*/  @!P0 LDG.E R42, desc[UR10][R58.64] ;  /* 0x0000000a3a2a8981 */ /* 0x0000a8000c1e1900 */
[----:B------:R1:W2:Y:S01]  /*2870*/  @!P0 LDG.E R38, desc[UR10][R22.64] ;  /* 0x0000000a16268981 */ /* 0x0002a2000c1e1900 */
[----:B------:R-:W-:-:S04]  /*2880*/  ISETP.GE.U32.AND P0, PT, R39, UR16, PT ;  /* 0x0000001027007c0c */ /* 0x000fc8000bf06070 */
[----:B------:R-:W-:-:S13]  /*2890*/  ISETP.GE.AND.EX P0, PT, R43, UR17, PT, P0 ;  /* 0x000000112b007c0c */ /* 0x000fda000bf06300 */
[----:B0-----:R-:W0:Y:S01]  /*28a0*/  @!P0 LDC.64 R58, c[0x0][0x3f8] ;  /* 0x0000fe00ff3a8b82 */ /* 0x001e220000000a00 */
[----:B------:R-:W-:Y:S02]  /*28b0*/  ISETP.NE.AND P1, PT, R0, RZ, PT ;  /* 0x000000ff0000720c */ /* 0x000fe40003f25270 */
[----:B-1----:R-:W-:-:S05]  /*28c0*/  @!P0 MOV R22, R36 ;  /* 0x0000002400168202 */ /* 0x002fca0000000f00 */
[----:B------:R-:W1:Y:S01]  /*28d0*/  @!P0 LDC.64 R114, c[0x0][0x3a0] ;  /* 0x0000e800ff728b82 */ /* 0x000e620000000a00 */
[----:B------:R-:W-:-:S07]  /*28e0*/  @!P0 MOV R23, R35 ;  /* 0x0000002300178202 */ /* 0x000fce0000000f00 */
[----:B------:R-:W4:Y:S01]  /*28f0*/  @!P0 LDC.64 R110, c[0x0][0x398] ;  /* 0x0000e600ff6e8b82 */ /* 0x000f220000000a00 */
[-C--:B0-----:R-:W-:Y:S02]  /*2900*/  @!P0 IMAD R0, R43, R58.reuse, RZ ;  /* 0x0000003a2b008224 */ /* 0x081fe400078e02ff */
[----:B------:R-:W-:-:S04]  /*2910*/  @!P0 IMAD.WIDE.U32 R22, R39, R58, R22 ;  /* 0x0000003a27168225 */ /* 0x000fc800078e0016 */
[----:B------:R-:W-:Y:S02]  /*2920*/  @!P0 IMAD R43, R39, R59, R0 ;  /* 0x0000003b272b8224 */ /* 0x000fe400078e0200 */
[----:B------:R-:W-:Y:S01]  /*2930*/  HFMA2 R13, -RZ, RZ, 0, 0 ;  /* 0x00000000ff0d7431 */ /* 0x000fe200000001ff */
[----:B------:R-:W-:Y:S02]  /*2940*/  MOV R25, RZ ;  /* 0x000000ff00197202 */ /* 0x000fe40000000f00 */
[----:B------:R-:W-:-:S03]  /*2950*/  @!P0 IADD3 R23, PT, PT, R23, R43, RZ ;  /* 0x0000002b17178210 */ /* 0x000fc60007ffe0ff */
[----:B------:R0:W2:Y:S01]  /*2960*/  @!P1 LDG.E R13, desc[UR10][R20.64] ;  /* 0x0000000a140d9981 */ /* 0x0000a2000c1e1900 */
[C---:B------:R-:W-:Y:S02]  /*2970*/  @!P0 SHF.L.U64.HI R0, R22.reuse, 0x1, R23 ;  /* 0x0000000116008819 */ /* 0x040fe40000010217 */
[----:B------:R-:W-:Y:S01]  /*2980*/  @!P0 SHF.L.U32 R23, R22, 0x1, RZ ;  /* 0x0000000116178819 */ /* 0x000fe200000006ff */
[----:B------:R3:W2:Y:S03]  /*2990*/  @!P1 LDG.E R25, desc[UR10][R18.64] ;  /* 0x0000000a12199981 */ /* 0x0006a6000c1e1900 */
[----:B-1----:R-:W-:-:S04]  /*29a0*/  @!P0 IADD3 R114, P1, PT, R23, R114, RZ ;  /* 0x0000007217728210 */ /* 0x002fc80007f3e0ff */
[----:B------:R-:W-:Y:S02]  /*29b0*/  @!P0 IADD3.X R115, PT, PT, R0, R115, RZ, P1, !PT ;  /* 0x0000007300738210 */ /* 0x000fe40000ffe4ff */
[----:B----4-:R-:W-:-:S04]  /*29c0*/  @!P0 IADD3 R110, P1, PT, R23, R110, RZ ;  /* 0x0000006e176e8210 */ /* 0x010fc80007f3e0ff */
[----:B------:R-:W-:Y:S02]  /*29d0*/  @!P0 IADD3.X R111, PT, PT, R0, R111, RZ, P1, !PT ;  /* 0x0000006f006f8210 */ /* 0x000fe40000ffe4ff */
[----:B------:R-:W-:Y:S02]  /*29e0*/  LOP3.LUT P1, RZ, R12, 0x4000, RZ, 0xc0, !PT ;  /* 0x000040000cff7812 */ /* 0x000fe4000782c0ff */
[----:B0-----:R-:W-:Y:S02]  /*29f0*/  CS2R R20, SRZ ;  /* 0x0000000000147805 */ /* 0x001fe4000001ff00 */
[----:B---3--:R-:W-:Y:S02]  /*2a00*/  CS2R R18, SRZ ;  /* 0x0000000000127805 */ /* 0x008fe4000001ff00 */
[----:B------:R-:W-:-:S04]  /*2a10*/  IADD3 R39, PT, PT, R50, 0x1a0, RZ ;  /* 0x000001a032277810 */ /* 0x000fc80007ffe0ff */
[----:B------:R-:W-:Y:S01]  /*2a20*/  SHF.R.S32.HI R43, RZ, 0x1f, R39 ;  /* 0x0000001fff2b7819 */ /* 0x000fe20000011427 */
[----:B------:R-:W-:Y:S01]  /*2a30*/  HFMA2 R23, -RZ, RZ, 0, 0 ;  /* 0x00000000ff177431 */ /* 0x000fe200000001ff */
[----:B------:R-:W3:Y:S04]  /*2a40*/  @!P2 LDG.E R18, desc[UR10][R10.64] ;  /* 0x0000000a0a12a981 */ /* 0x000ee8000c1e1900 */
[----:B------:R0:W4:Y:S04]  /*2a50*/  @!P1 LDG.E R21, desc[UR10][R46.64] ;  /* 0x0000000a2e159981 */ /* 0x000128000c1e1900 */
[----:B------:R1:W4:Y:S01]  /*2a60*/  @!P1 LDG.E R19, desc[UR10][R16.64] ;  /* 0x0000000a10139981 */ /* 0x000322000c1e1900 */
[----:B------:R-:W-:-:S03]  /*2a70*/  ISETP.GE.U32.AND P1, PT, R39, UR16, PT ;  /* 0x0000001027007c0c */ /* 0x000fc6000bf26070 */
[----:B------:R1:W4:Y:S01]  /*2a80*/  @!P2 LDG.E R23, desc[UR10][R14.64] ;  /* 0x0000000a0e17a981 */ /* 0x000322000c1e1900 */
[----:B------:R-:W-:-:S13]  /*2a90*/  ISETP.GE.AND.EX P1, PT, R43, UR17, PT, P1 ;  /* 0x000000112b007c0c */ /* 0x000fda000bf26310 */
[----:B0-----:R-:W0:Y:S01]  /*2aa0*/  @!P1 LDC.64 R46, c[0x0][0x3f8] ;  /* 0x0000fe00ff2e9b82 */ /* 0x001e220000000a00 */
[----:B-1----:R-:W-:Y:S02]  /*2ab0*/  @!P1 MOV R16, R36 ;  /* 0x0000002400109202 */ /* 0x002fe40000000f00 */
[----:B------:R-:W-:-:S05]  /*2ac0*/  @!P1 MOV R17, R35 ;  /* 0x0000002300119202 */ /* 0x000fca0000000f00 */
[----:B------:R-:W1:Y:S01]  /*2ad0*/  @!P1 LDC.64 R58, c[0x0][0x398] ;  /* 0x0000e600ff3a9b82 */ /* 0x000e620000000a00 */
[-C--:B0-----:R-:W-:Y:S02]  /*2ae0*/  @!P1 IMAD R0, R43, R46.reuse, RZ ;  /* 0x0000002e2b009224 */ /* 0x081fe400078e02ff */
[----:B------:R-:W-:-:S04]  /*2af0*/  @!P1 IMAD.WIDE.U32 R16, R39, R46, R16 ;  /* 0x0000002e27109225 */ /* 0x000fc800078e0010 */
[----:B------:R-:W-:Y:S02]  /*2b00*/  @!P1 IMAD R43, R39, R47, R0 ;  /* 0x0000002f272b9224 */ /* 0x000fe400078e0200 */
[----:B------:R-:W0:Y:S03]  /*2b10*/  @!P1 LDC.64 R46, c[0x0][0x3a0] ;  /* 0x0000e800ff2e9b82 */ /* 0x000e260000000a00 */
[----:B------:R-:W-:-:S04]  /*2b20*/  @!P1 IADD3 R17, PT, PT, R17, R43, RZ ;  /* 0x0000002b11119210 */ /* 0x000fc80007ffe0ff */
[C---:B------:R-:W-:Y:S02]  /*2b30*/  @!P1 SHF.L.U64.HI R0, R16.reuse, 0x1, R17 ;  /* 0x0000000110009819 */ /* 0x040fe40000010211 */
[----:B------:R-:W-:Y:S02]  /*2b40*/  @!P1 SHF.L.U32 R17, R16, 0x1, RZ ;  /* 0x0000000110119819 */ /* 0x000fe400000006ff */
[----:B------:R-:W-:Y:S02]  /*2b50*/  IADD3 R15, PT, PT, R50, 0x1b0, RZ ;  /* 0x000001b0320f7810 */ /* 0x000fe40007ffe0ff */
[----:B0-----:R-:W-:-:S04]  /*2b60*/  @!P1 IADD3 R46, P2, PT, R17, R46, RZ ;  /* 0x0000002e112e9210 */ /* 0x001fc80007f5e0ff */
[C---:B------:R-:W-:Y:S02]  /*2b70*/  @!P1 IADD3.X R47, PT, PT, R0.reuse, R47, RZ, P2, !PT ;  /* 0x0000002f002f9210 */ /* 0x040fe400017fe4ff */
[----:B-1----:R-:W-:Y:S02]  /*2b80*/  @!P1 IADD3 R58, P2, PT, R17, R58, RZ ;  /* 0x0000003a113a9210 */ /* 0x002fe40007f5e0ff */
[----:B------:R-:W-:Y:S02]  /*2b90*/  SHF.R.S32.HI R17, RZ, 0x1f, R15 ;  /* 0x0000001fff117819 */ /* 0x000fe4000001140f */
        /* <DEDUP_REMOVED lines=9> */
[----:B-----5:R-:W-:-:S07]  /*2c30*/  @!P2 MOV R98, R36 ;  /* 0x000000240062a202 */ /* 0x020fce0000000f00 */
[----:B------:R-:W5:Y:S01]  /*2c40*/  @!P2 LDC.64 R106, c[0x0][0x398] ;  /* 0x0000e600ff6aab82 */ /* 0x000f620000000a00 */
        /* <DEDUP_REMOVED lines=10> */
[----:B-----5:R-:W-:Y:S02]  /*2cf0*/  @!P2 IADD3 R106, P3, PT, R99, R106, RZ ;  /* 0x0000006a636aa210 */ /* 0x020fe40007f7e0ff */
[----:B------:R-:W-:Y:S02]  /*2d00*/  SHF.R.S32.HI R17, RZ, 0x1f, R15 ;  /* 0x0000001fff117819 */ /* 0x000fe4000001140f */
[----:B------:R-:W-:Y:S02]  /*2d10*/  @!P2 IADD3.X R107, PT, PT, R0, R107, RZ, P3, !PT ;  /* 0x0000006b006ba210 */ /* 0x000fe40001ffe4ff */
[----:B------:R-:W-:Y:S02]  /*2d20*/  ISETP.GE.U32.AND P3, PT, R15, UR16, PT ;  /* 0x000000100f007c0c */ /* 0x000fe4000bf66070 */
[----:B------:R-:W-:Y:S02]  /*2d30*/  CS2R R10, SRZ ;  /* 0x00000000000a7805 */ /* 0x000fe4000001ff00 */
[----:B------:R-:W-:-:S04]  /*2d40*/  ISETP.GE.AND.EX P3, PT, R17, UR17, PT, P3 ;  /* 0x0000001111007c0c */ /* 0x000fc8000bf66330 */
[----:B------:R0:W5:Y:S02]  /*2d50*/  @!P4 LDG.E R10, desc[UR10][R2.64] ;  /* 0x0000000a020ac981 */ /* 0x000164000c1e1900 */
[----:B0-----:R-:W-:Y:S01]  /*2d60*/  HFMA2 R3, -RZ, RZ, 0, 0 ;  /* 0x00000000ff037431 */ /* 0x001fe200000001ff */
[----:B------:R-:W-:-:S06]  /*2d70*/  P2R R24, PR, RZ, 0x1 ;  /* 0x00000001ff187803 */ /* 0x000fcc0000000000 */
[----:B------:R-:W0:Y:S01]  /*2d80*/  @!P3 LDC.64 R104, c[0x0][0x3a0] ;  /* 0x0000e800ff68bb82 */ /* 0x000e220000000a00 */
[----:B------:R1:W5:Y:S01]  /*2d90*/  @!P4 LDG.E R3, desc[UR10][R52.64] ;  /* 0x0000000a3403c981 */ /* 0x000362000c1e1900 */
[----:B------:R-:W-:-:S06]  /*2da0*/  LOP3.LUT P0, RZ, R12, 0x800, RZ, 0xc0, !PT ;  /* 0x000008000cff7812 */ /* 0x000fcc000780c0ff */
[----:B-1----:R-:W1:Y:S01]  /*2db0*/  @!P3 LDC.64 R52, c[0x0][0x3f8] ;  /* 0x0000fe00ff34bb82 */ /* 0x002e620000000a00 */
[----:B------:R-:W-:Y:S02]  /*2dc0*/  P2R R39, PR, RZ, 0x2 ;  /* 0x00000002ff277803 */ /* 0x000fe40000000000 */
[----:B------:R-:W-:Y:S02]  /*2dd0*/  LOP3.LUT P1, RZ, R12, 0x400, RZ, 0xc0, !PT ;  /* 0x000004000cff7812 */ /* 0x000fe4000782c0ff */
[----:B------:R-:W-:Y:S02]  /*2de0*/  CS2R R8, SRZ ;  /* 0x0000000000087805 */ /* 0x000fe4000001ff00 */
[----:B------:R2:W5:Y:S04]  /*2df0*/  @!P0 LDG.E R20, desc[UR10][R102.64] ;  /* 0x0000000a66148981 */ /* 0x000568000c1e1900 */
[----:B------:R-:W5:Y:S01]  /*2e00*/  @!P0 LDG.E R11, desc[UR10][R100.64] ;  /* 0x0000000a640b8981 */ /* 0x000f62000c1e1900 */
[----:B--2---:R-:W2:Y:S04]  /*2e10*/  @!P3 LDC.64 R102, c[0x0][0x398] ;  /* 0x0000e600ff66bb82 */ /* 0x004ea80000000a00 */
[----:B------:R3:W5:Y:S01]  /*2e20*/  @!P1 LDG.E R8, desc[UR10][R94.64] ;  /* 0x0000000a5e089981 */ /* 0x000762000c1e1900 */
[----:B------:R-:W-:-:S03]  /*2e30*/  P2R R22, PR, RZ, 0x4 ;  /* 0x00000004ff167803 */ /* 0x000fc60000000000 */
[----:B------:R-:W5:Y:S01]  /*2e40*/  @!P1 LDG.E R9, desc[UR10][R96.64] ;  /* 0x0000000a60099981 */ /* 0x000f62000c1e1900 */
[----:B-1----:R-:W-:Y:S01]  /*2e50*/  @!P3 IMAD R0, R17, R52, RZ ;  /* 0x000000341100b224 */ /* 0x002fe200078e02ff */
[----:B---3--:R-:W-:Y:S02]  /*2e60*/  @!P3 MOV R94, R36 ;  /* 0x00000024005eb202 */ /* 0x008fe40000000f00 */
[----:B------:R-:W-:Y:S01]  /*2e70*/  @!P3 MOV R95, R35 ;  /* 0x00000023005fb202 */ /* 0x000fe20000000f00 */
[C---:B------:R-:W-:Y:S02]  /*2e80*/  @!P3 IMAD R17, R15.reuse, R53, R0 ;  /* 0x000000350f11b224 */ /* 0x040fe400078e0200 */
[----:B------:R-:W-:-:S05]  /*2e90*/  @!P3 IMAD.WIDE.U32 R94, R15, R52, R94 ;  /* 0x000000340f5eb225 */ /* 0x000fca00078e005e */
[----:B------:R-:W-:Y:S02]  /*2ea0*/  @!P3 IADD3 R15, PT, PT, R95, R17, RZ ;  /* 0x000000115f0fb210 */ /* 0x000fe40007ffe0ff */
[C---:B------:R-:W-:Y:S02]  /*2eb0*/  @!P3 SHF.L.U32 R95, R94.reuse, 0x1, RZ ;  /* 0x000000015e5fb819 */ /* 0x040fe400000006ff */
[----:B------:R-:W-:Y:S02]  /*2ec0*/  @!P3 SHF.L.U64.HI R0, R94, 0x1, R15 ;  /* 0x000000015e00b819 */ /* 0x000fe4000001020f */
[----:B0-----:R-:W-:Y:S02]  /*2ed0*/  @!P3 IADD3 R104, P4, PT, R95, R104, RZ ;  /* 0x000000685f68b210 */ /* 0x001fe40007f9e0ff */
[----:B------:R-:W-:Y:S02]  /*2ee0*/  IADD3 R15, PT, PT, R50, 0x1d0, RZ ;  /* 0x000001d0320f7810 */ /* 0x000fe40007ffe0ff */
[----:B------:R-:W-:-:S02]  /*2ef0*/  @!P3 IADD3.X R105, PT, PT, R0, R105, RZ, P4, !PT ;  /* 0x000000690069b210 */ /* 0x000fc400027fe4ff */
[----:B--2---:R-:W-:Y:S02]  /*2f00*/  @!P3 IADD3 R102, P4, PT, R95, R102, RZ ;  /* 0x000000665f66b210 */ /* 0x004fe40007f9e0ff */
[----:B------:R-:W-:Y:S02]  /*2f10*/  SHF.R.S32.HI R49, RZ, 0x1f, R15 ;  /* 0x0000001fff317819 */ /* 0x000fe4000001140f */
[----:B------:R-:W-:Y:S02]  /*2f20*/  @!P3 IADD3.X R103, PT, PT, R0, R103, RZ, P4, !PT ;  /* 0x000000670067b210 */ /* 0x000fe400027fe4ff */
[----:B------:R-:W-:-:S04]  /*2f30*/  ISETP.GE.U32.AND P4, PT, R15, UR16, PT ;  /* 0x000000100f007c0c */ /* 0x000fc8000bf86070 */
[----:B------:R-:W-:Y:S02]  /*2f40*/  ISETP.GE.AND.EX P4, PT, R49, UR17, PT, P4 ;  /* 0x0000001131007c0c */ /* 0x000fe4000bf86340 */
[----:B------:R-:W-:Y:S02]  /*2f50*/  CS2R R52, SRZ ;  /* 0x0000000000347805 */ /* 0x000fe4000001ff00 */
[----:B------:R-:W-:-:S04]  /*2f60*/  LOP3.LUT P2, RZ, R12, 0x100, RZ, 0xc0, !PT ;  /* 0x000001000cff7812 */ /* 0x000fc8000784c0ff */
[----:B------:R0:W2:Y:S01]  /*2f70*/  @!P5 LDG.E R53, desc[UR10][R4.64] ;  /* 0x0000000a0435d981 */ /* 0x0000a2000c1e1900 */
[----:B------:R-:W-:Y:S01]  /*2f80*/  HFMA2 R0, -RZ, RZ, 0, 0 ;  /* 0x00000000ff007431 */ /* 0x000fe200000001ff */
[----:B------:R-:W-:Y:S02]  /*2f90*/  P2R R17, PR, RZ, 0x8 ;  /* 0x00000008ff117803 */ /* 0x000fe40000000000 */
[----:B------:R-:W3:Y:S01]  /*2fa0*/  @!P6 LDG.E R52, desc[UR10][R90.64] ;  /* 0x0000000a5a34e981 */ /* 0x000ee2000c1e1900 */
[----:B------:R-:W1:Y:S04]  /*2fb0*/  @!P4 LDC.64 R98, c[0x0][0x398] ;  /* 0x0000e600ff62cb82 */ /* 0x000e680000000a00 */
[----:B------:R0:W2:Y:S04]  /*2fc0*/  @!P2 LDG.E R0, desc[UR10][R82.64] ;  /* 0x0000000a5200a981 */ /* 0x0000a8000c1e1900 */
[----:B0-----:R-:W0:Y:S01]  /*2fd0*/  @!P4 LDC.64 R4, c[0x0][0x3f8] ;  /* 0x0000fe00ff04cb82 */ /* 0x001e220000000a00 */
[----:B------:R-:W-:-:S06]  /*2fe0*/  CS2R R82, SRZ ;  /* 0x0000000000527805 */ /* 0x000fcc000001ff00 */
[----:B------:R1:W3:Y:S01]  /*2ff0*/  @!P5 LDG.E R82, desc[UR10][R56.64] ;  /* 0x0000000a3852d981 */ /* 0x0002e2000c1e1900 */
[C---:B------:R-:W-:Y:S02]  /*3000*/  LOP3.LUT P3, RZ, R12.reuse, 0x20, RZ, 0xc0, !PT ;  /* 0x000000200cff7812 */ /* 0x040fe4000786c0ff */
[----:B------:R-:W-:Y:S01]  /*3010*/  LOP3.LUT P1, RZ, R12, 0x10, RZ, 0xc0, !PT ;  /* 0x000000100cff7812 */ /* 0x000fe2000782c0ff */
[----:B------:R-:W2:Y:S01]  /*3020*/  @!P2 LDG.E R83, desc[UR10][R92.64] ;  /* 0x0000000a5c53a981 */ /* 0x000ea2000c1e1900 */
[----:B-1----:R-:W-:Y:S02]  /*3030*/  @!P4 MOV R56, R36 ;  /* 0x000000240038c202 */ /* 0x002fe40000000f00 */
[----:B------:R-:W-:Y:S01]  /*3040*/  @!P4 MOV R57, R35 ;  /* 0x000000230039c202 */ /* 0x000fe20000000f00 */
[----:B0-----:R-:W-:-:S06]  /*3050*/  @!P4 IMAD R2, R49, R4, RZ ;  /* 0x000000043102c224 */ /* 0x001fcc00078e02ff */
[----:B------:R0:W3:Y:S01]  /*3060*/  @!P3 LDG.E R76, desc[UR10][R74.64] ;  /* 0x0000000a4a4cb981 */ /* 0x0000e2000c1e1900 */
[C---:B------:R-:W-:Y:S02]  /*3070*/  @!P4 IMAD R49, R15.reuse, R5, R2 ;  /* 0x000000050f31c224 */ /* 0x040fe400078e0202 */
[----:B------:R-:W-:Y:S02]  /*3080*/  @!P4 IMAD.WIDE.U32 R4, R15, R4, R56 ;  /* 0x000000040f04c225 */ /* 0x000fe400078e0038 */
[----:B------:R-:W1:Y:S03]  /*3090*/  @!P4 LDC.64 R56, c[0x0][0x3a0] ;  /* 0x0000e800ff38cb82 */ /* 0x000e660000000a00 */
[----:B------:R-:W-:-:S04]  /*30a0*/  @!P4 IADD3 R15, PT, PT, R5, R49, RZ ;  /* 0x00000031050fc210 */ /* 0x000fc80007ffe0ff */
[C---:B------:R-:W-:Y:S02]  /*30b0*/  @!P4 SHF.L.U64.HI R2, R4.reuse, 0x1, R15 ;  /* 0x000000010402c819 */ /* 0x040fe4000001020f */
[----:B------:R-:W-:Y:S02]  /*30c0*/  @!P4 SHF.L.U32 R15, R4, 0x1, RZ ;  /* 0x00000001040fc819 */ /* 0x000fe400000006ff */
[----:B------:R-:W-:Y:S02]  /*30d0*/  IADD3 R49, PT, PT, R50, 0x1e0, RZ ;  /* 0x000001e032317810 */ /* 0x000fe40007ffe0ff */
[----:B-1----:R-:W-:-:S04]  /*30e0*/  @!P4 IADD3 R56, P5, PT, R15, R56, RZ ;  /* 0x000000380f38c210 */ /* 0x002fc80007fbe0ff */
[C---:B------:R-:W-:Y:S02]  /*30f0*/  @!P4 IADD3.X R57, PT, PT, R2.reuse, R57, RZ, P5, !PT ;  /* 0x000000390239c210 */ /* 0x040fe40002ffe4ff */
[----:B------:R-:W-:Y:S02]  /*3100*/  @!P4 IADD3 R98, P5, PT, R15, R98, RZ ;  /* 0x000000620f62c210 */ /* 0x000fe40007fbe0ff */
[----:B------:R-:W-:Y:S02]  /*3110*/  SHF.R.S32.HI R73, RZ, 0x1f, R49 ;  /* 0x0000001fff497819 */ /* 0x000fe40000011431 */
[----:B------:R-:W-:Y:S02]  /*3120*/  @!P4 IADD3.X R99, PT, PT, R2, R99, RZ, P5, !PT ;  /* 0x000000630263c210 */ /* 0x000fe40002ffe4ff */
[----:B------:R-:W-:-:S04]  /*3130*/  ISETP.GE.U32.AND P5, PT, R49, UR16, PT ;  /* 0x0000001031007c0c */ /* 0x000fc8000bfa6070 */
[----:B------:R-:W-:Y:S02]  /*3140*/  ISETP.GE.AND.EX P5, PT, R73, UR17, PT, P5 ;  /* 0x0000001149007c0c */ /* 0x000fe4000bfa6350 */
[----:B0-----:R-:W-:-:S06]  /*3150*/  CS2R R74, SRZ ;  /* 0x00000000004a7805 */ /* 0x001fcc000001ff00 */
[----:B------:R0:W3:Y:S01]  /*3160*/  @!P3 LDG.E R75, desc[UR10][R54.64] ;  /* 0x0000000a364bb981 */ /* 0x0000e2000c1e1900 */
[----:B------:R-:W-:Y:S01]  /*3170*/  HFMA2 R5, -RZ, RZ, 0, 0 ;  /* 0x00000000ff057431 */ /* 0x000fe200000001ff */
[----:B------:R-:W-:Y:S02]  /*3180*/  P2R R15, PR, RZ, 0x10 ;  /* 0x00000010ff0f7803 */ /* 0x000fe40000000000 */
[----:B------:R-:W-:Y:S01]  /*3190*/  P2R R45, PR, RZ, 0x4 ;  /* 0x00000004ff2d7803 */ /* 0x000fe20000000000 */
[----:B------:R-:W3:Y:S01]  /*31a0*/  @!P1 LDG.E R74, desc[UR10][R86.64] ;  /* 0x0000000a564a9981 */ /* 0x000ee2000c1e1900 */
[----:B------:R-:W1:Y:S03]  /*31b0*/  @!P5 LDC.64 R96, c[0x0][0x398] ;  /* 0x0000e600ff60db82 */ /* 0x000e660000000a00 */
[----:B------:R4:W3:Y:S05]  /*31c0*/  @!P6 LDG.E R5, desc[UR10][R88.64] ;  /* 0x0000000a5805e981 */ /* 0x0008ea000c1e1900 */
[----:B0-----:R-:W0:Y:S01]  /*31d0*/  @!P5 LDC.64 R54, c[0x0][0x3f8] ;  /* 0x0000fe00ff36db82 */ /* 0x001e220000000a00 */
[----:B----4-:R-:W-:-:S02]  /*31e0*/  @!P5 MOV R88, R36 ;  /* 0x000000240058d202 */ /* 0x010fc40000000f00 */
[----:B------:R-:W-:Y:S01]  /*31f0*/  @!P5 MOV R89, R35 ;  /* 0x000000230059d202 */ /* 0x000fe20000000f00 */
[-C--:B0-----:R-:W-:Y:S02]  /*3200*/  @!P5 IMAD R2, R73, R54.reuse, RZ ;  /* 0x000000364902d224 */ /* 0x081fe400078e02ff */
[----:B------:R-:W-:-:S04]  /*3210*/  @!P5 IMAD.WIDE.U32 R88, R49, R54, R88 ;  /* 0x000000363158d225 */ /* 0x000fc800078e0058 */
[----:B------:R-:W-:Y:S02]  /*3220*/  @!P5 IMAD R73, R49, R55, R2 ;  /* 0x000000373149d224 */ /* 0x000fe400078e0202 */
[----:B------:R-:W0:Y:S03]  /*3230*/  @!P5 LDC.64 R54, c[0x0][0x3a0] ;  /* 0x0000e800ff36db82 */ /* 0x000e260000000a00 */
[----:B------:R-:W-:Y:S02]  /*3240*/  @!P5 IADD3 R49, PT, PT, R89, R73, RZ ;  /* 0x000000495931d210 */ /* 0x000fe40007ffe0ff */
[C---:B------:R-:W-:Y:S02]  /*3250*/  @!P5 SHF.L.U32 R89, R88.reuse, 0x1, RZ ;  /* 0x000000015859d819 */ /* 0x040fe400000006ff */
[----:B------:R-:W-:Y:S01]  /*3260*/  @!P5 SHF.L.U64.HI R2, R88, 0x1, R49 ;  /* 0x000000015802d819 */ /* 0x000fe20000010231 */
[----:B------:R-:W-:Y:S01]  /*3270*/  HFMA2 R73, -RZ, RZ, 0, 0 ;  /* 0x00000000ff497431 */ /* 0x000fe200000001ff */
[----:B------:R-:W-:-:S05]  /*3280*/  LOP3.LUT P4, RZ, R12, 0x8, RZ, 0xc0, !PT ;  /* 0x000000080cff7812 */ /* 0x000fca000788c0ff */
[----:B------:R4:W3:Y:S01]  /*3290*/  @!P1 LDG.E R73, desc[UR10][R68.64] ;  /* 0x0000000a44499981 */ /* 0x0008e2000c1e1900 */
[----:B0-----:R-:W-:-:S04]  /*32a0*/  @!P5 IADD3 R54, P6, PT, R89, R54, RZ ;  /* 0x000000365936d210 */ /* 0x001fc80007fde0ff */
[C---:B------:R-:W-:Y:S02]  /*32b0*/  @!P5 IADD3.X R55, PT, PT, R2.reuse, R55, RZ, P6, !PT ;  /* 0x000000370237d210 */ /* 0x040fe400037fe4ff */
[----:B-1----:R-:W-:Y:S02]  /*32c0*/  @!P5 IADD3 R96, P6, PT, R89, R96, RZ ;  /* 0x000000605960d210 */ /* 0x002fe40007fde0ff */
[----:B------:R-:W-:Y:S02]  /*32d0*/  SHF.R.S32.HI R89, RZ, 0x1f, R85 ;  /* 0x0000001fff597819 */ /* 0x000fe40000011455 */
[----:B------:R-:W-:Y:S02]  /*32e0*/  @!P5 IADD3.X R97, PT, PT, R2, R97, RZ, P6, !PT ;  /* 0x000000610261d210 */ /* 0x000fe400037fe4ff */
[----:B------:R-:W-:-:S04]  /*32f0*/  ISETP.GE.U32.AND P6, PT, R85, UR16, PT ;  /* 0x0000001055007c0c */ /* 0x000fc8000bfc6070 */
[----:B------:R-:W-:Y:S02]  /*3300*/  ISETP.GE.AND.EX P6, PT, R89, UR17, PT, P6 ;  /* 0x0000001159007c0c */ /* 0x000fe4000bfc6360 */
[----:B----4-:R-:W-:-:S06]  /*3310*/  CS2R R68, SRZ ;  /* 0x0000000000447805 */ /* 0x010fcc000001ff00 */
[----:B------:R0:W4:Y:S01]  /*3320*/  @!P4 LDG.E R68, desc[UR10][R60.64] ;  /* 0x0000000a3c44c981 */ /* 0x000122000c1e1900 */
[----:B------:R-:W-:-:S03]  /*3330*/  LOP3.LUT P2, RZ, R12, 0x1000000, RZ, 0xc0, !PT ;  /* 0x010000000cff7812 */ /* 0x000fc6000784c0ff */
[----:B------:R1:W4:Y:S01]  /*3340*/  @!P4 LDG.E R69, desc[UR10][R62.64] ;  /* 0x0000000a3e45c981 */ /* 0x000322000c1e1900 */
[----:B------:R-:W5:Y:S08]  /*3350*/  @!P6 LDC.64 R94, c[0x0][0x3a0] ;  /* 0x0000e800ff5eeb82 */ /* 0x000f700000000a00 */
[----:B0-----:R-:W0:Y:S01]  /*3360*/  @!P6 LDC.64 R60, c[0x0][0x3f8] ;  /* 0x0000fe00ff3ceb82 */ /* 0x001e220000000a00 */
[----:B-1----:R-:W-:-:S02]  /*3370*/  @!P6 MOV R62, R36 ;  /* 0x00000024003ee202 */ /* 0x002fc40000000f00 */
[----:B------:R-:W-:Y:S02]  /*3380*/  @!P6 MOV R63, R35 ;  /* 0x00000023003fe202 */ /* 0x000fe40000000f00 */
[----:B------:R-:W-:Y:S02]  /*3390*/  P2R R4, PR, RZ, 0x20 ;  /* 0x00000020ff047803 */ /* 0x000fe40000000000 */
[----:B------:R-:W-:Y:S02]  /*33a0*/  LOP3.LUT P5, RZ, R12, 0x800000, RZ, 0xc0, !PT ;  /* 0x008000000cff7812 */ /* 0x000fe400078ac0ff */
[----:B------:R-:W-:Y:S01]  /*33b0*/  PRMT R112, RZ, 0x5410, RZ ;  /* 0x00005410ff707816 */ /* 0x000fe200000000ff */
[-C--:B0-----:R-:W-:Y:S02]  /*33c0*/  @!P6 IMAD R2, R89, R60.reuse, RZ ;  /* 0x0000003c5902e224 */ /* 0x081fe400078e02ff */
[----:B------:R-:W0:Y:S01]  /*33d0*/  @!P6 LDC.64 R88, c[0x0][0x398] ;  /* 0x0000e600ff58eb82 */ /* 0x000e220000000a00 */
[----:B------:R-:W-:Y:S01]  /*33e0*/  @!P6 IMAD.WIDE.U32 R62, R85, R60, R62 ;  /* 0x0000003c553ee225 */ /* 0x000fe200078e003e */
[----:B------:R-:W-:-:S03]  /*33f0*/  @!P2 PRMT R112, R112, 0x5410, R84 ;  /* 0x000054107070a816 */ /* 0x000fc60000000054 */
[----:B------:R-:W-:Y:S01]  /*3400*/  @!P6 IMAD R87, R85, R61, R2 ;  /* 0x0000003d5557e224 */ /* 0x000fe200078e0202 */
[----:B------:R-:W-:Y:S01]  /*3410*/  P2R R43, PR, RZ, 0x1 ;  /* 0x00000001ff2b7803 */ /* 0x000fe20000000000 */
[----:B------:R1:W-:Y:S01]  /*3420*/  STL [R1+0x10], R84 ;  /* 0x0000105401007387 */ /* 0x0003e20000100800 */
[----:B------:R-:W-:Y:S02]  /*3430*/  LOP3.LUT P0, RZ, R12, 0x400000, RZ, 0xc0, !PT ;  /* 0x004000000cff7812 */ /* 0x000fe4000780c0ff */
[----:B------:R-:W-:Y:S02]  /*3440*/  @!P6 IADD3 R85, PT, PT, R63, R87, RZ ;  /* 0x000000573f55e210 */ /* 0x000fe40007ffe0ff */
[----:B------:R-:W-:Y:S02]  /*3450*/  @!P6 SHF.L.U32 R63, R62, 0x1, RZ ;  /* 0x000000013e3fe819 */ /* 0x000fe400000006ff */
[----:B------:R-:W-:Y:S02]  /*3460*/  @!P2 PRMT R112, R84, 0x7632, R112 ;  /* 0x000076325470a816 */ /* 0x000fe40000000070 */
[----:B-1----:R-:W-:-:S02]  /*3470*/  PRMT R84, RZ, 0x7610, R84 ;  /* 0x00007610ff547816 */ /* 0x002fc40000000054 */
[----:B------:R-:W-:Y:S02]  /*3480*/  @!P6 SHF.L.U64.HI R2, R62, 0x1, R85 ;  /* 0x000000013e02e819 */ /* 0x000fe40000010255 */
[----:B-----5:R-:W-:Y:S02]  /*3490*/  @!P6 IADD3 R94, P1, PT, R63, R94, RZ ;  /* 0x0000005e3f5ee210 */ /* 0x020fe40007f3e0ff */
[----:B------:R-:W-:Y:S02]  /*34a0*/  PRMT R93, R93, 0x5410, RZ ;  /* 0x000054105d5d7816 */ /* 0x000fe400000000ff */
[----:B------:R-:W-:Y:S01]  /*34b0*/  @!P5 PRMT R84, R70, 0x7632, R84 ;  /* 0x000076324654d816 */ /* 0x000fe20000000054 */
[----:B------:R1:W-:Y:S01]  /*34c0*/  STL [R1+0x94], R70 ;  /* 0x0000944601007387 */ /* 0x0003e20000100800 */
[----:B------:R-:W-:Y:S02]  /*34d0*/  @!P6 IADD3.X R95, PT, PT, R2, R95, RZ, P1, !PT ;  /* 0x0000005f025fe210 */ /* 0x000fe40000ffe4ff */
[----:B0-----:R-:W-:-:S02]  /*34e0*/  @!P6 IADD3 R88, P1, PT, R63, R88, RZ ;  /* 0x000000583f58e210 */ /* 0x001fc40007f3e0ff */
[----:B------:R-:W-:Y:S02]  /*34f0*/  @!P5 PRMT R93, R93, 0x5410, R70 ;  /* 0x000054105d5dd816 */ /* 0x000fe40000000046 */
[----:B------:R-:W-:Y:S02]  /*3500*/  PRMT R100, RZ, 0x5410, RZ ;  /* 0x00005410ff647816 */ /* 0x000fe400000000ff */
[----:B------:R-:W-:Y:S02]  /*3510*/  PRMT R84, R84, 0x5410, RZ ;  /* 0x0000541054547816 */ /* 0x000fe400000000ff */
[----:B-1----:R-:W-:Y:S02]  /*3520*/  PRMT R70, R70, 0x5410, RZ ;  /* 0x0000541046467816 */ /* 0x002fe400000000ff */
[----:B------:R-:W-:Y:S01]  /*3530*/  PRMT R101, RZ, 0x5410, RZ ;  /* 0x00005410ff657816 */ /* 0x000fe200000000ff */
[----:B------:R0:W-:Y:S01]  /*3540*/  STL [R1+0x18], R66 ;  /* 0x0000184201007387 */ /* 0x0001e20000100800 */
[----:B------:R-:W-:-:S02]  /*3550*/  @!P6 IADD3.X R89, PT, PT, R2, R89, RZ, P1, !PT ;  /* 0x000000590259e210 */ /* 0x000fc40000ffe4ff */
[----:B------:R-:W-:Y:S02]  /*3560*/  LOP3.LUT P1, RZ, R12, 0x200000, RZ, 0xc0, !PT ;  /* 0x002000000cff7812 */ /* 0x000fe4000782c0ff */
[----:B------:R-:W-:Y:S02]  /*3570*/  @!P2 PRMT R100, R100, 0x5410, R81 ;  /* 0x000054106464a816 */ /* 0x000fe40000000051 */
[--C-:B------:R-:W-:Y:S02]  /*3580*/  @!P0 PRMT R84, R84, 0x5410, R66.reuse ;  /* 0x0000541054548816 */ /* 0x100fe40000000042 */
[----:B------:R-:W-:Y:S02]  /*3590*/  @!P0 PRMT R70, R70, 0x7610, R66 ;  /* 0x0000761046468816 */ /* 0x000fe40000000042 */
[----:B------:R-:W-:Y:S02]  /*35a0*/  @!P5 PRMT R101, R101, 0x5410, R80 ;  /* 0x000054106565d816 */ /* 0x000fe40000000050 */
[----:B0-----:R-:W-:-:S02]  /*35b0*/  PRMT R66, RZ, 0x7610, R66 ;  /* 0x00007610ff427816 */ /* 0x001fc40000000042 */
[----:B------:R-:W-:Y:S02]  /*35c0*/  PRMT R63, R63, 0x5410, RZ ;  /* 0x000054103f3f7816 */ /* 0x000fe400000000ff */
[----:B------:R-:W-:Y:S02]  /*35d0*/  @!P2 PRMT R100, R81, 0x7632, R100 ;  /* 0x000076325164a816 */ /* 0x000fe40000000064 */
[----:B------:R-:W-:Y:S02]  /*35e0*/  LOP3.LUT P2, RZ, R12, 0x100000, RZ, 0xc0, !PT ;  /* 0x001000000cff7812 */ /* 0x000fe4000784c0ff */
[----:B------:R-:W-:Y:S02]  /*35f0*/  @!P5 PRMT R101, R80, 0x7632, R101 ;  /* 0x000076325065d816 */ /* 0x000fe40000000065 */
[----:B------:R-:W-:Y:S02]  /*3600*/  @!P0 PRMT R66, R79, 0x7610, R66 ;  /* 0x000076104f428816 */ /* 0x000fe40000000042 */
[----:B------:R-:W-:-:S02]  /*3610*/  @!P0 PRMT R63, R63, 0x7610, R79 ;  /* 0x000076103f3f8816 */ /* 0x000fc4000000004f */
[C---:B------:R-:W-:Y:S02]  /*3620*/  LOP3.LUT P5, RZ, R12.reuse, 0x80000, RZ, 0xc0, !PT ;  /* 0x000800000cff7812 */ /* 0x040fe400078ac0ff */
[----:B------:R-:W-:Y:S02]  /*3630*/  LOP3.LUT P0, RZ, R12, 0x40000, RZ, 0xc0, !PT ;  /* 0x000400000cff7812 */ /* 0x000fe4000780c0ff */
[----:B------:R-:W-:Y:S02]  /*3640*/  PRMT R62, R62, 0x5410, RZ ;  /* 0x000054103e3e7816 */ /* 0x000fe400000000ff */
[----:B------:R-:W-:Y:S02]  /*3650*/  PRMT R66, R66, 0x5410, RZ ;  /* 0x0000541042427816 */ /* 0x000fe400000000ff */
[----:B------:R-:W-:Y:S02]  /*3660*/  PRMT R63, RZ, 0x7610, R63 ;  /* 0x00007610ff3f7816 */ /* 0x000fe4000000003f */
[----:B------:R-:W-:Y:S01]  /*3670*/  PRMT R70, RZ, 0x7610, R70 ;  /* 0x00007610ff467816 */ /* 0x000fe20000000046 */
[----:B------:R0:W-:Y:S01]  /*3680*/  STL [R1+0x90], R81 ;  /* 0x0000905101007387 */ /* 0x0001e20000100800 */
[----:B------:R-:W-:-:S02]  /*3690*/  @!P1 PRMT R62, R62, 0x5410, R77 ;  /* 0x000054103e3e9816 */ /* 0x000fc4000000004d */
[----:B------:R-:W-:Y:S01]  /*36a0*/  @!P1 PRMT R66, R66, 0x5410, R78 ;  /* 0x0000541042429816 */ /* 0x000fe2000000004e */
[----:B------:R1:W-:Y:S01]  /*36b0*/  STL [R1+0x1c], R78 ;  /* 0x00001c4e01007387 */ /* 0x0003e20000100800 */
[C---:B------:R-:W-:Y:S02]  /*36c0*/  @!P1 PRMT R63, R78.reuse, 0x7632, R63 ;  /* 0x000076324e3f9816 */ /* 0x040fe4000000003f */
[----:B------:R-:W-:Y:S01]  /*36d0*/  @!P1 PRMT R70, R77, 0x7632, R70 ;  /* 0x000076324d469816 */ /* 0x000fe20000000046 */
[----:B------:R5:W-:Y:S01]  /*36e0*/  STL [R1+0x9c], R77 ;  /* 0x00009c4d01007387 */ /* 0x000be20000100800 */
[----:B0-----:R-:W-:Y:S02]  /*36f0*/  PRMT R81, RZ, 0x7610, R81 ;  /* 0x00007610ff517816 */ /* 0x001fe40000000051 */
[----:B------:R-:W-:Y:S02]  /*3700*/  PRMT R62, RZ, 0x7610, R62 ;  /* 0x00007610ff3e7816 */ /* 0x000fe4000000003e */
[----:B-1----:R-:W-:-:S02]  /*3710*/  PRMT R78, R78, 0x5410, RZ ;  /* 0x000054104e4e7816 */ /* 0x002fc400000000ff */
[----:B-----5:R-:W-:Y:S02]  /*3720*/  PRMT R77, R77, 0x5410, RZ ;  /* 0x000054104d4d7816 */ /* 0x020fe400000000ff */
[----:B------:R-:W-:Y:S02]  /*3730*/  @!P2 PRMT R81, R71, 0x7632, R81 ;  /* 0x000076324751a816 */ /* 0x000fe40000000051 */
[----:B------:R-:W-:Y:S02]  /*3740*/  @!P5 PRMT R77, R77, 0x5410, R65 ;  /* 0x000054104d4dd816 */ /* 0x000fe40000000041 */
[----:B------:R-:W-:Y:S01]  /*3750*/  @!P0 PRMT R78, R78, 0x7610, R64 ;  /* 0x000076104e4e8816 */ /* 0x000fe20000000040 */
[----:B------:R0:W-:Y:S01]  /*3760*/  STL [R1+0x20], R71 ;  /* 0x0000204701007387 */ /* 0x0001e20000100800 */
[----:B------:R-:W-:Y:S02]  /*3770*/  @!P2 PRMT R62, R71, 0x7610, R62 ;  /* 0x00007610473ea816 */ /* 0x000fe4000000003e */
[----:B------:R-:W-:Y:S01]  /*3780*/  PRMT R81, R81, 0x5410, RZ ;  /* 0x0000541051517816 */ /* 0x000fe200000000ff */
[----:B------:R1:W-:Y:S01]  /*3790*/  STL [R1+0x14], R80 ;  /* 0x0000145001007387 */ /* 0x0003e20000100800 */
[----:B------:R-:W-:-:S02]  /*37a0*/  P2R R49, PR, RZ, 0x10 ;  /* 0x00000010ff317803 */ /* 0x000fc40000000000 */
[----:B------:R-:W-:Y:S02]  /*37b0*/  PRMT R77, RZ, 0x7610, R77 ;  /* 0x00007610ff4d7816 */ /* 0x000fe4000000004d */
[----:B------:R-:W-:Y:S02]  /*37c0*/  PRMT R78, RZ, 0x7610, R78 ;  /* 0x00007610ff4e7816 */ /* 0x000fe4000000004e */
[----:B0-----:R-:W-:Y:S02]  /*37d0*/  PRMT R71, R71, 0x5410, RZ ;  /* 0x0000541047477816 */ /* 0x001fe400000000ff */
[----:B------:R-:W-:Y:S02]  /*37e0*/  LOP3.LUT P4, RZ, R12, 0x10000, RZ, 0xc0, !PT ;  /* 0x000100000cff7812 */ /* 0x000fe4000788c0ff */
[----:B-1----:R-:W-:Y:S01]  /*37f0*/  PRMT R80, R80, 0x5410, RZ ;  /* 0x0000541050507816 */ /* 0x002fe200000000ff */
[----:B------:R0:W-:Y:S01]  /*3800*/  STL [R1+0xa0], R72 ;  /* 0x0000a04801007387 */ /* 0x0001e20000100800 */
[----:B------:R-:W-:-:S02]  /*3810*/  @!P2 PRMT R81, R81, 0x5410, R72 ;  /* 0x000054105151a816 */ /* 0x000fc40000000048 */
[----:B------:R-:W-:Y:S02]  /*3820*/  @!P2 PRMT R71, R71, 0x7610, R72 ;  /* 0x000076104747a816 */ /* 0x000fe40000000048 */
[----:B------:R-:W-:Y:S02]  /*3830*/  @!P0 PRMT R77, R64, 0x7610, R77 ;  /* 0x00007610404d8816 */ /* 0x000fe4000000004d */
[----:B------:R-:W-:Y:S02]  /*3840*/  @!P0 PRMT R80, R80, 0x5410, R51 ;  /* 0x0000541050508816 */ /* 0x000fe40000000033 */
[----:B------:R-:W-:Y:S02]  /*3850*/  @!P0 PRMT R78, R51, 0x7632, R78 ;  /* 0x00007632334e8816 */ /* 0x000fe4000000004e */
[----:B0-----:R-:W-:Y:S02]  /*3860*/  PRMT R72, R72, 0x5410, RZ ;  /* 0x0000541048487816 */ /* 0x001fe400000000ff */
[----:B------:R-:W-:-:S02]  /*3870*/  LOP3.LUT P0, RZ, R12, 0x8000, RZ, 0xc0, !PT ;  /* 0x000080000cff7812 */ /* 0x000fc4000780c0ff */
[----:B------:R-:W-:Y:S02]  /*3880*/  @!P5 PRMT R72, R72, 0x7610, R67 ;  /* 0x000076104848d816 */ /* 0x000fe40000000043 */
[----:B------:R-:W-:Y:S02]  /*3890*/  LOP3.LUT P1, RZ, R12, 0x20000, RZ, 0xc0, !PT ;  /* 0x000200000cff7812 */ /* 0x000fe4000782c0ff */
[----:B------:R-:W-:Y:S02]  /*38a0*/  PRMT R91, R91, 0x5410, RZ ;  /* 0x000054105b5b7816 */ /* 0x000fe400000000ff */
[----:B------:R-:W-:Y:S02]  /*38b0*/  PRMT R85, R85, 0x5410, RZ ;  /* 0x0000541055557816 */ /* 0x000fe400000000ff */
[----:B------:R-:W-:Y:S02]  /*38c0*/  PRMT R71, RZ, 0x7610, R71 ;  /* 0x00007610ff477816 */ /* 0x000fe40000000047 */
[----:B------:R-:W-:-:S02]  /*38d0*/  PRMT R72, RZ, 0x7610, R72 ;  /* 0x00007610ff487816 */ /* 0x000fc40000000048 */
[----:B------:R-:W-:Y:S02]  /*38e0*/  @!P4 PRMT R91, R91, 0x7610, R42 ;  /* 0x000076105b5bc816 */ /* 0x000fe4000000002a */
[----:B------:R-:W-:Y:S02]  /*38f0*/  @!P4 PRMT R85, R85, 0x7610, R38 ;  /* 0x000076105555c816 */ /* 0x000fe40000000026 */
[----:B------:R-:W-:Y:S02]  /*3900*/  PRMT R86, RZ, 0x5410, RZ ;  /* 0x00005410ff567816 */ /* 0x000fe400000000ff */
[----:B------:R-:W-:Y:S02]  /*3910*/  @!P5 PRMT R71, R67, 0x7610, R71 ;  /* 0x000076104347d816 */ /* 0x000fe40000000047 */
[----:B------:R-:W-:Y:S01]  /*3920*/  @!P5 PRMT R72, R65, 0x7632, R72 ;  /* 0x000076324148d816 */ /* 0x000fe20000000048 */
[----:B------:R0:W-:Y:S01]  /*3930*/  STL [R1+0x98], R79 ;  /* 0x0000984f01007387 */ /* 0x0001e20000100800 */
[----:B------:R-:W-:-:S02]  /*3940*/  LOP3.LUT P2, RZ, R12, 0x4, RZ, 0xc0, !PT ;  /* 0x000000040cff7812 */ /* 0x000fc4000784c0ff */
[----:B------:R-:W-:Y:S02]  /*3950*/  LOP3.LUT P5, RZ, R12, 0x2, RZ, 0xc0, !PT ;  /* 0x000000020cff7812 */ /* 0x000fe400078ac0ff */
[----:B------:R-:W-:Y:S02]  /*3960*/  PRMT R85, RZ, 0x7610, R85 ;  /* 0x00007610ff557816 */ /* 0x000fe40000000055 */
[----:B------:R-:W-:Y:S02]  /*3970*/  PRMT R91, RZ, 0x7610, R91 ;  /* 0x00007610ff5b7816 */ /* 0x000fe4000000005b */
[----:B------:R-:W-:Y:S02]  /*3980*/  @!P0 PRMT R86, R86, 0x7610, R13 ;  /* 0x0000761056568816 */ /* 0x000fe4000000000d */
[----:B0-----:R-:W-:Y:S02]  /*3990*/  PRMT R79, RZ, 0x7610, R79 ;  /* 0x00007610ff4f7816 */ /* 0x001fe4000000004f */
[----:B------:R-:W-:Y:S01]  /*39a0*/  PRMT R92, RZ, 0x5410, RZ ;  /* 0x00005410ff5c7816 */ /* 0x000fe200000000ff */
[----:B------:R0:W-:Y:S01]  /*39b0*/  STL [R1+0x24], R67 ;  /* 0x0000244301007387 */ /* 0x0001e20000100800 */
[----:B------:R-:W-:-:S02]  /*39c0*/  @!P0 PRMT R85, R13, 0x7610, R85 ;  /* 0x000076100d558816 */ /* 0x000fc40000000055 */
[C---:B------:R-:W-:Y:S01]  /*39d0*/  @!P0 PRMT R91, R25.reuse, 0x7610, R91 ;  /* 0x00007610195b8816 */ /* 0x040fe2000000005b */
[----:B------:R-:W-:Y:S01]  /*39e0*/  STL [R1+0xa4], R65 ;  /* 0x0000a44101007387 */ /* 0x000fe20000100800 */
[----:B------:R-:W-:Y:S02]  /*39f0*/  @!P0 PRMT R86, R25, 0x7632, R86 ;  /* 0x0000763219568816 */ /* 0x000fe40000000056 */
[----:B------:R-:W-:Y:S01]  /*3a00*/  @!P1 PRMT R79, R48, 0x7632, R79 ;  /* 0x00007632304f9816 */ /* 0x000fe2000000004f */
[----:B------:R1:W-:Y:S01]  /*3a10*/  STL [R1+0x28], R64 ;  /* 0x0000284001007387 */ /* 0x0003e20000100800 */
[----:B------:R-:W-:Y:S01]  /*3a20*/  @!P4 PRMT R92, R92, 0x5410, R42 ;  /* 0x000054105c5cc816 */ /* 0x000fe2000000002a */
[----:B0-----:R-:W-:Y:S01]  /*3a30*/  HFMA2 R67, -RZ, RZ, 0, 0 ;  /* 0x00000000ff437431 */ /* 0x001fe200000001ff */
[----:B------:R-:W-:Y:S01]  /*3a40*/  ISETP.NE.AND P0, PT, R43, RZ, PT ;  /* 0x000000ff2b00720c */ /* 0x000fe20003f05270 */
[----:B------:R0:W-:Y:S01]  /*3a50*/  STL [R1+0x30], R42 ;  /* 0x0000302a01007387 */ /* 0x0001e20000100800 */
[----:B------:R-:W-:Y:S01]  /*3a60*/  P2R R2, PR, RZ, 0x40 ;  /* 0x00000040ff027803 */ /* 0x000fe20000000000 */
[----:B------:R-:W-:Y:S01]  /*3a70*/  HFMA2 R43, -RZ, RZ, 0, 0 ;  /* 0x00000000ff2b7431 */ /* 0x000fe200000001ff */
[----:B------:R-:W-:Y:S01]  /*3a80*/  LOP3.LUT P6, RZ, R12, 0x1, RZ, 0xc0, !PT ;  /* 0x000000010cff7812 */ /* 0x000fe200078cc0ff */
[----:B------:R5:W-:Y:S01]  /*3a90*/  STL [R1+0x34], R13 ;  /* 0x0000340d01007387 */ /* 0x000be20000100800 */
[----:B-1----:R-:W-:-:S02]  /*3aa0*/  CS2R R64, SRZ ;  /* 0x0000000000407805 */ /* 0x002fc4000001ff00 */
[----:B------:R-:W-:Y:S01]  /*3ab0*/  PRMT R79, R79, 0x5410, RZ ;  /* 0x000054104f4f7816 */ /* 0x000fe200000000ff */
[----:B------:R1:W4:Y:S01]  /*3ac0*/  @!P2 LDG.E R67, desc[UR10][R40.64] ;  /* 0x0000000a2843a981 */ /* 0x000322000c1e1900 */
[----:B0-----:R-:W-:Y:S02]  /*3ad0*/  MOV R42, RZ ;  /* 0x000000ff002a7202 */ /* 0x001fe40000000f00 */
[----:B------:R-:W-:Y:S01]  /*3ae0*/  PRMT R93, RZ, 0x7610, R93 ;  /* 0x00007610ff5d7816 */ /* 0x000fe2000000005d */
[----:B------:R-:W4:Y:S01]  /*3af0*/  @!P5 LDG.E R43, desc[UR10][R6.64] ;  /* 0x0000000a062bd981 */ /* 0x000f22000c1e1900 */
[----:B------:R-:W-:Y:S02]  /*3b00*/  PRMT R80, RZ, 0x7610, R80 ;  /* 0x00007610ff507816 */ /* 0x000fe40000000050 */
[----:B------:R-:W-:Y:S01]  /*3b10*/  @!P4 PRMT R92, R38, 0x7610, R92 ;  /* 0x00007610265cc816 */ /* 0x000fe2000000005c */
[----:B------:R0:W4:Y:S01]  /*3b20*/  @!P2 LDG.E R42, desc[UR10][R32.64] ;  /* 0x0000000a202aa981 */ /* 0x000122000c1e1900 */
[----:B-----5:R-:W-:-:S02]  /*3b30*/  P2R R13, PR, RZ, 0x20 ;  /* 0x00000020ff0d7803 */ /* 0x020fc40000000000 */
[----:B------:R-:W-:Y:S02]  /*3b40*/  CS2R R60, SRZ ;  /* 0x00000000003c7805 */ /* 0x000fe4000001ff00 */
[----:B------:R-:W-:Y:S01]  /*3b50*/  @!P1 PRMT R79, R79, 0x5410, R44 ;  /* 0x000054104f4f9816 */ /* 0x000fe2000000002c */
[----:B------:R-:W5:Y:S01]  /*3b60*/  @!P5 LDG.E R65, desc[UR10][R30.64] ;  /* 0x0000000a1e41d981 */ /* 0x000f62000c1e1900 */
[----:B------:R-:W-:Y:S02]  /*3b70*/  @!P1 PRMT R93, R44, 0x7632, R93 ;  /* 0x000076322c5d9816 */ /* 0x000fe4000000005d */
[C---:B------:R-:W-:Y:S01]  /*3b80*/  LOP3.LUT P4, RZ, R12.reuse, 0x2000, RZ, 0xc0, !PT ;  /* 0x000020000cff7812 */ /* 0x040fe2000788c0ff */
[----:B------:R2:W-:Y:S01]  /*3b90*/  STL [R1+0xac], R44 ;  /* 0x0000ac2c01007387 */ /* 0x0005e20000100800 */
[----:B------:R-:W-:Y:S02]  /*3ba0*/  ISETP.NE.AND P2, PT, R45, RZ, PT ;  /* 0x000000ff2d00720c */ /* 0x000fe40003f45270 */
[----:B------:R-:W-:Y:S01]  /*3bb0*/  LOP3.LUT P5, RZ, R12, 0x1000, RZ, 0xc0, !PT ;  /* 0x000010000cff7812 */ /* 0x000fe200078ac0ff */
[----:B------:R-:W5:Y:S01]  /*3bc0*/  @!P6 LDG.E R60, desc[UR10][R26.64] ;  /* 0x0000000a1a3ce981 */ /* 0x000f62000c1e1900 */
[----:B------:R-:W-:-:S02]  /*3bd0*/  @!P1 PRMT R80, R48, 0x7610, R80 ;  /* 0x0000761030509816 */ /* 0x000fc40000000050 */
[----:B------:R-:W-:Y:S02]  /*3be0*/  LOP3.LUT P1, RZ, R12, 0x4000, RZ, 0xc0, !PT ;  /* 0x000040000cff7812 */ /* 0x000fe4000782c0ff */
[----:B--2---:R-:W-:Y:S02]  /*3bf0*/  CS2R R44, SRZ ;  /* 0x00000000002c7805 */ /* 0x004fe4000001ff00 */
[----:B-1----:R-:W-:-:S04]  /*3c00*/  PRMT R41, R41, 0x5410, RZ ;  /* 0x0000541029297816 */ /* 0x002fc800000000ff */
[----:B------:R1:W2:Y:S01]  /*3c10*/  @!P6 LDG.E R44, desc[UR10][R28.64] ;  /* 0x0000000a1c2ce981 */ /* 0x0002a2000c1e1900 */
[----:B0-----:R-:W-:Y:S02]  /*3c20*/  PRMT R32, R32, 0x5410, RZ ;  /* 0x0000541020207816 */ /* 0x001fe400000000ff */
[----:B------:R-:W-:Y:S02]  /*3c30*/  PRMT R7, R7, 0x5410, RZ ;  /* 0x0000541007077816 */ /* 0x000fe400000000ff */
[----:B------:R-:W-:Y:S02]  /*3c40*/  @!P4 PRMT R41, R41, 0x7610, R18 ;  /* 0x000076102929c816 */ /* 0x000fe40000000012 */
[----:B-1----:R-:W-:Y:S01]  /*3c50*/  PRMT R29, RZ, 0x7610, R29 ;  /* 0x00007610ff1d7816 */ /* 0x002fe2000000001d */
[----:B------:R0:W-:Y:S03]  /*3c60*/  STL [R1+0x38], R21 ;  /* 0x0000381501007387 */ /* 0x0001e60000100800 */
[----:B------:R-:W-:-:S02]  /*3c70*/  @!P5 PRMT R29, R16, 0x7632, R29 ;  /* 0x00007632101dd816 */ /* 0x000fc4000000001d */
[--C-:B------:R-:W-:Y:S02]  /*3c80*/  @!P1 PRMT R32, R32, 0x5410, R21.reuse ;  /* 0x0000541020209816 */ /* 0x100fe40000000015 */
[----:B------:R-:W-:Y:S02]  /*3c90*/  @!P1 PRMT R7, R7, 0x7610, R21 ;  /* 0x0000761007079816 */ /* 0x000fe40000000015 */
[----:B------:R-:W-:Y:S02]  /*3ca0*/  PRMT R27, R27, 0x5410, RZ ;  /* 0x000054101b1b7816 */ /* 0x000fe400000000ff */
[----:B0-----:R-:W-:Y:S02]  /*3cb0*/  PRMT R21, R21, 0x5410, RZ ;  /* 0x0000541015157816 */ /* 0x001fe400000000ff */
[----:B------:R-:W-:Y:S02]  /*3cc0*/  PRMT R29, R29, 0x5410, RZ ;  /* 0x000054101d1d7816 */ /* 0x000fe400000000ff */
[----:B------:R-:W-:-:S02]  /*3cd0*/  PRMT R41, RZ, 0x7610, R41 ;  /* 0x00007610ff297816 */ /* 0x000fc40000000029 */
[--C-:B------:R-:W-:Y:S02]  /*3ce0*/  @!P0 PRMT R27, R27, 0x5410, R20.reuse ;  /* 0x000054101b1b8816 */ /* 0x100fe40000000014 */
[----:B------:R-:W-:Y:S02]  /*3cf0*/  @!P0 PRMT R21, R21, 0x7610, R20 ;  /* 0x0000761015158816 */ /* 0x000fe40000000014 */
[----:B------:R-:W-:Y:S02]  /*3d00*/  @!P0 PRMT R29, R29, 0x5410, R11 ;  /* 0x000054101d1d8816 */ /* 0x000fe4000000000b */
[----:B------:R-:W-:Y:S02]  /*3d10*/  @!P0 PRMT R41, R11, 0x7632, R41 ;  /* 0x000076320b298816 */ /* 0x000fe40000000029 */
[----:B------:R-:W-:-:S13]  /*3d20*/  ISETP.NE.AND P0, PT, R24, RZ, PT ;  /* 0x000000ff1800720c */ /* 0x000fda0003f05270 */
[----:B------:R-:W2:Y:S04]  /*3d30*/  @!P0 LDG.E R61, desc[UR10][R114.64] ;  /* 0x0000000a723d8981 */ /* 0x000ea8000c1e1900 */
[----:B------:R-:W2:Y:S01]  /*3d40*/  @!P0 LDG.E R64, desc[UR10][R110.64] ;  /* 0x0000000a6e408981 */ /* 0x000ea2000c1e1900 */
[----:B------:R-:W-:Y:S02]  /*3d50*/  PRMT R31, R31, 0x5410, RZ ;  /* 0x000054101f1f7816 */ /* 0x000fe400000000ff */
[----:B------:R-:W-:Y:S02]  /*3d60*/  PRMT R6, R6, 0x5410, RZ ;  /* 0x0000541006067816 */ /* 0x000fe400000000ff */
[----:B------:R-:W-:Y:S02]  /*3d70*/  PRMT R32, RZ, 0x7610, R32 ;  /* 0x00007610ff207816 */ /* 0x000fe40000000020 */
[----:B------:R-:W-:-:S02]  /*3d80*/  @!P4 PRMT R31, R31, 0x5410, R23 ;  /* 0x000054101f1fc816 */ /* 0x000fc40000000017 */
[----:B------:R-:W-:Y:S02]  /*3d90*/  @!P4 PRMT R6, R6, 0x7610, R23 ;  /* 0x000076100606c816 */ /* 0x000fe40000000017 */
[----:B------:R-:W-:Y:S02]  /*3da0*/  @!P4 PRMT R32, R18, 0x7610, R32 ;  /* 0x000076101220c816 */ /* 0x000fe40000000020 */
[----:B------:R-:W-:Y:S02]  /*3db0*/  PRMT R30, RZ, 0x5410, RZ ;  /* 0x00005410ff1e7816 */ /* 0x000fe400000000ff */
[----:B------:R-:W-:Y:S02]  /*3dc0*/  LOP3.LUT P4, RZ, R12, 0x400, RZ, 0xc0, !PT ;  /* 0x000004000cff7812 */ /* 0x000fe4000788c0ff */
[----:B------:R-:W-:Y:S02]  /*3dd0*/  PRMT R31, RZ, 0x7610, R31 ;  /* 0x00007610ff1f7816 */ /* 0x000fe4000000001f */
[----:B------:R-:W-:Y:S01]  /*3de0*/  @!P5 PRMT R30, R16, 0x7610, R30 ;  /* 0x00007610101ed816 */ /* 0x000fe2000000001e */
[----:B------:R0:W-:Y:S01]  /*3df0*/  STL [R1+0xb0], R38 ;  /* 0x0000b02601007387 */ /* 0x0001e20000100800 */
[----:B------:R-:W-:-:S02]  /*3e00*/  @!P5 PRMT R31, R14, 0x7610, R31 ;  /* 0x000076100e1fd816 */ /* 0x000fc4000000001f */
[----:B------:R-:W-:Y:S02]  /*3e10*/  @!P5 PRMT R30, R30, 0x7610, R14 ;  /* 0x000076101e1ed816 */ /* 0x000fe4000000000e */
[----:B------:R-:W-:Y:S02]  /*3e20*/  PRMT R33, RZ, 0x7610, R33 ;  /* 0x00007610ff217816 */ /* 0x000fe40000000021 */
[----:B------:R-:W-:Y:S02]  /*3e30*/  LOP3.LUT P5, RZ, R12, 0x200, RZ, 0xc0, !PT ;  /* 0x000002000cff7812 */ /* 0x000fe400078ac0ff */
[----:B------:R-:W-:Y:S02]  /*3e40*/  PRMT R28, RZ, 0x5410, RZ ;  /* 0x00005410ff1c7816 */ /* 0x000fe400000000ff */
[----:B0-----:R-:W-:Y:S01]  /*3e50*/  PRMT R38, RZ, 0x7610, R38 ;  /* 0x00007610ff267816 */ /* 0x001fe20000000026 */
[----:B------:R0:W-:Y:S01]  /*3e60*/  STL [R1+0xb4], R25 ;  /* 0x0000b41901007387 */ /* 0x0001e20000100800 */
[----:B------:R-:W-:-:S02]  /*3e70*/  @!P1 PRMT R33, R19, 0x7632, R33 ;  /* 0x0000763213219816 */ /* 0x000fc40000000021 */
[C---:B------:R-:W-:Y:S01]  /*3e80*/  @!P1 PRMT R38, R19.reuse, 0x7610, R38 ;  /* 0x0000761013269816 */ /* 0x040fe20000000026 */
[----:B------:R1:W-:Y:S01]  /*3e90*/  STL [R1+0xb8], R19 ;  /* 0x0000b81301007387 */ /* 0x0003e20000100800 */
[----:B------:R-:W-:Y:S02]  /*3ea0*/  @!P4 PRMT R28, R28, 0x5410, R8 ;  /* 0x000054101c1cc816 */ /* 0x000fe40000000008 */
[----:B0-----:R-:W-:Y:S01]  /*3eb0*/  PRMT R25, RZ, 0x7610, R25 ;  /* 0x00007610ff197816 */ /* 0x001fe20000000019 */
[----:B------:R0:W-:Y:S01]  /*3ec0*/  STL [R1+0x3c], R23 ;  /* 0x00003c1701007387 */ /* 0x0001e20000100800 */
[----:B-1----:R-:W-:Y:S02]  /*3ed0*/  PRMT R19, R19, 0x5410, RZ ;  /* 0x0000541013137816 */ /* 0x002fe400000000ff */
[----:B------:R-:W-:Y:S02]  /*3ee0*/  @!P4 PRMT R25, R9, 0x7610, R25 ;  /* 0x000076100919c816 */ /* 0x000fe40000000019 */
[----:B------:R-:W-:-:S02]  /*3ef0*/  @!P4 PRMT R19, R19, 0x7610, R9 ;  /* 0x000076101313c816 */ /* 0x000fc40000000009 */
[----:B------:R-:W-:Y:S02]  /*3f00*/  @!P4 PRMT R28, R8, 0x7632, R28 ;  /* 0x00007632081cc816 */ /* 0x000fe4000000001c */
[----:B0-----:R-:W-:Y:S02]  /*3f10*/  PRMT R23, RZ, 0x7610, R23 ;  /* 0x00007610ff177816 */ /* 0x001fe40000000017 */
[----:B------:R-:W-:Y:S02]  /*3f20*/  PRMT R26, R26, 0x5410, RZ ;  /* 0x000054101a1a7816 */ /* 0x000fe400000000ff */
[----:B------:R-:W-:Y:S02]  /*3f30*/  PRMT R27, RZ, 0x7610, R27 ;  /* 0x00007610ff1b7816 */ /* 0x000fe4000000001b */
[----:B------:R-:W-:Y:S02]  /*3f40*/  PRMT R40, R40, 0x5410, RZ ;  /* 0x0000541028287816 */ /* 0x000fe400000000ff */
[----:B------:R-:W-:-:S02]  /*3f50*/  LOP3.LUT P4, RZ, R12, 0x80, RZ, 0xc0, !PT ;  /* 0x000000800cff7812 */ /* 0x000fc4000788c0ff */
[----:B------:R-:W-:Y:S02]  /*3f60*/  PRMT R24, R24, 0x5410, RZ ;  /* 0x0000541018187816 */ /* 0x000fe400000000ff */
[----:B------:R-:W-:Y:S02]  /*3f70*/  @!P5 PRMT R23, R10, 0x7610, R23 ;  /* 0x000076100a17d816 */ /* 0x000fe40000000017 */
[----:B------:R-:W-:Y:S02]  /*3f80*/  @!P5 PRMT R26, R26, 0x7610, R10 ;  /* 0x000076101a1ad816 */ /* 0x000fe4000000000a */
[----:B------:R-:W-:Y:S02]  /*3f90*/  @!P5 PRMT R27, R3, 0x7610, R27 ;  /* 0x00007610031bd816 */ /* 0x000fe4000000001b */
[----:B------:R-:W-:Y:S02]  /*3fa0*/  @!P5 PRMT R40, R40, 0x7610, R3 ;  /* 0x000076102828d816 */ /* 0x000fe40000000003 */
[----:B------:R-:W-:Y:S01]  /*3fb0*/  LOP3.LUT P5, RZ, R12, 0x40, RZ, 0xc0, !PT ;  /* 0x000000400cff7812 */ /* 0x000fe200078ac0ff */
[----:B------:R0:W-:Y:S01]  /*3fc0*/  STL [R1+0xbc], R18 ;  /* 0x0000bc1201007387 */ /* 0x0001e20000100800 */
[----:B------:R-:W-:-:S02]  /*3fd0*/  @!P2 PRMT R24, R24, 0x7610, R83 ;  /* 0x000076101818a816 */ /* 0x000fc40000000053 */
[----:B------:R-:W-:Y:S01]  /*3fe0*/  PRMT R26, RZ, 0x7610, R26 ;  /* 0x00007610ff1a7816 */ /* 0x000fe2000000001a */
[----:B------:R1:W-:Y:S01]  /*3ff0*/  STL [R1+0x40], R16 ;  /* 0x0000401001007387 */ /* 0x0003e20000100800 */
[----:B------:R-:W-:Y:S02]  /*4000*/  PRMT R25, R25, 0x5410, RZ ;  /* 0x0000541019197816 */ /* 0x000fe400000000ff */
[----:B------:R-:W-:Y:S02]  /*4010*/  PRMT R24, RZ, 0x7610, R24 ;  /* 0x00007610ff187816 */ /* 0x000fe40000000018 */
[----:B0-----:R-:W-:Y:S02]  /*4020*/  PRMT R18, RZ, 0x7610, R18 ;  /* 0x00007610ff127816 */ /* 0x001fe40000000012 */
[----:B------:R-:W-:Y:S02]  /*4030*/  PRMT R23, R23, 0x5410, RZ ;  /* 0x0000541017177816 */ /* 0x000fe400000000ff */
[----:B-1----:R-:W-:-:S02]  /*4040*/  PRMT R16, RZ, 0x7610, R16 ;  /* 0x00007610ff107816 */ /* 0x002fc40000000010 */
[----:B------:R-:W-:Y:S02]  /*4050*/  PRMT R40, RZ, 0x7610, R40 ;  /* 0x00007610ff287816 */ /* 0x000fe40000000028 */
[C---:B------:R-:W-:Y:S02]  /*4060*/  @!P2 PRMT R18, R0.reuse, 0x7610, R18 ;  /* 0x000076100012a816 */ /* 0x040fe40000000012 */
[----:B------:R-:W-:Y:S02]  /*4070*/  @!P2 PRMT R26, R0, 0x7632, R26 ;  /* 0x00007632001aa816 */ /* 0x000fe4000000001a */
[----:B------:R-:W-:Y:S02]  /*4080*/  @!P2 PRMT R25, R25, 0x5410, R83 ;  /* 0x000054101919a816 */ /* 0x000fe40000000053 */
[----:B------:R-:W-:Y:S02]  /*4090*/  ISETP.NE.AND P2, PT, R22, RZ, PT ;  /* 0x000000ff1600720c */ /* 0x000fe40003f45270 */
[----:B---3--:R-:W-:-:S02]  /*40a0*/  @!P4 PRMT R16, R82, 0x7610, R16 ;  /* 0x000076105210c816 */ /* 0x008fc40000000010 */
[----:B------:R-:W-:Y:S02]  /*40b0*/  @!P4 PRMT R24, R82, 0x7632, R24 ;  /* 0x000076325218c816 */ /* 0x000fe40000000018 */
[----:B------:R-:W-:Y:S02]  /*40c0*/  @!P4 PRMT R23, R23, 0x5410, R53 ;  /* 0x000054101717c816 */ /* 0x000fe40000000035 */
[----:B------:R-:W-:Y:S02]  /*40d0*/  @!P4 PRMT R40, R53, 0x7632, R40 ;  /* 0x000076323528c816 */ /* 0x000fe40000000028 */
[----:B------:R-:W-:Y:S02]  /*40e0*/  PRMT R22, RZ, 0x5410, RZ ;  /* 0x00005410ff167816 */ /* 0x000fe400000000ff */
[----:B------:R-:W-:Y:S01]  /*40f0*/  LOP3.LUT P4, RZ, R12, 0x10, RZ, 0xc0, !PT ;  /* 0x000000100cff7812 */ /* 0x000fe2000788c0ff */
[----:B------:R0:W-:Y:S01]  /*4100*/  STL [R1+0xc0], R14 ;  /* 0x0000c00e01007387 */ /* 0x0001e20000100800 */
[----:B------:R-:W-:-:S02]  /*4110*/  PRMT R21, RZ, 0x7610, R21 ;  /* 0x00007610ff157816 */ /* 0x000fc40000000015 */
[----:B------:R-:W-:Y:S01]  /*4120*/  @!P5 PRMT R22, R22, 0x7610, R52 ;  /* 0x000076101616d816 */ /* 0x000fe20000000034 */
[----:B------:R1:W-:Y:S01]  /*4130*/  STL [R1+0xa8], R51 ;  /* 0x0000a83301007387 */ /* 0x0003e20000100800 */
[C---:B------:R-:W-:Y:S02]  /*4140*/  @!P5 PRMT R21, R5.reuse, 0x7632, R21 ;  /* 0x000076320515d816 */ /* 0x040fe40000000015 */
[----:B0-----:R-:W-:Y:S01]  /*4150*/  PRMT R14, R14, 0x5410, RZ ;  /* 0x000054100e0e7816 */ /* 0x001fe200000000ff */
[----:B------:R0:W-:Y:S01]  /*4160*/  STL [R1+0xc4], R11 ;  /* 0x0000c40b01007387 */ /* 0x0001e20000100800 */
[----:B------:R-:W-:Y:S02]  /*4170*/  @!P5 PRMT R22, R5, 0x7610, R22 ;  /* 0x000076100516d816 */ /* 0x000fe40000000016 */
[----:B------:R-:W-:Y:S01]  /*4180*/  @!P5 PRMT R14, R14, 0x5410, R52 ;  /* 0x000054100e0ed816 */ /* 0x000fe20000000034 */
[----:B-1----:R-:W1:Y:S01]  /*4190*/  S2R R51, SR_TID.X ;  /* 0x0000000000337919 */ /* 0x002e620000002100 */
[----:B------:R-:W-:-:S02]  /*41a0*/  LOP3.LUT P5, RZ, R12, 0x4, RZ, 0xc0, !PT ;  /* 0x000000040cff7812 */ /* 0x000fc400078ac0ff */
[----:B------:R-:W-:Y:S02]  /*41b0*/  PRMT R12, R12, 0x5410, RZ ;  /* 0x000054100c0c7816 */ /* 0x000fe400000000ff */
[----:B0-----:R-:W-:Y:S01]  /*41c0*/  PRMT R11, RZ, 0x7610, R11 ;  /* 0x00007610ff0b7816 */ /* 0x001fe2000000000b */
[----:B------:R0:W-:Y:S01]  /*41d0*/  STL [R1+0x44], R20 ;  /* 0x0000441401007387 */ /* 0x0001e20000100800 */
[----:B------:R-:W-:Y:S02]  /*41e0*/  @!P3 PRMT R12, R12, 0x5410, R76 ;  /* 0x000054100c0cb816 */ /* 0x000fe4000000004c */
[----:B------:R-:W-:Y:S01]  /*41f0*/  @!P4 PRMT R11, R74, 0x7610, R11 ;  /* 0x000076104a0bc816 */ /* 0x000fe2000000000b */
[----:B------:R3:W-:Y:S01]  /*4200*/  STL [R1+0x4c], R10 ;  /* 0x00004c0a01007387 */ /* 0x0007e20000100800 */
[----:B------:R-:W-:Y:S01]  /*4210*/  ISETP.NE.AND P1, PT, R39, RZ, PT ;  /* 0x000000ff2700720c */ /* 0x000fe20003f25270 */
[----:B------:R-:W-:Y:S01]  /*4220*/  UIMAD.WIDE UR6, UR8, 0x8, UR6 ;  /* 0x00000008080678a5 */ /* 0x000fe2000f8e0206 */
[----:B0-----:R-:W-:-:S02]  /*4230*/  PRMT R20, RZ, 0x5410, RZ ;  /* 0x00005410ff147816 */ /* 0x001fc400000000ff */
[----:B------:R-:W-:Y:S02]  /*4240*/  PRMT R39, R39, 0x5410, RZ ;  /* 0x0000541027277816 */ /* 0x000fe400000000ff */
[----:B------:R-:W-:Y:S02]  /*4250*/  @!P3 PRMT R20, R20, 0x7610, R76 ;  /* 0x000076101414b816 */ /* 0x000fe4000000004c */
[----:B------:R-:W-:Y:S02]  /*4260*/  PRMT R7, RZ, 0x7610, R7 ;  /* 0x00007610ff077816 */ /* 0x000fe40000000007 */
[----:B------:R-:W-:Y:S01]  /*4270*/  PRMT R12, RZ, 0x7610, R12 ;  /* 0x00007610ff0c7816 */ /* 0x000fe2000000000c */
[----:B------:R0:W-:Y:S01]  /*4280*/  STL [R1+0xcc], R3 ;  /* 0x0000cc0301007387 */ /* 0x0001e20000100800 */
[----:B------:R-:W-:Y:S02]  /*4290*/  PRMT R11, R11, 0x5410, RZ ;  /* 0x000054100b0b7816 */ /* 0x000fe400000000ff */
[----:B---3--:R-:W-:Y:S01]  /*42a0*/  PRMT R10, R10, 0x5410, RZ ;  /* 0x000054100a0a7816 */ /* 0x008fe200000000ff */
[----:B------:R3:W-:Y:S01]  /*42b0*/  STL [R1+0x48], R9 ;  /* 0x0000480901007387 */ /* 0x0007e20000100800 */
[----:B------:R-:W-:-:S02]  /*42c0*/  @!P3 PRMT R20, R75, 0x7610, R20 ;  /* 0x000076104b14b816 */ /* 0x000fc40000000014 */
[----:B------:R-:W-:Y:S01]  /*42d0*/  @!P3 PRMT R39, R39, 0x7610, R75 ;  /* 0x000076102727b816 */ /* 0x000fe2000000004b */
[----:B------:R1:W-:Y:S01]  /*42e0*/  STL [R1+0x50], R0 ;  /* 0x0000500001007387 */ /* 0x0003e20000100800 */
[C---:B------:R-:W-:Y:S02]  /*42f0*/  ISETP.NE.AND P3, PT, R17.reuse, RZ, PT ;  /* 0x000000ff1100720c */ /* 0x040fe40003f65270 */
[----:B------:R-:W-:Y:S01]  /*4300*/  PRMT R19, RZ, 0x7610, R19 ;  /* 0x00007610ff137816 */ /* 0x000fe20000000013 */
[----:B------:R1:W2:Y:S01]  /*4310*/  @!P1 LDG.E R45, desc[UR10][R46.64] ;  /* 0x0000000a2e2d9981 */ /* 0x0002a2000c1e1900 */
[----:B------:R-:W-:Y:S02]  /*4320*/  PRMT R18, R18, 0x5410, RZ ;  /* 0x0000541012127816 */ /* 0x000fe400000000ff */
[----:B------:R-:W-:Y:S02]  /*4330*/  PRMT R17, R17, 0x5410, RZ ;  /* 0x0000541011117816 */ /* 0x000fe400000000ff */
[----:B0-----:R-:W-:-:S02]  /*4340*/  MOV R3, UR7 ;  /* 0x0000000700037c02 */ /* 0x001fc40008000f00 */
[----:B------:R-:W-:Y:S02]  /*4350*/  @!P4 PRMT R19, R74, 0x7632, R19 ;  /* 0x000076324a13c816 */ /* 0x000fe40000000013 */
[--C-:B------:R-:W-:Y:S02]  /*4360*/  @!P4 PRMT R18, R18, 0x5410, R73.reuse ;  /* 0x000054101212c816 */ /* 0x100fe40000000049 */
[----:B------:R-:W-:Y:S02]  /*4370*/  @!P4 PRMT R17, R17, 0x7610, R73 ;  /* 0x000076101111c816 */ /* 0x000fe40000000049 */
[----:B------:R-:W-:Y:S02]  /*4380*/  ISETP.NE.AND P4, PT, R49, RZ, PT ;  /* 0x000000ff3100720c */ /* 0x000fe40003f85270 */
[----:B---3--:R-:W-:Y:S02]  /*4390*/  PRMT R9, RZ, 0x7610, R9 ;  /* 0x00007610ff097816 */ /* 0x008fe40000000009 */
[----:B-1----:R-:W-:-:S02]  /*43a0*/  LOP3.LUT R0, R51, 0xffff, RZ, 0xc0, !PT ;  /* 0x0000ffff33007812 */ /* 0x002fc400078ec0ff */
[----:B------:R-:W-:Y:S02]  /*43b0*/  CS2R R46, SRZ ;  /* 0x00000000002e7805 */ /* 0x000fe4000001ff00 */
[----:B------:R-:W-:Y:S01]  /*43c0*/  PRMT R6, RZ, 0x7610, R6 ;  /* 0x00007610ff067816 */ /* 0x000fe20000000006 */
[----:B------:R-:W-:Y:S01]  /*43d0*/  IMAD R0, R0, 0x889, RZ ;  /* 0x0000088900007824 */ /* 0x000fe200078e02ff */
[----:B------:R-:W-:Y:S02]  /*43e0*/  PRMT R33, R33, 0x5410, RZ ;  /* 0x0000541021217816 */ /* 0x000fe400000000ff */
[----:B------:R-:W3:Y:S01]  /*43f0*/  @!P1 LDG.E R46, desc[UR10][R58.64] ;  /* 0x0000000a3a2e9981 */ /* 0x000ee2000c1e1900 */
[----:B----4-:R-:W-:Y:S02]  /*4400*/  @!P4 PRMT R9, R69, 0x7610, R9 ;  /* 0x000076104509c816 */ /* 0x010fe40000000009 */
[----:B------:R-:W-:Y:S02]  /*4410*/  PRMT R17, RZ, 0x7610, R17 ;  /* 0x00007610ff117816 */ /* 0x000fe40000000011 */
[----:B------:R-:W-:-:S02]  /*4420*/  PRMT R16, R16, 0x5410, RZ ;  /* 0x0000541010107816 */ /* 0x000fc400000000ff */
[----:B------:R-:W-:Y:S01]  /*4430*/  PRMT R39, RZ, 0x7610, R39 ;  /* 0x00007610ff277816 */ /* 0x000fe20000000027 */
[----:B------:R0:W-:Y:S01]  /*4440*/  STL [R1+0xc8], R8 ;  /* 0x0000c80801007387 */ /* 0x0001e20000100800 */
[----:B------:R-:W-:Y:S02]  /*4450*/  PRMT R9, R9, 0x5410, RZ ;  /* 0x0000541009097816 */ /* 0x000fe400000000ff */
[----:B------:R-:W-:Y:S02]  /*4460*/  SHF.R.U32.HI R0, RZ, 0x10, R0 ;  /* 0x00000010ff007819 */ /* 0x000fe40000011600 */
[--C-:B-----5:R-:W-:Y:S02]  /*4470*/  @!P6 PRMT R11, R11, 0x5410, R60.reuse ;  /* 0x000054100b0be816 */ /* 0x120fe4000000003c */
[----:B------:R-:W-:Y:S02]  /*4480*/  @!P6 PRMT R10, R10, 0x7610, R60 ;  /* 0x000076100a0ae816 */ /* 0x000fe4000000003c */
[----:B--2---:R-:W-:-:S02]  /*4490*/  @!P6 PRMT R7, R44, 0x7610, R7 ;  /* 0x000076102c07e816 */ /* 0x004fc40000000007 */
[----:B------:R-:W-:Y:S02]  /*44a0*/  @!P6 PRMT R12, R44, 0x7632, R12 ;  /* 0x000076322c0ce816 */ /* 0x000fe4000000000c */
[----:B------:R-:W-:Y:S01]  /*44b0*/  PRMT R14, RZ, 0x7610, R14 ;  /* 0x00007610ff0e7816 */ /* 0x000fe2000000000e */
[----:B------:R-:W-:Y:S01]  /*44c0*/  STL [R1+0xd0], R83 ;  /* 0x0000d05301007387 */ /* 0x000fe20000100800 */
[----:B------:R-:W-:Y:S02]  /*44d0*/  ISETP.NE.AND P6, PT, R2, RZ, PT ;  /* 0x000000ff0200720c */ /* 0x000fe40003fc5270 */
[----:B------:R-:W-:Y:S01]  /*44e0*/  MOV R2, UR6 ;  /* 0x0000000600027c02 */ /* 0x000fe20008000f00 */
[----:B------:R-:W1:Y:S01]  /*44f0*/  LDCU.U8 UR6, c[0x0][0x414] ;  /* 0x00008280ff0677ac */ /* 0x000e620008000000 */
[----:B------:R2:W-:Y:S04]  /*4500*/  STL [R1+0x54], R82 ;  /* 0x0000545201007387 */ /* 0x0005e80000100800 */
[----:B------:R-:W4:Y:S01]  /*4510*/  LDG.E.64 R2, desc[UR10][R2.64] ;  /* 0x0000000a02027981 */ /* 0x000f22000c1e1b00 */
[----:B------:R-:W-:-:S02]  /*4520*/  PRMT R10, RZ, 0x7610, R10 ;  /* 0x00007610ff0a7816 */ /* 0x000fc4000000000a */
[----:B------:R-:W-:Y:S01]  /*4530*/  PRMT R0, R0, 0x9910, RZ ;  /* 0x0000991000007816 */ /* 0x000fe200000000ff */
[----:B------:R5:W-:Y:S01]  /*4540*/  STL [R1+0x58], R52 ;  /* 0x0000583401007387 */ /* 0x000be20000100800 */
[----:B------:R-:W-:Y:S02]  /*4550*/  @!P4 PRMT R17, R69, 0x7632, R17 ;  /* 0x000076324511c816 */ /* 0x000fe40000000011 */
[----:B------:R-:W-:Y:S02]  /*4560*/  @!P4 PRMT R16, R16, 0x5410, R68 ;  /* 0x000054101010c816 */ /* 0x000fe40000000044 */
[----:B------:R-:W-:Y:S01]  /*4570*/  PRMT R38, R38, 0x5410, RZ ;  /* 0x0000541026267816 */ /* 0x000fe200000000ff */
[----:B------:R-:W-:Y:S01]  /*4580*/  HFMA2 R49, -RZ, RZ, 0, 0 ;  /* 0x00000000ff317431 */ /* 0x000fe200000001ff */
[----:B------:R-:W-:Y:S01]  /*4590*/  @!P4 PRMT R39, R68, 0x7632, R39 ;  /* 0x000076324427c816 */ /* 0x000fe20000000027 */
[----:B------:R-:W-:Y:S01]  /*45a0*/  STL [R1+0xd8], R5 ;  /* 0x0000d80501007387 */ /* 0x000fe20000100800 */
[----:B------:R-:W-:-:S02]  /*45b0*/  ISETP.NE.AND P4, PT, R15, RZ, PT ;  /* 0x000000ff0f00720c */ /* 0x000fc40003f85270 */
[----:B------:R-:W-:Y:S01]  /*45c0*/  PRMT R15, RZ, 0x5410, RZ ;  /* 0x00005410ff0f7816 */ /* 0x000fe200000000ff */
[----:B------:R-:W-:Y:S01]  /*45d0*/  IMAD R0, R0, 0x1e, RZ ;  /* 0x0000001e00007824 */ /* 0x000fe200078e02ff */
[----:B0-----:R-:W-:Y:S01]  /*45e0*/  PRMT R8, R8, 0x5410, RZ ;  /* 0x0000541008087816 */ /* 0x001fe200000000ff */
[----:B------:R0:W-:Y:S01]  /*45f0*/  STL [R1+0x2c], R48 ;  /* 0x00002c3001007387 */ /* 0x0001e20000100800 */
[----:B------:R-:W-:Y:S02]  /*4600*/  @!P5 PRMT R15, R15, 0x7610, R67 ;  /* 0x000076100f0fd816 */ /* 0x000fe40000000043 */
[----:B------:R-:W-:Y:S01]  /*4610*/  IADD3 R0, PT, PT, RZ, -R0, RZ ;  /* 0x80000000ff007210 */ /* 0x000fe20007ffe0ff */
[----:B------:R-:W4:Y:S01]  /*4620*/  @!P2 LDG.E R47, desc[UR10][R106.64] ;  /* 0x0000000a6a2fa981 */ /* 0x000f22000c1e1900 */
[----:B------:R-:W-:-:S03]  /*4630*/  @!P0 PRMT R6, R61, 0x7610, R6 ;  /* 0x000076103d068816 */ /* 0x000fc60000000006 */
[----:B------:R0:W4:Y:S01]  /*4640*/  @!P4 LDG.E R49, desc[UR10][R56.64] ;  /* 0x0000000a3831c981 */ /* 0x000122000c1e1900 */
[----:B------:R-:W-:Y:S02]  /*4650*/  @!P0 PRMT R10, R61, 0x7632, R10 ;  /* 0x000076323d0a8816 */ /* 0x000fe4000000000a */
[--C-:B------:R-:W-:Y:S02]  /*4660*/  @!P0 PRMT R9, R9, 0x5410, R64.reuse ;  /* 0x0000541009098816 */ /* 0x100fe40000000040 */
[----:B------:R-:W-:Y:S02]  /*4670*/  @!P0 PRMT R33, R33, 0x7610, R64 ;  /* 0x0000761021218816 */ /* 0x000fe40000000040 */
[----:B-1----:R-:W-:Y:S02]  /*4680*/  ISETP.NE.AND P0, PT, RZ, UR6, PT ;  /* 0x00000006ff007c0c */ /* 0x002fe4000bf05270 */
[----:B------:R-:W-:Y:S02]  /*4690*/  @!P5 PRMT R8, R8, 0x5410, R67 ;  /* 0x000054100808d816 */ /* 0x000fe40000000043 */
[----:B------:R-:W-:-:S02]  /*46a0*/  @!P5 PRMT R15, R42, 0x7610, R15 ;  /* 0x000076102a0fd816 */ /* 0x000fc4000000000f */
[----:B------:R-:W-:Y:S02]  /*46b0*/  @!P5 PRMT R14, R42, 0x7632, R14 ;  /* 0x000076322a0ed816 */ /* 0x000fe4000000000e */
[----:B------:R-:W-:Y:S02]  /*46c0*/  ISETP.NE.AND P5, PT, R13, RZ, PT ;  /* 0x000000ff0d00720c */ /* 0x000fe40003fa5270 */
[----:B------:R-:W-:-:S03]  /*46d0*/  PRMT R0, R0, 0x7710, RZ ;  /* 0x0000771000007816 */ /* 0x000fc600000000ff */
[----:B--2---:R-:W1:Y:S01]  /*46e0*/  @P0 LDC.64 R82, c[0x0][0x3b0] ;  /* 0x0000ec00ff520b82 */ /* 0x004e620000000a00 */
[----:B------:R-:W-:Y:S02]  /*46f0*/  IADD3 R0, PT, PT, R0, R51, RZ ;  /* 0x0000003300007210 */ /* 0x000fe40007ffe0ff */
[----:B------:R-:W-:Y:S02]  /*4700*/  PRMT R13, RZ, 0x5410, RZ ;  /* 0x00005410ff0d7816 */ /* 0x000fe400000000ff */
[----:B------:R-:W-:Y:S02]  /*4710*/  SHF.L.U32 R0, R0, 0x1, RZ ;  /* 0x0000000100007819 */ /* 0x000fe400000006ff */
[----:B------:R-:W-:Y:S02]  /*4720*/  PRMT R8, RZ, 0x7610, R8 ;  /* 0x00007610ff087816 */ /* 0x000fe40000000008 */
[----:B------:R-:W-:Y:S02]  /*4730*/  @!P5 PRMT R13, R13, 0x7610, R43 ;  /* 0x000076100d0dd816 */ /* 0x000fe4000000002b */
[----:B------:R-:W-:-:S02]  /*4740*/  LOP3.LUT R0, R0, 0xffff, RZ, 0xc0, !PT ;  /* 0x0000ffff00007812 */ /* 0x000fc400078ec0ff */
[----:B-----5:R-:W-:Y:S02]  /*4750*/  MOV R52, UR13 ;  /* 0x0000000d00347c02 */ /* 0x020fe40008000f00 */
[----:B------:R-:W-:Y:S02]  /*4760*/  @!P5 PRMT R8, R43, 0x7610, R8 ;  /* 0x000076102b08d816 */ /* 0x000fe40000000008 */
[----:B------:R-:W-:Y:S02]  /*4770*/  @!P5 PRMT R13, R65, 0x7610, R13 ;  /* 0x00007610410dd816 */ /* 0x000fe4000000000d */
[----:B------:R-:W-:Y:S01]  /*4780*/  @!P5 PRMT R38, R38, 0x7610, R65 ;  /* 0x000076102626d816 */ /* 0x000fe20000000041 */
[----:B------:R-:W-:Y:S01]  /*4790*/  IMAD R52, R52, 0x3c, R0 ;  /* 0x0000003c34347824 */ /* 0x000fe200078e0200 */
[----:B------:R-:W-:Y:S02]  /*47a0*/  ISETP.NE.AND P5, PT, R4, RZ, PT ;  /* 0x000000ff0400720c */ /* 0x000fe40003fa5270 */
[----:B0-----:R-:W-:Y:S01]  /*47b0*/  CS2R R56, SRZ ;  /* 0x0000000000387805 */ /* 0x001fe2000001ff00 */
[----:B-1----:R-:W-:Y:S01]  /*47c0*/  @P0 IMAD.WIDE R82, R52, 0x2, R82 ;  /* 0x0000000234520825 */ /* 0x002fe200078e0252 */
[----:B------:R-:W-:-:S02]  /*47d0*/  MOV R48, RZ ;  /* 0x000000ff00307202 */ /* 0x000fc40000000f00 */
[----:B------:R-:W-:Y:S02]  /*47e0*/  CS2R R58, SRZ ;  /* 0x00000000003a7805 */ /* 0x000fe4000001ff00 */
[----:B------:R-:W-:Y:S01]  /*47f0*/  MOV R4, RZ ;  /* 0x000000ff00047202 */ /* 0x000fe20000000f00 */
[----:B------:R-:W2:Y:S04]  /*4800*/  @!P4 LDG.E R57, desc[UR10][R98.64] ;  /* 0x0000000a6239c981 */ /* 0x000ea8000c1e1900 */
[----:B------:R-:W5:Y:S04]  /*4810*/  @P0 LDG.E.U16 R51, desc[UR10][R82.64] ;  /* 0x0000000a52330981 */ /* 0x000f68000c1e1500 */
[----:B------:R0:W5:Y:S04]  /*4820*/  @P0 LDG.E.U16 R5, desc[UR10][R82.64+0x2] ;  /* 0x0000020a52050981 */ /* 0x000168000c1e1500 */
[----:B------:R1:W5:Y:S04]  /*4830*/  @!P5 LDG.E R56, desc[UR10][R54.64] ;  /* 0x0000000a3638d981 */ /* 0x000368000c1e1900 */
[----:B------:R-:W2:Y:S01]  /*4840*/  @!P3 LDG.E R48, desc[UR10][R104.64] ;  /* 0x0000000a6830b981 */ /* 0x000ea2000c1e1900 */
[----:B0-----:R-:W0:Y:S03]  /*4850*/  LDC.64 R82, c[0x0][0x3a8] ;  /* 0x0000ea00ff527b82 */ /* 0x001e260000000a00 */
[----:B------:R-:W5:Y:S01]  /*4860*/  @!P2 LDG.E R59, desc[UR10][R108.64] ;  /* 0x0000000a6c3ba981 */ /* 0x000f62000c1e1900 */
[----:B-1----:R-:W-:-:S03]  /*4870*/  CS2R R54, SRZ ;  /* 0x0000000000367805 */ /* 0x002fc6000001ff00 */
[----:B------:R-:W5:Y:S04]  /*4880*/  @!P3 LDG.E R58, desc[UR10][R102.64] ;  /* 0x0000000a663ab981 */ /* 0x000f68000c1e1900 */
[----:B------:R-:W5:Y:S04]  /*4890*/  @!P5 LDG.E R55, desc[UR10][R96.64] ;  /* 0x0000000a6037d981 */ /* 0x000f68000c1e1900 */
[----:B------:R-:W5:Y:S04]  /*48a0*/  @!P6 LDG.E R54, desc[UR10][R94.64] ;  /* 0x0000000a5e36e981 */ /* 0x000f68000c1e1900 */
[----:B------:R-:W5:Y:S01]  /*48b0*/  @!P6 LDG.E R4, desc[UR10][R88.64] ;  /* 0x0000000a5804e981 */ /* 0x000f62000c1e1900 */
[----:B0-----:R-:W-:-:S03]  /*48c0*/  IMAD.WIDE R82, R52, 0x2, R82 ;  /* 0x0000000234527825 */ /* 0x001fc600078e0252 */
[----:B------:R0:W-:Y:S04]  /*48d0*/  STL [R1+0xd4], R53 ;  /* 0x0000d43501007387 */ /* 0x0001e80000100800 */
[----:B------:R-:W5:Y:S04]  /*48e0*/  LDG.E.U16 R52, desc[UR10][R82.64+0x2] ;  /* 0x0000020a52347981 */ /* 0x000f68000c1e1500 */
[----:B0-----:R-:W5:Y:S04]  /*48f0*/  LDG.E.U16 R53, desc[UR10][R82.64] ;  /* 0x0000000a52357981 */ /* 0x001f68000c1e1500 */
[----:B------:R0:W-:Y:S04]  /*4900*/  STL [R1+0xe8], R42 ;  /* 0x0000e82a01007387 */ /* 0x0001e80000100800 */
[----:B------:R1:W-:Y:S01]  /*4910*/  STL [R1+0x6c], R43 ;  /* 0x00006c2b01007387 */ /* 0x0003e20000100800 */
[----:B0-----:R-:W-:-:S02]  /*4920*/  PRMT R42, RZ, 0x5410, RZ ;  /* 0x00005410ff2a7816 */ /* 0x001fc400000000ff */
[----:B-1----:R-:W-:Y:S02]  /*4930*/  PRMT R43, RZ, 0x5410, RZ ;  /* 0x00005410ff2b7816 */ /* 0x002fe400000000ff */
[----:B------:R-:W-:-:S04]  /*4940*/  @!P1 PRMT R42, R45, 0x7610, R42 ;  /* 0x000076102d2a9816 */ /* 0x000fc8000000002a */
[----:B------:R-:W-:Y:S02]  /*4950*/  @!P1 PRMT R42, R42, 0x7610, R45 ;  /* 0x000076102a2a9816 */ /* 0x000fe4000000002d */
[----:B---3--:R-:W-:-:S04]  /*4960*/  @!P1 PRMT R43, R46, 0x7610, R43 ;  /* 0x000076102e2b9816 */ /* 0x008fc8000000002b */
[----:B------:R-:W-:Y:S01]  /*4970*/  @!P1 PRMT R43, R43, 0x7610, R46 ;  /* 0x000076102b2b9816 */ /* 0x000fe2000000002e */
[----:B------:R0:W-:Y:S01]  /*4980*/  STL [R1+0xf8], R46 ;  /* 0x0000f82e01007387 */ /* 0x0001e20000100800 */
[----:B----4-:R-:W-:-:S13]  /*4990*/  R2UR UR28, R2 ;  /* 0x00000000021c72ca */ /* 0x010fda00000e0000 */
[----:B------:R-:W-:-:S05]  /*49a0*/  MOV R2, UR28 ;  /* 0x0000001c00027c02 */ /* 0x000fca0008000f00 */
[----:B------:R-:W-:-:S05]  /*49b0*/  FFMA.FTZ R3, -R2, UR28, R3 ;  /* 0x0000001c02037c23 */ /* 0x000fca0008010103 */
[----:B------:R-:W-:-:S13]  /*49c0*/  FSETP.GTU.FTZ.AND P1, PT, R3, RZ, PT ;  /* 0x000000ff0300720b */ /* 0x000fda0003f3c000 */
[----:B------:R-:W-:-:S05]  /*49d0*/  VOTEU.ANY UP0, P1 ;  /* 0x0000000000ff7886 */ /* 0x000fca0000800100 */
[----:B------:R-:W1:Y:S01]  /*49e0*/  @UP0 LDCU UR5, c[0x0][0x3c0] ;  /* 0x00007800ff0507ac */ /* 0x000e620008000800 */
[----:B------:R-:W-:Y:S02]  /*49f0*/  PLOP3.LUT P1, PT, PT, PT, UP0, 0x80, 0x8 ;  /* 0x000000000008781c */ /* 0x000fe40003f2f008 */
[----:B0-----:R-:W-:Y:S01]  /*4a00*/  PRMT R46, RZ, 0x5410, RZ ;  /* 0x00005410ff2e7816 */ /* 0x001fe200000000ff */
[----:B------:R-:W-:Y:S10]  /*4a10*/  STL [R1+0x5c], R76 ;  /* 0x00005c4c01007387 */ /* 0x000ff40000100800 */
[----:B-1----:R-:W-:-:S06]  /*4a20*/  @P1 FADD.FTZ R2, R3, UR5 ;  /* 0x0000000503021e21 */ /* 0x002fcc0008010000 */
[----:B------:R-:W0:Y:S01]  /*4a30*/  @P1 MUFU.RSQ R2, R2 ;  /* 0x0000000200021308 */ /* 0x000e220000001400 */
        /* <DEDUP_REMOVED lines=9> */
[----:B--2---:R-:W-:-:S03]  /*4ad0*/  @!P3 PRMT R46, R48, 0x7610, R46 ;  /* 0x00007610302eb816 */ /* 0x004fc6000000002e */
[----:B------:R-:W-:Y:S01]  /*4ae0*/  STL [R1+0xf4], R64 ;  /* 0x0000f44001007387 */ /* 0x000fe20000100800 */
[----:B------:R-:W-:-:S03]  /*4af0*/  @!P3 PRMT R46, R46, 0x7610, R48 ;  /* 0x000076102e2eb816 */ /* 0x000fc60000000030 */
[----:B-----5:R-:W-:Y:S04]  /*4b00*/  STL [R1+0x7c], R59 ;  /* 0x00007c3b01007387 */ /* 0x020fe80000100800 */
[----:B------:R-:W-:Y:S04]  /*4b10*/  STL [R1+0x100], R58 ;  /* 0x0001003a01007387 */ /* 0x000fe80000100800 */
[----:B------:R-:W-:Y:S04]  /*4b20*/  STL [R1+0x104], R57 ;  /* 0x0001043901007387 */ /* 0x000fe80000100800 */
[----:B------:R-:W-:Y:S04]  /*4b30*/  STL [R1+0x88], R56 ;  /* 0x0000883801007387 */ /* 0x000fe80000100800 */
[----:B------:R-:W-:Y:S04]  /*4b40*/  STL [R1+0x108], R55 ;  /* 0x0001083701007387 */ /* 0x000fe80000100800 */
[----:B------:R-:W-:Y:S04]  /*4b50*/  STL [R1+0x8c], R54 ;  /* 0x00008c3601007387 */ /* 0x000fe80000100800 */
[----:B------:R-:W-:Y:S04]  /*4b60*/  STL [R1+0x10c], R4 ;  /* 0x00010c0401007387 */ /* 0x000fe80000100800 */
[----:B------:R1:W-:Y:S04]  /*4b70*/  STL [R1+0x78], R45 ;  /* 0x0000782d01007387 */ /* 0x0003e80000100800 */
[----:B------:R2:W-:Y:S01]  /*4b80*/  STL [R1+0x80], R48 ;  /* 0x0000803001007387 */ /* 0x0005e20000100800 */
[----:B-1----:R-:W-:-:S02]  /*4b90*/  PRMT R45, RZ, 0x5410, RZ ;  /* 0x00005410ff2d7816 */ /* 0x002fc400000000ff */
[----:B--2---:R-:W-:Y:S02]  /*4ba0*/  PRMT R48, RZ, 0x5410, RZ ;  /* 0x00005410ff307816 */ /* 0x004fe400000000ff */
[----:B------:R-:W-:Y:S02]  /*4bb0*/  @!P2 PRMT R45, R47, 0x7610, R45 ;  /* 0x000076102f2da816 */ /* 0x000fe4000000002d */
[----:B------:R-:W-:Y:S01]  /*4bc0*/  @!P4 PRMT R48, R49, 0x7610, R48 ;  /* 0x000076103130c816 */ /* 0x000fe20000000030 */
[----:B------:R-:W-:Y:S01]  /*4bd0*/  UISETP.NE.AND UP1, UPT, UR6, URZ, UPT ;  /* 0x000000ff0600728c */ /* 0x000fe2000bf25270 */
[----:B0-----:R-:W-:Y:S01]  /*4be0*/  @P1 R2UR UR5, R2 ;  /* 0x00000000020512ca */ /* 0x001fe200000e0000 */
[----:B------:R0:W-:Y:S01]  /*4bf0*/  STL [R1+0x70], R44 ;  /* 0x0000702c01007387 */ /* 0x0001e20000100800 */
[----:B------:R-:W-:Y:S02]  /*4c00*/  @!P2 PRMT R45, R45, 0x7610, R47 ;  /* 0x000076102d2da816 */ /* 0x000fe4000000002f */
[----:B------:R-:W-:Y:S01]  /*4c10*/  @!P4 PRMT R48, R48, 0x7610, R49 ;  /* 0x000076103030c816 */ /* 0x000fe20000000031 */
[----:B------:R1:W-:Y:S01]  /*4c20*/  STL [R1+0xfc], R47 ;  /* 0x0000fc2f01007387 */ /* 0x0003e20000100800 */
[----:B------:R-:W-:-:S02]  /*4c30*/  PRMT R87, RZ, 0x5410, RZ ;  /* 0x00005410ff577816 */ /* 0x000fc400000000ff */
[----:B------:R-:W-:Y:S01]  /*4c40*/  PRMT R88, RZ, 0x5410, RZ ;  /* 0x00005410ff587816 */ /* 0x000fe200000000ff */
[----:B------:R2:W-:Y:S01]  /*4c50*/  STL [R1+0x84], R49 ;  /* 0x0000843101007387 */ /* 0x0005e20000100800 */
[----:B------:R-:W-:Y:S02]  /*4c60*/  PRMT R89, RZ, 0x5410, RZ ;  /* 0x00005410ff597816 */ /* 0x000fe400000000ff */
[----:B0-----:R-:W-:Y:S02]  /*4c70*/  PRMT R44, RZ, 0x5410, RZ ;  /* 0x00005410ff2c7816 */ /* 0x001fe400000000ff */
[----:B------:R-:W-:Y:S02]  /*4c80*/  PRMT R90, RZ, 0x5410, RZ ;  /* 0x00005410ff5a7816 */ /* 0x000fe400000000ff */
[----:B-1----:R-:W-:Y:S02]  /*4c90*/  PRMT R47, RZ, 0x5410, RZ ;  /* 0x00005410ff2f7816 */ /* 0x002fe400000000ff */
[----:B--2---:R-:W-:-:S02]  /*4ca0*/  PRMT R49, RZ, 0x5410, RZ ;  /* 0x00005410ff317816 */ /* 0x004fc400000000ff */
[----:B------:R-:W-:Y:S02]  /*4cb0*/  @!P2 PRMT R44, R59, 0x7610, R44 ;  /* 0x000076103b2ca816 */ /* 0x000fe4000000002c */
[----:B------:R-:W-:Y:S02]  /*4cc0*/  @!P3 PRMT R47, R58, 0x7610, R47 ;  /* 0x000076103a2fb816 */ /* 0x000fe4000000002f */
[----:B------:R-:W-:Y:S02]  /*4cd0*/  @!P4 PRMT R49, R57, 0x7610, R49 ;  /* 0x000076103931c816 */ /* 0x000fe40000000031 */
[----:B------:R-:W-:Y:S02]  /*4ce0*/  @!P5 PRMT R87, R56, 0x7610, R87 ;  /* 0x000076103857d816 */ /* 0x000fe40000000057 */
[----:B------:R-:W-:Y:S02]  /*4cf0*/  @!P5 PRMT R88, R55, 0x7610, R88 ;  /* 0x000076103758d816 */ /* 0x000fe40000000058 */
[----:B------:R-:W-:-:S02]  /*4d00*/  @!P6 PRMT R89, R54, 0x7610, R89 ;  /* 0x000076103659e816 */ /* 0x000fc40000000059 */
[----:B------:R-:W-:Y:S01]  /*4d10*/  @!P6 PRMT R90, R4, 0x7610, R90 ;  /* 0x00007610045ae816 */ /* 0x000fe2000000005a */
[----:B------:R-:W-:Y:S01]  /*4d20*/  HFMA2 R2, -RZ, RZ, 0, 0 ;  /* 0x00000000ff027431 */ /* 0x000fe200000001ff */
[----:B------:R-:W-:Y:S02]  /*4d30*/  MOV R3, RZ ;  /* 0x000000ff00037202 */ /* 0x000fe40000000f00 */
[----:B------:R-:W-:Y:S02]  /*4d40*/  @P0 SHF.L.U32 R2, R51, 0x10, RZ ;  /* 0x0000001033020819 */ /* 0x000fe400000006ff */
[----:B------:R-:W-:Y:S02]  /*4d50*/  @!P2 PRMT R44, R44, 0x7610, R59 ;  /* 0x000076102c2ca816 */ /* 0x000fe4000000003b */
[----:B------:R-:W-:Y:S02]  /*4d60*/  @!P3 PRMT R47, R47, 0x7610, R58 ;  /* 0x000076102f2fb816 */ /* 0x000fe4000000003a */
[----:B------:R-:W-:-:S02]  /*4d70*/  @!P4 PRMT R49, R49, 0x7610, R57 ;  /* 0x000076103131c816 */ /* 0x000fc40000000039 */
[----:B------:R-:W-:Y:S02]  /*4d80*/  @!P5 PRMT R87, R87, 0x7610, R56 ;  /* 0x000076105757d816 */ /* 0x000fe40000000038 */
[----:B------:R-:W-:Y:S02]  /*4d90*/  @!P5 PRMT R88, R88, 0x7610, R55 ;  /* 0x000076105858d816 */ /* 0x000fe40000000037 */
[----:B------:R-:W-:Y:S02]  /*4da0*/  @!P6 PRMT R89, R89, 0x7610, R54 ;  /* 0x000076105959e816 */ /* 0x000fe40000000036 */
[----:B------:R-:W-:Y:S02]  /*4db0*/  @!P6 PRMT R90, R90, 0x7610, R4 ;  /* 0x000076105a5ae816 */ /* 0x000fe40000000004 */
[----:B------:R-:W-:Y:S02]  /*4dc0*/  @P0 SHF.L.U32 R3, R5, 0x10, RZ ;  /* 0x0000001005030819 */ /* 0x000fe400000006ff */
[----:B------:R-:W-:-:S02]  /*4dd0*/  SHF.L.U32 R51, R53, 0x10, RZ ;  /* 0x0000001035337819 */ /* 0x000fc400000006ff */
[----:B------:R-:W-:Y:S01]  /*4de0*/  SHF.L.U32 R52, R52, 0x10, RZ ;  /* 0x0000001034347819 */ /* 0x000fe200000006ff */
[----:B------:R-:W-:Y:S01]  /*4df0*/  UMOV UR16, 0x3f800000 ;  /* 0x3f80000000107882 */ /* 0x000fe20000000000 */
[----:B------:R-:W-:Y:S01]  /*4e00*/  @UP0 UMOV UR16, UR5 ;  /* 0x0000000500100c82 */ /* 0x000fe20008000000 */
[----:B------:R-:W-:Y:S05]  /*4e10*/  BRA.U UP1, `(.L_x_1003) ;  /* 0x0000002501047547 */ /* 0x000fea000b800000 */
[----:B------:R-:W-:Y:S02]  /*4e20*/  HADD2.F32 R53, -RZ, R112.H1_H1 ;  /* 0x30000070ff357230 */ /* 0x000fe40000004100 */
[----:B------:R-:W-:Y:S02]  /*4e30*/  HADD2.F32 R56, -RZ, R100.H1_H1 ;  /* 0x30000064ff387230 */ /* 0x000fe40000004100 */
[----:B------:R-:W-:Y:S02]  /*4e40*/  HADD2.F32 R59, -RZ, R112.H0_H0 ;  /* 0x20000070ff3b7230 */ /* 0x000fe40000004100 */
[----:B------:R-:W-:Y:S01]  /*4e50*/  FADD.FTZ R53, R53, -UR28 ;  /* 0x8000001c35357e21 */ /* 0x000fe20008010000 */
[----:B------:R-:W-:Y:S02]  /*4e60*/  HADD2.F32 R57, -RZ, R101.H1_H1 ;  /* 0x30000065ff397230 */ /* 0x000fe40000004100 */
[----:B------:R-:W-:Y:S01]  /*4e70*/  FMUL.FTZ R61, R51, R56 ;  /* 0x00000038333d7220 */ /* 0x000fe20000410000 */
[----:B------:R-:W-:-:S02]  /*4e80*/  HADD2.F32 R60, -RZ, R100.H0_H0 ;  /* 0x20000064ff3c7230 */ /* 0x000fc40000004100 */
[----:B------:R-:W-:Y:S01]  /*4e90*/  FMUL.FTZ R53, R53, UR16 ;  /* 0x0000001035357c20 */ /* 0x000fe20008410000 */
[----:B------:R-:W-:Y:S01]  /*4ea0*/  FADD.FTZ R59, R59, -UR28 ;  /* 0x8000001c3b3b7e21 */ /* 0x000fe20008010000 */
[----:B------:R-:W-:Y:S01]  /*4eb0*/  FADD.FTZ R57, R57, -UR28 ;  /* 0x8000001c39397e21 */ /* 0x000fe20008010000 */
[----:B------:R-:W-:Y:S01]  /*4ec0*/  FADD.FTZ R54, RZ, R61 ;  /* 0x0000003dff367221 */ /* 0x000fe20000010000 */
[----:B------:R-:W-:Y:S02]  /*4ed0*/  HADD2.F32 R58, -RZ, R101.H0_H0 ;  /* 0x20000065ff3a7230 */ /* 0x000fe40000004100 */
[----:B------:R-:W-:Y:S01]  /*4ee0*/  FFMA.FTZ R61, R53, R61, RZ ;  /* 0x0000003d353d7223 */ /* 0x000fe200000100ff */
[----:B------:R-:W-:Y:S02]  /*4ef0*/  HADD2.F32 R55, -RZ, R93.H1_H1 ;  /* 0x3000005dff377230 */ /* 0x000fe40000004100 */
        /* <DEDUP_REMOVED lines=30> */
[----:B------:R-:W-:Y:S02]  /*50e0*/  HADD2.F32 R53, -RZ, R66.H1_H1 ;  /* 0x30000042ff357230 */ /* 0x000fe40000004100 */
        /* <DEDUP_REMOVED lines=71> */
[----:B------:R-:W-:Y:S01]  /*5560*/  FFMA.FTZ R59, R72, R5, R59 ;  /* 0x00000005483b7223 */ /* 0x000fe2000001003b */
[----:B------:R-:W-:Y:S01]  /*5570*/  FADD.FTZ R4, R63, R58 ;  /* 0x0000003a3f047221 */ /* 0x000fe20000010000 */
[----:B------:R-:W-:Y:S01]  /*5580*/  FFMA.FTZ R54, R55, R58, R54 ;  /* 0x0000003a37367223 */ /* 0x000fe20000010036 */
[----:B------:R-:W-:Y:S01]  /*5590*/  FMUL.FTZ R5, R52, R78 ;  /* 0x0000004e34057220 */ /* 0x000fe20000410000 */
[----:B------:R-:W-:Y:S01]  /*55a0*/  FMUL.FTZ R53, R53, UR16 ;  /* 0x0000001035357c20 */ /* 0x000fe20008410000 */
[----:B------:R-:W-:-:S02]  /*55b0*/  HADD2.F32 R55, -RZ, R79.H0_H0 ;  /* 0x2000004fff377230 */ /* 0x000fc40000004100 */
[----:B------:R-:W-:Y:S01]  /*55c0*/  FADD.FTZ R60, R60, R72 ;  /* 0x000000483c3c7221 */ /* 0x000fe20000010000 */
[----:B------:R-:W-:Y:S02]  /*55d0*/  HADD2.F32 R80, -RZ, R80.H0_H0 ;  /* 0x20000050ff507230 */ /* 0x000fe40000004100 */
[----:B------:R-:W-:Y:S01]  /*55e0*/  FADD.FTZ R4, R5, R4 ;  /* 0x0000000405047221 */ /* 0x000fe20000010000 */
[----:B------:R-:W-:Y:S01]  /*55f0*/  FFMA.FTZ R5, R53, R5, R54 ;  /* 0x0000000535057223 */ /* 0x000fe20000010036 */
[----:B------:R-:W-:Y:S02]  /*5600*/  HADD2.F32 R58, -RZ, R79.H1_H1 ;  /* 0x3000004fff3a7230 */ /* 0x000fe40000004100 */
[----:B------:R-:W-:Y:S01]  /*5610*/  FADD.FTZ R54, R55, -UR28 ;  /* 0x8000001c37367e21 */ /* 0x000fe20008010000 */
[----:B------:R-:W-:Y:S01]  /*5620*/  FADD.FTZ R80, R80, -UR28 ;  /* 0x8000001c50507e21 */ /* 0x000fe20008010000 */
[----:B------:R-:W-:Y:S02]  /*5630*/  HADD2.F32 R93, -RZ, R93.H0_H0 ;  /* 0x2000005dff5d7230 */ /* 0x000fe40000004100 */
[----:B------:R-:W-:Y:S01]  /*5640*/  FADD.FTZ R60, R60, R78 ;  /* 0x0000004e3c3c7221 */ /* 0x000fe20000010000 */
[----:B------:R-:W-:Y:S01]  /*5650*/  FFMA.FTZ R59, R78, R53, R59 ;  /* 0x000000354e3b7223 */ /* 0x000fe2000001003b */
[----:B------:R-:W-:Y:S01]  /*5660*/  FMUL.FTZ R54, R54, UR16 ;  /* 0x0000001036367c20 */ /* 0x000fe20008410000 */
[----:B------:R-:W-:Y:S01]  /*5670*/  FMUL.FTZ R80, R80, UR16 ;  /* 0x0000001050507c20 */ /* 0x000fe20008410000 */
[----:B------:R-:W-:-:S02]  /*5680*/  HADD2.F32 R55, -RZ, R92.H1_H1 ;  /* 0x3000005cff377230 */ /* 0x000fc40000004100 */
[----:B------:R-:W-:Y:S01]  /*5690*/  FMUL.FTZ R53, R51, R58 ;  /* 0x0000003a33357220 */ /* 0x000fe20000410000 */
[----:B------:R-:W-:Y:S01]  /*56a0*/  FADD.FTZ R60, R60, R93 ;  /* 0x0000005d3c3c7221 */ /* 0x000fe20000010000 */
[----:B------:R-:W-:Y:S01]  /*56b0*/  FFMA.FTZ R59, R93, R54, R59 ;  /* 0x000000365d3b7223 */ /* 0x000fe2000001003b */
[----:B------:R-:W-:Y:S01]  /*56c0*/  FMUL.FTZ R93, R52, R93 ;  /* 0x0000005d345d7220 */ /* 0x000fe20000410000 */
[----:B------:R-:W-:Y:S01]  /*56d0*/  FFMA.FTZ R5, R80, R53, R5 ;  /* 0x0000003550057223 */ /* 0x000fe20000010005 */
[----:B------:R-:W-:Y:S01]  /*56e0*/  FADD.FTZ R55, R55, -UR28 ;  /* 0x8000001c37377e21 */ /* 0x000fe20008010000 */
[----:B------:R-:W-:Y:S02]  /*56f0*/  HADD2.F32 R92, -RZ, R92.H0_H0 ;  /* 0x2000005cff5c7230 */ /* 0x000fe40000004100 */
[----:B------:R-:W-:Y:S01]  /*5700*/  FADD.FTZ R4, R4, R53 ;  /* 0x0000003504047221 */ /* 0x000fe20000010000 */
[----:B------:R-:W-:Y:S02]  /*5710*/  HADD2.F32 R53, -RZ, R91.H1_H1 ;  /* 0x3000005bff357230 */ /* 0x000fe40000004100 */
[----:B------:R-:W-:Y:S01]  /*5720*/  FFMA.FTZ R5, R54, R93, R5 ;  /* 0x0000005d36057223 */ /* 0x000fe20000010005 */
[----:B------:R-:W-:Y:S01]  /*5730*/  FMUL.FTZ R54, R55, UR16 ;  /* 0x0000001037367c20 */ /* 0x000fe20008410000 */
[----:B------:R-:W-:Y:S01]  /*5740*/  FFMA.FTZ R57, R58, R80, R57 ;  /* 0x000000503a397223 */ /* 0x000fe20000010039 */
[----:B------:R-:W-:Y:S01]  /*5750*/  FMUL.FTZ R55, R51, R92 ;  /* 0x0000005c33377220 */ /* 0x000fe20000410000 */
[----:B------:R-:W-:Y:S01]  /*5760*/  FADD.FTZ R53, R53, -UR28 ;  /* 0x8000001c35357e21 */ /* 0x000fe20008010000 */
[----:B------:R-:W-:Y:S01]  /*5770*/  FADD.FTZ R56, R56, R58 ;  /* 0x0000003a38387221 */ /* 0x000fe20000010000 */
[----:B------:R-:W-:Y:S01]  /*5780*/  FFMA.FTZ R57, R92, R54, R57 ;  /* 0x000000365c397223 */ /* 0x000fe20000010039 */
[----:B------:R-:W-:Y:S01]  /*5790*/  FFMA.FTZ R58, R54, R55, R5 ;  /* 0x00000037363a7223 */ /* 0x000fe20000010005 */
[----:B------:R-:W-:-:S02]  /*57a0*/  HADD2.F32 R54, -RZ, R85.H1_H1 ;  /* 0x30000055ff367230 */ /* 0x000fc40000004100 */
[----:B------:R-:W-:Y:S01]  /*57b0*/  FMUL.FTZ R53, R53, UR16 ;  /* 0x0000001035357c20 */ /* 0x000fe20008410000 */
[----:B------:R-:W-:Y:S02]  /*57c0*/  HADD2.F32 R61, -RZ, R85.H0_H0 ;  /* 0x20000055ff3d7230 */ /* 0x000fe40000004100 */
[----:B------:R-:W-:Y:S01]  /*57d0*/  FADD.FTZ R4, R93, R4 ;  /* 0x000000045d047221 */ /* 0x000fe20000010000 */
[----:B------:R-:W-:Y:S02]  /*57e0*/  HADD2.F32 R62, -RZ, R91.H0_H0 ;  /* 0x2000005bff3e7230 */ /* 0x000fe40000004100 */
[----:B------:R-:W-:Y:S01]  /*57f0*/  FADD.FTZ R60, R60, R54 ;  /* 0x000000363c3c7221 */ /* 0x000fe20000010000 */
[----:B------:R-:W-:Y:S01]  /*5800*/  FFMA.FTZ R59, R54, R53, R59 ;  /* 0x00000035363b7223 */ /* 0x000fe2000001003b */
[----:B------:R-:W-:Y:S01]  /*5810*/  FADD.FTZ R4, R4, R55 ;  /* 0x0000003704047221 */ /* 0x000fe20000010000 */
        /* <DEDUP_REMOVED lines=399> */
[----:B------:R-:W-:Y:S01]  /*7110*/  FFMA.FTZ R4, R49, R48, R4 ;  /* 0x0000003031047223 */ /* 0x000fe20000010004 */
        /* <DEDUP_REMOVED lines=17> */
.L_x_1003:
[--C-:B------:R-:W-:Y:S02]  /*7230*/  HADD2.F32 R4, -RZ, R112.reuse.H0_H0 ;  /* 0x20000070ff047230 */ /* 0x100fe40000004100 */
[--C-:B------:R-:W-:Y:S02]  /*7240*/  HADD2.F32 R69, -RZ, R101.reuse.H0_H0 ;  /* 0x20000065ff457230 */ /* 0x100fe40000004100 */
[----:B------:R-:W-:Y:S02]  /*7250*/  HADD2.F32 R5, -RZ, R112.H1_H1 ;  /* 0x30000070ff057230 */ /* 0x000fe40000004100 */
        /* <DEDUP_REMOVED lines=8> */
[C-C-:B------:R-:W-:Y:S01]  /*72e0*/  FFMA.FTZ R56, R52.reuse, R4, R3.reuse ;  /* 0x0000000434387223 */ /* 0x140fe20000010003 */
[----:B------:R-:W-:Y:S01]  /*72f0*/  FMUL.FTZ R5, R5, UR16 ;  /* 0x0000001005057c20 */ /* 0x000fe20008410000 */
[----:B------:R-:W-:Y:S01]  /*7300*/  FFMA.FTZ R53, R52, R69, R3 ;  /* 0x0000004534357223 */ /* 0x000fe20000010003 */
[----:B------:R-:W-:Y:S01]  /*7310*/  FMUL.FTZ R75, R75, UR16 ;  /* 0x000000104b4b7c20 */ /* 0x000fe20008410000 */
[----:B------:R-:W-:Y:S01]  /*7320*/  FMUL.FTZ R58, R56, -1.4426950216293334961 ;  /* 0xbfb8aa3b383a7820 */ /* 0x000fe20000410000 */
[--C-:B------:R-:W-:Y:S01]  /*7330*/  FFMA.FTZ R54, R51, R5, R2.reuse ;  /* 0x0000000533367223 */ /* 0x100fe20000010002 */
[----:B------:R-:W-:Y:S01]  /*7340*/  FMUL.FTZ R74, R53, -1.4426950216293334961 ;  /* 0xbfb8aa3b354a7820 */ /* 0x000fe20000410000 */
[----:B------:R-:W-:Y:S01]  /*7350*/  FFMA.FTZ R55, R51, R75, R2 ;  /* 0x0000004b33377223 */ /* 0x000fe20000010002 */
[----:B------:R-:W-:-:S02]  /*7360*/  HADD2.F32 R60, -RZ, R100.H0_H0 ;  /* 0x20000064ff3c7230 */ /* 0x000fc40000004100 */
[----:B------:R-:W-:Y:S01]  /*7370*/  FMUL.FTZ R59, R54, -1.4426950216293334961 ;  /* 0xbfb8aa3b363b7820 */ /* 0x000fe20000410000 */
[----:B------:R-:W0:Y:S01]  /*7380*/  MUFU.EX2 R58, R58 ;  /* 0x0000003a003a7308 */ /* 0x000e220000000800 */
[----:B------:R-:W-:Y:S01]  /*7390*/  FMUL.FTZ R57, R55, -1.4426950216293334961 ;  /* 0xbfb8aa3b37397820 */ /* 0x000fe20000410000 */
[----:B------:R-:W-:Y:S01]  /*73a0*/  FADD.FTZ R68, R68, -UR28 ;  /* 0x8000001c44447e21 */ /* 0x000fe20008010000 */
[----:B------:R-:W-:Y:S01]  /*73b0*/  HADD2.F32 R73, -RZ, R70.H1_H1 ;  /* 0x30000046ff497230 */ /* 0x000fe20000004100 */
[----:B------:R-:W1:Y:S01]  /*73c0*/  MUFU.EX2 R74, R74 ;  /* 0x0000004a004a7308 */ /* 0x000e620000000800 */
[----:B------:R-:W-:Y:S02]  /*73d0*/  HADD2.F32 R64, -RZ, R66.H1_H1 ;  /* 0x30000042ff407230 */ /* 0x000fe40000004100 */
[----:B------:R-:W-:Y:S01]  /*73e0*/  FMUL.FTZ R68, R68, UR16 ;  /* 0x0000001044447c20 */ /* 0x000fe20008410000 */
[----:B------:R-:W-:Y:S01]  /*73f0*/  HADD2.F32 R70, -RZ, R70.H0_H0 ;  /* 0x20000046ff467230 */ /* 0x000fe20000004100 */
[----:B------:R-:W2:Y:S01]  /*7400*/  MUFU.EX2 R59, R59 ;  /* 0x0000003b003b7308 */ /* 0x000ea20000000800 */
[----:B------:R-:W-:Y:S01]  /*7410*/  FADD.FTZ R73, R73, -UR28 ;  /* 0x8000001c49497e21 */ /* 0x000fe20008010000 */
[----:B------:R-:W-:Y:S01]  /*7420*/  FADD.FTZ R64, R64, -UR28 ;  /* 0x8000001c40407e21 */ /* 0x000fe20008010000 */
[--C-:B------:R-:W-:Y:S01]  /*7430*/  HADD2.F32 R96, -RZ, R28.reuse.H1_H1 ;  /* 0x3000001cff607230 */ /* 0x100fe20000004100 */
[----:B------:R-:W3:Y:S01]  /*7440*/  MUFU.EX2 R57, R57 ;  /* 0x0000003900397308 */ /* 0x000ee20000000800 */
[----:B------:R-:W-:Y:S01]  /*7450*/  FMUL.FTZ R73, R73, UR16 ;  /* 0x0000001049497c20 */ /* 0x000fe20008410000 */
[----:B0-----:R-:W-:Y:S01]  /*7460*/  FADD.FTZ R58, R58, 1 ;  /* 0x3f8000003a3a7421 */ /* 0x001fe20000010000 */
[----:B------:R-:W-:Y:S01]  /*7470*/  FMUL.FTZ R64, R64, UR16 ;  /* 0x0000001040407c20 */ /* 0x000fe20008410000 */
[----:B------:R-:W-:-:S02]  /*7480*/  HADD2.F32 R28, -RZ, R28.H0_H0 ;  /* 0x2000001cff1c7230 */ /* 0x000fc40000004100 */
        /* <DEDUP_REMOVED lines=10> */
[----:B------:R-:W-:Y:S01]  /*7530*/  FADD.FTZ R76, -R76, 1 ;  /* 0x3f8000004c4c7421 */ /* 0x000fe20000010100 */
[----:B------:R-:W-:-:S03]  /*7540*/  FFMA.FTZ R84, R52, R73, R3 ;  /* 0x0000004934547223 */ /* 0x000fc60000010003 */
        /* <DEDUP_REMOVED lines=8> */
[----:B------:R-:W-:Y:S02]  /*75d0*/  HADD2.F32 R54, -RZ, R93.H1_H1 ;  /* 0x3000005dff367230 */ /* 0x000fe40000004100 */
[----:B------:R-:W-:Y:S01]  /*75e0*/  FADD.FTZ R82, RZ, R76 ;  /* 0x0000004cff527221 */ /* 0x000fe20000010000 */
[----:B0-----:R-:W-:Y:S01]  /*75f0*/  FMUL.FTZ R59, R59, R74 ;  /* 0x0000004a3b3b7220 */ /* 0x001fe20000410000 */
[----:B------:R-:W-:Y:S01]  /*7600*/  FADD.FTZ R74, -R74, 1 ;  /* 0x3f8000004a4a7421 */ /* 0x000fe20000010100 */
[----:B------:R-:W0:Y:S01]  /*7610*/  MUFU.EX2 R83, R83 ;  /* 0x0000005300537308 */ /* 0x000e220000000800 */
[----:B-1----:R-:W-:-:S02]  /*7620*/  HADD2.F32 R57, -RZ, R66.H0_H0 ;  /* 0x20000042ff397230 */ /* 0x002fc40000004100 */
[----:B------:R-:W-:Y:S01]  /*7630*/  FMUL.FTZ R67, R58, R67 ;  /* 0x000000433a437220 */ /* 0x000fe20000410000 */
[----:B------:R-:W-:Y:S01]  /*7640*/  FFMA.FTZ R74, R53, R74, 1 ;  /* 0x3f800000354a7423 */ /* 0x000fe2000001004a */
[----:B------:R-:W-:Y:S01]  /*7650*/  FMUL.FTZ R53, R84, -1.4426950216293334961 ;  /* 0xbfb8aa3b54357820 */ /* 0x000fe20000410000 */
[----:B---3--:R-:W-:Y:S01]  /*7660*/  FMUL.FTZ R54, R54, R65 ;  /* 0x0000004136367220 */ /* 0x008fe20000410000 */
[----:B------:R-:W-:Y:S01]  /*7670*/  FADD.FTZ R65, -R65, 1 ;  /* 0x3f80000041417421 */ /* 0x000fe20000010100 */
[----:B------:R-:W-:-:S03]  /*7680*/  FMUL.FTZ R74, R59, R74 ;  /* 0x0000004a3b4a7220 */ /* 0x000fc60000410000 */
[----:B------:R-:W1:Y:S01]  /*7690*/  MUFU.EX2 R53, R53 ;  /* 0x0000003500357308 */ /* 0x000e620000000800 */
[----:B------:R-:W-:Y:S01]  /*76a0*/  FFMA.FTZ R65, R55, R65, 1 ;  /* 0x3f80000037417423 */ /* 0x000fe20000010041 */
[----:B------:R-:W-:Y:S01]  /*76b0*/  FMUL.FTZ R55, R61, -1.4426950216293334961 ;  /* 0xbfb8aa3b3d377820 */ /* 0x000fe20000410000 */
[----:B0-----:R-:W-:Y:S01]  /*76c0*/  FADD.FTZ R83, R83, 1 ;  /* 0x3f80000053537421 */ /* 0x001fe20000010000 */
[----:B------:R-:W-:Y:S01]  /*76d0*/  FADD.FTZ R82, R82, R74 ;  /* 0x0000004a52527221 */ /* 0x000fe20000010000 */
[----:B------:R-:W-:Y:S01]  /*76e0*/  FMUL.FTZ R65, R54, R65 ;  /* 0x0000004136417220 */ /* 0x000fe20000410000 */
[----:B------:R-:W-:Y:S02]  /*76f0*/  HADD2.F32 R54, -RZ, R81.H1_H1 ;  /* 0x30000051ff367230 */ /* 0x000fe40000004100 */
        /* <DEDUP_REMOVED lines=113> */
[----:B------:R-:W-:Y:S01]  /*7e10*/  FFMA.FTZ R77, R51, R67, R2 ;  /* 0x00000043334d7223 */ /* 0x000fe20000010002 */
        /* <DEDUP_REMOVED lines=11> */
[C---:B------:R-:W-:Y:S01]  /*7ed0*/  FMUL.FTZ R55, R51.reuse, R55 ;  /* 0x0000003733377220 */ /* 0x040fe20000410000 */
        /* <DEDUP_REMOVED lines=163> */
[----:B------:R-:W-:-:S02]  /*8910*/  FMUL.FTZ R83, R83, UR16 ;  /* 0x0000001053537c20 */ /* 0x000fc40008410000 */
[----:B------:R-:W-:Y:S02]  /*8920*/  FMUL.FTZ R6, R6, UR16 ;  /* 0x0000001006067c20 */ /* 0x000fe40008410000 */
        /* <DEDUP_REMOVED lines=72> */
[----:B------:R-:W-:Y:S01]  /*8db0*/  FADD.FTZ R98, -R61, 1 ;  /* 0x3f8000003d627421 */ /* 0x000fe20000010100 */
[--C-:B------:R-:W-:Y:S02]  /*8dc0*/  HADD2.F32 R61, -RZ, R19.reuse.H1_H1 ;  /* 0x30000013ff3d7230 */ /* 0x100fe40000004100 */
[----:B------:R-:W-:Y:S02]  /*8dd0*/  HADD2.F32 R19, -RZ, R19.H0_H0 ;  /* 0x20000013ff137230 */ /* 0x000fe40000004100 */
[----:B------:R-:W-:Y:S01]  /*8de0*/  FFMA.FTZ R53, R53, R98, 1 ;  /* 0x3f80000035357423 */ /* 0x000fe20000010062 */
[----:B------:R-:W-:-:S03]  /*8df0*/  FADD.FTZ R61, R61, -UR28 ;  /* 0x8000001c3d3d7e21 */ /* 0x000fc60008010000 */
[----:B------:R-:W-:Y:S01]  /*8e00*/  FMUL.FTZ R96, R96, R53 ;  /* 0x0000003560607220 */ /* 0x000fe20000410000 */
[----:B------:R-:W-:Y:S01]  /*8e10*/  FADD.FTZ R19, R19, -UR28 ;  /* 0x8000001c13137e21 */ /* 0x000fe20008010000 */
[----:B------:R-:W-:-:S03]  /*8e20*/  FMUL.FTZ R53, R61, UR16 ;  /* 0x000000103d357c20 */ /* 0x000fc60008410000 */
        /* <DEDUP_REMOVED lines=10> */
[----:B------:R-:W-:-:S05]  /*8ed0*/  HADD2.F32 R61, -RZ, R23.H0_H0 ;  /* 0x20000017ff3d7230 */ /* 0x000fca0000004100 */
[----:B------:R-:W-:Y:S01]  /*8ee0*/  FADD.FTZ R95, R61, -UR28 ;  /* 0x8000001c3d5f7e21 */ /* 0x000fe20008010000 */
[----:B------:R-:W-:-:S03]  /*8ef0*/  FMUL.FTZ R61, R52, R56 ;  /* 0x00000038343d7220 */ /* 0x000fc60000410000 */
[----:B------:R-:W-:Y:S01]  /*8f00*/  FMUL.FTZ R56, R95, UR16 ;  /* 0x000000105f387c20 */ /* 0x000fe20008410000 */
[----:B------:R-:W-:Y:S01]  /*8f10*/  FFMA.FTZ R60, R59, R61, R60 ;  /* 0x0000003d3b3c7223 */ /* 0x000fe2000001003c */
[----:B------:R-:W-:Y:S01]  /*8f20*/  FADD.FTZ R91, R61, R91 ;  /* 0x0000005b3d5b7221 */ /* 0x000fe20000010000 */
[--C-:B------:R-:W-:Y:S02]  /*8f30*/  HADD2.F32 R95, -RZ, R40.reuse.H1_H1 ;  /* 0x30000028ff5f7230 */ /* 0x100fe40000004100 */
[----:B------:R-:W-:Y:S01]  /*8f40*/  FFMA.FTZ R59, R51, R56, R2 ;  /* 0x00000038333b7223 */ /* 0x000fe20000010002 */
[----:B------:R-:W-:-:S03]  /*8f50*/  HADD2.F32 R40, -RZ, R40.H0_H0 ;  /* 0x20000028ff287230 */ /* 0x000fc60000004100 */
        /* <DEDUP_REMOVED lines=33> */
[----:B------:R-:W-:-:S03]  /*9170*/  FFMA.FTZ R67, R67, R95, R60 ;  /* 0x0000005f43437223 */ /* 0x000fc6000001003c */
[----:B------:R-:W-:-:S04]  /*9180*/  FFMA.FTZ R60, R51, R5, R2 ;  /* 0x00000005333c7223 */ /* 0x000fc80000010002 */
[----:B------:R-:W-:-:S06]  /*9190*/  FMUL.FTZ R70, R60, -1.4426950216293334961 ;  /* 0xbfb8aa3b3c467820 */ /* 0x000fcc0000410000 */
[----:B------:R-:W0:Y:S02]  /*91a0*/  MUFU.EX2 R70, R70 ;  /* 0x0000004600467308 */ /* 0x000e240000000800 */
[----:B0-----:R-:W-:-:S06]  /*91b0*/  FADD.FTZ R97, R70, 1 ;  /* 0x3f80000046617421 */ /* 0x001fcc0000010000 */
[----:B------:R-:W0:Y:S02]  /*91c0*/  MUFU.RCP R97, R97 ;  /* 0x0000006100617308 */ /* 0x000e240000001000 */
[----:B0-----:R-:W-:Y:S01]  /*91d0*/  FADD.FTZ R99, -R97, 1 ;  /* 0x3f80000061637421 */ /* 0x001fe20000010100 */
[----:B------:R-:W-:Y:S01]  /*91e0*/  FMUL.FTZ R25, R94, R97 ;  /* 0x000000615e197220 */ /* 0x000fe20000410000 */
[----:B------:R-:W-:Y:S02]  /*91f0*/  FADD.FTZ R94, R26, -UR28 ;  /* 0x8000001c1a5e7e21 */ /* 0x000fe40008010000 */
[----:B------:R-:W-:Y:S01]  /*9200*/  FFMA.FTZ R60, R60, R99, 1 ;  /* 0x3f8000003c3c7423 */ /* 0x000fe20000010063 */
[--C-:B------:R-:W-:Y:S02]  /*9210*/  HADD2.F32 R99, -RZ, R13.reuse.H0_H0 ;  /* 0x2000000dff637230 */ /* 0x100fe40000004100 */
[----:B------:R-:W-:Y:S02]  /*9220*/  HADD2.F32 R13, -RZ, R13.H1_H1 ;  /* 0x3000000dff0d7230 */ /* 0x000fe40000004100 */
[----:B------:R-:W-:Y:S01]  /*9230*/  FMUL.FTZ R26, R25, R60 ;  /* 0x0000003c191a7220 */ /* 0x000fe20000410000 */
[----:B------:R-:W-:Y:S01]  /*9240*/  FMUL.FTZ R25, R94, UR16 ;  /* 0x000000105e197c20 */ /* 0x000fe20008410000 */
[----:B------:R-:W-:-:S03]  /*9250*/  FADD.FTZ R94, R91, R95 ;  /* 0x0000005f5b5e7221 */ /* 0x000fc60000010000 */
        /* <DEDUP_REMOVED lines=38> */
[----:B------:R-:W-:Y:S02]  /*94c0*/  HADD2.F32 R95, -RZ, R22.H0_H0 ;  /* 0x20000016ff5f7230 */ /* 0x000fe40000004100 */
[----:B------:R-:W-:Y:S01]  /*94d0*/  FFMA.FTZ R81, R66, R81, 1 ;  /* 0x3f80000042517423 */ /* 0x000fe20000010051 */
[----:B------:R-:W-:Y:S02]  /*94e0*/  HADD2.F32 R66, -RZ, R14.H1_H1 ;  /* 0x3000000eff427230 */ /* 0x000fe40000004100 */
[----:B------:R-:W-:-:S02]  /*94f0*/  HADD2.F32 R22, -RZ, R22.H1_H1 ;  /* 0x30000016ff167230 */ /* 0x000fc40000004100 */
[----:B------:R-:W-:Y:S01]  /*9500*/  FMUL.FTZ R40, R40, R81 ;  /* 0x0000005128287220 */ /* 0x000fe20000410000 */
[----:B------:R-:W-:Y:S01]  /*9510*/  FADD.FTZ R81, R72, R69 ;  /* 0x0000004548517221 */ /* 0x000fe20000010000 */
[----:B------:R-:W-:Y:S01]  /*9520*/  FADD.FTZ R66, R66, -UR28 ;  /* 0x8000001c42427e21 */ /* 0x000fe20008010000 */
[----:B------:R-:W-:Y:S01]  /*9530*/  FFMA.FTZ R72, R80, R82, R67 ;  /* 0x0000005250487223 */ /* 0x000fe20000010043 */
[----:B------:R-:W-:Y:S02]  /*9540*/  HADD2.F32 R82, -RZ, R21.H0_H0 ;  /* 0x20000015ff527230 */ /* 0x000fe40000004100 */
[----:B------:R-:W-:Y:S01]  /*9550*/  FADD.FTZ R81, R81, R68 ;  /* 0x0000004451517221 */ /* 0x000fe20000010000 */
[----:B------:R-:W-:-:S03]  /*9560*/  FMUL.FTZ R66, R66, UR16 ;  /* 0x0000001042427c20 */ /* 0x000fc60008410000 */
[----:B------:R-:W-:Y:S01]  /*9570*/  FADD.FTZ R81, R81, R4 ;  /* 0x0000000451517221 */ /* 0x000fe20000010000 */
[----:B------:R-:W-:-:S03]  /*9580*/  FFMA.FTZ R67, R51, R66, R2 ;  /* 0x0000004233437223 */ /* 0x000fc60000010002 */
        /* <DEDUP_REMOVED lines=11> */
[C---:B------:R-:W-:Y:S01]  /*9640*/  FMUL.FTZ R95, R52.reuse, R74 ;  /* 0x0000004a345f7220 */ /* 0x040fe20000410000 */
[--C-:B------:R-:W-:Y:S02]  /*9650*/  HADD2.F32 R98, -RZ, R39.reuse.H1_H1 ;  /* 0x30000027ff627230 */ /* 0x100fe40000004100 */
[----:B------:R-:W-:Y:S01]  /*9660*/  FFMA.FTZ R69, R52, R67, R3 ;  /* 0x0000004334457223 */ /* 0x000fe20000010003 */
[----:B------:R-:W-:Y:S01]  /*9670*/  FADD.FTZ R94, R95, R94 ;  /* 0x0000005e5f5e7221 */ /* 0x000fe20000010000 */
[----:B------:R-:W-:Y:S02]  /*9680*/  HADD2.F32 R39, -RZ, R39.H0_H0 ;  /* 0x20000027ff277230 */ /* 0x000fe40000004100 */
        /* <DEDUP_REMOVED lines=39> */
[--C-:B------:R-:W-:Y:S02]  /*9900*/  HADD2.F32 R98, -RZ, R17.reuse.H1_H1 ;  /* 0x30000011ff627230 */ /* 0x100fe40000004100 */
[----:B------:R-:W-:Y:S01]  /*9910*/  FFMA.FTZ R72, R72, R97, 1 ;  /* 0x3f80000048487423 */ /* 0x000fe20000010061 */
[----:B------:R-:W-:-:S03]  /*9920*/  HADD2.F32 R17, -RZ, R17.H0_H0 ;  /* 0x20000011ff117230 */ /* 0x000fc60000004100 */
[----:B------:R-:W-:Y:S01]  /*9930*/  FMUL.FTZ R79, R79, R72 ;  /* 0x000000484f4f7220 */ /* 0x000fe20000410000 */
[--C-:B------:R-:W-:Y:S02]  /*9940*/  HADD2.F32 R72, -RZ, R11.reuse.H0_H0 ;  /* 0x2000000bff487230 */ /* 0x100fe40000004100 */
[----:B------:R-:W-:Y:S01]  /*9950*/  FADD.FTZ R17, R17, -UR28 ;  /* 0x8000001c11117e21 */ /* 0x000fe20008010000 */
[----:B------:R-:W-:Y:S02]  /*9960*/  HADD2.F32 R11, -RZ, R11.H1_H1 ;  /* 0x3000000bff0b7230 */ /* 0x000fe40000004100 */
[----:B------:R-:W-:Y:S01]  /*9970*/  FADD.FTZ R97, R72, -UR28 ;  /* 0x8000001c48617e21 */ /* 0x000fe20008010000 */
[----:B------:R-:W-:Y:S01]  /*9980*/  FMUL.FTZ R72, R51, R68 ;  /* 0x0000004433487220 */ /* 0x000fe20000410000 */
[----:B------:R-:W-:Y:S02]  /*9990*/  FMUL.FTZ R17, R17, UR16 ;  /* 0x0000001011117c20 */ /* 0x000fe40008410000 */
[----:B------:R-:W-:Y:S01]  /*99a0*/  FMUL.FTZ R68, R97, UR16 ;  /* 0x0000001061447c20 */ /* 0x000fe20008410000 */
[----:B------:R-:W-:Y:S01]  /*99b0*/  FFMA.FTZ R78, R78, R72, R91 ;  /* 0x000000484e4e7223 */ /* 0x000fe2000001005b */
[----:B------:R-:W-:Y:S01]  /*99c0*/  FADD.FTZ R94, R94, R72 ;  /* 0x000000485e5e7221 */ /* 0x000fe20000010000 */
        /* <DEDUP_REMOVED lines=9> */
[----:B------:R-:W-:-:S03]  /*9a60*/  FMUL.FTZ R74, R72, -1.4426950216293334961 ;  /* 0xbfb8aa3b484a7820 */ /* 0x000fc60000410000 */
[----:B------:R-:W-:-:S03]  /*9a70*/  FMUL.FTZ R18, R18, R97 ;  /* 0x0000006112127220 */ /* 0x000fc60000410000 */
[----:B------:R-:W0:Y:S02]  /*9a80*/  MUFU.EX2 R74, R74 ;  /* 0x0000004a004a7308 */ /* 0x000e240000000800 */
[----:B0-----:R-:W-:-:S06]  /*9a90*/  FADD.FTZ R97, R74, 1 ;  /* 0x3f8000004a617421 */ /* 0x001fcc0000010000 */
[----:B------:R-:W0:Y:S02]  /*9aa0*/  MUFU.RCP R97, R97 ;  /* 0x0000006100617308 */ /* 0x000e240000001000 */
[----:B0-----:R-:W-:Y:S01]  /*9ab0*/  FADD.FTZ R95, -R97, 1 ;  /* 0x3f800000615f7421 */ /* 0x001fe20000010100 */
[----:B------:R-:W-:Y:S01]  /*9ac0*/  FMUL.FTZ R91, R98, R97 ;  /* 0x00000061625b7220 */ /* 0x000fe20000410000 */
[----:B------:R-:W-:Y:S02]  /*9ad0*/  HADD2.F32 R97, -RZ, R16.H1_H1 ;  /* 0x30000010ff617230 */ /* 0x000fe40000004100 */
[----:B------:R-:W-:Y:S01]  /*9ae0*/  FFMA.FTZ R72, R72, R95, 1 ;  /* 0x3f80000048487423 */ /* 0x000fe2000001005f */
[----:B------:R-:W-:-:S03]  /*9af0*/  FMUL.FTZ R95, R52, R71 ;  /* 0x00000047345f7220 */ /* 0x000fc60000410000 */
[----:B------:R-:W-:Y:S01]  /*9b00*/  FMUL.FTZ R72, R91, R72 ;  /* 0x000000485b487220 */ /* 0x000fe20000410000 */
[--C-:B------:R-:W-:Y:S02]  /*9b10*/  HADD2.F32 R91, -RZ, R9.reuse.H0_H0 ;  /* 0x20000009ff5b7230 */ /* 0x100fe40000004100 */
[----:B------:R-:W-:Y:S01]  /*9b20*/  FFMA.FTZ R77, R77, R95, R78 ;  /* 0x0000005f4d4d7223 */ /* 0x000fe2000001004e */
[----:B------:R-:W-:Y:S01]  /*9b30*/  FADD.FTZ R94, R95, R94 ;  /* 0x0000005e5f5e7221 */ /* 0x000fe20000010000 */
[----:B------:R-:W-:Y:S02]  /*9b40*/  HADD2.F32 R9, -RZ, R9.H1_H1 ;  /* 0x30000009ff097230 */ /* 0x000fe40000004100 */
        /* <DEDUP_REMOVED lines=24> */
[--C-:B------:R-:W-:Y:S02]  /*9cd0*/  HADD2.F32 R95, -RZ, R15.reuse.H0_H0 ;  /* 0x2000000fff5f7230 */ /* 0x100fe40000004100 */
[----:B------:R-:W-:Y:S02]  /*9ce0*/  HADD2.F32 R15, -RZ, R15.H1_H1 ;  /* 0x3000000fff0f7230 */ /* 0x000fe40000004100 */
[----:B------:R-:W-:Y:S01]  /*9cf0*/  FMUL.FTZ R39, R39, R74 ;  /* 0x0000004a27277220 */ /* 0x000fe20000410000 */
[--C-:B------:R-:W-:Y:S02]  /*9d00*/  HADD2.F32 R74, -RZ, R8.reuse.H1_H1 ;  /* 0x30000008ff4a7230 */ /* 0x100fe40000004100 */
[----:B------:R-:W-:-:S03]  /*9d10*/  HADD2.F32 R8, -RZ, R8.H0_H0 ;  /* 0x20000008ff087230 */ /* 0x000fc60000004100 */
[----:B------:R-:W-:Y:S02]  /*9d20*/  FADD.FTZ R74, R74, -UR28 ;  /* 0x8000001c4a4a7e21 */ /* 0x000fe40008010000 */
[----:B------:R-:W-:Y:S02]  /*9d30*/  FADD.FTZ R8, R8, -UR28 ;  /* 0x8000001c08087e21 */ /* 0x000fe40008010000 */
[----:B------:R-:W-:Y:S02]  /*9d40*/  FMUL.FTZ R4, R74, UR16 ;  /* 0x000000104a047c20 */ /* 0x000fe40008410000 */
[----:B------:R-:W-:Y:S02]  /*9d50*/  FMUL.FTZ R8, R8, UR16 ;  /* 0x0000001008087c20 */ /* 0x000fe40008410000 */
        /* <DEDUP_REMOVED lines=11> */
[----:B------:R-:W-:Y:S02]  /*9e10*/  HADD2.F32 R95, -RZ, R14.H0_H0 ;  /* 0x2000000eff5f7230 */ /* 0x000fe40000004100 */
[C---:B------:R-:W-:Y:S01]  /*9e20*/  FMUL.FTZ R97, R52.reuse, R86 ;  /* 0x0000005634617220 */ /* 0x040fe20000410000 */
[----:B------:R-:W-:-:S03]  /*9e30*/  FFMA.FTZ R77, R52, R74, R3 ;  /* 0x0000004a344d7223 */ /* 0x000fc60000010003 */
[----:B------:R-:W-:Y:S01]  /*9e40*/  FADD.FTZ R94, R97, R94 ;  /* 0x0000005e615e7221 */ /* 0x000fe20000010000 */
[----:B------:R-:W-:-:S06]  /*9e50*/  FMUL.FTZ R78, R77, -1.4426950216293334961 ;  /* 0xbfb8aa3b4d4e7820 */ /* 0x000fcc0000410000 */
[----:B------:R-:W0:Y:S02]  /*9e60*/  MUFU.EX2 R78, R78 ;  /* 0x0000004e004e7308 */ /* 0x000e240000000800 */
[----:B0-----:R-:W-:-:S06]  /*9e70*/  FADD.FTZ R82, R78, 1 ;  /* 0x3f8000004e527421 */ /* 0x001fcc0000010000 */
[----:B------:R-:W0:Y:S02]  /*9e80*/  MUFU.RCP R82, R82 ;  /* 0x0000005200527308 */ /* 0x000e240000001000 */
[----:B0-----:R-:W-:Y:S01]  /*9e90*/  FADD.FTZ R98, -R82, 1 ;  /* 0x3f80000052627421 */ /* 0x001fe20000010100 */
[----:B------:R-:W-:Y:S01]  /*9ea0*/  FMUL.FTZ R14, R95, R82 ;  /* 0x000000525f0e7220 */ /* 0x000fe20000410000 */
[----:B------:R-:W-:Y:S01]  /*9eb0*/  FFMA.FTZ R95, R75, R97, R76 ;  /* 0x000000614b5f7223 */ /* 0x000fe2000001004c */
        /* <DEDUP_REMOVED lines=18> */
[-C--:B------:R-:W-:Y:S01]  /*9fe0*/  FFMA.FTZ R76, R84, R64.reuse, R85 ;  /* 0x00000040544c7223 */ /* 0x080fe20000010055 */
[----:B------:R-:W-:-:S04]  /*9ff0*/  FMUL.FTZ R64, R51, R64 ;  /* 0x0000004033407220 */ /* 0x000fc80000410000 */
[----:B------:R-:W0:Y:S01]  /*a000*/  MUFU.RCP R78, R78 ;  /* 0x0000004e004e7308 */ /* 0x000e220000001000 */
[----:B------:R-:W-:Y:S01]  /*a010*/  FFMA.FTZ R84, R84, R64, R95 ;  /* 0x0000004054547223 */ /* 0x000fe2000001005f */
[----:B------:R-:W-:Y:S01]  /*a020*/  FADD.FTZ R94, R94, R64 ;  /* 0x000000405e5e7221 */ /* 0x000fe20000010000 */
[----:B0-----:R-:W-:Y:S01]  /*a030*/  FADD.FTZ R82, -R78, 1 ;  /* 0x3f8000004e527421 */ /* 0x001fe20000010100 */
[----:B------:R-:W-:-:S03]  /*a040*/  FMUL.FTZ R38, R97, R78 ;  /* 0x0000004e61267220 */ /* 0x000fc60000410000 */
        /* <DEDUP_REMOVED lines=13> */
[--C-:B------:R-:W-:Y:S02]  /*a120*/  HADD2.F32 R85, -RZ, R10.reuse.H1_H1 ;  /* 0x3000000aff557230 */ /* 0x100fe40000004100 */
[----:B------:R-:W-:Y:S02]  /*a130*/  HADD2.F32 R10, -RZ, R10.H0_H0 ;  /* 0x2000000aff0a7230 */ /* 0x000fe40000004100 */
[----:B------:R-:W-:-:S04]  /*a140*/  FFMA.FTZ R38, R52, R11, R3 ;  /* 0x0000000b34267223 */ /* 0x000fc80000010003 */
[----:B------:R-:W-:Y:S01]  /*a150*/  FMUL.FTZ R78, R38, -1.4426950216293334961 ;  /* 0xbfb8aa3b264e7820 */ /* 0x000fe20000410000 */
[----:B------:R-:W-:-:S04]  /*a160*/  FADD.FTZ R10, R10, -UR28 ;  /* 0x8000001c0a0a7e21 */ /* 0x000fc80008010000 */
[----:B------:R-:W-:Y:S01]  /*a170*/  FMUL.FTZ R10, R10, UR16 ;  /* 0x000000100a0a7c20 */ /* 0x000fe20008410000 */
[----:B------:R-:W0:Y:S02]  /*a180*/  MUFU.EX2 R78, R78 ;  /* 0x0000004e004e7308 */ /* 0x000e240000000800 */
[----:B0-----:R-:W-:-:S06]  /*a190*/  FADD.FTZ R82, R78, 1 ;  /* 0x3f8000004e527421 */ /* 0x001fcc0000010000 */
[----:B------:R-:W0:Y:S02]  /*a1a0*/  MUFU.RCP R82, R82 ;  /* 0x0000005200527308 */ /* 0x000e240000001000 */
[----:B0-----:R-:W-:Y:S01]  /*a1b0*/  FMUL.FTZ R64, R85, R82 ;  /* 0x0000005255407220 */ /* 0x001fe20000410000 */
[----:B------:R-:W-:-:S04]  /*a1c0*/  FADD.FTZ R85, -R82, 1 ;  /* 0x3f80000052557421 */ /* 0x000fc80000010100 */
[----:B------:R-:W-:-:S04]  /*a1d0*/  FFMA.FTZ R85, R38, R85, 1 ;  /* 0x3f80000026557423 */ /* 0x000fc80000010055 */
[----:B------:R-:W-:Y:S01]  /*a1e0*/  FMUL.FTZ R38, R64, R85 ;  /* 0x0000005540267220 */ /* 0x000fe20000410000 */
[----:B------:R-:W-:Y:S01]  /*a1f0*/  FMUL.FTZ R85, R52, R92 ;  /* 0x0000005c34557220 */ /* 0x000fe20000410000 */
[----:B------:R-:W-:Y:S01]  /*a200*/  FADD.FTZ R64, R91, R92 ;  /* 0x0000005c5b407221 */ /* 0x000fe20000010000 */
[--C-:B------:R-:W-:Y:S02]  /*a210*/  HADD2.F32 R91, -RZ, R45.reuse.H0_H0 ;  /* 0x2000002dff5b7230 */ /* 0x100fe40000004100 */
[----:B------:R-:W-:Y:S01]  /*a220*/  FFMA.FTZ R84, R73, R85, R84 ;  /* 0x0000005549547223 */ /* 0x000fe20000010054 */
[----:B------:R-:W-:Y:S01]  /*a230*/  FFMA.FTZ R73, R51, R6, R2 ;  /* 0x0000000633497223 */ /* 0x000fe20000010002 */
[----:B------:R-:W-:Y:S01]  /*a240*/  FADD.FTZ R94, R85, R94 ;  /* 0x0000005e555e7221 */ /* 0x000fe20000010000 */
[----:B------:R-:W-:Y:S02]  /*a250*/  HADD2.F32 R45, -RZ, R45.H1_H1 ;  /* 0x3000002dff2d7230 */ /* 0x000fe40000004100 */
[----:B------:R-:W-:-:S06]  /*a260*/  FMUL.FTZ R78, R73, -1.4426950216293334961 ;  /* 0xbfb8aa3b494e7820 */ /* 0x000fcc0000410000 */
[----:B------:R-:W0:Y:S02]  /*a270*/  MUFU.EX2 R78, R78 ;  /* 0x0000004e004e7308 */ /* 0x000e240000000800 */
[----:B0-----:R-:W-:Y:S01]  /*a280*/  FADD.FTZ R82, R78, 1 ;  /* 0x3f8000004e527421 */ /* 0x001fe20000010000 */
[----:B------:R-:W-:-:S05]  /*a290*/  HADD2.F32 R78, -RZ, R33.H1_H1 ;  /* 0x30000021ff4e7230 */ /* 0x000fca0000004100 */
[----:B------:R-:W0:Y:S02]  /*a2a0*/  MUFU.RCP R82, R82 ;  /* 0x0000005200527308 */ /* 0x000e240000001000 */
[----:B0-----:R-:W-:Y:S01]  /*a2b0*/  FADD.FTZ R86, -R82, 1 ;  /* 0x3f80000052567421 */ /* 0x001fe20000010100 */
[----:B------:R-:W-:-:S03]  /*a2c0*/  FMUL.FTZ R9, R9, R82 ;  /* 0x0000005209097220 */ /* 0x000fc60000410000 */
        /* <DEDUP_REMOVED lines=9> */
[--C-:B------:R-:W-:Y:S02]  /*a360*/  HADD2.F32 R85, -RZ, R43.reuse.H0_H0 ;  /* 0x2000002bff557230 */ /* 0x100fe40000004100 */
[----:B------:R-:W-:Y:S02]  /*a370*/  HADD2.F32 R43, -RZ, R43.H1_H1 ;  /* 0x3000002bff2b7230 */ /* 0x000fe40000004100 */
[----:B------:R-:W-:Y:S01]  /*a380*/  FFMA.FTZ R78, R73, R78, 1 ;  /* 0x3f800000494e7423 */ /* 0x000fe2000001004e */
[--C-:B------:R-:W-:Y:S02]  /*a390*/  HADD2.F32 R73, -RZ, R42.reuse.H0_H0 ;  /* 0x2000002aff497230 */ /* 0x100fe40000004100 */
[----:B------:R-:W-:-:S02]  /*a3a0*/  HADD2.F32 R42, -RZ, R42.H1_H1 ;  /* 0x3000002aff2a7230 */ /* 0x000fc40000004100 */
[----:B------:R-:W-:Y:S01]  /*a3b0*/  FMUL.FTZ R33, R33, R78 ;  /* 0x0000004e21217220 */ /* 0x000fe20000410000 */
[----:B------:R-:W-:Y:S01]  /*a3c0*/  FADD.FTZ R78, R81, R32 ;  /* 0x00000020514e7221 */ /* 0x000fe20000010000 */
[----:B------:R-:W-:Y:S01]  /*a3d0*/  FADD.FTZ R86, R73, -UR28 ;  /* 0x8000001c49567e21 */ /* 0x000fe20008010000 */
[-C--:B------:R-:W-:Y:S01]  /*a3e0*/  FFMA.FTZ R81, R55, R32.reuse, R76 ;  /* 0x0000002037517223 */ /* 0x080fe2000001004c */
[----:B------:R-:W-:Y:S01]  /*a3f0*/  FMUL.FTZ R73, R51, R32 ;  /* 0x0000002033497220 */ /* 0x000fe20000410000 */
[----:B------:R-:W-:Y:S01]  /*a400*/  FADD.FTZ R78, R78, R31 ;  /* 0x0000001f4e4e7221 */ /* 0x000fe20000010000 */
[----:B------:R-:W-:Y:S01]  /*a410*/  FMUL.FTZ R32, R86, UR16 ;  /* 0x0000001056207c20 */ /* 0x000fe20008410000 */
[----:B------:R-:W-:Y:S01]  /*a420*/  FFMA.FTZ R81, R58, R31, R81 ;  /* 0x0000001f3a517223 */ /* 0x000fe20000010051 */
        /* <DEDUP_REMOVED lines=14> */
[C---:B------:R-:W-:Y:S02]  /*a510*/  FMUL.FTZ R93, R52.reuse, R93 ;  /* 0x0000005d345d7220 */ /* 0x040fe40000410000 */
[----:B------:R-:W-:Y:S02]  /*a520*/  FFMA.FTZ R73, R52, R55, R3 ;  /* 0x0000003734497223 */ /* 0x000fe40000010003 */
[----:B------:R-:W-:Y:S01]  /*a530*/  FFMA.FTZ R83, R83, R93, R84 ;  /* 0x0000005d53537223 */ /* 0x000fe20000010054 */
        /* <DEDUP_REMOVED lines=31> */
[--C-:B------:R-:W-:Y:S02]  /*a730*/  HADD2.F32 R84, -RZ, R47.reuse.H0_H0 ;  /* 0x2000002fff547230 */ /* 0x100fe40000004100 */
[----:B------:R-:W-:Y:S01]  /*a740*/  FFMA.FTZ R76, R76, R91, 1 ;  /* 0x3f8000004c4c7423 */ /* 0x000fe2000001005b */
[----:B------:R-:W-:-:S03]  /*a750*/  HADD2.F32 R47, -RZ, R47.H1_H1 ;  /* 0x3000002fff2f7230 */ /* 0x000fc60000004100 */
[----:B------:R-:W-:Y:S01]  /*a760*/  FMUL.FTZ R45, R45, R76 ;  /* 0x0000004c2d2d7220 */ /* 0x000fe20000410000 */
[--C-:B------:R-:W-:Y:S02]  /*a770*/  HADD2.F32 R76, -RZ, R46.reuse.H0_H0 ;  /* 0x2000002eff4c7230 */ /* 0x100fe40000004100 */
[----:B------:R-:W-:-:S03]  /*a780*/  HADD2.F32 R46, -RZ, R46.H1_H1 ;  /* 0x3000002eff2e7230 */ /* 0x000fc60000004100 */
[----:B------:R-:W-:Y:S01]  /*a790*/  FADD.FTZ R86, R76, -UR28 ;  /* 0x8000001c4c567e21 */ /* 0x000fe20008010000 */
[----:B------:R-:W-:-:S03]  /*a7a0*/  FMUL.FTZ R76, R51, R31 ;  /* 0x0000001f334c7220 */ /* 0x000fc60000410000 */
[----:B------:R-:W-:Y:S01]  /*a7b0*/  FMUL.FTZ R31, R86, UR16 ;  /* 0x00000010561f7c20 */ /* 0x000fe20008410000 */
[----:B------:R-:W-:-:S03]  /*a7c0*/  FFMA.FTZ R91, R58, R76, R83 ;  /* 0x0000004c3a5b7223 */ /* 0x000fc60000010053 */
[----:B------:R-:W-:-:S04]  /*a7d0*/  FFMA.FTZ R58, R51, R31, R2 ;  /* 0x0000001f333a7223 */ /* 0x000fc80000010002 */
[----:B------:R-:W-:-:S06]  /*a7e0*/  FMUL.FTZ R82, R58, -1.4426950216293334961 ;  /* 0xbfb8aa3b3a527820 */ /* 0x000fcc0000410000 */
[----:B------:R-:W0:Y:S02]  /*a7f0*/  MUFU.EX2 R82, R82 ;  /* 0x0000005200527308 */ /* 0x000e240000000800 */
[----:B0-----:R-:W-:Y:S01]  /*a800*/  FADD.FTZ R83, R82, 1 ;  /* 0x3f80000052537421 */ /* 0x001fe20000010000 */
[----:B------:R-:W-:Y:S01]  /*a810*/  FADD.FTZ R82, R85, R30 ;  /* 0x0000001e55527221 */ /* 0x000fe20000010000 */
[--C-:B------:R-:W-:Y:S02]  /*a820*/  HADD2.F32 R85, -RZ, R49.reuse.H0_H0 ;  /* 0x20000031ff557230 */ /* 0x100fe40000004100 */
[----:B------:R-:W-:Y:S02]  /*a830*/  HADD2.F32 R49, -RZ, R49.H1_H1 ;  /* 0x30000031ff317230 */ /* 0x000fe40000004100 */
[----:B------:R-:W0:Y:S02]  /*a840*/  MUFU.RCP R83, R83 ;  /* 0x0000005300537308 */ /* 0x000e240000001000 */
[----:B0-----:R-:W-:Y:S01]  /*a850*/  FADD.FTZ R93, -R83, 1 ;  /* 0x3f800000535d7421 */ /* 0x001fe20000010100 */
[----:B------:R-:W-:-:S03]  /*a860*/  FMUL.FTZ R84, R84, R83 ;  /* 0x0000005354547220 */ /* 0x000fc60000410000 */
[----:B------:R-:W-:Y:S01]  /*a870*/  FFMA.FTZ R93, R58, R93, 1 ;  /* 0x3f8000003a5d7423 */ /* 0x000fe2000001005d */
[----:B------:R-:W-:-:S03]  /*a880*/  FADD.FTZ R58, R46, -UR28 ;  /* 0x8000001c2e3a7e21 */ /* 0x000fc60008010000 */
        /* <DEDUP_REMOVED lines=10> */
[----:B------:R-:W-:-:S03]  /*a930*/  FMUL.FTZ R47, R47, R84 ;  /* 0x000000542f2f7220 */ /* 0x000fc60000410000 */
[----:B------:R-:W-:-:S04]  /*a940*/  FFMA.FTZ R76, R76, R95, 1 ;  /* 0x3f8000004c4c7423 */ /* 0x000fc8000001005f */
[----:B------:R-:W-:Y:S01]  /*a950*/  FMUL.FTZ R47, R47, R76 ;  /* 0x0000004c2f2f7220 */ /* 0x000fe20000410000 */
[--C-:B------:R-:W-:Y:S02]  /*a960*/  HADD2.F32 R76, -RZ, R48.reuse.H0_H0 ;  /* 0x20000030ff4c7230 */ /* 0x100fe40000004100 */
[----:B------:R-:W-:-:S03]  /*a970*/  HADD2.F32 R48, -RZ, R48.H1_H1 ;  /* 0x30000030ff307230 */ /* 0x000fc60000004100 */
[----:B------:R-:W-:Y:S01]  /*a980*/  FADD.FTZ R86, R76, -UR28 ;  /* 0x8000001c4c567e21 */ /* 0x000fe20008010000 */
[----:B------:R-:W-:-:S03]  /*a990*/  FMUL.FTZ R76, R52, R30 ;  /* 0x0000001e344c7220 */ /* 0x000fc60000410000 */
[----:B------:R-:W-:Y:S01]  /*a9a0*/  FMUL.FTZ R30, R86, UR16 ;  /* 0x00000010561e7c20 */ /* 0x000fe20008410000 */
[----:B------:R-:W-:Y:S01]  /*a9b0*/  FFMA.FTZ R91, R63, R76, R91 ;  /* 0x0000004c3f5b7223 */ /* 0x000fe2000001005b */
[----:B------:R-:W-:Y:S02]  /*a9c0*/  FADD.FTZ R93, R76, R93 ;  /* 0x0000005d4c5d7221 */ /* 0x000fe40000010000 */
        /* <DEDUP_REMOVED lines=19> */
[----:B------:R-:W-:Y:S01]  /*ab00*/  FFMA.FTZ R76, R76, R85, 1 ;  /* 0x3f8000004c4c7423 */ /* 0x000fe20000010055 */
[----:B------:R-:W-:Y:S01]  /*ab10*/  FADD.FTZ R85, R78, R29 ;  /* 0x0000001d4e557221 */ /* 0x000fe20000010000 */
[----:B------:R-:W-:Y:S02]  /*ab20*/  FMUL.FTZ R78, R51, R29 ;  /* 0x0000001d334e7220 */ /* 0x000fe40000410000 */
[----:B------:R-:W-:Y:S01]  /*ab30*/  FMUL.FTZ R49, R49, R76 ;  /* 0x0000004c31317220 */ /* 0x000fe20000410000 */
[--C-:B------:R-:W-:Y:S02]  /*ab40*/  HADD2.F32 R76, -RZ, R87.reuse.H0_H0 ;  /* 0x20000057ff4c7230 */ /* 0x100fe40000004100 */
[----:B------:R-:W-:Y:S01]  /*ab50*/  FFMA.FTZ R84, R54, R78, R91 ;  /* 0x0000004e36547223 */ /* 0x000fe2000001005b */
[----:B------:R-:W-:Y:S02]  /*ab60*/  HADD2.F32 R87, -RZ, R87.H1_H1 ;  /* 0x30000057ff577230 */ /* 0x000fe40000004100 */
[----:B------:R-:W-:Y:S01]  /*ab70*/  FADD.FTZ R86, R93, R78 ;  /* 0x0000004e5d567221 */ /* 0x000fe20000010000 */
[----:B------:R-:W-:-:S02]  /*ab80*/  FADD.FTZ R76, R76, -UR28 ;  /* 0x8000001c4c4c7e21 */ /* 0x000fc40008010000 */
[----:B------:R-:W-:Y:S02]  /*ab90*/  FADD.FTZ R87, R87, -UR28 ;  /* 0x8000001c57577e21 */ /* 0x000fe40008010000 */
[----:B------:R-:W-:Y:S01]  /*aba0*/  FMUL.FTZ R29, R76, UR16 ;  /* 0x000000104c1d7c20 */ /* 0x000fe20008410000 */
[----:B------:R-:W-:-:S03]  /*abb0*/  HADD2.F32 R76, -RZ, R88.H0_H0 ;  /* 0x20000058ff4c7230 */ /* 0x000fc60000004100 */
[----:B------:R-:W-:-:S04]  /*abc0*/  FFMA.FTZ R54, R51, R29, R2 ;  /* 0x0000001d33367223 */ /* 0x000fc80000010002 */
[----:B------:R-:W-:-:S06]  /*abd0*/  FMUL.FTZ R81, R54, -1.4426950216293334961 ;  /* 0xbfb8aa3b36517820 */ /* 0x000fcc0000410000 */
[----:B------:R-:W0:Y:S02]  /*abe0*/  MUFU.EX2 R81, R81 ;  /* 0x0000005100517308 */ /* 0x000e240000000800 */
[----:B0-----:R-:W-:Y:S01]  /*abf0*/  FADD.FTZ R91, R81, 1 ;  /* 0x3f800000515b7421 */ /* 0x001fe20000010000 */
[----:B------:R-:W-:-:S05]  /*ac00*/  HADD2.F32 R81, -RZ, R88.H1_H1 ;  /* 0x30000058ff517230 */ /* 0x000fca0000004100 */
[----:B------:R-:W0:Y:S02]  /*ac10*/  MUFU.RCP R91, R91 ;  /* 0x0000005b005b7308 */ /* 0x000e240000001000 */
[----:B0-----:R-:W-:Y:S01]  /*ac20*/  FADD.FTZ R95, -R91, 1 ;  /* 0x3f8000005b5f7421 */ /* 0x001fe20000010100 */
[----:B------:R-:W-:-:S03]  /*ac30*/  FMUL.FTZ R76, R76, R91 ;  /* 0x0000005b4c4c7220 */ /* 0x000fc60000410000 */
[----:B------:R-:W-:-:S04]  /*ac40*/  FFMA.FTZ R95, R54, R95, 1 ;  /* 0x3f800000365f7423 */ /* 0x000fc8000001005f */
        /* <DEDUP_REMOVED lines=11> */
[-C--:B------:R-:W-:Y:S01]  /*ad00*/  FFMA.FTZ R82, R62, R41.reuse, R83 ;  /* 0x000000293e527223 */ /* 0x080fe20000010053 */
[----:B------:R-:W-:Y:S01]  /*ad10*/  FMUL.FTZ R83, R52, R41 ;  /* 0x0000002934537220 */ /* 0x000fe20000410000 */
[----:B------:R-:W-:Y:S01]  /*ad20*/  FMUL.FTZ R81, R81, R78 ;  /* 0x0000004e51517220 */ /* 0x000fe20000410000 */
[--C-:B------:R-:W-:Y:S02]  /*ad30*/  HADD2.F32 R78, -RZ, R89.reuse.H0_H0 ;  /* 0x20000059ff4e7230 */ /* 0x100fe40000004100 */
[----:B------:R-:W-:Y:S01]  /*ad40*/  FFMA.FTZ R82, R53, R28, R82 ;  /* 0x0000001c35527223 */ /* 0x000fe20000010052 */
[----:B------:R-:W-:Y:S01]  /*ad50*/  FFMA.FTZ R84, R62, R83, R84 ;  /* 0x000000533e547223 */ /* 0x000fe20000010054 */
[----:B------:R-:W-:Y:S02]  /*ad60*/  HADD2.F32 R89, -RZ, R89.H1_H1 ;  /* 0x30000059ff597230 */ /* 0x000fe40000004100 */
[----:B------:R-:W-:Y:S01]  /*ad70*/  FADD.FTZ R86, R83, R86 ;  /* 0x0000005653567221 */ /* 0x000fe20000010000 */
[----:B------:R-:W-:Y:S01]  /*ad80*/  FADD.FTZ R78, R78, -UR28 ;  /* 0x8000001c4e4e7e21 */ /* 0x000fe20008010000 */
[----:B------:R-:W-:-:S03]  /*ad90*/  FFMA.FTZ R82, R59, R61, R82 ;  /* 0x0000003d3b527223 */ /* 0x000fc60000010052 */
[----:B------:R-:W-:Y:S01]  /*ada0*/  FMUL.FTZ R41, R78, UR16 ;  /* 0x000000104e297c20 */ /* 0x000fe20008410000 */
[----:B------:R-:W-:Y:S02]  /*adb0*/  HADD2.F32 R78, -RZ, R90.H0_H0 ;  /* 0x2000005aff4e7230 */ /* 0x000fe40000004100 */
[----:B------:R-:W-:Y:S01]  /*adc0*/  FFMA.FTZ R82, R25, R60, R82 ;  /* 0x0000003c19527223 */ /* 0x000fe20000010052 */
[----:B------:R-:W-:-:S03]  /*add0*/  FFMA.FTZ R62, R51, R41, R2 ;  /* 0x00000029333e7223 */ /* 0x000fc60000010002 */
[----:B------:R-:W-:Y:S01]  /*ade0*/  FFMA.FTZ R82, R23, R40, R82 ;  /* 0x0000002817527223 */ /* 0x000fe20000010052 */
[----:B------:R-:W-:-:S06]  /*adf0*/  FMUL.FTZ R88, R62, -1.4426950216293334961 ;  /* 0xbfb8aa3b3e587820 */ /* 0x000fcc0000410000 */
[----:B------:R-:W0:Y:S02]  /*ae00*/  MUFU.EX2 R88, R88 ;  /* 0x0000005800587308 */ /* 0x000e240000000800 */
[----:B0-----:R-:W-:-:S06]  /*ae10*/  FADD.FTZ R91, R88, 1 ;  /* 0x3f800000585b7421 */ /* 0x001fcc0000010000 */
[----:B------:R-:W0:Y:S02]  /*ae20*/  MUFU.RCP R91, R91 ;  /* 0x0000005b005b7308 */ /* 0x000e240000001000 */
[----:B0-----:R-:W-:Y:S01]  /*ae30*/  FADD.FTZ R93, -R91, 1 ;  /* 0x3f8000005b5d7421 */ /* 0x001fe20000010100 */
[----:B------:R-:W-:-:S03]  /*ae40*/  FMUL.FTZ R78, R78, R91 ;  /* 0x0000005b4e4e7220 */ /* 0x000fc60000410000 */
[----:B------:R-:W-:Y:S01]  /*ae50*/  FFMA.FTZ R93, R62, R93, 1 ;  /* 0x3f8000003e5d7423 */ /* 0x000fe2000001005d */
[----:B------:R-:W-:Y:S01]  /*ae60*/  FADD.FTZ R62, R89, -UR28 ;  /* 0x8000001c593e7e21 */ /* 0x000fe20008010000 */
[----:B------:R-:W-:Y:S02]  /*ae70*/  HADD2.F32 R89, -RZ, R90.H1_H1 ;  /* 0x3000005aff597230 */ /* 0x000fe40000004100 */
        /* <DEDUP_REMOVED lines=11> */
[----:B------:R-:W-:Y:S01]  /*af30*/  FADD.FTZ R88, R85, R96 ;  /* 0x0000006055587221 */ /* 0x000fe20000010000 */
[----:B------:R-:W-:Y:S01]  /*af40*/  FFMA.FTZ R85, R57, R96, R80 ;  /* 0x0000006039557223 */ /* 0x000fe20000010050 */
        /* <DEDUP_REMOVED lines=20> */
[----:B------:R-:W-:Y:S01]  /*b090*/  FADD.FTZ R61, R80, R61 ;  /* 0x0000003d503d7221 */ /* 0x000fe20000010000 */
[----:B------:R-:W-:Y:S01]  /*b0a0*/  FADD.FTZ R53, R53, R24 ;  /* 0x0000001835357221 */ /* 0x000fe20000010000 */
[----:B------:R-:W-:Y:S01]  /*b0b0*/  FFMA.FTZ R26, R25, R28, R5 ;  /* 0x0000001c191a7223 */ /* 0x000fe20000010005 */
[-C--:B------:R-:W-:Y:S01]  /*b0c0*/  FMUL.FTZ R25, R51, R24.reuse ;  /* 0x0000001833197220 */ /* 0x080fe20000410000 */
[----:B------:R-:W-:Y:S01]  /*b0d0*/  FFMA.FTZ R5, R65, R24, R84 ;  /* 0x0000001841057223 */ /* 0x000fe20000010054 */
[----:B------:R-:W-:Y:S01]  /*b0e0*/  FADD.FTZ R89, R28, R89 ;  /* 0x000000591c597221 */ /* 0x000fe20000010000 */
[----:B------:R-:W-:Y:S01]  /*b0f0*/  FMUL.FTZ R28, R51, R22 ;  /* 0x00000016331c7220 */ /* 0x000fe20000410000 */
[----:B------:R-:W-:Y:S01]  /*b100*/  FFMA.FTZ R65, R65, R25, R26 ;  /* 0x0000001941417223 */ /* 0x000fe2000001001a */
[----:B------:R-:W-:Y:S01]  /*b110*/  FMUL.FTZ R26, R52, R40 ;  /* 0x00000028341a7220 */ /* 0x000fe20000410000 */
[----:B------:R-:W-:Y:S01]  /*b120*/  FADD.FTZ R89, R89, R25 ;  /* 0x0000001959597221 */ /* 0x000fe20000010000 */
[----:B------:R-:W-:Y:S01]  /*b130*/  FADD.FTZ R61, R61, R60 ;  /* 0x0000003c3d3d7221 */ /* 0x000fe20000010000 */
[----:B------:R-:W-:Y:S01]  /*b140*/  FFMA.FTZ R24, R66, R22, R5 ;  /* 0x0000001642187223 */ /* 0x000fe20000010005 */
        /* <DEDUP_REMOVED lines=9> */
[----:B------:R-:W-:Y:S01]  /*b1e0*/  FFMA.FTZ R5, R67, R21, R82 ;  /* 0x0000001543057223 */ /* 0x000fe20000010052 */
[----:B------:R-:W-:Y:S01]  /*b1f0*/  FADD.FTZ R89, R26, R89 ;  /* 0x000000591a597221 */ /* 0x000fe20000010000 */
[----:B------:R-:W-:Y:S01]  /*b200*/  FMUL.FTZ R25, R52, R79 ;  /* 0x0000004f34197220 */ /* 0x000fe20000410000 */
[C---:B------:R-:W-:Y:S01]  /*b210*/  FFMA.FTZ R22, R69.reuse, R23, R22 ;  /* 0x0000001745167223 */ /* 0x040fe20000010016 */
[----:B------:R-:W-:Y:S01]  /*b220*/  FADD.FTZ R40, R40, R21 ;  /* 0x0000001528287221 */ /* 0x000fe20000010000 */
[----:B------:R-:W-:Y:S01]  /*b230*/  FFMA.FTZ R21, R69, R20, R24 ;  /* 0x0000001445157223 */ /* 0x000fe20000010018 */
[----:B------:R-:W-:Y:S01]  /*b240*/  FADD.FTZ R53, R53, R20 ;  /* 0x0000001435357221 */ /* 0x000fe20000010000 */
[C---:B------:R-:W-:Y:S01]  /*b250*/  FFMA.FTZ R20, R70.reuse, R79, R5 ;  /* 0x0000004f46147223 */ /* 0x040fe20000010005 */
[----:B------:R-:W-:Y:S01]  /*b260*/  FADD.FTZ R24, R89, R23 ;  /* 0x0000001759187221 */ /* 0x000fe20000010000 */
[----:B------:R-:W-:Y:S01]  /*b270*/  FFMA.FTZ R5, R70, R25, R22 ;  /* 0x0000001946057223 */ /* 0x000fe20000010016 */
[----:B------:R-:W-:Y:S01]  /*b280*/  FMUL.FTZ R26, R51, R18 ;  /* 0x00000012331a7220 */ /* 0x000fe20000410000 */
[----:B------:R-:W-:Y:S01]  /*b290*/  FMUL.FTZ R28, R52, R72 ;  /* 0x00000048341c7220 */ /* 0x000fe20000410000 */
[----:B------:R-:W-:Y:S01]  /*b2a0*/  FADD.FTZ R24, R25, R24 ;  /* 0x0000001819187221 */ /* 0x000fe20000010000 */
[C---:B------:R-:W-:Y:S01]  /*b2b0*/  FFMA.FTZ R22, R68.reuse, R18, R21 ;  /* 0x0000001244167223 */ /* 0x040fe20000010015 */
[----:B------:R-:W-:Y:S01]  /*b2c0*/  FFMA.FTZ R5, R68, R26, R5 ;  /* 0x0000001a44057223 */ /* 0x000fe20000010005 */
[----:B------:R-:W-:Y:S01]  /*b2d0*/  FADD.FTZ R53, R53, R18 ;  /* 0x0000001235357221 */ /* 0x000fe20000010000 */
[----:B------:R-:W-:Y:S01]  /*b2e0*/  FADD.FTZ R21, R24, R26 ;  /* 0x0000001a18157221 */ /* 0x000fe20000010000 */
[C---:B------:R-:W-:Y:S01]  /*b2f0*/  FFMA.FTZ R20, R19.reuse, R72, R20 ;  /* 0x0000004813147223 */ /* 0x040fe20000010014 */
        /* <DEDUP_REMOVED lines=21> */
[----:B------:R-:W-:Y:S01]  /*b450*/  FMUL.FTZ R5, R52, R75 ;  /* 0x0000004b34057220 */ /* 0x000fe20000410000 */
[----:B------:R-:W-:Y:S01]  /*b460*/  FFMA.FTZ R22, R8, R18, R15 ;  /* 0x0000001208167223 */ /* 0x000fe2000001000f */
[----:B------:R-:W-:Y:S01]  /*b470*/  FADD.FTZ R20, R20, R18 ;  /* 0x0000001214147221 */ /* 0x000fe20000010000 */
[----:B------:R-:W-:Y:S01]  /*b480*/  FFMA.FTZ R19, R74, R77, R19 ;  /* 0x0000004d4a137223 */ /* 0x000fe20000010013 */
[-C--:B------:R-:W-:Y:S01]  /*b490*/  FMUL.FTZ R15, R51, R12.reuse ;  /* 0x0000000c330f7220 */ /* 0x080fe20000410000 */
[C---:B------:R-:W-:Y:S01]  /*b4a0*/  FFMA.FTZ R22, R14.reuse, R5, R22 ;  /* 0x000000050e167223 */ /* 0x040fe20000010016 */
[----:B------:R-:W-:Y:S01]  /*b4b0*/  FADD.FTZ R20, R5, R20 ;  /* 0x0000001405147221 */ /* 0x000fe20000010000 */
[----:B------:R-:W-:Y:S01]  /*b4c0*/  FFMA.FTZ R8, R14, R75, R19 ;  /* 0x0000004b0e087223 */ /* 0x000fe20000010013 */
[C---:B------:R-:W-:Y:S01]  /*b4d0*/  FFMA.FTZ R5, R7.reuse, R12, R4 ;  /* 0x0000000c07057223 */ /* 0x040fe20000010004 */
        /* <DEDUP_REMOVED lines=8> */
[-C--:B------:R-:W-:Y:S01]  /*b560*/  FMUL.FTZ R11, R52, R33.reuse ;  /* 0x00000021340b7220 */ /* 0x080fe20000410000 */
[----:B------:R-:W-:Y:S01]  /*b570*/  FFMA.FTZ R6, R6, R8, R17 ;  /* 0x0000000806067223 */ /* 0x000fe20000010011 */
[----:B------:R-:W-:Y:S01]  /*b580*/  FADD.FTZ R8, R15, R8 ;  /* 0x000000080f087221 */ /* 0x000fe20000010000 */
[----:B------:R-:W-:Y:S01]  /*b590*/  FFMA.FTZ R4, R10, R33, R7 ;  /* 0x000000210a047223 */ /* 0x000fe20000010007 */
[----:B------:R-:W-:Y:S01]  /*b5a0*/  FADD.FTZ R79, R40, R79 ;  /* 0x0000004f284f7221 */ /* 0x000fe20000010000 */
[----:B------:R-:W-:Y:S01]  /*b5b0*/  FFMA.FTZ R7, R10, R11, R6 ;  /* 0x0000000b0a077223 */ /* 0x000fe20000010006 */
[----:B------:R-:W-:Y:S01]  /*b5c0*/  FMUL.FTZ R6, R51, R42 ;  /* 0x0000002a33067220 */ /* 0x000fe20000410000 */
[----:B------:R-:W-:Y:S01]  /*b5d0*/  FADD.FTZ R8, R11, R8 ;  /* 0x000000080b087221 */ /* 0x000fe20000010000 */
[-C--:B------:R-:W-:Y:S01]  /*b5e0*/  FMUL.FTZ R10, R52, R43.reuse ;  /* 0x0000002b340a7220 */ /* 0x080fe20000410000 */
[----:B------:R-:W-:Y:S01]  /*b5f0*/  FADD.FTZ R72, R79, R72 ;  /* 0x000000484f487221 */ /* 0x000fe20000010000 */
[----:B------:R-:W-:Y:S01]  /*b600*/  FFMA.FTZ R7, R32, R6, R7 ;  /* 0x0000000620077223 */ /* 0x000fe20000010007 */
[----:B------:R-:W-:Y:S01]  /*b610*/  FADD.FTZ R11, R8, R6 ;  /* 0x00000006080b7221 */ /* 0x000fe20000010000 */
[----:B------:R-:W-:Y:S01]  /*b620*/  FMUL.FTZ R8, R51, R44 ;  /* 0x0000002c33087220 */ /* 0x000fe20000410000 */
[----:B------:R-:W-:Y:S01]  /*b630*/  FFMA.FTZ R5, R32, R42, R5 ;  /* 0x0000002a20057223 */ /* 0x000fe20000010005 */
[C---:B------:R-:W-:Y:S01]  /*b640*/  FFMA.FTZ R7, R55.reuse, R10, R7 ;  /* 0x0000000a37077223 */ /* 0x040fe20000010007 */
[----:B------:R-:W-:Y:S01]  /*b650*/  FADD.FTZ R11, R10, R11 ;  /* 0x0000000b0a0b7221 */ /* 0x000fe20000010000 */
[----:B------:R-:W-:Y:S01]  /*b660*/  FADD.FTZ R72, R72, R39 ;  /* 0x0000002748487221 */ /* 0x000fe20000010000 */
[----:B------:R-:W-:Y:S01]  /*b670*/  FADD.FTZ R13, R16, R13 ;  /* 0x0000000d100d7221 */ /* 0x000fe20000010000 */
[----:B------:R-:W-:Y:S01]  /*b680*/  FFMA.FTZ R4, R55, R43, R4 ;  /* 0x0000002b37047223 */ /* 0x000fe20000010004 */
[----:B------:R-:W-:Y:S01]  /*b690*/  FFMA.FTZ R7, R64, R8, R7 ;  /* 0x0000000840077223 */ /* 0x000fe20000010007 */
[-C--:B------:R-:W-:Y:S01]  /*b6a0*/  FMUL.FTZ R10, R52, R45.reuse ;  /* 0x0000002d340a7220 */ /* 0x080fe20000410000 */
[----:B------:R-:W-:Y:S01]  /*b6b0*/  FFMA.FTZ R6, R64, R44, R5 ;  /* 0x0000002c40067223 */ /* 0x000fe20000010005 */
        /* <DEDUP_REMOVED lines=17> */
[----:B------:R-:W-:Y:S01]  /*b7d0*/  FADD.FTZ R8, R15, R8 ;  /* 0x000000080f087221 */ /* 0x000fe20000010000 */
[----:B------:R-:W-:Y:S01]  /*b7e0*/  FADD.FTZ R38, R38, R33 ;  /* 0x0000002126267221 */ /* 0x000fe20000010000 */
[----:B------:R-:W-:Y:S01]  /*b7f0*/  FFMA.FTZ R11, R30, R6, R5 ;  /* 0x000000061e0b7223 */ /* 0x000fe20000010005 */
[-C--:B------:R-:W-:Y:S01]  /*b800*/  FMUL.FTZ R10, R52, R49.reuse ;  /* 0x00000031340a7220 */ /* 0x080fe20000410000 */
[----:B------:R-:W-:Y:S01]  /*b810*/  FADD.FTZ R9, R9, R42 ;  /* 0x0000002a09097221 */ /* 0x000fe20000010000 */
        /* <DEDUP_REMOVED lines=15> */
[-C--:B------:R-:W-:Y:S01]  /*b910*/  FMUL.FTZ R7, R51, R78.reuse ;  /* 0x0000004e33077220 */ /* 0x080fe20000410000 */
[----:B------:R-:W-:Y:S01]  /*b920*/  FFMA.FTZ R4, R76, R11, R15 ;  /* 0x0000000b4c047223 */ /* 0x000fe2000001000f */
[----:B------:R-:W-:Y:S01]  /*b930*/  FMUL.FTZ R83, R90, R83 ;  /* 0x000000535a537220 */ /* 0x000fe20000410000 */
[----:B------:R-:W-:Y:S01]  /*b940*/  FADD.FTZ R9, R9, R48 ;  /* 0x0000003009097221 */ /* 0x000fe20000010000 */
[----:B------:R-:W-:Y:S01]  /*b950*/  FADD.FTZ R6, R11, R6 ;  /* 0x000000060b067221 */ /* 0x000fe20000010000 */
        /* <DEDUP_REMOVED lines=9> */
[----:B------:R-:W-:Y:S01]  /*b9f0*/  FADD.FTZ R10, R9, R78 ;  /* 0x0000004e090a7221 */ /* 0x000fe20000010000 */
[----:B------:R-:W-:Y:S01]  /*ba00*/  FFMA.FTZ R8, R41, R78, R8 ;  /* 0x0000004e29087223 */ /* 0x000fe20000010008 */
[----:B------:R-:W-:Y:S01]  /*ba10*/  FFMA.FTZ R9, R62, R83, R5 ;  /* 0x000000533e097223 */ /* 0x000fe20000010005 */
[----:B------:R-:W-:-:S07]  /*ba20*/  FADD.FTZ R11, R38, R83 ;  /* 0x00000053260b7221 */ /* 0x000fce0000010000 */
.L_x_1004:
        /* <DEDUP_REMOVED lines=48> */
.L_x_1006:
[----:B------:R-:W-:Y:S05]  /*bd30*/  BSYNC.RECONVERGENT B0 ;  /* 0x0000000000007941 */ /* 0x000fea0003800200 */
.L_x_1005:
[----:B------:R-:W-:Y:S06]  /*bd40*/  BAR.SYNC.DEFER_BLOCKING 0x0 ;  /* 0x0000000000007b1d */ /* 0x000fec0000010000 */
[----:B------:R-:W-:Y:S04]  /*bd50*/  BSSY.RECONVERGENT B0, `(.L_x_1007) ;  /* 0x0000027000007945 */ /* 0x000fe80003800200 */
[----:B------:R-:W-:Y:S05]  /*bd60*/  @P0 BRA `(.L_x_1008) ;  /* 0x0000000000940947 */ /* 0x000fea0003800000 */
[----:B------:R-:W-:-:S09]  /*bd70*/  ULEA UR5, UR7, UR6, 0x18 ;  /* 0x0000000607057291 */ /* 0x000fd2000f8ec0ff */
[----:B------:R-:W4:Y:S04]  /*bd80*/  LDS.64 R24, [UR5+0x18] ;  /* 0x00001805ff187984 */ /* 0x000f280008000a00 */
[----:B------:R-:W5:Y:S04]  /*bd90*/  LDS.128 R28, [UR5+0x20] ;  /* 0x00002005ff1c7984 */ /* 0x000f680008000c00 */
[----:B------:R-:W5:Y:S04]  /*bda0*/  LDS.128 R40, [UR5+0x30] ;  /* 0x00003005ff287984 */ /* 0x000f680008000c00 */
[----:B------:R-:W5:Y:S04]  /*bdb0*/  LDS.128 R20, [UR5+0x40] ;  /* 0x00004005ff147984 */ /* 0x000f680008000c00 */
[----:B------:R-:W5:Y:S04]  /*bdc0*/  LDS.128 R16, [UR5+0x50] ;  /* 0x00005005ff107984 */ /* 0x000f680008000c00 */
[----:B-123--:R-:W1:Y:S01]  /*bdd0*/  LDS.128 R12, [UR5+0x60] ;  /* 0x00006005ff0c7984 */ /* 0x00ee620008000c00 */
[----:B----4-:R-:W-:Y:S01]  /*bde0*/  FADD.FTZ R27, R6, R24 ;  /* 0x00000018061b7221 */ /* 0x010fe20000010000 */
[----:B0-----:R-:W-:-:S03]  /*bdf0*/  FADD.FTZ R6, R7, R25 ;  /* 0x0000001907067221 */ /* 0x001fc60000010000 */
[----:B-----5:R-:W-:Y:S01]  /*be00*/  FADD.FTZ R7, R27, R28 ;  /* 0x0000001c1b077221 */ /* 0x020fe20000010000 */
[----:B------:R-:W-:Y:S01]  /*be10*/  FADD.FTZ R6, R6, R29 ;  /* 0x0000001d06067221 */ /* 0x000fe20000010000 */
[----:B------:R-:W0:Y:S02]  /*be20*/  LDS.128 R24, [UR5+0x70] ;  /* 0x00007005ff187984 */ /* 0x000e240008000c00 */
[----:B------:R-:W-:Y:S01]  /*be30*/  FADD.FTZ R7, R7, R30 ;  /* 0x0000001e07077221 */ /* 0x000fe20000010000 */
[----:B------:R-:W-:Y:S01]  /*be40*/  FADD.FTZ R6, R6, R31 ;  /* 0x0000001f06067221 */ /* 0x000fe20000010000 */
[----:B------:R-:W2:Y:S02]  /*be50*/  LDS.64 R28, [UR5+0x80] ;  /* 0x00008005ff1c7984 */ /* 0x000ea40008000a00 */
        /* <DEDUP_REMOVED lines=22> */
.L_x_1008:
[----:B------:R-:W-:Y:S05]  /*bfc0*/  BSYNC.RECONVERGENT B0 ;  /* 0x0000000000007941 */ /* 0x000fea0003800200 */
.L_x_1007:
[----:B------:R-:W-:Y:S06]  /*bfd0*/  BAR.SYNC.DEFER_BLOCKING 0x0 ;  /* 0x0000000000007b1d */ /* 0x000fec0000010000 */
[----:B------:R-:W-:Y:S04]  /*bfe0*/  BSSY.RECONVERGENT B0, `(.L_x_1009) ;  /* 0x000004d000007945 */ /* 0x000fe80003800200 */
[----:B------:R-:W-:Y:S05]  /*bff0*/  @P3 BRA `(.L_x_1010) ;  /* 0x00000004002c3947 */ /* 0x000fea0003800000 */
[----:B------:R-:W4:Y:S04]  /*c000*/  LDS.128 R60, [R4+0x1e0] ;  /* 0x0001e000043c7984 */ /* 0x000f280000000c00 */
[----:B------:R-:W5:Y:S04]  /*c010*/  LDS.128 R64, [R4+0x3c0] ;  /* 0x0003c00004407984 */ /* 0x000f680000000c00 */
[----:B------:R-:W0:Y:S04]  /*c020*/  LDS.128 R56, [R4+0x5a0] ;  /* 0x0005a00004387984 */ /* 0x000e280000000c00 */
[----:B------:R-:W0:Y:S04]  /*c030*/  LDS.128 R44, [R4+0x780] ;  /* 0x00078000042c7984 */ /* 0x000e280000000c00 */
[----:B-123--:R-:W1:Y:S04]  /*c040*/  LDS.128 R12, [R4+0x960] ;  /* 0x00096000040c7984 */ /* 0x00ee680000000c00 */
[----:B------:R-:W2:Y:S04]  /*c050*/  LDS.128 R16, [R4+0xb40] ;  /* 0x000b400004107984 */ /* 0x000ea80000000c00 */
[----:B------:R-:W3:Y:S04]  /*c060*/  LDS.128 R20, [R4+0xd20] ;  /* 0x000d200004147984 */ /* 0x000ee80000000c00 */
[----:B------:R-:W3:Y:S04]  /*c070*/  LDS.128 R24, [R4+0xf00] ;  /* 0x000f000004187984 */ /* 0x000ee80000000c00 */
[----:B------:R-:W3:Y:S04]  /*c080*/  LDS.128 R28, [R4+0x10e0] ;  /* 0x0010e000041c7984 */ /* 0x000ee80000000c00 */
[----:B------:R-:W3:Y:S01]  /*c090*/  LDS.128 R40, [R4+0x12c0] ;  /* 0x0012c00004287984 */ /* 0x000ee20000000c00 */
[----:B----4-:R-:W-:Y:S01]  /*c0a0*/  FADD.FTZ R33, R8, R60 ;  /* 0x0000003c08217221 */ /* 0x010fe20000010000 */
[----:B------:R-:W-:Y:S01]  /*c0b0*/  FADD.FTZ R32, R9, R61 ;  /* 0x0000003d09207221 */ /* 0x000fe20000010000 */
[----:B------:R-:W-:Y:S01]  /*c0c0*/  FADD.FTZ R39, R10, R62 ;  /* 0x0000003e0a277221 */ /* 0x000fe20000010000 */
[----:B------:R-:W-:Y:S01]  /*c0d0*/  FADD.FTZ R38, R11, R63 ;  /* 0x0000003f0b267221 */ /* 0x000fe20000010000 */
[----:B-----5:R-:W-:Y:S01]  /*c0e0*/  FADD.FTZ R33, R33, R64 ;  /* 0x0000004021217221 */ /* 0x020fe20000010000 */
[----:B0-----:R-:W0:Y:S01]  /*c0f0*/  LDS.128 R8, [R4+0x14a0] ;  /* 0x0014a00004087984 */ /* 0x001e220000000c00 */
        /* <DEDUP_REMOVED lines=8> */
[----:B------:R-:W-:Y:S01]  /*c180*/  FADD.FTZ R38, R38, R59 ;  /* 0x0000003b26267221 */ /* 0x000fe20000010000 */
[----:B------:R-:W-:Y:S01]  /*c190*/  FADD.FTZ R33, R33, R44 ;  /* 0x0000002c21217221 */ /* 0x000fe20000010000 */
[----:B------:R-:W-:Y:S01]  /*c1a0*/  FADD.FTZ R32, R32, R45 ;  /* 0x0000002d20207221 */ /* 0x000fe20000010000 */
[----:B------:R-:W5:Y:S01]  /*c1b0*/  LDS.128 R56, [R4+0x1a40] ;  /* 0x001a400004387984 */ /* 0x000f620000000c00 */
[----:B------:R-:W-:Y:S01]  /*c1c0*/  FADD.FTZ R39, R39, R46 ;  /* 0x0000002e27277221 */ /* 0x000fe20000010000 */
[----:B------:R-:W-:Y:S01]  /*c1d0*/  FADD.FTZ R38, R38, R47 ;  /* 0x0000002f26267221 */ /* 0x000fe20000010000 */
[----:B-1----:R-:W-:Y:S01]  /*c1e0*/  FADD.FTZ R33, R33, R12 ;  /* 0x0000000c21217221 */ /* 0x002fe20000010000 */
[----:B------:R-:W1:Y:S01]  /*c1f0*/  LDS.128 R44, [R4+0x1c20] ;  /* 0x001c2000042c7984 */ /* 0x000e620000000c00 */
        /* <DEDUP_REMOVED lines=42> */
[----:B------:R-:W-:-:S07]  /*c4a0*/  FADD.FTZ R11, R38, R47 ;  /* 0x0000002f260b7221 */ /* 0x000fce0000010000 */
.L_x_1010:
[----:B------:R-:W-:Y:S05]  /*c4b0*/  BSYNC.RECONVERGENT B0 ;  /* 0x0000000000007941 */ /* 0x000fea0003800200 */
.L_x_1009:
        /* <DEDUP_REMOVED lines=30> */
.L_x_1012:
[----:B------:R-:W-:Y:S05]  /*c6a0*/  BSYNC.RECONVERGENT B0 ;  /* 0x0000000000007941 */ /* 0x000fea0003800200 */
.L_x_1011:
[----:B------:R-:W-:-:S09]  /*c6b0*/  UISETP.GE.U32.AND UP0, UPT, UR12, 0x2, UPT ;  /* 0x000000020c00788c */ /* 0x000fd2000bf06070 */
[----:B------:R-:W-:Y:S05]  /*c6c0*/  BRA.U !UP0, `(.L_x_1013) ;  /* 0x0000000d08787547 */ /* 0x000fea000b800000 */
[----:B0---4-:R-:W0:Y:S01]  /*c6d0*/  LDC.64 R8, c[0x0][0x3d0] ;  /* 0x0000f400ff087b82 */ /* 0x011e220000000a00 */
[----:B------:R-:W-:Y:S01]  /*c6e0*/  ULOP3.LUT UR5, UR4, 0x1, URZ, 0xc0, !UPT ;  /* 0x0000000104057892 */ /* 0x000fe2000f8ec0ff */
[----:B------:R-:W-:Y:S03]  /*c6f0*/  BSSY.RECONVERGENT B0, `(.L_x_1014) ;  /* 0x0000023000007945 */ /* 0x000fe60003800200 */
[----:B------:R-:W-:-:S03]  /*c700*/  UIMAD UR6, UR5, UR9, URZ ;  /* 0x00000009050672a4 */ /* 0x000fc6000f8e02ff */
[----:B------:R-:W4:Y:S01]  /*c710*/  S2UR UR29, SR_CTAID.X ;  /* 0x00000000001d79c3 */ /* 0x000f220000002500 */
[----:B------:R-:W-:-:S04]  /*c720*/  UIMAD UR5, UR6, UR12, URZ ;  /* 0x0000000c060572a4 */ /* 0x000fc8000f8e02ff */
[----:B------:R-:W-:-:S03]  /*c730*/  USHF.L.U32 UR5, UR5, 0x1, URZ ;  /* 0x0000000105057899 */ /* 0x000fc600080006ff */
[----:B------:R-:W0:Y:S03]  /*c740*/  S2UR UR14, SR_CTAID.Y ;  /* 0x00000000000e79c3 */ /* 0x000e260000002600 */
[----:B------:R-:W-:-:S05]  /*c750*/  MOV R11, UR5 ;  /* 0x00000005000b7c02 */ /* 0x000fca0008000f00 */
[----:B0-----:R-:W-:Y:S01]  /*c760*/  IMAD.WIDE R8, R11, 0x4, R8 ;  /* 0x000000040b087825 */ /* 0x001fe200078e0208 */
[----:B----4-:R-:W-:Y:S06]  /*c770*/  @P0 BRA `(.L_x_1015) ;  /* 0x0000000000680947 */ /* 0x010fec0003800000 */
[----:B------:R-:W2:Y:S01]  /*c780*/  LDC.64 R10, c[0x0][0x3c8] ;  /* 0x0000f200ff0a7b82 */ /* 0x000ea20000000a00 */
[----:B------:R-:W-:Y:S02]  /*c790*/  UIADD3 UR7, UPT, UPT, UR6, UR14, URZ ;  /* 0x0000000e06077290 */ /* 0x000fe4000fffe0ff */
[----:B------:R-:W-:Y:S02]  /*c7a0*/  UIMAD UR13, UR29, UR9, UR14 ;  /* 0x000000091d0d72a4 */ /* 0x000fe4000f8e020e */
[----:B------:R-:W-:Y:S02]  /*c7b0*/  ULOP3.LUT UP0, UR5, UR4, 0x2, URZ, 0xc0, !UPT ;  /* 0x0000000204057892 */ /* 0x000fe4000f80c0ff */
[----:B-1----:R-:W-:Y:S02]  /*c7c0*/  MOV R13, UR7 ;  /* 0x00000007000d7c02 */ /* 0x002fe40008000f00 */
[----:B------:R-:W-:Y:S01]  /*c7d0*/  UIADD3 UR5, UPT, UPT, -UR5, 0x1, URZ ;  /* 0x0000000105057890 */ /* 0x000fe2000fffe1ff */
[----:B---3--:R-:W-:-:S02]  /*c7e0*/  MOV R15, UR13 ;  /* 0x0000000d000f7c02 */ /* 0x008fc40008000f00 */
[----:B------:R-:W-:Y:S01]  /*c7f0*/  MOV R4, 0xffffffff ;  /* 0xffffffff00047802 */ /* 0x000fe20000000f00 */
[----:B--2---:R-:W-:-:S04]  /*c800*/  IMAD.WIDE.U32 R12, R13, 0x4, R10 ;  /* 0x000000040d0c7825 */ /* 0x004fc800078e000a */
        /* <DEDUP_REMOVED lines=12> */
.L_x_1016:
[----:B------:R-:W2:Y:S04]  /*c8d0*/  LDG.E.STRONG.GPU R4, desc[UR10][R12.64] ;  /* 0x0000000a0c047981 */ /* 0x000ea8000c1ef900 */
[----:B--2---:R-:W-:Y:S04]  /*c8e0*/  CCTL.IVALL ;  /* 0x00000000ff00798f */ /* 0x004fe80002000000 */
[----:B------:R0:W-:Y:S01]  /*c8f0*/  STL [R1], R4 ;  /* 0x0000000401007387 */ /* 0x0001e20000100800 */
[----:B------:R-:W-:-:S13]  /*c900*/  ISETP.NE.AND P0, PT, R4, UR5, PT ;  /* 0x0000000504007c0c */ /* 0x000fda000bf05270 */
[----:B0-----:R-:W-:Y:S05]  /*c910*/  @P0 BRA `(.L_x_1016) ;  /* 0xfffffffc00ec0947 */ /* 0x001fea000383ffff */
.L_x_1015:
[----:B------:R-:W-:Y:S05]  /*c920*/  BSYNC.RECONVERGENT B0 ;  /* 0x0000000000007941 */ /* 0x000fea0003800200 */
.L_x_1014:
        /* <DEDUP_REMOVED lines=15> */
.L_x_1018:
[----:B------:R-:W-:Y:S02]  /*ca20*/  ISETP.NE.AND P1, PT, RZ, UR23, PT ;  /* 0x00000017ff007c0c */ /* 0x000fe4000bf25270 */
[----:B------:R-:W-:Y:S02]  /*ca30*/  MOV R11, UR6 ;  /* 0x00000006000b7c02 */ /* 0x000fe40008000f00 */
[----:B------:R-:W-:-:S13]  /*ca40*/  ISETP.NE.OR P1, PT, R5, RZ, !P1 ;  /* 0x000000ff0500720c */ /* 0x000fda0004f25670 */
[----:B------:R-:W-:-:S06]  /*ca50*/  @!P1 IMAD.WIDE.U32 R10, R11, 0x8, R8 ;  /* 0x000000080b0a9825 */ /* 0x000fcc00078e0008 */
[----:B------:R-:W4:Y:S01]  /*ca60*/  @!P1 LDG.E.64 R10, desc[UR10][R10.64] ;  /* 0x0000000a0a0a9981 */ /* 0x000f22000c1e1b00 */
[----:B------:R-:W-:Y:S01]  /*ca70*/  UIADD3 UR24, UPT, UPT, UR5, 0x1, URZ ;  /* 0x0000000105187890 */ /* 0x000fe2000fffe0ff */
[----:B-1----:R-:W-:Y:S01]  /*ca80*/  MOV R13, UR18 ;  /* 0x00000012000d7c02 */ /* 0x002fe20008000f00 */
        /* <DEDUP_REMOVED lines=19> */
[----:B--2---:R-:W-:Y:S01]  /*cbc0*/  @!P4 IMAD.WIDE.U32 R12, R13, 0x8, R8 ;  /* 0x000000080d0cc825 */ /* 0x004fe200078e0008 */
[----:B------:R-:W-:-:S03]  /*cbd0*/  ISETP.NE.OR P6, PT, R5, RZ, !P6 ;  /* 0x000000ff0500720c */ /* 0x000fc600077c5670 */
[--C-:B------:R-:W-:Y:S01]  /*cbe0*/  @!P3 IMAD.WIDE.U32 R14, R15, 0x8, R8.reuse ;  /* 0x000000080f0eb825 */ /* 0x100fe200078e0008 */
[----:B------:R0:W2:Y:S01]  /*cbf0*/  @!P4 LDG.E.64 R22, desc[UR10][R12.64] ;  /* 0x0000000a0c16c981 */ /* 0x0000a2000c1e1b00 */
[----:B------:R-:W-:Y:S02]  /*cc00*/  MOV R19, UR21 ;  /* 0x0000001500137c02 */ /* 0x000fe40008000f00 */
[----:B------:R-:W-:Y:S01]  /*cc10*/  ISETP.NE.OR P5, PT, R5, RZ, !P5 ;  /* 0x000000ff0500720c */ /* 0x000fe20006fa5670 */
[--C-:B------:R-:W-:Y:S01]  /*cc20*/  @!P2 IMAD.WIDE.U32 R16, R17, 0x8, R8.reuse ;  /* 0x000000081110a825 */ /* 0x100fe200078e0008 */
[----:B------:R-:W3:Y:S01]  /*cc30*/  @!P3 LDG.E.64 R14, desc[UR10][R14.64] ;  /* 0x0000000a0e0eb981 */ /* 0x000ee2000c1e1b00 */
[----:B------:R-:W-:Y:S02]  /*cc40*/  MOV R25, UR19 ;  /* 0x0000001300197c02 */ /* 0x000fe40008000f00 */
[----:B------:R-:W-:Y:S02]  /*cc50*/  MOV R27, UR20 ;  /* 0x00000014001b7c02 */ /* 0x000fe40008000f00 */
[----:B------:R-:W5:Y:S06]  /*cc60*/  @!P2 LDG.E.64 R16, desc[UR10][R16.64] ;  /* 0x0000000a1010a981 */ /* 0x000f6c000c1e1b00 */
[----:B0-----:R-:W-:-:S06]  /*cc70*/  @!P5 IMAD.WIDE.U32 R12, R27, 0x8, R8 ;  /* 0x000000081b0cd825 */ /* 0x001fcc00078e0008 */
[----:B------:R-:W5:Y:S01]  /*cc80*/  @!P5 LDG.E.64 R12, desc[UR10][R12.64] ;  /* 0x0000000a0c0cd981 */ /* 0x000f62000c1e1b00 */
[----:B----4-:R-:W-:Y:S01]  /*cc90*/  @!P1 FADD.FTZ R7, R7, R11 ;  /* 0x0000000b07079221 */ /* 0x010fe20000010000 */
[----:B------:R-:W-:Y:S01]  /*cca0*/  MOV R11, UR22 ;  /* 0x00000016000b7c02 */ /* 0x000fe20008000f00 */
[----:B------:R-:W-:Y:S01]  /*ccb0*/  @!P1 FADD.FTZ R6, R6, R10 ;  /* 0x0000000a06069221 */ /* 0x000fe20000010000 */
[----:B------:R-:W-:-:S03]  /*ccc0*/  ISETP.NE.AND P1, PT, R4, UR24, PT ;  /* 0x0000001804007c0c */ /* 0x000fc6000bf25270 */
[----:B------:R-:W-:Y:S01]  /*ccd0*/  @!P0 IMAD.WIDE.U32 R10, R11, 0x8, R8 ;  /* 0x000000080b0a8825 */ /* 0x000fe200078e0008 */
[----:B------:R-:W-:-:S04]  /*cce0*/  ISETP.NE.OR P1, PT, R5, RZ, !P1 ;  /* 0x000000ff0500720c */ /* 0x000fc80004f25670 */
[----:B------:R0:W4:Y:S09]  /*ccf0*/  @!P0 LDG.E.64 R20, desc[UR10][R10.64] ;  /* 0x0000000a0a148981 */ /* 0x000132000c1e1b00 */
        /* <DEDUP_REMOVED lines=15> */
[----:B----4-:R-:W-:Y:S01]  /*cdf0*/  @!P0 FADD.FTZ R6, R6, R20 ;  /* 0x0000001406068221 */ /* 0x010fe20000010000 */
[----:B------:R-:W-:-:S03]  /*ce00*/  @!P0 FADD.FTZ R7, R7, R21 ;  /* 0x0000001507078221 */ /* 0x000fc60000010000 */
[----:B--2---:R-:W-:Y:S01]  /*ce10*/  @!P4 FADD.FTZ R6, R6, R22 ;  /* 0x000000160606c221 */ /* 0x004fe20000010000 */
[----:B------:R-:W-:-:S03]  /*ce20*/  @!P4 FADD.FTZ R7, R7, R23 ;  /* 0x000000170707c221 */ /* 0x000fc60000010000 */
[----:B---3--:R-:W-:Y:S01]  /*ce30*/  @!P3 FADD.FTZ R6, R6, R14 ;  /* 0x0000000e0606b221 */ /* 0x008fe20000010000 */
        /* <DEDUP_REMOVED lines=11> */
.L_x_1017:
        /* <DEDUP_REMOVED lines=24> */
[----:B-1----:R-:W-:Y:S01]  /*d070*/  MOV R13, UR6 ;  /* 0x00000006000d7c02 */ /* 0x002fe20008000f00 */
[----:B------:R-:W-:-:S04]  /*d080*/  @!UP2 UIMAD UR6, UR13, UR9, UR14 ;  /* 0x000000090d06a2a4 */ /* 0x000fc8000f8e020e */
[----:B--2---:R-:W-:-:S03]  /*d090*/  @!P1 IMAD.WIDE.U32 R12, R13, 0x8, R8 ;  /* 0x000000080d0c9825 */ /* 0x004fc600078e0008 */
        /* <DEDUP_REMOVED lines=25> */
.L_x_1019:
[----:B------:R-:W-:Y:S05]  /*d230*/  BRA.U !UP0, `(.L_x_1013) ;  /* 0x00000001089c7547 */ /* 0x000fea000b800000 */
[----:B------:R-:W0:Y:S01]  /*d240*/  S2R R14, SR_CTAID.X ;  /* 0x00000000000e7919 */ /* 0x000e220000002500 */
[----:B------:R-:W-:Y:S02]  /*d250*/  UISETP.NE.AND UP0, UPT, UR18, 0x1, UPT ;  /* 0x000000011200788c */ /* 0x000fe4000bf05270 */
[----:B------:R-:W-:-:S07]  /*d260*/  ULOP3.LUT UR6, UR12, 0x1, URZ, 0xc0, !UPT ;  /* 0x000000010c067892 */ /* 0x000fce000f8ec0ff */
[----:B------:R-:W-:Y:S05]  /*d270*/  BRA.U !UP0, `(.L_x_1020) ;  /* 0x0000000108587547 */ /* 0x000fea000b800000 */
[----:B------:R-:W4:Y:S01]  /*d280*/  S2R R4, SR_CTAID.X ;  /* 0x0000000000047919 */ /* 0x000f220000002500 */
[----:B------:R-:W5:Y:S01]  /*d290*/  S2R R10, SR_CTAID.Y ;  /* 0x00000000000a7919 */ /* 0x000f620000002600 */
[----:B----4-:R-:W-:Y:S02]  /*d2a0*/  ISETP.NE.AND P0, PT, R4, UR5, PT ;  /* 0x0000000504007c0c */ /* 0x010fe4000bf05270 */
[----:B------:R-:W-:Y:S02]  /*d2b0*/  MOV R4, UR5 ;  /* 0x0000000500047c02 */ /* 0x000fe40008000f00 */
[----:B------:R-:W-:Y:S02]  /*d2c0*/  ISETP.NE.OR P1, PT, R5, RZ, !P0 ;  /* 0x000000ff0500720c */ /* 0x000fe40004725670 */
[----:B------:R-:W-:-:S04]  /*d2d0*/  IADD3 R11, PT, PT, R4, 0x1, RZ ;  /* 0x00000001040b7810 */ /* 0x000fc80007ffe0ff */
[----:B------:R-:W-:-:S04]  /*d2e0*/  ISETP.NE.AND P0, PT, R11, UR29, PT ;  /* 0x0000001d0b007c0c */ /* 0x000fc8000bf05270 */
[----:B------:R-:W-:-:S03]  /*d2f0*/  ISETP.NE.OR P0, PT, R5, RZ, !P0 ;  /* 0x000000ff0500720c */ /* 0x000fc60004705670 */
[----:B------:R-:W-:-:S05]  /*d300*/  VOTEU.ALL UP0, P1 ;  /* 0x0000000000ff7886 */ /* 0x000fca0000800000 */
[----:B------:R-:W-:-:S05]  /*d310*/  @!UP0 UIMAD UR5, UR5, UR9, UR14 ;  /* 0x00000009050582a4 */ /* 0x000fca000f8e020e */
[----:B-----5:R-:W-:Y:S01]  /*d320*/  @!P0 IMAD R11, R11, UR9, R10 ;  /* 0x000000090b0b8c24 */ /* 0x020fe2000f8e020a */
[----:B-1----:R-:W-:-:S03]  /*d330*/  MOV R13, UR5 ;  /* 0x00000005000d7c02 */ /* 0x002fc60008000f00 */
[----:B------:R-:W-:-:S04]  /*d340*/  @!P0 IMAD.WIDE.U32 R10, R11, 0x8, R8 ;  /* 0x000000080b0a8825 */ /* 0x000fc800078e0008 */
[----:B--2---:R-:W-:Y:S02]  /*d350*/  @!P1 IMAD.WIDE.U32 R12, R13, 0x8, R8 ;  /* 0x000000080d0c9825 */ /* 0x004fe400078e0008 */
        /* <DEDUP_REMOVED lines=8> */
.L_x_1020:
        /* <DEDUP_REMOVED lines=12> */
.L_x_1021:
[----:B------:R-:W-:Y:S05]  /*d4a0*/  BSYNC.RECONVERGENT B0 ;  /* 0x0000000000007941 */ /* 0x000fea0003800200 */
.L_x_1013:
[----:B------:R-:W5:Y:S01]  /*d4b0*/  S2UR UR6, SR_CgaCtaId ;  /* 0x00000000000679c3 */ /* 0x000f620000008800 */
[----:B------:R-:W-:Y:S01]  /*d4c0*/  ISETP.NE.AND P0, PT, R5, RZ, PT ;  /* 0x000000ff0500720c */ /* 0x000fe20003f05270 */
[----:B------:R-:W-:Y:S01]  /*d4d0*/  UMOV UR5, 0x400 ;  /* 0x0000040000057882 */ /* 0x000fe20000000000 */
[----:B------:R-:W0:Y:S01]  /*d4e0*/  LDCU.U8 UR12, c[0x0][0x414] ;  /* 0x00008280ff0c77ac */ /* 0x000e220008000000 */
[----:B-1--4-:R-:W-:Y:S01]  /*d4f0*/  HFMA2 R13, -RZ, RZ, 0, 0 ;  /* 0x00000000ff0d7431 */ /* 0x012fe200000001ff */
[----:B------:R-:W1:Y:S01]  /*d500*/  LDCU.64 UR20, c[0x0][0x3f8] ;  /* 0x00007f00ff1477ac */ /* 0x000e620008000a00 */
[----:B------:R-:W4:Y:S01]  /*d510*/  LDCU.64 UR18, c[0x0][0x400] ;  /* 0x00008000ff1277ac */ /* 0x000f220008000a00 */
[----:B0-----:R-:W-:Y:S02]  /*d520*/  UISETP.NE.AND UP0, UPT, UR12, URZ, UPT ;  /* 0x000000ff0c00728c */ /* 0x001fe4000bf05270 */
[----:B-----5:R-:W-:Y:S01]  /*d530*/  ULEA UR5, UR6, UR5, 0x18 ;  /* 0x0000000506057291 */ /* 0x020fe2000f8ec0ff */
[----:B------:R-:W0:Y:S03]  /*d540*/  LDCU.64 UR6, c[0x0][0x380] ;  /* 0x00007000ff0677ac */ /* 0x000e260008000a00 */
[----:B------:R-:W-:-:S05]  /*d550*/  PLOP3.LUT P2, PT, PT, PT, UP0, 0x80, 0x8 ;  /* 0x000000000008781c */ /* 0x000fca0003f4f008 */
[----:B------:R-:W-:Y:S01]  /*d560*/  @!P0 STS.64 [UR5+0x90], R6 ;  /* 0x00009006ff008988 */ /* 0x000fe20008000a05 */
[----:B------:R-:W-:Y:S06]  /*d570*/  BAR.SYNC.DEFER_BLOCKING 0x0 ;  /* 0x0000000000007b1d */ /* 0x000fec0000010000 */
[----:B------:R-:W5:Y:S01]  /*d580*/  LDS.64 R4, [UR5+0x90] ;  /* 0x00009005ff047984 */ /* 0x000f620008000a00 */
[----:B------:R-:W5:Y:S02]  /*d590*/  LDCU UR5, c[0x0][0x42c] ;  /* 0x00008580ff0577ac */ /* 0x000f640008000800 */
[----:B-----5:R-:W-:Y:S01]  /*d5a0*/  FMUL.FTZ R10, R4, UR5 ;  /* 0x00000005040a7c20 */ /* 0x020fe20008410000 */
[----:B01--4-:R-:W-:-:S07]  /*d5b0*/  FMUL.FTZ R11, R5, UR5 ;  /* 0x00000005050b7c20 */ /* 0x013fce0008410000 */
.L_x_1027:
[----:B------:R-:W-:-:S05]  /*d5c0*/  LEA R9, R13, UR15, 0x2 ;  /* 0x0000000f0d097c11 */ /* 0x000fca000f8e10ff */
[----:B0-2---:R-:W2:Y:S04]  /*d5d0*/  LDL.64 R6, [R9+0x10] ;  /* 0x0000100009067983 */ /* 0x005ea80000100a00 */
[----:B------:R-:W4:Y:S01]  /*d5e0*/  LDL.64 R4, [R9+0x90] ;  /* 0x0000900009047983 */ /* 0x000f220000100a00 */
[----:B------:R-:W-:Y:S01]  /*d5f0*/  LEA R23, R13, R50, 0x4 ;  /* 0x000000320d177211 */ /* 0x000fe200078e20ff */
[----:B------:R-:W-:Y:S03]  /*d600*/  BSSY.RECONVERGENT B0, `(.L_x_1022) ;  /* 0x000003a000007945 */ /* 0x000fe60003800200 */
[----:B------:R-:W-:Y:S01]  /*d610*/  ISETP.GE.U32.AND P0, PT, R23, UR18, PT ;  /* 0x0000001217007c0c */ /* 0x000fe2000bf06070 */
[----:B--2---:R-:W-:-:S02]  /*d620*/  HADD2.F32 R8, -RZ, R6.H0_H0 ;  /* 0x20000006ff087230 */ /* 0x004fc40000004100 */
[----:B------:R-:W-:Y:S02]  /*d630*/  HADD2.F32 R6, -RZ, R6.H1_H1 ;  /* 0x30000006ff067230 */ /* 0x000fe40000004100 */
[----:B----4-:R-:W-:Y:S02]  /*d640*/  HADD2.F32 R9, -RZ, R4.H1_H1 ;  /* 0x30000004ff097230 */ /* 0x010fe40000004100 */
[----:B------:R-:W-:Y:S01]  /*d650*/  FADD.FTZ R8, R8, -UR28 ;  /* 0x8000001c08087e21 */ /* 0x000fe20008010000 */
[----:B------:R-:W-:-:S03]  /*d660*/  FADD.FTZ R6, R6, -UR28 ;  /* 0x8000001c06067e21 */ /* 0x000fc60008010000 */
[----:B------:R-:W-:Y:S01]  /*d670*/  FMUL.FTZ R20, R8, UR16 ;  /* 0x0000001008147c20 */ /* 0x000fe20008410000 */
[----:B------:R-:W-:Y:S01]  /*d680*/  FMUL.FTZ R22, R6, UR16 ;  /* 0x0000001006167c20 */ /* 0x000fe20008410000 */
[----:B------:R-:W-:Y:S02]  /*d690*/  HADD2.F32 R6, -RZ, R4.H0_H0 ;  /* 0x20000004ff067230 */ /* 0x000fe40000004100 */
[----:B------:R-:W-:Y:S01]  /*d6a0*/  @P2 FFMA.FTZ R8, R51, R20, R2 ;  /* 0x0000001433082223 */ /* 0x000fe20000010002 */
[----:B------:R-:W-:-:S03]  /*d6b0*/  @P2 FFMA.FTZ R12, R52, R22, R3 ;  /* 0x00000016340c2223 */ /* 0x000fc60000010003 */
[----:B------:R-:W-:Y:S01]  /*d6c0*/  @P2 FMUL.FTZ R14, R8, -1.4426950216293334961 ;  /* 0xbfb8aa3b080e2820 */ /* 0x000fe20000410000 */
[----:B------:R-:W-:-:S05]  /*d6d0*/  @P2 FMUL.FTZ R16, R12, -1.4426950216293334961 ;  /* 0xbfb8aa3b0c102820 */ /* 0x000fca0000410000 */
[----:B------:R-:W3:Y:S04]  /*d6e0*/  @P2 MUFU.EX2 R14, R14 ;  /* 0x0000000e000e2308 */ /* 0x000ee80000000800 */
[----:B------:R-:W0:Y:S01]  /*d6f0*/  @P2 MUFU.EX2 R16, R16 ;  /* 0x0000001000102308 */ /* 0x000e220000000800 */
[----:B---3--:R-:W-:Y:S01]  /*d700*/  @P2 FADD.FTZ R15, R14, 1 ;  /* 0x3f8000000e0f2421 */ /* 0x008fe20000010000 */
[----:B------:R-:W-:Y:S01]  /*d710*/  SHF.R.S32.HI R14, RZ, 0x1f, R23 ;  /* 0x0000001fff0e7819 */ /* 0x000fe20000011417 */
[----:B0-----:R-:W-:-:S03]  /*d720*/  @P2 FADD.FTZ R17, R16, 1 ;  /* 0x3f80000010112421 */ /* 0x001fc60000010000 */
[----:B------:R-:W-:Y:S01]  /*d730*/  ISETP.GE.AND.EX P0, PT, R14, UR19, PT, P0 ;  /* 0x000000130e007c0c */ /* 0x000fe2000bf06300 */
[----:B------:R-:W0:Y:S08]  /*d740*/  @P2 MUFU.RCP R15, R15 ;  /* 0x0000000f000f2308 */ /* 0x000e300000001000 */
[----:B------:R-:W1:Y:S01]  /*d750*/  @P2 MUFU.RCP R18, R17 ;  /* 0x0000001100122308 */ /* 0x000e620000001000 */
[----:B0-----:R-:W-:Y:S01]  /*d760*/  @P2 FADD.FTZ R19, -R15, 1 ;  /* 0x3f8000000f132421 */ /* 0x001fe20000010100 */
[----:B------:R-:W-:-:S03]  /*d770*/  @P2 FMUL.FTZ R4, R6, R15 ;  /* 0x0000000f06042220 */ /* 0x000fc60000410000 */
[----:B------:R-:W-:Y:S01]  /*d780*/  @P2 FFMA.FTZ R19, R8, R19, 1 ;  /* 0x3f80000008132423 */ /* 0x000fe20000010013 */
[--C-:B------:R-:W-:Y:S02]  /*d790*/  HADD2.F32 R8, -RZ, R7.reuse.H0_H0 ;  /* 0x20000007ff087230 */ /* 0x100fe40000004100 */
[----:B------:R-:W-:Y:S02]  /*d7a0*/  HADD2.F32 R7, -RZ, R7.H1_H1 ;  /* 0x30000007ff077230 */ /* 0x000fe40000004100 */
[----:B-1----:R-:W-:Y:S01]  /*d7b0*/  @P2 FADD.FTZ R21, -R18, 1 ;  /* 0x3f80000012152421 */ /* 0x002fe20000010100 */
[----:B------:R-:W-:Y:S01]  /*d7c0*/  @P2 FMUL.FTZ R18, R9, R18 ;  /* 0x0000001209122220 */ /* 0x000fe20000410000 */
[----:B------:R-:W-:Y:S01]  /*d7d0*/  @P2 FMUL.FTZ R6, R4, R19 ;  /* 0x0000001304062220 */ /* 0x000fe20000410000 */
[----:B------:R-:W-:Y:S01]  /*d7e0*/  IADD3 R19, PT, PT, R23, 0x10, RZ ;  /* 0x0000001017137810 */ /* 0x000fe20007ffe0ff */
[----:B------:R-:W-:Y:S01]  /*d7f0*/  @P2 FFMA.FTZ R21, R12, R21, 1 ;  /* 0x3f8000000c152423 */ /* 0x000fe20000010015 */
[----:B------:R-:W-:Y:S01]  /*d800*/  FADD.FTZ R12, R7, -UR28 ;  /* 0x8000001c070c7e21 */ /* 0x000fe20008010000 */
[----:B------:R-:W-:Y:S01]  /*d810*/  FFMA.FTZ R4, R10, R20, R11 ;  /* 0x000000140a047223 */ /* 0x000fe2000001000b */
[----:B------:R-:W-:Y:S01]  /*d820*/  ISETP.GE.U32.AND P1, PT, R19, UR18, PT ;  /* 0x0000001213007c0c */ /* 0x000fe2000bf26070 */
[----:B------:R-:W-:Y:S01]  /*d830*/  @P2 FMUL.FTZ R9, R18, R21 ;  /* 0x0000001512092220 */ /* 0x000fe20000410000 */
[----:B------:R-:W-:Y:S01]  /*d840*/  SHF.R.S32.HI R21, RZ, 0x1f, R19 ;  /* 0x0000001fff157819 */ /* 0x000fe20000011413 */
[----:B------:R-:W-:Y:S01]  /*d850*/  FADD.FTZ R8, R8, -UR28 ;  /* 0x8000001c08087e21 */ /* 0x000fe20008010000 */
[----:B------:R-:W-:Y:S01]  /*d860*/  FFMA.FTZ R7, R10, R22, R11 ;  /* 0x000000160a077223 */ /* 0x000fe2000001000b */
[----:B------:R-:W-:Y:S01]  /*d870*/  FMUL.FTZ R20, R12, UR16 ;  /* 0x000000100c147c20 */ /* 0x000fe20008410000 */
[----:B------:R-:W-:Y:S01]  /*d880*/  ISETP.GE.AND.EX P1, PT, R21, UR19, PT, P1 ;  /* 0x0000001315007c0c */ /* 0x000fe2000bf26310 */
[----:B------:R-:W-:Y:S01]  /*d890*/  FFMA.FTZ R4, R51, R6, -R4 ;  /* 0x0000000633047223 */ /* 0x000fe20000010804 */
[----:B------:R-:W-:Y:S01]  /*d8a0*/  ISETP.NE.AND P2, PT, RZ, UR12, PT ;  /* 0x0000000cff007c0c */ /* 0x000fe2000bf45270 */
        /* <DEDUP_REMOVED lines=15> */
.L_x_1023:
[----:B------:R-:W-:Y:S05]  /*d9a0*/  BSYNC.RECONVERGENT B0 ;  /* 0x0000000000007941 */ /* 0x000fea0003800200 */
.L_x_1022:
[--C-:B------:R-:W-:Y:S02]  /*d9b0*/  HADD2.F32 R4, -RZ, R5.reuse.H0_H0 ;  /* 0x20000005ff047230 */ /* 0x100fe40000004100 */
[C-C-:B------:R-:W-:Y:S01]  /*d9c0*/  FFMA.FTZ R18, R10.reuse, R16, R11.reuse ;  /* 0x000000100a127223 */ /* 0x140fe2000001000b */
[----:B------:R-:W-:Y:S01]  /*d9d0*/  FFMA.FTZ R17, R10, R20, R11 ;  /* 0x000000140a117223 */ /* 0x000fe2000001000b */
[----:B------:R-:W-:Y:S01]  /*d9e0*/  HADD2.F32 R5, -RZ, R5.H1_H1 ;  /* 0x30000005ff057230 */ /* 0x000fe20000004100 */
[----:B------:R-:W-:Y:S06]  /*d9f0*/  @!P2 BRA `(.L_x_1024) ;  /* 0x000000000048a947 */ /* 0x000fec0003800000 */
        /* <DEDUP_REMOVED lines=18> */
.L_x_1024:
        /* <DEDUP_REMOVED lines=16> */
.L_x_1026:
[----:B------:R-:W-:Y:S05]  /*dc20*/  BSYNC.RECONVERGENT B0 ;  /* 0x0000000000007941 */ /* 0x000fea0003800200 */
.L_x_1025:
        /* <DEDUP_REMOVED lines=10> */
.L_x_1002:
        /* <DEDUP_REMOVED lines=16> */
.L_x_1030:
[----:B------:R-:W-:Y:S05]  /*ddd0*/  BSYNC.RECONVERGENT B0 ;  /* 0x0000000000007941 */ /* 0x000fea0003800200 */
.L_x_1029:
        /* <DEDUP_REMOVED lines=11> */
.L_x_1032:
[----:B------:R-:W2:Y:S04]  /*de90*/  LDG.E.STRONG.GPU R5, desc[UR10][R2.64] ;  /* 0x0000000a02057981 */ /* 0x000ea8000c1ef900 */
[----:B--2---:R-:W-:Y:S01]  /*dea0*/  CCTL.IVALL ;  /* 0x00000000ff00798f */ /* 0x004fe20002000000 */
[----:B------:R-:W-:Y:S05]  /*deb0*/  YIELD ;  /* 0x0000000000007946 */ /* 0x000fea0003800000 */
[----:B------:R-:W-:-:S13]  /*dec0*/  ISETP.NE.AND P0, PT, R5, R0, PT ;  /* 0x000000000500720c */ /* 0x000fda0003f05270 */
[----:B------:R-:W-:Y:S05]  /*ded0*/  @P0 BRA `(.L_x_1032) ;  /* 0xfffffffc00ec0947 */ /* 0x000fea000383ffff */
.L_x_1031:
        /* <DEDUP_REMOVED lines=75> */
.L_x_1035:
        /* <DEDUP_REMOVED lines=31> */
.L_x_1034:
[----:B------:R-:W-:Y:S05]  /*e580*/  BSYNC.RECONVERGENT B0 ;  /* 0x0000000000007941 */ /* 0x000fea0003800200 */
.L_x_1033:
        /* <DEDUP_REMOVED lines=10> */
.L_x_1036:
        /* <DEDUP_REMOVED lines=87> */
.L_x_1037:
        /* <DEDUP_REMOVED lines=14> */
.L_x_4515:


//--------------------- .text._Z35group_norm_nhwc_bwd_one_pass_kernelI11Fp16IOFp16WLi64ELi60ELi480EEv26Group_norm_nhwc_bwd_params --------------------------
	.section	.text._Z35group_norm_nhwc_bwd_one_pass_kernelI11Fp16IOFp16WLi64ELi60ELi480EEv26Group_norm_nhwc_bwd_params,"ax",@progbits
	.align	128
        .global         _Z35group_norm_nhwc_bwd_one_pass_kernelI11Fp16IOFp16WLi64ELi60ELi480EEv26Group_norm_nhwc_bwd_params
        .type           _Z35group_norm_nhwc_bwd_one_pass_kernelI11Fp16IOFp16WLi64ELi60ELi480EEv26Group_norm_nhwc_bwd_params,@function
        .size           _Z35group_norm_nhwc_bwd_one_pass_kernelI11Fp16IOFp16WLi64ELi60ELi480EEv26Group_norm_nhwc_bwd_params,(.L_x_4516 - _Z35group_norm_nhwc_bwd_one_pass_kernelI11Fp16IOFp16WLi64ELi60ELi480EEv26Group_norm_nhwc_bwd_params)
        .other          _Z35group_norm_nhwc_bwd_one_pass_kernelI11Fp16IOFp16WLi64ELi60ELi480EEv26Group_norm_nhwc_bwd_params,@"STO_CUDA_ENTRY STV_DEFAULT"
_Z35group_norm_nhwc_bwd_one_pass_kernelI11Fp16IOFp16WLi64ELi60ELi480EEv26Group_norm_nhwc_bwd_params:
.text._Z35group_norm_nhwc_bwd_one_pass_kernelI11Fp16IOFp16WLi64ELi60ELi480EEv26Group_norm_nhwc_bwd_params:
        /* <DEDUP_REMOVED lines=20> */
.L_x_1069:
        /* <DEDUP_REMOVED lines=158> */
[----:B------:R-:W-:Y:S01]  /*0b20*/  MOV R0, RZ ;  /* 0x000000ff00007202 */ /* 0x000fe20000000f00 */
[----:B------:R-:W-:Y:S02]  /*0b30*/  @P4 HADD2.F32 R5, -RZ, R22.H0_H0 ;  /* 0x20000016ff054230 */ /* 0x000fe40000004100 */
[----:B------:R-:W-:Y:S01]  /*0b40*/  @P4 HADD2.F32 R0, -RZ, R12.H0_H0 ;  /* 0x2000000cff004230 */ /* 0x000fe20000004100 */
[----:B0-----:R-:W-:-:S13]  /*0b50*/  @P0 R2UR UR5, R8 ;  /* 0x00000000080502ca */ /* 0x001fda00000e0000 */
[----:B------:R-:W-:Y:S01]  /*0b60*/  @UP0 UMOV UR9, UR5 ;  /* 0x0000000500090c82 */ /* 0x000fe20008000000 */
[----:B----4-:R-:W-:Y:S02]  /*0b70*/  HADD2.F32 R2, -RZ, R9.H0_H0 ;  /* 0x20000009ff027230 */ /* 0x010fe40000004100 */
[----:B------:R-:W-:Y:S01]  /*0b80*/  HADD2.F32 R3, -RZ, R10.H0_H0 ;  /* 0x2000000aff037230 */ /* 0x000fe20000004100 */
        /* <DEDUP_REMOVED lines=74> */
.L_x_1039:
        /* <DEDUP_REMOVED lines=144> */
.L_x_1040:
        /* <DEDUP_REMOVED lines=48> */
.L_x_1042:
[----:B------:R-:W-:Y:S05]  /*1c30*/  BSYNC.RECONVERGENT B0 ;  /* 0x0000000000007941 */ /* 0x000fea0003800200 */
.L_x_1041:
        /* <DEDUP_REMOVED lines=40> */
.L_x_1044:
[----:B------:R-:W-:Y:S05]  /*1ec0*/  BSYNC.RECONVERGENT B0 ;  /* 0x0000000000007941 */ /* 0x000fea0003800200 */
.L_x_1043:
        /* <DEDUP_REMOVED lines=79> */
.L_x_1046:
[----:B------:R-:W-:Y:S05]  /*23c0*/  BSYNC.RECONVERGENT B0 ;  /* 0x0000000000007941 */ /* 0x000fea0003800200 */
.L_x_1045:
        /* <DEDUP_REMOVED lines=28> */
.L_x_1048:
[----:B------:R-:W-:Y:S05]  /*2590*/  BSYNC.RECONVERGENT B0 ;  /* 0x0000000000007941 */ /* 0x000fea0003800200 */
.L_x_1047:
        /* <DEDUP_REMOVED lines=28> */
.L_x_1051:
[----:B------:R-:W3:Y:S04]  /*2760*/  LDG.E.STRONG.GPU R4, desc[UR12][R10.64] ;  /* 0x0000000c0a047981 */ /* 0x000ee8000c1ef900 */
[----:B---3--:R-:W-:Y:S01]  /*2770*/  CCTL.IVALL ;  /* 0x00000000ff00798f */ /* 0x008fe20002000000 */
[----:B------:R-:W-:Y:S05]  /*2780*/  YIELD ;  /* 0x0000000000007946 */ /* 0x000fea0003800000 */
[----:B------:R-:W-:-:S13]  /*2790*/  ISETP.NE.AND P0, PT, R4, R57, PT ;  /* 0x000000390400720c */ /* 0x000fda0003f05270 */
[----:B------:R-:W-:Y:S05]  /*27a0*/  @P0 BRA `(.L_x_1051) ;  /* 0xfffffffc00ec0947 */ /* 0x000fea000383ffff */
.L_x_1050:
        /* <DEDUP_REMOVED lines=20> */
.L_x_1053:
        /* <DEDUP_REMOVED lines=70> */
.L_x_1052:
        /* <DEDUP_REMOVED lines=35> */
.L_x_1054:
        /* <DEDUP_REMOVED lines=19> */
.L_x_1055:
        /* <DEDUP_REMOVED lines=9> */
.L_x_1056:
[----:B------:R-:W-:Y:S05]  /*3140*/  BSYNC.RECONVERGENT B0 ;  /* 0x0000000000007941 */ /* 0x000fea0003800200 */
.L_x_1049:
        /* <DEDUP_REMOVED lines=39> */
.L_x_1057:
        /* <DEDUP_REMOVED lines=59> */
.L_x_1059:
[----:B------:R-:W-:Y:S05]  /*3770*/  BSYNC.RECONVERGENT B0 ;  /* 0x0000000000007941 */ /* 0x000fea0003800200 */
.L_x_1058:
        /* <DEDUP_REMOVED lines=21> */
.L_x_1060:
        /* <DEDUP_REMOVED lines=18> */
.L_x_1062:
[----:B------:R-:W-:Y:S05]  /*39f0*/  BSYNC.RECONVERGENT B0 ;  /* 0x0000000000007941 */ /* 0x000fea0003800200 */
.L_x_1061:
        /* <DEDUP_REMOVED lines=21> */
.L_x_1063:
        /* <DEDUP_REMOVED lines=18> */
.L_x_1065:
[----:B------:R-:W-:Y:S05]  /*3c70*/  BSYNC.RECONVERGENT B0 ;  /* 0x0000000000007941 */ /* 0x000fea0003800200 */
.L_x_1064:
        /* <DEDUP_REMOVED lines=22> */
.L_x_1066:
        /* <DEDUP_REMOVED lines=18> */
.L_x_1068:
[----:B------:R-:W-:Y:S05]  /*3f00*/  BSYNC.RECONVERGENT B0 ;  /* 0x0000000000007941 */ /* 0x000fea0003800200 */
.L_x_1067:
[----:B------:R-:W3:Y:S01]  /*3f10*/  LDCU UR5, c[0x0][0x410] ;  /* 0x00008200ff0577ac */ /* 0x000ee20008000800 */
[----:B------:R-:W3:Y:S01]  /*3f20*/  LDCU UR7, c[0x0][0x3e0] ;  /* 0x00007c00ff0777ac */ /* 0x000ee20008000800 */
[----:B------:R-:W-:Y:S02]  /*3f30*/  UIADD3 UR8, UPT, UPT, UR6, UR8, URZ ;  /* 0x0000000806087290 */ /* 0x000fe4000fffe0ff */
[----:B------:R-:W-:Y:S02]  /*3f40*/  UIADD3 UR4, UPT, UPT, UR4, 0x1, URZ ;  /* 0x0000000104047890 */ /* 0x000fe4000fffe0ff */
[----:B---3--:R-:W-:-:S04]  /*3f50*/  UIMAD UR5, UR5, UR7, URZ ;  /* 0x00000007050572a4 */ /* 0x008fc8000f8e02ff */
[----:B------:R-:W-:-:S09]  /*3f60*/  UISETP.GE.AND UP0, UPT, UR8, UR5, UPT ;  /* 0x000000050800728c */ /* 0x000fd2000bf06270 */
[----:B------:R-:W-:Y:S05]  /*3f70*/  BRA.U !UP0, `(.L_x_1069) ;  /* 0xffffffc108707547 */ /* 0x000fea000b83ffff */
.L_x_1038:
        /* <DEDUP_REMOVED lines=16> */
.L_x_1071:
[----:B------:R-:W-:Y:S05]  /*4080*/  BSYNC.RECONVERGENT B0 ;  /* 0x0000000000007941 */ /* 0x000fea0003800200 */
.L_x_1070:
        /* <DEDUP_REMOVED lines=11> */
.L_x_1073:
[----:B------:R-:W2:Y:S04]  /*4140*/  LDG.E.STRONG.GPU R5, desc[UR12][R2.64] ;  /* 0x0000000c02057981 */ /* 0x000ea8000c1ef900 */
[----:B--2---:R-:W-:Y:S01]  /*4150*/  CCTL.IVALL ;  /* 0x00000000ff00798f */ /* 0x004fe20002000000 */
[----:B------:R-:W-:Y:S05]  /*4160*/  YIELD ;  /* 0x0000000000007946 */ /* 0x000fea0003800000 */
[----:B------:R-:W-:-:S13]  /*4170*/  ISETP.NE.AND P0, PT, R5, R0, PT ;  /* 0x000000000500720c */ /* 0x000fda0003f05270 */
[----:B------:R-:W-:Y:S05]  /*4180*/  @P0 BRA `(.L_x_1073) ;  /* 0xfffffffc00ec0947 */ /* 0x000fea000383ffff */
.L_x_1072:
        /* <DEDUP_REMOVED lines=81> */
.L_x_1076:
        /* <DEDUP_REMOVED lines=33> */
.L_x_1075:
[----:B------:R-:W-:Y:S05]  /*48b0*/  BSYNC.RECONVERGENT B0 ;  /* 0x0000000000007941 */ /* 0x000fea0003800200 */
.L_x_1074:
        /* <DEDUP_REMOVED lines=11> */
.L_x_1078:
        /* <DEDUP_REMOVED lines=81> */
[----:B---3--:R-:W-:Y:S02]  /*4e80*/  F2FP.F16.F32.PACK_AB R9, R9, R6 ;  /* 0x000000060909723e */ /* 0x008fe400000000ff */
[----:B-----5:R-:W-:-:S03]  /*4e90*/  F2FP.F16.F32.PACK_AB R5, R3, R4 ;  /* 0x000000040305723e */ /* 0x020fc600000000ff */
[----:B------:R4:W-:Y:S04]  /*4ea0*/  STG.E desc[UR12][R10.64], R9 ;  /* 0x000000090a007986 */ /* 0x0009e8000c10190c */
[----:B------:R4:W-:Y:S01]  /*4eb0*/  STG.E desc[UR12][R14.64], R5 ;  /* 0x000000050e007986 */ /* 0x0009e2000c10190c */
[----:B------:R-:W-:Y:S01]  /*4ec0*/  HFMA2 R3, -RZ, RZ, 0, 0 ;  /* 0x00000000ff037431 */ /* 0x000fe200000001ff */
[----:B------:R-:W-:Y:S06]  /*4ed0*/  @P0 BRA `(.L_x_1078) ;  /* 0xfffffff800a40947 */ /* 0x000fec000383ffff */
[----:B------:R-:W-:Y:S05]  /*4ee0*/  BSYNC.RECONVERGENT B0 ;  /* 0x0000000000007941 */ /* 0x000fea0003800200 */
.L_x_1077:
[----:B------:R-:W-:Y:S05]  /*4ef0*/  EXIT ;  /* 0x000000000000794d */ /* 0x000fea0003800000 */
.L_x_1079:
        /* <DEDUP_REMOVED lines=16> */
.L_x_4516:


//--------------------- .text._Z35group_norm_nhwc_bwd_one_pass_kernelI11Fp16IOFp16WLi128ELi60ELi480EEv26Group_norm_nhwc_bwd_params --------------------------
	.section	.text._Z35group_norm_nhwc_bwd_one_pass_kernelI11Fp16IOFp16WLi128ELi60ELi480EEv26Group_norm_nhwc_bwd_params,"ax",@progbits
	.align	128
        .global         _Z35group_norm_nhwc_bwd_one_pass_kernelI11Fp16IOFp16WLi128ELi60ELi480EEv26Group_norm_nhwc_bwd_params
        .type           _Z35group_norm_nhwc_bwd_one_pass_kernelI11Fp16IOFp16WLi128ELi60ELi480EEv26Group_norm_nhwc_bwd_params,@function
        .size           _Z35group_norm_nhwc_bwd_one_pass_kernelI11Fp16IOFp16WLi128ELi60ELi480EEv26Group_norm_nhwc_bwd_params,(.L_x_4517 - _Z35group_norm_nhwc_bwd_one_pass_kernelI11Fp16IOFp16WLi128ELi60ELi480EEv26Group_norm_nhwc_bwd_params)
        .other          _Z35group_norm_nhwc_bwd_one_pass_kernelI11Fp16IOFp16WLi128ELi60ELi480EEv26Group_norm_nhwc_bwd_params,@"STO_CUDA_ENTRY STV_DEFAULT"
_Z35group_norm_nhwc_bwd_one_pass_kernelI11Fp16IOFp16WLi128ELi60ELi480EEv26Group_norm_nhwc_bwd_params:
.text._Z35group_norm_nhwc_bwd_one_pass_kernelI11Fp16IOFp16WLi128ELi60ELi480EEv26Group_norm_nhwc_bwd_params:
        /* <DEDUP_REMOVED lines=27> */
.L_x_1123:
        /* <DEDUP_REMOVED lines=240> */
[----:B---3--:R-:W-:Y:S02]  /*10b0*/  @P1 HADD2.F32 R53, -RZ, R15.H0_H0 ;  /* 0x2000000fff351230 */ /* 0x008fe40000004100 */
[----:B----4-:R-:W-:Y:S02]  /*10c0*/  @P1 HADD2.F32 R52, -RZ, R14.H0_H0 ;  /* 0x2000000eff341230 */ /* 0x010fe40000004100 */
[----:B------:R-:W-:Y:S02]  /*10d0*/  HADD2.F32 R51, -RZ, R51.H0_H0 ;  /* 0x20000033ff337230 */ /* 0x000fe40000004100 */
[----:B------:R-:W-:Y:S01]  /*10e0*/  HADD2.F32 R11, -RZ, R13.H0_H0 ;  /* 0x2000000dff0b7230 */ /* 0x000fe20000004100 */
        /* <DEDUP_REMOVED lines=146> */
.L_x_1081:
        /* <DEDUP_REMOVED lines=288> */
.L_x_1082:
        /* <DEDUP_REMOVED lines=44> */
.L_x_1084:
[----:B------:R-:W-:Y:S05]  /*2ed0*/  BSYNC.RECONVERGENT B0 ;  /* 0x0000000000007941 */ /* 0x000fea0003800200 */
.L_x_1083:
        /* <DEDUP_REMOVED lines=40> */
.L_x_1086:
[----:B------:R-:W-:Y:S05]  /*3160*/  BSYNC.RECONVERGENT B0 ;  /* 0x0000000000007941 */ /* 0x000fea0003800200 */
.L_x_1085:
        /* <DEDUP_REMOVED lines=78> */
.L_x_1088:
[----:B------:R-:W-:Y:S05]  /*3650*/  BSYNC.RECONVERGENT B0 ;  /* 0x0000000000007941 */ /* 0x000fea0003800200 */
.L_x_1087:
        /* <DEDUP_REMOVED lines=29> */
.L_x_1090:
[----:B------:R-:W-:Y:S05]  /*3830*/  BSYNC.RECONVERGENT B0 ;  /* 0x0000000000007941 */ /* 0x000fea0003800200 */
.L_x_1089:
        /* <DEDUP_REMOVED lines=24> */
.L_x_1093:
[----:B----4-:R-:W2:Y:S04]  /*39c0*/  LDG.E.STRONG.GPU R14, desc[UR8][R12.64] ;  /* 0x000000080c0e7981 */ /* 0x010ea8000c1ef900 */
[----:B--2---:R-:W-:Y:S01]  /*39d0*/  CCTL.IVALL ;  /* 0x00000000ff00798f */ /* 0x004fe20002000000 */
[----:B------:R-:W-:Y:S05]  /*39e0*/  YIELD ;  /* 0x0000000000007946 */ /* 0x000fea0003800000 */
[----:B------:R-:W-:-:S13]  /*39f0*/  ISETP.NE.AND P0, PT, R14, R19, PT ;  /* 0x000000130e00720c */ /* 0x000fda0003f05270 */
[----:B------:R-:W-:Y:S05]  /*3a00*/  @P0 BRA `(.L_x_1093) ;  /* 0xfffffffc00ec0947 */ /* 0x000fea000383ffff */
.L_x_1092:
        /* <DEDUP_REMOVED lines=15> */
.L_x_1095:
        /* <DEDUP_REMOVED lines=59> */
.L_x_1094:
        /* <DEDUP_REMOVED lines=34> */
.L_x_1096:
        /* <DEDUP_REMOVED lines=18> */
.L_x_1097:
        /* <DEDUP_REMOVED lines=9> */
.L_x_1098:
[----:B------:R-:W-:Y:S05]  /*4280*/  BSYNC.RECONVERGENT B0 ;  /* 0x0000000000007941 */ /* 0x000fea0003800200 */
.L_x_1091:
        /* <DEDUP_REMOVED lines=73> */
.L_x_1099:
        /* <DEDUP_REMOVED lines=18> */
.L_x_1101:
[----:B------:R-:W-:Y:S05]  /*4840*/  BSYNC.RECONVERGENT B0 ;  /* 0x0000000000007941 */ /* 0x000fea0003800200 */
.L_x_1100:
        /* <DEDUP_REMOVED lines=24> */
.L_x_1102:
        /* <DEDUP_REMOVED lines=21> */
.L_x_1104:
[----:B------:R-:W-:Y:S05]  /*4b20*/  BSYNC.RECONVERGENT B0 ;  /* 0x0000000000007941 */ /* 0x000fea0003800200 */
.L_x_1103:
        /* <DEDUP_REMOVED lines=27> */
.L_x_1105:
        /* <DEDUP_REMOVED lines=18> */
.L_x_1107:
[----:B------:R-:W-:Y:S05]  /*4e00*/  BSYNC.RECONVERGENT B0 ;  /* 0x0000000000007941 */ /* 0x000fea0003800200 */
.L_x_1106:
        /* <DEDUP_REMOVED lines=55> */
.L_x_1108:
        /* <DEDUP_REMOVED lines=18> */
.L_x_1110:
[----:B------:R-:W-:Y:S05]  /*52a0*/  BSYNC.RECONVERGENT B0 ;  /* 0x0000000000007941 */ /* 0x000fea0003800200 */
.L_x_1109:
        /* <DEDUP_REMOVED lines=21> */
.L_x_1111:
        /* <DEDUP_REMOVED lines=18> */
.L_x_1113:
[----:B------:R-:W-:Y:S05]  /*5520*/  BSYNC.RECONVERGENT B0 ;  /* 0x0000000000007941 */ /* 0x000fea0003800200 */
.L_x_1112:
        /* <DEDUP_REMOVED lines=21> */
.L_x_1114:
        /* <DEDUP_REMOVED lines=18> */
.L_x_1116:
[----:B------:R-:W-:Y:S05]  /*57a0*/  BSYNC.RECONVERGENT B0 ;  /* 0x0000000000007941 */ /* 0x000fea0003800200 */
.L_x_1115:
        /* <DEDUP_REMOVED lines=21> */
.L_x_1117:
        /* <DEDUP_REMOVED lines=18> */
.L_x_1119:
[----:B------:R-:W-:Y:S05]  /*5a20*/  BSYNC.RECONVERGENT B0 ;  /* 0x0000000000007941 */ /* 0x000fea0003800200 */
.L_x_1118:
        /* <DEDUP_REMOVED lines=22> */
.L_x_1120:
        /* <DEDUP_REMOVED lines=18> */
.L_x_1122:
[----:B------:R-:W-:Y:S05]  /*5cb0*/  BSYNC.RECONVERGENT B0 ;  /* 0x0000000000007941 */ /* 0x000fea0003800200 */
.L_x_1121:
[----:B------:R-:W-:Y:S02]  /*5cc0*/  IADD3 R36, PT, PT, R4, R36, RZ ;  /* 0x0000002404247210 */ /* 0x000fe40007ffe0ff */
[----:B------:R-:W-:Y:S02]  /*5cd0*/  IADD3 R37, PT, PT, R37, 0x1, RZ ;  /* 0x0000000125257810 */ /* 0x000fe40007ffe0ff */
[----:B------:R-:W-:-:S13]  /*5ce0*/  ISETP.GE.AND P0, PT, R36, UR4, PT ;  /* 0x0000000424007c0c */ /* 0x000fda000bf06270 */
[----:B------:R-:W-:Y:S05]  /*5cf0*/  @!P0 BRA `(.L_x_1123) ;  /* 0xffffffa4002c8947 */ /* 0x000fea000383ffff */
.L_x_1080:
        /* <DEDUP_REMOVED lines=19> */
.L_x_1125:
[----:B------:R-:W-:Y:S05]  /*5e30*/  BSYNC.RECONVERGENT B0 ;  /* 0x0000000000007941 */ /* 0x000fea0003800200 */
.L_x_1124:
[----:B------:R-:W-:Y:S05]  /*5e40*/  @P0 EXIT ;  /* 0x000000000000094d */ /* 0x000fea0003800000 */
[----:B------:R-:W-:Y:S05]  /*5e50*/  @P2 BRA `(.L_x_1126) ;  /* 0x0000000000202947 */ /* 0x000fea0003800000 */
[----:B------:R-:W-:-:S05]  /*5e60*/  IMAD R0, R6, R7, RZ ;  /* 0x0000000706007224 */ /* 0x000fca00078e02ff */
[----:B------:R-:W-:-:S13]  /*5e70*/  ISETP.NE.AND P0, PT, R0, -0x1, PT ;  /* 0xffffffff0000780c */ /* 0x000fda0003f05270 */
[----:B------:R-:W-:Y:S05]  /*5e80*/  @!P0 BRA `(.L_x_1126) ;  /* 0x0000000000148947 */ /* 0x000fea0003800000 */
.L_x_1127:
[----:B0-----:R-:W2:Y:S04]  /*5e90*/  LDG.E.STRONG.GPU R3, desc[UR8][R4.64] ;  /* 0x0000000804037981 */ /* 0x001ea8000c1ef900 */
[----:B--2---:R-:W-:Y:S01]  /*5ea0*/  CCTL.IVALL ;  /* 0x00000000ff00798f */ /* 0x004fe20002000000 */
[----:B------:R-:W-:Y:S05]  /*5eb0*/  YIELD ;  /* 0x0000000000007946 */ /* 0x000fea0003800000 */
[----:B------:R-:W-:-:S13]  /*5ec0*/  ISETP.NE.AND P0, PT, R3, R0, PT ;  /* 0x000000000300720c */ /* 0x000fda0003f05270 */
[----:B------:R-:W-:Y:S05]  /*5ed0*/  @P0 BRA `(.L_x_1127) ;  /* 0xfffffffc00ec0947 */ /* 0x000fea000383ffff */
.L_x_1126:
        /* <DEDUP_REMOVED lines=73> */
.L_x_1130:
        /* <DEDUP_REMOVED lines=31> */
.L_x_1129:
[----:B------:R-:W-:Y:S05]  /*6560*/  BSYNC.RECONVERGENT B0 ;  /* 0x0000000000007941 */ /* 0x000fea0003800200 */
.L_x_1128:
        /* <DEDUP_REMOVED lines=10> */
.L_x_1131:
        /* <DEDUP_REMOVED lines=87> */
.L_x_1132:
        /* <DEDUP_REMOVED lines=16> */
.L_x_4517:


//--------------------- .text._Z35group_norm_nhwc_bwd_one_pass_kernelI11Fp16IOFp16WLi256ELi60ELi480EEv26Group_norm_nhwc_bwd_params --------------------------
	.section	.text._Z35group_norm_nhwc_bwd_one_pass_kernelI11Fp16IOFp16WLi256ELi60ELi480EEv26Group_norm_nhwc_bwd_params,"ax",@progbits
	.align	128
        .global         _Z35group_norm_nhwc_bwd_one_pass_kernelI11Fp16IOFp16WLi256ELi60ELi480EEv26Group_norm_nhwc_bwd_params
        .type           _Z35group_norm_nhwc_bwd_one_pass_kernelI11Fp16IOFp16WLi256ELi60ELi480EEv26Group_norm_nhwc_bwd_params,@function
        .size           _Z35group_norm_nhwc_bwd_one_pass_kernelI11Fp16IOFp16WLi256ELi60ELi480EEv26Group_norm_nhwc_bwd_params,(.L_x_4518 - _Z35group_norm_nhwc_bwd_one_pass_kernelI11Fp16IOFp16WLi256ELi60ELi480EEv26Group_norm_nhwc_bwd_params)
        .other          _Z35group_norm_nhwc_bwd_one_pass_kernelI11Fp16IOFp16WLi256ELi60ELi480EEv26Group_norm_nhwc_bwd_params,@"STO_CUDA_ENTRY STV_DEFAULT"
_Z35group_norm_nhwc_bwd_one_pass_kernelI11Fp16IOFp16WLi256ELi60ELi480EEv26Group_norm_nhwc_bwd_params:
.text._Z35group_norm_nhwc_bwd_one_pass_kernelI11Fp16IOFp16WLi256ELi60ELi480EEv26Group_norm_nhwc_bwd_params:
        /* <DEDUP_REMOVED lines=21> */
.L_x_1200:
        /* <DEDUP_REMOVED lines=430> */
[----:B---3--:R-:W-:Y:S02]  /*1c30*/  @P2 HADD2.F32 R54, -RZ, R13.H0_H0 ;  /* 0x2000000dff362230 */ /* 0x008fe40000004100 */
[----:B----4-:R-:W-:Y:S02]  /*1c40*/  @P2 HADD2.F32 R55, -RZ, R12.H0_H0 ;  /* 0x2000000cff372230 */ /* 0x010fe40000004100 */
[----:B------:R-:W-:Y:S02]  /*1c50*/  HADD2.F32 R53, -RZ, R24.H0_H0 ;  /* 0x20000018ff357230 */ /* 0x000fe40000004100 */
        /* <DEDUP_REMOVED lines=291> */
.L_x_1134:
        /* <DEDUP_REMOVED lines=576> */
.L_x_1135:
        /* <DEDUP_REMOVED lines=42> */
.L_x_1137:
[----:B------:R-:W-:Y:S05]  /*5530*/  BSYNC.RECONVERGENT B0 ;  /* 0x0000000000007941 */ /* 0x000fea0003800200 */
.L_x_1136:
        /* <DEDUP_REMOVED lines=44> */
.L_x_1139:
[----:B----4-:R-:W-:Y:S05]  /*5800*/  BSYNC.RECONVERGENT B0 ;  /* 0x0000000000007941 */ /* 0x010fea0003800200 */
.L_x_1138:
        /* <DEDUP_REMOVED lines=78> */
.L_x_1141:
[----:B------:R-:W-:Y:S05]  /*5cf0*/  BSYNC.RECONVERGENT B0 ;  /* 0x0000000000007941 */ /* 0x000fea0003800200 */
.L_x_1140:
        /* <DEDUP_REMOVED lines=28> */
.L_x_1143:
[----:B------:R-:W-:Y:S05]  /*5ec0*/  BSYNC.RECONVERGENT B0 ;  /* 0x0000000000007941 */ /* 0x000fea0003800200 */
.L_x_1142:
        /* <DEDUP_REMOVED lines=31> */
.L_x_1146:
[----:B--2---:R-:W2:Y:S04]  /*60c0*/  LDG.E.STRONG.GPU R14, desc[UR10][R12.64] ;  /* 0x0000000a0c0e7981 */ /* 0x004ea8000c1ef900 */
[----:B--2---:R-:W-:Y:S01]  /*60d0*/  CCTL.IVALL ;  /* 0x00000000ff00798f */ /* 0x004fe20002000000 */
[----:B------:R-:W-:Y:S05]  /*60e0*/  YIELD ;  /* 0x0000000000007946 */ /* 0x000fea0003800000 */
[----:B------:R-:W-:-:S13]  /*60f0*/  ISETP.NE.AND P0, PT, R14, R17, PT ;  /* 0x000000110e00720c */ /* 0x000fda0003f05270 */
[----:B------:R-:W-:Y:S05]  /*6100*/  @P0 BRA `(.L_x_1146) ;  /* 0xfffffffc00ec0947 */ /* 0x000fea000383ffff */
.L_x_1145:
        /* <DEDUP_REMOVED lines=21> */
.L_x_1148:
        /* <DEDUP_REMOVED lines=64> */
.L_x_1147:
        /* <DEDUP_REMOVED lines=36> */
.L_x_1149:
        /* <DEDUP_REMOVED lines=19> */
.L_x_1150:
        /* <DEDUP_REMOVED lines=9> */
.L_x_1151:
[----:B------:R-:W-:Y:S05]  /*6a60*/  BSYNC.RECONVERGENT B0 ;  /* 0x0000000000007941 */ /* 0x000fea0003800200 */
.L_x_1144:
        /* <DEDUP_REMOVED lines=38> */
.L_x_1152:
        /* <DEDUP_REMOVED lines=34> */
.L_x_1154:
[----:B------:R-:W-:Y:S05]  /*6ef0*/  BSYNC.RECONVERGENT B0 ;  /* 0x0000000000007941 */ /* 0x000fea0003800200 */
.L_x_1153:
        /* <DEDUP_REMOVED lines=25> */
.L_x_1155:
        /* <DEDUP_REMOVED lines=21> */
.L_x_1157:
[----:B------:R-:W-:Y:S05]  /*71e0*/  BSYNC.RECONVERGENT B0 ;  /* 0x0000000000007941 */ /* 0x000fea0003800200 */
.L_x_1156:
        /* <DEDUP_REMOVED lines=35> */
.L_x_1158:
        /* <DEDUP_REMOVED lines=21> */
.L_x_1160:
[----:B------:R-:W-:Y:S05]  /*7570*/  BSYNC.RECONVERGENT B0 ;  /* 0x0000000000007941 */ /* 0x000fea0003800200 */
.L_x_1159:
        /* <DEDUP_REMOVED lines=25> */
.L_x_1161:
        /* <DEDUP_REMOVED lines=21> */
.L_x_1163:
[----:B------:R-:W-:Y:S05]  /*7860*/  BSYNC.RECONVERGENT B0 ;  /* 0x0000000000007941 */ /* 0x000fea0003800200 */
.L_x_1162:
        /* <DEDUP_REMOVED lines=35> */
.L_x_1164:
        /* <DEDUP_REMOVED lines=21> */
.L_x_1166:
[----:B------:R-:W-:Y:S05]  /*7bf0*/  BSYNC.RECONVERGENT B0 ;  /* 0x0000000000007941 */ /* 0x000fea0003800200 */
.L_x_1165:
        /* <DEDUP_REMOVED lines=25> */
.L_x_1167:
        /* <DEDUP_REMOVED lines=21> */
.L_x_1169:
[----:B------:R-:W-:Y:S05]  /*7ee0*/  BSYNC.RECONVERGENT B0 ;  /* 0x0000000000007941 */ /* 0x000fea0003800200 */
.L_x_1168:
        /* <DEDUP_REMOVED lines=35> */
.L_x_1170:
        /* <DEDUP_REMOVED lines=21> */
.L_x_1172:
[----:B------:R-:W-:Y:S05]  /*8270*/  BSYNC.RECONVERGENT B0 ;  /* 0x0000000000007941 */ /* 0x000fea0003800200 */
.L_x_1171:
        /* <DEDUP_REMOVED lines=25> */
.L_x_1173:
        /* <DEDUP_REMOVED lines=21> */
.L_x_1175:
[----:B------:R-:W-:Y:S05]  /*8560*/  BSYNC.RECONVERGENT B0 ;  /* 0x0000000000007941 */ /* 0x000fea0003800200 */
.L_x_1174:
        /* <DEDUP_REMOVED lines=35> */
.L_x_1176:
        /* <DEDUP_REMOVED lines=21> */
.L_x_1178:
[----:B------:R-:W-:Y:S05]  /*88f0*/  BSYNC.RECONVERGENT B0 ;  /* 0x0000000000007941 */ /* 0x000fea0003800200 */
.L_x_1177:
        /* <DEDUP_REMOVED lines=25> */
.L_x_1179:
        /* <DEDUP_REMOVED lines=21> */
.L_x_1181:
[----:B------:R-:W-:Y:S05]  /*8be0*/  BSYNC.RECONVERGENT B0 ;  /* 0x0000000000007941 */ /* 0x000fea0003800200 */
.L_x_1180:
        /* <DEDUP_REMOVED lines=35> */
.L_x_1182:
        /* <DEDUP_REMOVED lines=21> */
.L_x_1184:
[----:B------:R-:W-:Y:S05]  /*8f70*/  BSYNC.RECONVERGENT B0 ;  /* 0x0000000000007941 */ /* 0x000fea0003800200 */
.L_x_1183:
        /* <DEDUP_REMOVED lines=25> */
.L_x_1185:
        /* <DEDUP_REMOVED lines=21> */
.L_x_1187:
[----:B------:R-:W-:Y:S05]  /*9260*/  BSYNC.RECONVERGENT B0 ;  /* 0x0000000000007941 */ /* 0x000fea0003800200 */
.L_x_1186:
        /* <DEDUP_REMOVED lines=35> */
.L_x_1188:
        /* <DEDUP_REMOVED lines=21> */
.L_x_1190:
[----:B------:R-:W-:Y:S05]  /*95f0*/  BSYNC.RECONVERGENT B0 ;  /* 0x0000000000007941 */ /* 0x000fea0003800200 */
.L_x_1189:
        /* <DEDUP_REMOVED lines=25> */
.L_x_1191:
        /* <DEDUP_REMOVED lines=21> */
.L_x_1193:
[----:B------:R-:W-:Y:S05]  /*98e0*/  BSYNC.RECONVERGENT B0 ;  /* 0x0000000000007941 */ /* 0x000fea0003800200 */
.L_x_1192:
        /* <DEDUP_REMOVED lines=31> */
.L_x_1194:
        /* <DEDUP_REMOVED lines=26> */
.L_x_1196:
[----:B------:R-:W-:Y:S05]  /*9c80*/  BSYNC.RECONVERGENT B0 ;  /* 0x0000000000007941 */ /* 0x000fea0003800200 */
.L_x_1195:
        /* <DEDUP_REMOVED lines=24> */
.L_x_1197:
        /* <DEDUP_REMOVED lines=18> */
.L_x_1199:
[----:B------:R-:W-:Y:S05]  /*9f30*/  BSYNC.RECONVERGENT B0 ;  /* 0x0000000000007941 */ /* 0x000fea0003800200 */
.L_x_1198:
[----:B------:R-:W1:Y:S01]  /*9f40*/  LDCU UR5, c[0x0][0x410] ;  /* 0x00008200ff0577ac */ /* 0x000e620008000800 */
[----:B------:R-:W1:Y:S01]  /*9f50*/  LDCU UR8, c[0x0][0x3e0] ;  /* 0x00007c00ff0877ac */ /* 0x000e620008000800 */
[----:B------:R-:W-:Y:S02]  /*9f60*/  UIADD3 UR6, UPT, UPT, UR7, UR6, URZ ;  /* 0x0000000607067290 */ /* 0x000fe4000fffe0ff */
[----:B------:R-:W-:Y:S02]  /*9f70*/  UIADD3 UR4, UPT, UPT, UR4, 0x1, URZ ;  /* 0x0000000104047890 */ /* 0x000fe4000fffe0ff */
[----:B-1----:R-:W-:-:S04]  /*9f80*/  UIMAD UR5, UR5, UR8, URZ ;  /* 0x00000008050572a4 */ /* 0x002fc8000f8e02ff */
[----:B------:R-:W-:-:S09]  /*9f90*/  UISETP.GE.AND UP0, UPT, UR6, UR5, UPT ;  /* 0x000000050600728c */ /* 0x000fd2000bf06270 */
[----:B------:R-:W-:Y:S05]  /*9fa0*/  BRA.U !UP0, `(.L_x_1200) ;  /* 0xffffff6108687547 */ /* 0x000fea000b83ffff */
.L_x_1133:
        /* <DEDUP_REMOVED lines=16> */
.L_x_1202:
[----:B------:R-:W-:Y:S05]  /*a0b0*/  BSYNC.RECONVERGENT B0 ;  /* 0x0000000000007941 */ /* 0x000fea0003800200 */
.L_x_1201:
        /* <DEDUP_REMOVED lines=11> */
.L_x_1204:
[----:B------:R-:W2:Y:S04]  /*a170*/  LDG.E.STRONG.GPU R5, desc[UR10][R2.64] ;  /* 0x0000000a02057981 */ /* 0x000ea8000c1ef900 */
[----:B--2---:R-:W-:Y:S01]  /*a180*/  CCTL.IVALL ;  /* 0x00000000ff00798f */ /* 0x004fe20002000000 */
[----:B------:R-:W-:Y:S05]  /*a190*/  YIELD ;  /* 0x0000000000007946 */ /* 0x000fea0003800000 */
[----:B------:R-:W-:-:S13]  /*a1a0*/  ISETP.NE.AND P0, PT, R5, R0, PT ;  /* 0x000000000500720c */ /* 0x000fda0003f05270 */
[----:B------:R-:W-:Y:S05]  /*a1b0*/  @P0 BRA `(.L_x_1204) ;  /* 0xfffffffc00ec0947 */ /* 0x000fea000383ffff */
.L_x_1203:
        /* <DEDUP_REMOVED lines=74> */
.L_x_1207:
        /* <DEDUP_REMOVED lines=31> */
.L_x_1206:
[----:B------:R-:W-:Y:S05]  /*a850*/  BSYNC.RECONVERGENT B0 ;  /* 0x0000000000007941 */ /* 0x000fea0003800200 */
.L_x_1205:
        /* <DEDUP_REMOVED lines=10> */
.L_x_1208:
        /* <DEDUP_REMOVED lines=87> */
.L_x_1209:
        /* <DEDUP_REMOVED lines=9> */
.L_x_4518:


//--------------------- .text._Z35group_norm_nhwc_bwd_one_pass_kernelI11Fp16IOFp16WLi512ELi60ELi480EEv26Group_norm_nhwc_bwd_params --------------------------
	.section	.text._Z35group_norm_nhwc_bwd_one_pass_kernelI11Fp16IOFp16WLi512ELi60ELi480EEv26Group_norm_nhwc_bwd_params,"ax",@progbits
	.align	128
        .global         _Z35group_norm_nhwc_bwd_one_pass_kernelI11Fp16IOFp16WLi512ELi60ELi480EEv26Group_norm_nhwc_bwd_params
        .type           _Z35group_norm_nhwc_bwd_one_pass_kernelI11Fp16IOFp16WLi512ELi60ELi480EEv26Group_norm_nhwc_bwd_params,@function
        .size           _Z35group_norm_nhwc_bwd_one_pass_kernelI11Fp16IOFp16WLi512ELi60ELi480EEv26Group_norm_nhwc_bwd_params,(.L_x_4519 - _Z35group_norm_nhwc_bwd_one_pass_kernelI11Fp16IOFp16WLi512ELi60ELi480EEv26Group_norm_nhwc_bwd_params)
        .other          _Z35group_norm_nhwc_bwd_one_pass_kernelI11Fp16IOFp16WLi512ELi60ELi480EEv26Group_norm_nhwc_bwd_params,@"STO_CUDA_ENTRY STV_DEFAULT"
_Z35group_norm_nhwc_bwd_one_pass_kernelI11Fp16IOFp16WLi512ELi60ELi480EEv26Group_norm_nhwc_bwd_params:
.text._Z35group_norm_nhwc_bwd_one_pass_kernelI11Fp16IOFp16WLi512ELi60ELi480EEv26Group_norm_nhwc_bwd_params:
        /* <DEDUP_REMOVED lines=25> */
.L_x_1236:
        /* <DEDUP_REMOVED lines=428> */
[----:B------:R-:W1:Y:S01]  /*1c50*/  @!P5 LDC.64 R68, c[0x0][0x398] ;  /* 0x0000e600ff44db82 */ /* 0x000e620000000a00 */
        /* <DEDUP_REMOVED lines=57> */
[----:B------:R-:W5:Y:S08]  /*1ff0*/  @!P4 LDC.64 R86, c[0x0][0x3a0] ;  /* 0x0000e800ff56cb82 */ /* 0x000f700000000a00 */
[----:B------:R-:W0:Y:S01]  /*2000*/  @!P4 LDC.64 R84, c[0x0][0x398] ;  /* 0x0000e600ff54cb82 */ /* 0x000e220000000a00 */
[----:B-1----:R-:W-:Y:S01]  /*2010*/  @!P4 IMAD R68, R69, R76, RZ ;  /* 0x0000004c4544c224 */ /* 0x002fe200078e02ff */
[----:B------:R-:W-:-:S03]  /*2020*/  @!P4 MOV R69, R35 ;  /* 0x000000230045c202 */ /* 0x000fc60000000f00 */
[----:B------:R-:W-:Y:S01]  /*2030*/  @!P4 IMAD R77, R73, R77, R68 ;  /* 0x0000004d494dc224 */ /* 0x000fe200078e0244 */
[----:B------:R-:W-:-:S05]  /*2040*/  @!P4 MOV R68, R36 ;  /* 0x000000240044c202 */ /* 0x000fca0000000f00 */
[----:B------:R-:W-:-:S05]  /*2050*/  @!P4 IMAD.WIDE.U32 R68, R73, R76, R68 ;  /* 0x0000004c4944c225 */ /* 0x000fca00078e0044 */
[----:B------:R-:W-:-:S04]  /*2060*/  @!P4 IADD3 R69, PT, PT, R69, R77, RZ ;  /* 0x0000004d4545c210 */ /* 0x000fc80007ffe0ff */
[C---:B------:R-:W-:Y:S02]  /*2070*/  @!P4 SHF.L.U64.HI R70, R68.reuse, 0x1, R69 ;  /* 0x000000014446c819 */ /* 0x040fe40000010245 */
[----:B------:R-:W-:-:S04]  /*2080*/  @!P4 SHF.L.U32 R69, R68, 0x1, RZ ;  /* 0x000000014445c819 */ /* 0x000fc800000006ff */
[----:B-----5:R-:W-:-:S04]  /*2090*/  @!P4 IADD3 R86, P0, PT, R69, R86, RZ ;  /* 0x000000564556c210 */ /* 0x020fc80007f1e0ff */
[----:B------:R-:W-:Y:S02]  /*20a0*/  @!P4 IADD3.X R87, PT, PT, R70, R87, RZ, P0, !PT ;  /* 0x000000574657c210 */ /* 0x000fe400007fe4ff */
        /* <DEDUP_REMOVED lines=9> */
[----:B------:R-:W-:-:S06]  /*2140*/  MOV R70, RZ ;  /* 0x000000ff00467202 */ /* 0x000fcc0000000f00 */
[----:B------:R1:W5:Y:S02]  /*2150*/  @!P2 LDG.E R70, desc[UR10][R58.64] ;  /* 0x0000000a3a46a981 */ /* 0x000364000c1e1900 */
[----:B-1----:R-:W1:Y:S01]  /*2160*/  @!P4 LDC.64 R58, c[0x0][0x398] ;  /* 0x0000e600ff3acb82 */ /* 0x002e620000000a00 */
[-C--:B0-----:R-:W-:Y:S02]  /*2170*/  @!P4 IMAD R66, R73, R76.reuse, RZ ;  /* 0x0000004c4942c224 */ /* 0x081fe400078e02ff */
[----:B------:R-:W-:-:S04]  /*2180*/  @!P4 IMAD.WIDE.U32 R62, R69, R76, R62 ;  /* 0x0000004c453ec225 */ /* 0x000fc800078e003e */
[----:B------:R-:W-:Y:S02]  /*2190*/  @!P4 IMAD R67, R69, R77, R66 ;  /* 0x0000004d4543c224 */ /* 0x000fe400078e0242 */
[----:B------:R-:W0:Y:S01]  /*21a0*/  @!P4 LDC.64 R68, c[0x0][0x3a0] ;  /* 0x0000e800ff44cb82 */ /* 0x000e220000000a00 */
[----:B------:R-:W-:Y:S02]  /*21b0*/  @!P4 SHF.L.U32 R65, R62, 0x1, RZ ;  /* 0x000000013e41c819 */ /* 0x000fe400000006ff */
[----:B------:R-:W-:-:S04]  /*21c0*/  @!P4 IADD3 R63, PT, PT, R63, R67, RZ ;  /* 0x000000433f3fc210 */ /* 0x000fc80007ffe0ff */
[----:B------:R-:W-:Y:S02]  /*21d0*/  @!P4 SHF.L.U64.HI R66, R62, 0x1, R63 ;  /* 0x000000013e42c819 */ /* 0x000fe4000001023f */
[----:B------:R-:W-:-:S06]  /*21e0*/  CS2R R76, SRZ ;  /* 0x00000000004c7805 */ /* 0x000fcc000001ff00 */
[----:B------:R2:W3:Y:S01]  /*21f0*/  @!P3 LDG.E R77, desc[UR10][R40.64] ;  /* 0x0000000a284db981 */ /* 0x0004e2000c1e1900 */
        /* <DEDUP_REMOVED lines=16> */
[----:B------:R-:W-:Y:S01]  /*2300*/  ISETP.NE.AND P4, PT, R71, RZ, PT ;  /* 0x000000ff4700720c */ /* 0x000fe20003f85270 */
[----:B------:R-:W-:-:S06]  /*2310*/  HFMA2 R71, -RZ, RZ, 0, 0 ;  /* 0x00000000ff477431 */ /* 0x000fcc00000001ff */
[----:B------:R1:W2:Y:S01]  /*2320*/  @!P1 LDG.E R71, desc[UR10][R32.64] ;  /* 0x0000000a20479981 */ /* 0x0002a2000c1e1900 */
[-C--:B0-----:R-:W-:Y:S02]  /*2330*/  @!P3 IMAD R54, R67, R68.reuse, RZ ;  /* 0x000000444336b224 */ /* 0x081fe400078e02ff */
[C---:B------:R-:W-:Y:S01]  /*2340*/  @!P3 IMAD.WIDE.U32 R40, R65.reuse, R68, R40 ;  /* 0x000000444128b225 */ /* 0x040fe200078e0028 */
[----:B-1----:R-:W0:Y:S03]  /*2350*/  @!P3 LDC.64 R32, c[0x0][0x398] ;  /* 0x0000e600ff20bb82 */ /* 0x002e260000000a00 */
[----:B------:R-:W-:-:S05]  /*2360*/  @!P3 IMAD R55, R65, R69, R54 ;  /* 0x000000454137b224 */ /* 0x000fca00078e0236 */
[----:B------:R-:W1:Y:S01]  /*2370*/  @!P3 LDC.64 R64, c[0x0][0x3a0] ;  /* 0x0000e800ff40bb82 */ /* 0x000e620000000a00 */
[----:B------:R-:W-:Y:S02]  /*2380*/  MOV R72, RZ ;  /* 0x000000ff00487202 */ /* 0x000fe40000000f00 */
[----:B------:R-:W-:-:S04]  /*2390*/  @!P3 IADD3 R41, PT, PT, R41, R55, RZ ;  /* 0x000000372929b210 */ /* 0x000fc80007ffe0ff */
[----:B------:R0:W2:Y:S01]  /*23a0*/  @!P1 LDG.E R72, desc[UR10][R52.64] ;  /* 0x0000000a34489981 */ /* 0x0000a2000c1e1900 */
[C---:B------:R-:W-:Y:S02]  /*23b0*/  @!P3 SHF.L.U64.HI R54, R40.reuse, 0x1, R41 ;  /* 0x000000012836b819 */ /* 0x040fe40000010229 */
[----:B0-----:R-:W-:Y:S02]  /*23c0*/  @!P3 SHF.L.U32 R53, R40, 0x1, RZ ;  /* 0x000000012835b819 */ /* 0x001fe400000006ff */
[C---:B------:R-:W-:Y:S02]  /*23d0*/  LOP3.LUT P2, RZ, R12.reuse, 0x100000, RZ, 0xc0, !PT ;  /* 0x001000000cff7812 */ /* 0x040fe4000784c0ff */
[----:B-1----:R-:W-:Y:S02]  /*23e0*/  @!P3 IADD3 R40, P0, PT, R53, R64, RZ ;  /* 0x000000403528b210 */ /* 0x002fe40007f1e0ff */
[----:B------:R-:W-:Y:S02]  /*23f0*/  LOP3.LUT R12, R12, 0xfffffffb, RZ, 0xc0, !PT ;  /* 0xfffffffb0c0c7812 */ /* 0x000fe400078ec0ff */
[----:B------:R-:W-:-:S02]  /*2400*/  @!P3 IADD3.X R41, PT, PT, R54, R65, RZ, P0, !PT ;  /* 0x000000413629b210 */ /* 0x000fc400007fe4ff */
[----:B------:R-:W-:Y:S02]  /*2410*/  @!P3 IADD3 R32, P0, PT, R53, R32, RZ ;  /* 0x000000203520b210 */ /* 0x000fe40007f1e0ff */
[----:B------:R-:W-:Y:S02]  /*2420*/  @P3 LOP3.LUT R12, R12, 0x4, RZ, 0xfc, !PT ;  /* 0x000000040c0c3812 */ /* 0x000fe400078efcff */
[----:B------:R-:W-:Y:S02]  /*2430*/  @!P3 IADD3.X R33, PT, PT, R54, R33, RZ, P0, !PT ;  /* 0x000000213621b210 */ /* 0x000fe400007fe4ff */
[----:B------:R-:W-:Y:S02]  /*2440*/  ISETP.NE.AND P3, PT, R51, RZ, PT ;  /* 0x000000ff3300720c */ /* 0x000fe40003f65270 */
[----:B------:R-:W-:Y:S02]  /*2450*/  CS2R R68, SRZ ;  /* 0x0000000000447805 */ /* 0x000fe4000001ff00 */
[----:B------:R-:W-:-:S04]  /*2460*/  IADD3 R51, PT, PT, R50, 0x170, RZ ;  /* 0x0000017032337810 */ /* 0x000fc80007ffe0ff */
[----:B------:R-:W-:Y:S01]  /*2470*/  SHF.R.S32.HI R53, RZ, 0x1f, R51 ;  /* 0x0000001fff357819 */ /* 0x000fe20000011433 */
[----:B------:R-:W2:Y:S01]  /*2480*/  @!P2 LDG.E R69, desc[UR10][R48.64] ;  /* 0x0000000a3045a981 */ /* 0x000ea2000c1e1900 */
[----:B------:R-:W-:-:S03]  /*2490*/  ISETP.GE.U32.AND P0, PT, R51, UR16, PT ;  /* 0x0000001033007c0c */ /* 0x000fc6000bf06070 */
[----:B------:R0:W2:Y:S01]  /*24a0*/  @!P2 LDG.E R68, desc[UR10][R6.64] ;  /* 0x0000000a0644a981 */ /* 0x0000a2000c1e1900 */
[----:B------:R-:W-:-:S13]  /*24b0*/  ISETP.GE.AND.EX P2, PT, R53, UR17, PT, P0 ;  /* 0x0000001135007c0c */ /* 0x000fda000bf46300 */
[----:B------:R-:W1:Y:S01]  /*24c0*/  @!P2 LDC.64 R54, c[0x0][0x3f8] ;  /* 0x0000fe00ff36ab82 */ /* 0x000e620000000a00 */
[----:B------:R-:W-:Y:S02]  /*24d0*/  LOP3.LUT P0, RZ, R12, 0x80000, RZ, 0xc0, !PT ;  /* 0x000800000cff7812 */ /* 0x000fe4000780c0ff */
[----:B------:R-:W-:Y:S02]  /*24e0*/  CS2R R64, SRZ ;  /* 0x0000000000407805 */ /* 0x000fe4000001ff00 */
[----:B0-----:R-:W-:Y:S02]  /*24f0*/  @!P2 MOV R6, R36 ;  /* 0x000000240006a202 */ /* 0x001fe40000000f00 */
[----:B------:R-:W-:-:S07]  /*2500*/  @!P2 MOV R7, R35 ;  /* 0x000000230007a202 */ /* 0x000fce0000000f00 */
[----:B------:R0:W2:Y:S01]  /*2510*/  @!P0 LDG.E R65, desc[UR10][R30.64] ;  /* 0x0000000a1e418981 */ /* 0x0000a2000c1e1900 */
[----:B-1----:R-:W-:Y:S01]  /*2520*/  @!P2 IMAD R48, R53, R54, RZ ;  /* 0x000000363530a224 */ /* 0x002fe200078e02ff */
[----:B0-----:R-:W0:Y:S08]  /*2530*/  @!P2 LDC.64 R30, c[0x0][0x398] ;  /* 0x0000e600ff1eab82 */ /* 0x001e300000000a00 */
[----:B------:R-:W1:Y:S01]  /*2540*/  @!P2 LDC.64 R52, c[0x0][0x3a0] ;  /* 0x0000e800ff34ab82 */ /* 0x000e620000000a00 */
[----:B------:R-:W-:-:S02]  /*2550*/  HFMA2 R67, -RZ, RZ, 0, 0 ;  /* 0x00000000ff437431 */ /* 0x000fc400000001ff */
[C---:B------:R-:W-:Y:S02]  /*2560*/  @!P2 IMAD R49, R51.reuse, R55, R48 ;  /* 0x000000373331a224 */ /* 0x040fe400078e0230 */
[----:B------:R-:W-:Y:S02]  /*2570*/  @!P2 IMAD.WIDE.U32 R6, R51, R54, R6 ;  /* 0x000000363306a225 */ /* 0x000fe400078e0006 */
[----:B------:R5:W2:Y:S03]  /*2580*/  @!P0 LDG.E R67, desc[UR10][R44.64] ;  /* 0x0000000a2c438981 */ /* 0x000aa6000c1e1900 */
[----:B------:R-:W-:-:S04]  /*2590*/  @!P2 IADD3 R7, PT, PT, R7, R49, RZ ;  /* 0x000000310707a210 */ /* 0x000fc80007ffe0ff */
[C---:B------:R-:W-:Y:S02]  /*25a0*/  @!P2 SHF.L.U64.HI R48, R6.reuse, 0x1, R7 ;  /* 0x000000010630a819 */ /* 0x040fe40000010207 */
[----:B-----5:R-:W-:Y:S02]  /*25b0*/  @!P2 SHF.L.U32 R45, R6, 0x1, RZ ;  /* 0x00000001062da819 */ /* 0x020fe400000006ff */
[C---:B------:R-:W-:Y:S02]  /*25c0*/  LOP3.LUT P1, RZ, R12.reuse, 0x40000, RZ, 0xc0, !PT ;  /* 0x000400000cff7812 */ /* 0x040fe4000782c0ff */
[----:B-1----:R-:W-:Y:S02]  /*25d0*/  @!P2 IADD3 R6, P0, PT, R45, R52, RZ ;  /* 0x000000342d06a210 */ /* 0x002fe40007f1e0ff */
[----:B------:R-:W-:Y:S02]  /*25e0*/  LOP3.LUT R12, R12, 0xfffffffd, RZ, 0xc0, !PT ;  /* 0xfffffffd0c0c7812 */ /* 0x000fe400078ec0ff */
[----:B------:R-:W-:-:S02]  /*25f0*/  @!P2 IADD3.X R7, PT, PT, R48, R53, RZ, P0, !PT ;  /* 0x000000353007a210 */ /* 0x000fc400007fe4ff */
[----:B0-----:R-:W-:Y:S02]  /*2600*/  @!P2 IADD3 R30, P0, PT, R45, R30, RZ ;  /* 0x0000001e2d1ea210 */ /* 0x001fe40007f1e0ff */
[----:B------:R-:W-:Y:S02]  /*2610*/  @P2 LOP3.LUT R12, R12, 0x2, RZ, 0xfc, !PT ;  /* 0x000000020c0c2812 */ /* 0x000fe400078efcff */
[----:B------:R-:W-:Y:S02]  /*2620*/  CS2R R54, SRZ ;  /* 0x0000000000367805 */ /* 0x000fe4000001ff00 */
[----:B------:R-:W-:Y:S01]  /*2630*/  @!P2 IADD3.X R31, PT, PT, R48, R31, RZ, P0, !PT ;  /* 0x0000001f301fa210 */ /* 0x000fe200007fe4ff */
[----:B------:R-:W5:Y:S01]  /*2640*/  @!P1 LDG.E R64, desc[UR10][R38.64] ;  /* 0x0000000a26409981 */ /* 0x000f62000c1e1900 */
[----:B------:R-:W-:Y:S02]  /*2650*/  ISETP.NE.AND P2, PT, R13, RZ, PT ;  /* 0x000000ff0d00720c */ /* 0x000fe40003f45270 */
[----:B------:R-:W-:Y:S01]  /*2660*/  IADD3 R13, PT, PT, R50, 0x180, RZ ;  /* 0x00000180320d7810 */ /* 0x000fe20007ffe0ff */
[----:B------:R0:W5:Y:S03]  /*2670*/  @!P1 LDG.E R55, desc[UR10][R28.64] ;  /* 0x0000000a1c379981 */ /* 0x000166000c1e1900 */
[----:B------:R-:W-:-:S02]  /*2680*/  SHF.R.S32.HI R45, RZ, 0x1f, R13 ;  /* 0x0000001fff2d7819 */ /* 0x000fc4000001140d */
[----:B------:R-:W-:Y:S02]  /*2690*/  CS2R R52, SRZ ;  /* 0x0000000000347805 */ /* 0x000fe4000001ff00 */
[----:B------:R-:W-:Y:S01]  /*26a0*/  ISETP.GE.U32.AND P0, PT, R13, UR16, PT ;  /* 0x000000100d007c0c */ /* 0x000fe2000bf06070 */
[----:B------:R-:W5:Y:S03]  /*26b0*/  @!P5 LDG.E R54, desc[UR10][R4.64] ;  /* 0x0000000a0436d981 */ /* 0x000f66000c1e1900 */
[----:B------:R-:W-:Y:S01]  /*26c0*/  ISETP.GE.AND.EX P1, PT, R45, UR17, PT, P0 ;  /* 0x000000112d007c0c */ /* 0x000fe2000bf26300 */
[----:B------:R-:W-:Y:S01]  /*26d0*/  HFMA2 R48, -RZ, RZ, 0, 0 ;  /* 0x00000000ff307431 */ /* 0x000fe200000001ff */
[----:B------:R-:W5:Y:S11]  /*26e0*/  @!P6 LDG.E R52, desc[UR10][R90.64] ;  /* 0x0000000a5a34e981 */ /* 0x000f76000c1e1900 */
[----:B------:R-:W1:Y:S01]  /*26f0*/  @!P1 LDC.64 R106, c[0x0][0x3f8] ;  /* 0x0000fe00ff6a9b82 */ /* 0x000e620000000a00 */
[----:B------:R-:W-:-:S02]  /*2700*/  LOP3.LUT P0, RZ, R12, 0x20000, RZ, 0xc0, !PT ;  /* 0x000200000cff7812 */ /* 0x000fc4000780c0ff */
[----:B0-----:R-:W-:Y:S02]  /*2710*/  @!P1 MOV R28, R36 ;  /* 0x00000024001c9202 */ /* 0x001fe40000000f00 */
[----:B------:R-:W-:-:S09]  /*2720*/  @!P1 MOV R29, R35 ;  /* 0x00000023001d9202 */ /* 0x000fd20000000f00 */
[----:B------:R0:W5:Y:S04]  /*2730*/  @!P0 LDG.E R48, desc[UR10][R24.64] ;  /* 0x0000000a18308981 */ /* 0x000168000c1e1900 */
[----:B------:R3:W5:Y:S01]  /*2740*/  @!P0 LDG.E R53, desc[UR10][R26.64] ;  /* 0x0000000a1a358981 */ /* 0x000762000c1e1900 */
[----:B-1----:R-:W-:Y:S01]  /*2750*/  @!P1 IMAD R38, R45, R106, RZ ;  /* 0x0000006a2d269224 */ /* 0x002fe200078e02ff */
[----:B0-----:R-:W0:Y:S08]  /*2760*/  @!P1 LDC.64 R24, c[0x0][0x398] ;  /* 0x0000e600ff189b82 */ /* 0x001e300000000a00 */
[----:B------:R-:W1:Y:S01]  /*2770*/  @!P1 LDC.64 R44, c[0x0][0x3a0] ;  /* 0x0000e800ff2c9b82 */ /* 0x000e620000000a00 */
[----:B------:R-:W-:-:S02]  /*2780*/  @!P1 IMAD R39, R13, R107, R38 ;  /* 0x0000006b0d279224 */ /* 0x000fc400078e0226 */
[----:B------:R-:W-:-:S05]  /*2790*/  @!P1 IMAD.WIDE.U32 R28, R13, R106, R28 ;  /* 0x0000006a0d1c9225 */ /* 0x000fca00078e001c */
[----:B------:R-:W-:Y:S02]  /*27a0*/  @!P1 IADD3 R13, PT, PT, R29, R39, RZ ;  /* 0x000000271d0d9210 */ /* 0x000fe40007ffe0ff */
[C---:B---3--:R-:W-:Y:S02]  /*27b0*/  @!P1 SHF.L.U32 R27, R28.reuse, 0x1, RZ ;  /* 0x000000011c1b9819 */ /* 0x048fe400000006ff */
[----:B------:R-:W-:Y:S02]  /*27c0*/  @!P1 SHF.L.U64.HI R38, R28, 0x1, R13 ;  /* 0x000000011c269819 */ /* 0x000fe4000001020d */
[----:B------:R-:W-:-:S04]  /*27d0*/  LOP3.LUT R12, R12, 0xfffffffe, RZ, 0xc0, !PT ;  /* 0xfffffffe0c0c7812 */ /* 0x000fc800078ec0ff */
[----:B------:R-:W-:Y:S02]  /*27e0*/  @P1 LOP3.LUT R12, R12, 0x1, RZ, 0xfc, !PT ;  /* 0x000000010c0c1812 */ /* 0x000fe400078efcff */
[----:B-1----:R-:W-:-:S04]  /*27f0*/  @!P1 IADD3 R28, P0, PT, R27, R44, RZ ;  /* 0x0000002c1b1c9210 */ /* 0x002fc80007f1e0ff */
[----:B------:R-:W-:Y:S02]  /*2800*/  @!P1 IADD3.X R29, PT, PT, R38, R45, RZ, P0, !PT ;  /* 0x0000002d261d9210 */ /* 0x000fe400007fe4ff */
[----:B0-----:R-:W-:-:S04]  /*2810*/  @!P1 IADD3 R26, P0, PT, R27, R24, RZ ;  /* 0x000000181b1a9210 */ /* 0x001fc80007f1e0ff */
[----:B------:R-:W-:Y:S02]  /*2820*/  @!P1 IADD3.X R27, PT, PT, R38, R25, RZ, P0, !PT ;  /* 0x00000019261b9210 */ /* 0x000fe400007fe4ff */
[----:B------:R-:W-:Y:S01]  /*2830*/  LOP3.LUT P0, RZ, R12, 0x10000, RZ, 0xc0, !PT ;  /* 0x000100000cff7812 */ /* 0x000fe2000780c0ff */
[----:B------:R-:W-:Y:S01]  /*2840*/  HFMA2 R44, -RZ, RZ, 0, 0 ;  /* 0x00000000ff2c7431 */ /* 0x000fe200000001ff */
[----:B------:R-:W-:Y:S02]  /*2850*/  MOV R38, RZ ;  /* 0x000000ff00267202 */ /* 0x000fe40000000f00 */
[----:B------:R-:W-:-:S04]  /*2860*/  IADD3 R39, PT, PT, R50, 0x190, RZ ;  /* 0x0000019032277810 */ /* 0x000fc80007ffe0ff */
[----:B------:R-:W-:-:S05]  /*2870*/  SHF.R.S32.HI R45, RZ, 0x1f, R39 ;  /* 0x0000001fff2d7819 */ /* 0x000fca0000011427 */
[----:B------:R0:W3:Y:S04]  /*2880*/  @!P0 LDG.E R44, desc[UR10][R60.64] ;  /* 0x0000000a3c2c8981 */ /* 0x0000e8000c1e1900 */
[----:B------:R1:W3:Y:S01]  /*2890*/  @!P0 LDG.E R38, desc[UR10][R22.64] ;  /* 0x0000000a16268981 */ /* 0x0002e2000c1e1900 */
[----:B------:R-:W-:-:S04]  /*28a0*/  ISETP.GE.U32.AND P0, PT, R39, UR16, PT ;  /* 0x0000001027007c0c */ /* 0x000fc8000bf06070 */
[----:B------:R-:W-:-:S13]  /*28b0*/  ISETP.GE.AND.EX P0, PT, R45, UR17, PT, P0 ;  /* 0x000000112d007c0c */ /* 0x000fda000bf06300 */
[----:B0-----:R-:W0:Y:S01]  /*28c0*/  @!P0 LDC.64 R60, c[0x0][0x3f8] ;  /* 0x0000fe00ff3c8b82 */ /* 0x001e220000000a00 */
[----:B------:R-:W-:Y:S02]  /*28d0*/  ISETP.NE.AND P1, PT, R0, RZ, PT ;  /* 0x000000ff0000720c */ /* 0x000fe40003f25270 */
[----:B-1----:R-:W-:Y:S02]  /*28e0*/  @!P0 MOV R22, R36 ;  /* 0x0000002400168202 */ /* 0x002fe40000000f00 */
[----:B------:R-:W-:-:S03]  /*28f0*/  @!P0 MOV R23, R35 ;  /* 0x0000002300178202 */ /* 0x000fc60000000f00 */
[----:B------:R-:W1:Y:S01]  /*2900*/  @!P0 LDC.64 R114, c[0x0][0x398] ;  /* 0x0000e600ff728b82 */ /* 0x000e620000000a00 */
[-C--:B0-----:R-:W-:Y:S02]  /*2910*/  @!P0 IMAD R0, R45, R60.reuse, RZ ;  /* 0x0000003c2d008224 */ /* 0x081fe400078e02ff */
[----:B------:R-:W-:-:S04]  /*2920*/  @!P0 IMAD.WIDE.U32 R22, R39, R60, R22 ;  /* 0x0000003c27168225 */ /* 0x000fc800078e0016 */
[----:B------:R-:W-:Y:S02]  /*2930*/  @!P0 IMAD R45, R39, R61, R0 ;  /* 0x0000003d272d8224 */ /* 0x000fe400078e0200 */
[----:B------:R-:W0:Y:S01]  /*2940*/  @!P0 LDC.64 R60, c[0x0][0x3a0] ;  /* 0x0000e800ff3c8b82 */ /* 0x000e220000000a00 */
[----:B------:R-:W-:Y:S02]  /*2950*/  HFMA2 R13, -RZ, RZ, 0, 0 ;  /* 0x00000000ff0d7431 */ /* 0x000fe400000001ff */
[----:B------:R-:W-:Y:S02]  /*2960*/  @!P0 IADD3 R23, PT, PT, R23, R45, RZ ;  /* 0x0000002d17178210 */ /* 0x000fe40007ffe0ff */
[----:B------:R-:W-:Y:S02]  /*2970*/  MOV R25, RZ ;  /* 0x000000ff00197202 */ /* 0x000fe40000000f00 */
[C---:B------:R-:W-:Y:S01]  /*2980*/  @!P0 SHF.L.U64.HI R0, R22.reuse, 0x1, R23 ;  /* 0x0000000116008819 */ /* 0x040fe20000010217 */
[----:B------:R4:W3:Y:S01]  /*2990*/  @!P1 LDG.E R13, desc[UR10][R20.64] ;  /* 0x0000000a140d9981 */ /* 0x0008e2000c1e1900 */
[----:B------:R-:W-:-:S03]  /*29a0*/  @!P0 SHF.L.U32 R23, R22, 0x1, RZ ;  /* 0x0000000116178819 */ /* 0x000fc600000006ff */
[----:B------:R2:W3:Y:S01]  /*29b0*/  @!P1 LDG.E R25, desc[UR10][R18.64] ;  /* 0x0000000a12199981 */ /* 0x0004e2000c1e1900 */
[----:B0-----:R-:W-:-:S04]  /*29c0*/  @!P0 IADD3 R60, P1, PT, R23, R60, RZ ;  /* 0x0000003c173c8210 */ /* 0x001fc80007f3e0ff */
[----:B------:R-:W-:Y:S02]  /*29d0*/  @!P0 IADD3.X R61, PT, PT, R0, R61, RZ, P1, !PT ;  /* 0x0000003d003d8210 */ /* 0x000fe40000ffe4ff */
[----:B-1----:R-:W-:-:S04]  /*29e0*/  @!P0 IADD3 R114, P1, PT, R23, R114, RZ ;  /* 0x0000007217728210 */ /* 0x002fc80007f3e0ff */
[----:B------:R-:W-:Y:S02]  /*29f0*/  @!P0 IADD3.X R115, PT, PT, R0, R115, RZ, P1, !PT ;  /* 0x0000007300738210 */ /* 0x000fe40000ffe4ff */
[----:B------:R-:W-:Y:S02]  /*2a00*/  LOP3.LUT P1, RZ, R12, 0x4000, RZ, 0xc0, !PT ;  /* 0x000040000cff7812 */ /* 0x000fe4000782c0ff */
[----:B----4-:R-:W-:Y:S02]  /*2a10*/  CS2R R20, SRZ ;  /* 0x0000000000147805 */ /* 0x010fe4000001ff00 */
[----:B--2---:R-:W-:Y:S02]  /*2a20*/  CS2R R18, SRZ ;  /* 0x0000000000127805 */ /* 0x004fe4000001ff00 */
[----:B------:R-:W-:-:S04]  /*2a30*/  IADD3 R39, PT, PT, R50, 0x1a0, RZ ;  /* 0x000001a032277810 */ /* 0x000fc80007ffe0ff */
[----:B------:R-:W-:Y:S01]  /*2a40*/  SHF.R.S32.HI R45, RZ, 0x1f, R39 ;  /* 0x0000001fff2d7819 */ /* 0x000fe20000011427 */
[----:B------:R-:W2:Y:S04]  /*2a50*/  @!P2 LDG.E R18, desc[UR10][R10.64] ;  /* 0x0000000a0a12a981 */ /* 0x000ea8000c1e1900 */
[----:B------:R0:W4:Y:S04]  /*2a60*/  @!P1 LDG.E R21, desc[UR10][R46.64] ;  /* 0x0000000a2e159981 */ /* 0x000128000c1e1900 */
[----:B------:R1:W4:Y:S01]  /*2a70*/  @!P1 LDG.E R19, desc[UR10][R16.64] ;  /* 0x0000000a10139981 */ /* 0x000322000c1e1900 */
[----:B------:R-:W-:-:S04]  /*2a80*/  ISETP.GE.U32.AND P1, PT, R39, UR16, PT ;  /* 0x0000001027007c0c */ /* 0x000fc8000bf26070 */
[----:B------:R-:W-:-:S13]  /*2a90*/  ISETP.GE.AND.EX P1, PT, R45, UR17, PT, P1 ;  /* 0x000000112d007c0c */ /* 0x000fda000bf26310 */
[----:B0-----:R-:W0:Y:S01]  /*2aa0*/  @!P1 LDC.64 R46, c[0x0][0x3f8] ;  /* 0x0000fe00ff2e9b82 */ /* 0x001e220000000a00 */
[----:B------:R-:W-:Y:S02]  /*2ab0*/  @!P1 MOV R10, R36 ;  /* 0x00000024000a9202 */ /* 0x000fe40000000f00 */
[----:B------:R-:W-:-:S05]  /*2ac0*/  @!P1 MOV R11, R35 ;  /* 0x00000023000b9202 */ /* 0x000fca0000000f00 */
[----:B------:R-:W5:Y:S01]  /*2ad0*/  @!P1 LDC.64 R112, c[0x0][0x3a0] ;  /* 0x0000e800ff709b82 */ /* 0x000f620000000a00 */
        /* <DEDUP_REMOVED lines=9> */
[----:B-----5:R-:W-:-:S04]  /*2b70*/  @!P1 IADD3 R112, P2, PT, R47, R112, RZ ;  /* 0x000000702f709210 */ /* 0x020fc80007f5e0ff */
[----:B------:R-:W-:Y:S02]  /*2b80*/  @!P1 IADD3.X R113, PT, PT, R0, R113, RZ, P2, !PT ;  /* 0x0000007100719210 */ /* 0x000fe400017fe4ff */
[----:B-1----:R-:W-:Y:S02]  /*2b90*/  IADD3 R15, PT, PT, R50, 0x1b0, RZ ;  /* 0x000001b0320f7810 */ /* 0x002fe40007ffe0ff */
[----:B0-----:R-:W-:Y:S02]  /*2ba0*/  @!P1 IADD3 R46, P2, PT, R47, R10, RZ ;  /* 0x0000000a2f2e9210 */ /* 0x001fe40007f5e0ff */
[----:B------:R-:W-:Y:S02]  /*2bb0*/  SHF.R.S32.HI R17, RZ, 0x1f, R15 ;  /* 0x0000001fff117819 */ /* 0x000fe4000001140f */
[----:B------:R-:W-:Y:S02]  /*2bc0*/  @!P1 IADD3.X R47, PT, PT, R0, R11, RZ, P2, !PT ;  /* 0x0000000b002f9210 */ /* 0x000fe400017fe4ff */
[----:B------:R-:W-:-:S04]  /*2bd0*/  ISETP.GE.U32.AND P2, PT, R15, UR16, PT ;  /* 0x000000100f007c0c */ /* 0x000fc8000bf46070 */
[----:B------:R-:W-:Y:S01]  /*2be0*/  ISETP.GE.AND.EX P2, PT, R17, UR17, PT, P2 ;  /* 0x0000001111007c0c */ /* 0x000fe2000bf46320 */
[----:B------:R-:W-:-:S06]  /*2bf0*/  HFMA2 R16, -RZ, RZ, 0, 0 ;  /* 0x00000000ff107431 */ /* 0x000fcc00000001ff */
[----:B------:R0:W5:Y:S01]  /*2c00*/  @!P3 LDG.E R16, desc[UR10][R8.64] ;  /* 0x0000000a0810b981 */ /* 0x000162000c1e1900 */
        /* <DEDUP_REMOVED lines=19> */
[----:B------:R-:W-:Y:S02]  /*2d40*/  ISETP.GE.U32.AND P3, PT, R15, UR16, PT ;  /* 0x000000100f007c0c */ /* 0x000fe4000bf66070 */
[----:B------:R-:W-:Y:S02]  /*2d50*/  CS2R R10, SRZ ;  /* 0x00000000000a7805 */ /* 0x000fe4000001ff00 */
[----:B------:R-:W-:-:S04]  /*2d60*/  ISETP.GE.AND.EX P3, PT, R17, UR17, PT, P3 ;  /* 0x0000001111007c0c */ /* 0x000fc8000bf66330 */
[----:B------:R0:W4:Y:S02]  /*2d70*/  @!P4 LDG.E R10, desc[UR10][R2.64] ;  /* 0x0000000a020ac981 */ /* 0x000124000c1e1900 */
[----:B0-----:R-:W-:Y:S01]  /*2d80*/  HFMA2 R3, -RZ, RZ, 0, 0 ;  /* 0x00000000ff037431 */ /* 0x001fe200000001ff */
[----:B------:R-:W-:-:S06]  /*2d90*/  P2R R24, PR, RZ, 0x1 ;  /* 0x00000001ff187803 */ /* 0x000fcc0000000000 */
[----:B------:R-:W0:Y:S01]  /*2da0*/  @!P3 LDC.64 R106, c[0x0][0x3a0] ;  /* 0x0000e800ff6abb82 */ /* 0x000e220000000a00 */
[----:B------:R1:W4:Y:S01]  /*2db0*/  @!P4 LDG.E R3, desc[UR10][R56.64] ;  /* 0x0000000a3803c981 */ /* 0x000322000c1e1900 */
[----:B------:R-:W-:-:S06]  /*2dc0*/  LOP3.LUT P0, RZ, R12, 0x800, RZ, 0xc0, !PT ;  /* 0x000008000cff7812 */ /* 0x000fcc000780c0ff */
[----:B-1----:R-:W1:Y:S01]  /*2dd0*/  @!P3 LDC.64 R56, c[0x0][0x3f8] ;  /* 0x0000fe00ff38bb82 */ /* 0x002e620000000a00 */
[----:B------:R-:W-:Y:S02]  /*2de0*/  P2R R39, PR, RZ, 0x2 ;  /* 0x00000002ff277803 */ /* 0x000fe40000000000 */
[----:B------:R-:W-:Y:S02]  /*2df0*/  LOP3.LUT P1, RZ, R12, 0x400, RZ, 0xc0, !PT ;  /* 0x000004000cff7812 */ /* 0x000fe4000782c0ff */
[----:B------:R-:W-:Y:S02]  /*2e00*/  CS2R R8, SRZ ;  /* 0x0000000000087805 */ /* 0x000fe4000001ff00 */
[----:B------:R3:W4:Y:S04]  /*2e10*/  @!P0 LDG.E R20, desc[UR10][R104.64] ;  /* 0x0000000a68148981 */ /* 0x000728000c1e1900 */
[----:B------:R-:W4:Y:S01]  /*2e20*/  @!P0 LDG.E R11, desc[UR10][R102.64] ;  /* 0x0000000a660b8981 */ /* 0x000f22000c1e1900 */
[----:B---3--:R-:W3:Y:S04]  /*2e30*/  @!P3 LDC.64 R104, c[0x0][0x398] ;  /* 0x0000e600ff68bb82 */ /* 0x008ee80000000a00 */
[----:B------:R2:W4:Y:S01]  /*2e40*/  @!P1 LDG.E R8, desc[UR10][R96.64] ;  /* 0x0000000a60089981 */ /* 0x000522000c1e1900 */
[----:B------:R-:W-:-:S03]  /*2e50*/  P2R R22, PR, RZ, 0x4 ;  /* 0x00000004ff167803 */ /* 0x000fc60000000000 */
[----:B------:R-:W4:Y:S01]  /*2e60*/  @!P1 LDG.E R9, desc[UR10][R98.64] ;  /* 0x0000000a62099981 */ /* 0x000f22000c1e1900 */
[----:B-1----:R-:W-:Y:S01]  /*2e70*/  @!P3 IMAD R0, R17, R56, RZ ;  /* 0x000000381100b224 */ /* 0x002fe200078e02ff */
[----:B--2---:R-:W-:Y:S02]  /*2e80*/  @!P3 MOV R96, R36 ;  /* 0x000000240060b202 */ /* 0x004fe40000000f00 */
        /* <DEDUP_REMOVED lines=9> */
[----:B---3--:R-:W-:Y:S02]  /*2f20*/  @!P3 IADD3 R104, P4, PT, R97, R104, RZ ;  /* 0x000000686168b210 */ /* 0x008fe40007f9e0ff */
[----:B------:R-:W-:Y:S02]  /*2f30*/  SHF.R.S32.HI R49, RZ, 0x1f, R15 ;  /* 0x0000001fff317819 */ /* 0x000fe4000001140f */
[----:B------:R-:W-:Y:S02]  /*2f40*/  @!P3 IADD3.X R105, PT, PT, R0, R105, RZ, P4, !PT ;  /* 0x000000690069b210 */ /* 0x000fe400027fe4ff */
[----:B------:R-:W-:-:S04]  /*2f50*/  ISETP.GE.U32.AND P4, PT, R15, UR16, PT ;  /* 0x000000100f007c0c */ /* 0x000fc8000bf86070 */
[----:B------:R-:W-:-:S13]  /*2f60*/  ISETP.GE.AND.EX P4, PT, R49, UR17, PT, P4 ;  /* 0x0000001131007c0c */ /* 0x000fda000bf86340 */
[----:B------:R-:W0:Y:S01]  /*2f70*/  @!P4 LDC.64 R4, c[0x0][0x3f8] ;  /* 0x0000fe00ff04cb82 */ /* 0x000e220000000a00 */
[----:B------:R-:W-:Y:S02]  /*2f80*/  @!P4 MOV R56, R36 ;  /* 0x000000240038c202 */ /* 0x000fe40000000f00 */
[----:B------:R-:W-:Y:S02]  /*2f90*/  @!P4 MOV R57, R35 ;  /* 0x000000230039c202 */ /* 0x000fe40000000f00 */
[----:B------:R-:W-:-:S03]  /*2fa0*/  LOP3.LUT P2, RZ, R12, 0x100, RZ, 0xc0, !PT ;  /* 0x000001000cff7812 */ /* 0x000fc6000784c0ff */
[----:B------:R-:W1:Y:S01]  /*2fb0*/  @!P4 LDC.64 R100, c[0x0][0x398] ;  /* 0x0000e600ff64cb82 */ /* 0x000e620000000a00 */
[----:B0-----:R-:W-:-:S04]  /*2fc0*/  @!P4 IMAD R2, R49, R4, RZ ;  /* 0x000000043102c224 */ /* 0x001fc800078e02ff */
[C---:B------:R-:W-:Y:S02]  /*2fd0*/  @!P4 IMAD R49, R15.reuse, R5, R2 ;  /* 0x000000050f31c224 */ /* 0x040fe400078e0202 */
[----:B------:R-:W-:Y:S02]  /*2fe0*/  @!P4 IMAD.WIDE.U32 R4, R15, R4, R56 ;  /* 0x000000040f04c225 */ /* 0x000fe400078e0038 */
[----:B------:R-:W0:Y:S02]  /*2ff0*/  @!P4 LDC.64 R56, c[0x0][0x3a0] ;  /* 0x0000e800ff38cb82 */ /* 0x000e240000000a00 */
[----:B------:R-:W-:Y:S01]  /*3000*/  HFMA2 R0, -RZ, RZ, 0, 0 ;  /* 0x00000000ff007431 */ /* 0x000fe200000001ff */
[----:B------:R-:W-:-:S05]  /*3010*/  @!P4 IADD3 R15, PT, PT, R5, R49, RZ ;  /* 0x00000031050fc210 */ /* 0x000fca0007ffe0ff */
[----:B------:R2:W3:Y:S01]  /*3020*/  @!P2 LDG.E R0, desc[UR10][R82.64] ;  /* 0x0000000a5200a981 */ /* 0x0004e2000c1e1900 */
[C---:B------:R-:W-:Y:S02]  /*3030*/  @!P4 SHF.L.U64.HI R2, R4.reuse, 0x1, R15 ;  /* 0x000000010402c819 */ /* 0x040fe4000001020f */
[----:B------:R-:W-:Y:S02]  /*3040*/  @!P4 SHF.L.U32 R15, R4, 0x1, RZ ;  /* 0x00000001040fc819 */ /* 0x000fe400000006ff */
[----:B--2---:R-:W-:-:S06]  /*3050*/  CS2R R82, SRZ ;  /* 0x0000000000527805 */ /* 0x004fcc000001ff00 */
[----:B------:R-:W2:Y:S01]  /*3060*/  @!P5 LDG.E R82, desc[UR10][R92.64] ;  /* 0x0000000a5c52d981 */ /* 0x000ea2000c1e1900 */
[C---:B0-----:R-:W-:Y:S02]  /*3070*/  @!P4 IADD3 R56, P5, PT, R15.reuse, R56, RZ ;  /* 0x000000380f38c210 */ /* 0x041fe40007fbe0ff */
[----:B------:R-:W-:Y:S01]  /*3080*/  P2R R17, PR, RZ, 0x8 ;  /* 0x00000008ff117803 */ /* 0x000fe20000000000 */
[----:B------:R-:W-:Y:S01]  /*3090*/  HFMA2 R5, -RZ, RZ, 0, 0 ;  /* 0x00000000ff057431 */ /* 0x000fe200000001ff */
[----:B------:R-:W-:Y:S01]  /*30a0*/  @!P4 IADD3.X R57, PT, PT, R2, R57, RZ, P5, !PT ;  /* 0x000000390239c210 */ /* 0x000fe20002ffe4ff */
[----:B------:R-:W3:Y:S01]  /*30b0*/  @!P2 LDG.E R83, desc[UR10][R94.64] ;  /* 0x0000000a5e53a981 */ /* 0x000ee2000c1e1900 */
[----:B-1----:R-:W-:Y:S02]  /*30c0*/  @!P4 IADD3 R100, P5, PT, R15, R100, RZ ;  /* 0x000000640f64c210 */ /* 0x002fe40007fbe0ff */
[----:B------:R-:W-:Y:S01]  /*30d0*/  LOP3.LUT P3, RZ, R12, 0x20, RZ, 0xc0, !PT ;  /* 0x000000200cff7812 */ /* 0x000fe2000786c0ff */
[----:B------:R-:W2:Y:S01]  /*30e0*/  @!P6 LDG.E R5, desc[UR10][R88.64] ;  /* 0x0000000a5805e981 */ /* 0x000ea2000c1e1900 */
[----:B------:R-:W-:-:S02]  /*30f0*/  IADD3 R49, PT, PT, R50, 0x1e0, RZ ;  /* 0x000001e032317810 */ /* 0x000fc40007ffe0ff */
[----:B------:R-:W-:Y:S02]  /*3100*/  @!P4 IADD3.X R101, PT, PT, R2, R101, RZ, P5, !PT ;  /* 0x000000650265c210 */ /* 0x000fe40002ffe4ff */
[----:B------:R-:W-:Y:S02]  /*3110*/  SHF.R.S32.HI R73, RZ, 0x1f, R49 ;  /* 0x0000001fff497819 */ /* 0x000fe40000011431 */
[----:B------:R-:W-:-:S04]  /*3120*/  ISETP.GE.U32.AND P5, PT, R49, UR16, PT ;  /* 0x0000001031007c0c */ /* 0x000fc8000bfa6070 */
[----:B------:R-:W-:Y:S01]  /*3130*/  ISETP.GE.AND.EX P5, PT, R73, UR17, PT, P5 ;  /* 0x0000001149007c0c */ /* 0x000fe2000bfa6350 */
[----:B------:R0:W2:Y:S02]  /*3140*/  @!P3 LDG.E R76, desc[UR10][R74.64] ;  /* 0x0000000a4a4cb981 */ /* 0x0000a4000c1e1900 */
[----:B0-----:R-:W-:-:S10]  /*3150*/  CS2R R74, SRZ ;  /* 0x00000000004a7805 */ /* 0x001fd4000001ff00 */
[----:B------:R-:W0:Y:S01]  /*3160*/  @!P5 LDC.64 R98, c[0x0][0x3a0] ;  /* 0x0000e800ff62db82 */ /* 0x000e220000000a00 */
[----:B------:R1:W2:Y:S07]  /*3170*/  @!P3 LDG.E R75, desc[UR10][R42.64] ;  /* 0x0000000a2a4bb981 */ /* 0x0002ae000c1e1900 */
[----:B------:R-:W5:Y:S08]  /*3180*/  @!P5 LDC.64 R96, c[0x0][0x398] ;  /* 0x0000e600ff60db82 */ /* 0x000f700000000a00 */
[----:B-1----:R-:W1:Y:S01]  /*3190*/  @!P5 LDC.64 R42, c[0x0][0x3f8] ;  /* 0x0000fe00ff2adb82 */ /* 0x002e620000000a00 */
[----:B------:R-:W-:-:S02]  /*31a0*/  @!P5 MOV R88, R36 ;  /* 0x000000240058d202 */ /* 0x000fc40000000f00 */
[----:B------:R-:W-:Y:S01]  /*31b0*/  @!P5 MOV R89, R35 ;  /* 0x000000230059d202 */ /* 0x000fe20000000f00 */
[-C--:B-1----:R-:W-:Y:S02]  /*31c0*/  @!P5 IMAD R2, R73, R42.reuse, RZ ;  /* 0x0000002a4902d224 */ /* 0x082fe400078e02ff */
[----:B------:R-:W-:-:S04]  /*31d0*/  @!P5 IMAD.WIDE.U32 R88, R49, R42, R88 ;  /* 0x0000002a3158d225 */ /* 0x000fc800078e0058 */
[----:B------:R-:W-:-:S05]  /*31e0*/  @!P5 IMAD R73, R49, R43, R2 ;  /* 0x0000002b3149d224 */ /* 0x000fca00078e0202 */
[----:B------:R-:W-:Y:S02]  /*31f0*/  @!P5 IADD3 R49, PT, PT, R89, R73, RZ ;  /* 0x000000495931d210 */ /* 0x000fe40007ffe0ff */
[C---:B------:R-:W-:Y:S02]  /*3200*/  @!P5 SHF.L.U32 R89, R88.reuse, 0x1, RZ ;  /* 0x000000015859d819 */ /* 0x040fe400000006ff */
[----:B------:R-:W-:Y:S02]  /*3210*/  @!P5 SHF.L.U64.HI R2, R88, 0x1, R49 ;  /* 0x000000015802d819 */ /* 0x000fe40000010231 */
[----:B0-----:R-:W-:-:S04]  /*3220*/  @!P5 IADD3 R98, P6, PT, R89, R98, RZ ;  /* 0x000000625962d210 */ /* 0x001fc80007fde0ff */
[C---:B------:R-:W-:Y:S02]  /*3230*/  @!P5 IADD3.X R99, PT, PT, R2.reuse, R99, RZ, P6, !PT ;  /* 0x000000630263d210 */ /* 0x040fe400037fe4ff */
[----:B-----5:R-:W-:Y:S02]  /*3240*/  @!P5 IADD3 R96, P6, PT, R89, R96, RZ ;  /* 0x000000605960d210 */ /* 0x020fe40007fde0ff */
[----:B------:R-:W-:Y:S02]  /*3250*/  SHF.R.S32.HI R89, RZ, 0x1f, R81 ;  /* 0x0000001fff597819 */ /* 0x000fe40000011451 */
[----:B------:R-:W-:Y:S02]  /*3260*/  @!P5 IADD3.X R97, PT, PT, R2, R97, RZ, P6, !PT ;  /* 0x000000610261d210 */ /* 0x000fe400037fe4ff */
[----:B------:R-:W-:Y:S02]  /*3270*/  ISETP.GE.U32.AND P6, PT, R81, UR16, PT ;  /* 0x0000001051007c0c */ /* 0x000fe4000bfc6070 */
[----:B------:R-:W-:-:S02]  /*3280*/  P2R R15, PR, RZ, 0x10 ;  /* 0x00000010ff0f7803 */ /* 0x000fc40000000000 */
[----:B------:R-:W-:Y:S02]  /*3290*/  LOP3.LUT P4, RZ, R12, 0x8, RZ, 0xc0, !PT ;  /* 0x000000080cff7812 */ /* 0x000fe4000788c0ff */
[----:B------:R-:W-:Y:S02]  /*32a0*/  ISETP.GE.AND.EX P6, PT, R89, UR17, PT, P6 ;  /* 0x0000001159007c0c */ /* 0x000fe4000bfc6360 */
[----:B------:R-:W-:-:S09]  /*32b0*/  CS2R R42, SRZ ;  /* 0x00000000002a7805 */ /* 0x000fd2000001ff00 */
[----:B------:R0:W5:Y:S01]  /*32c0*/  @!P4 LDG.E R42, desc[UR10][R58.64] ;  /* 0x0000000a3a2ac981 */ /* 0x000162000c1e1900 */
[C---:B------:R-:W-:Y:S01]  /*32d0*/  LOP3.LUT P1, RZ, R12.reuse, 0x10, RZ, 0xc0, !PT ;  /* 0x000000100cff7812 */ /* 0x040fe2000782c0ff */
[----:B------:R-:W1:Y:S01]  /*32e0*/  @!P6 LDC.64 R94, c[0x0][0x3a0] ;  /* 0x0000e800ff5eeb82 */ /* 0x000e620000000a00 */
[----:B------:R-:W-:Y:S01]  /*32f0*/  HFMA2 R73, -RZ, RZ, 0, 0 ;  /* 0x00000000ff497431 */ /* 0x000fe200000001ff */
[----:B------:R-:W-:Y:S01]  /*3300*/  P2R R4, PR, RZ, 0x20 ;  /* 0x00000020ff047803 */ /* 0x000fe20000000000 */
[----:B------:R4:W5:Y:S05]  /*3310*/  @!P4 LDG.E R43, desc[UR10][R62.64] ;  /* 0x0000000a3e2bc981 */ /* 0x00096a000c1e1900 */
[----:B0-----:R-:W0:Y:S01]  /*3320*/  @!P6 LDC.64 R58, c[0x0][0x3f8] ;  /* 0x0000fe00ff3aeb82 */ /* 0x001e220000000a00 */
[----:B------:R-:W-:-:S03]  /*3330*/  LOP3.LUT P5, RZ, R12, 0x800000, RZ, 0xc0, !PT ;  /* 0x008000000cff7812 */ /* 0x000fc600078ac0ff */
[----:B------:R0:W5:Y:S01]  /*3340*/  @!P1 LDG.E R73, desc[UR10][R84.64] ;  /* 0x0000000a54499981 */ /* 0x000162000c1e1900 */
[----:B----4-:R-:W-:Y:S02]  /*3350*/  @!P6 MOV R62, R36 ;  /* 0x00000024003ee202 */ /* 0x010fe40000000f00 */
[----:B------:R-:W-:Y:S01]  /*3360*/  @!P6 MOV R63, R35 ;  /* 0x00000023003fe202 */ /* 0x000fe20000000f00 */
[----:B------:R4:W5:Y:S01]  /*3370*/  @!P1 LDG.E R74, desc[UR10][R86.64] ;  /* 0x0000000a564a9981 */ /* 0x000962000c1e1900 */
[----:B------:R-:W-:Y:S02]  /*3380*/  P2R R45, PR, RZ, 0x1 ;  /* 0x00000001ff2d7803 */ /* 0x000fe40000000000 */
[----:B------:R-:W-:Y:S01]  /*3390*/  LOP3.LUT P0, RZ, R12, 0x400000, RZ, 0xc0, !PT ;  /* 0x004000000cff7812 */ /* 0x000fe2000780c0ff */
[-C--:B0-----:R-:W-:Y:S02]  /*33a0*/  @!P6 IMAD R2, R89, R58.reuse, RZ ;  /* 0x0000003a5902e224 */ /* 0x081fe400078e02ff */
[----:B------:R-:W0:Y:S01]  /*33b0*/  @!P6 LDC.64 R88, c[0x0][0x398] ;  /* 0x0000e600ff58eb82 */ /* 0x000e220000000a00 */
[----:B------:R-:W-:-:S04]  /*33c0*/  @!P6 IMAD.WIDE.U32 R62, R81, R58, R62 ;  /* 0x0000003a513ee225 */ /* 0x000fc800078e003e */
[----:B------:R-:W-:Y:S01]  /*33d0*/  @!P6 IMAD R85, R81, R59, R2 ;  /* 0x0000003b5155e224 */ /* 0x000fe200078e0202 */
[----:B------:R-:W-:Y:S02]  /*33e0*/  PRMT R84, RZ, 0x7610, R84 ;  /* 0x00007610ff547816 */ /* 0x000fe40000000054 */
[----:B------:R-:W-:Y:S02]  /*33f0*/  P2R R51, PR, RZ, 0x4 ;  /* 0x00000004ff337803 */ /* 0x000fe40000000000 */
[----:B------:R-:W-:Y:S02]  /*3400*/  @!P6 IADD3 R81, PT, PT, R63, R85, RZ ;  /* 0x000000553f51e210 */ /* 0x000fe40007ffe0ff */
[----:B------:R-:W-:Y:S02]  /*3410*/  @!P6 SHF.L.U32 R63, R62, 0x1, RZ ;  /* 0x000000013e3fe819 */ /* 0x000fe400000006ff */
[----:B------:R-:W-:Y:S02]  /*3420*/  LOP3.LUT P2, RZ, R12, 0x1000000, RZ, 0xc0, !PT ;  /* 0x010000000cff7812 */ /* 0x000fe4000784c0ff */
[----:B------:R-:W-:-:S02]  /*3430*/  PRMT R93, R93, 0x5410, RZ ;  /* 0x000054105d5d7816 */ /* 0x000fc400000000ff */
[----:B------:R-:W-:Y:S01]  /*3440*/  @!P5 PRMT R84, R70, 0x7632, R84 ;  /* 0x000076324654d816 */ /* 0x000fe20000000054 */
[----:B------:R4:W-:Y:S01]  /*3450*/  STL [R1+0x94], R70 ;  /* 0x0000944601007387 */ /* 0x0009e20000100800 */
[----:B------:R-:W-:Y:S02]  /*3460*/  @!P6 SHF.L.U64.HI R2, R62, 0x1, R81 ;  /* 0x000000013e02e819 */ /* 0x000fe40000010251 */
[----:B-1----:R-:W-:Y:S02]  /*3470*/  @!P6 IADD3 R94, P1, PT, R63, R94, RZ ;  /* 0x0000005e3f5ee210 */ /* 0x002fe40007f3e0ff */
[----:B------:R-:W-:Y:S02]  /*3480*/  @!P5 PRMT R93, R93, 0x5410, R70 ;  /* 0x000054105d5dd816 */ /* 0x000fe40000000046 */
[----:B------:R-:W-:Y:S02]  /*3490*/  PRMT R84, R84, 0x5410, RZ ;  /* 0x0000541054547816 */ /* 0x000fe400000000ff */
[----:B------:R-:W-:-:S02]  /*34a0*/  PRMT R103, RZ, 0x5410, RZ ;  /* 0x00005410ff677816 */ /* 0x000fc400000000ff */
[----:B----4-:R-:W-:Y:S02]  /*34b0*/  PRMT R70, R70, 0x5410, RZ ;  /* 0x0000541046467816 */ /* 0x010fe400000000ff */
[----:B------:R-:W-:Y:S01]  /*34c0*/  @!P6 IADD3.X R95, PT, PT, R2, R95, RZ, P1, !PT ;  /* 0x0000005f025fe210 */ /* 0x000fe20000ffe4ff */
[----:B------:R1:W-:Y:S01]  /*34d0*/  STL [R1+0x18], R66 ;  /* 0x0000184201007387 */ /* 0x0003e20000100800 */
[----:B0-----:R-:W-:Y:S02]  /*34e0*/  @!P6 IADD3 R88, P1, PT, R63, R88, RZ ;  /* 0x000000583f58e210 */ /* 0x001fe40007f3e0ff */
[----:B------:R-:W-:Y:S02]  /*34f0*/  PRMT R116, RZ, 0x5410, RZ ;  /* 0x00005410ff747816 */ /* 0x000fe400000000ff */
[----:B------:R-:W-:Y:S02]  /*3500*/  PRMT R102, RZ, 0x5410, RZ ;  /* 0x00005410ff667816 */ /* 0x000fe400000000ff */
[----:B------:R-:W-:-:S02]  /*3510*/  @!P0 PRMT R84, R84, 0x5410, R66 ;  /* 0x0000541054548816 */ /* 0x000fc40000000042 */
[----:B------:R-:W-:Y:S02]  /*3520*/  @!P0 PRMT R70, R70, 0x7610, R66 ;  /* 0x0000761046468816 */ /* 0x000fe40000000042 */
[----:B------:R-:W-:Y:S02]  /*3530*/  @!P5 PRMT R103, R103, 0x5410, R78 ;  /* 0x000054106767d816 */ /* 0x000fe4000000004e */
[----:B-1----:R-:W-:Y:S02]  /*3540*/  PRMT R66, RZ, 0x7610, R66 ;  /* 0x00007610ff427816 */ /* 0x002fe40000000042 */
[----:B------:R-:W-:Y:S02]  /*3550*/  PRMT R63, R63, 0x5410, RZ ;  /* 0x000054103f3f7816 */ /* 0x000fe400000000ff */
[----:B------:R-:W-:Y:S02]  /*3560*/  @!P6 IADD3.X R89, PT, PT, R2, R89, RZ, P1, !PT ;  /* 0x000000590259e210 */ /* 0x000fe40000ffe4ff */
[----:B------:R-:W-:-:S02]  /*3570*/  LOP3.LUT P1, RZ, R12, 0x200000, RZ, 0xc0, !PT ;  /* 0x002000000cff7812 */ /* 0x000fc4000782c0ff */
[----:B------:R-:W-:Y:S02]  /*3580*/  @!P2 PRMT R116, R116, 0x5410, R80 ;  /* 0x000054107474a816 */ /* 0x000fe40000000050 */
[----:B------:R-:W-:Y:S02]  /*3590*/  @!P2 PRMT R102, R102, 0x5410, R79 ;  /* 0x000054106666a816 */ /* 0x000fe4000000004f */
[----:B------:R-:W-:Y:S02]  /*35a0*/  @!P5 PRMT R103, R78, 0x7632, R103 ;  /* 0x000076324e67d816 */ /* 0x000fe40000000067 */
[----:B------:R-:W-:Y:S02]  /*35b0*/  @!P0 PRMT R66, R77, 0x7610, R66 ;  /* 0x000076104d428816 */ /* 0x000fe40000000042 */
[----:B------:R-:W-:Y:S02]  /*35c0*/  @!P0 PRMT R63, R63, 0x7610, R77 ;  /* 0x000076103f3f8816 */ /* 0x000fe4000000004d */
[----:B------:R-:W-:-:S02]  /*35d0*/  LOP3.LUT P5, RZ, R12, 0x80000, RZ, 0xc0, !PT ;  /* 0x000800000cff7812 */ /* 0x000fc400078ac0ff */
[----:B------:R-:W-:Y:S02]  /*35e0*/  LOP3.LUT P0, RZ, R12, 0x40000, RZ, 0xc0, !PT ;  /* 0x000400000cff7812 */ /* 0x000fe4000780c0ff */
[----:B------:R-:W-:Y:S02]  /*35f0*/  @!P2 PRMT R116, R80, 0x7632, R116 ;  /* 0x000076325074a816 */ /* 0x000fe40000000074 */
[----:B------:R-:W-:Y:S02]  /*3600*/  @!P2 PRMT R102, R79, 0x7632, R102 ;  /* 0x000076324f66a816 */ /* 0x000fe40000000066 */
[----:B------:R-:W-:Y:S01]  /*3610*/  LOP3.LUT P2, RZ, R12, 0x100000, RZ, 0xc0, !PT ;  /* 0x001000000cff7812 */ /* 0x000fe2000784c0ff */
[----:B------:R0:W-:Y:S01]  /*3620*/  STL [R1+0x14], R78 ;  /* 0x0000144e01007387 */ /* 0x0001e20000100800 */
[----:B------:R-:W-:Y:S02]  /*3630*/  PRMT R66, R66, 0x5410, RZ ;  /* 0x0000541042427816 */ /* 0x000fe400000000ff */
[----:B------:R-:W-:Y:S01]  /*3640*/  PRMT R63, RZ, 0x7610, R63 ;  /* 0x00007610ff3f7816 */ /* 0x000fe2000000003f */
[----:B------:R1:W-:Y:S01]  /*3650*/  STL [R1+0x98], R77 ;  /* 0x0000984d01007387 */ /* 0x0003e20000100800 */
[----:B------:R-:W-:-:S02]  /*3660*/  PRMT R62, R62, 0x5410, RZ ;  /* 0x000054103e3e7816 */ /* 0x000fc400000000ff */
[----:B------:R-:W-:Y:S01]  /*3670*/  PRMT R70, RZ, 0x7610, R70 ;  /* 0x00007610ff467816 */ /* 0x000fe20000000046 */
[----:B------:R4:W-:Y:S01]  /*3680*/  STL [R1+0x1c], R72 ;  /* 0x00001c4801007387 */ /* 0x0009e20000100800 */
[----:B0-----:R-:W-:Y:S02]  /*3690*/  PRMT R78, R78, 0x5410, RZ ;  /* 0x000054104e4e7816 */ /* 0x001fe400000000ff */
[----:B------:R-:W-:Y:S02]  /*36a0*/  @!P1 PRMT R66, R66, 0x5410, R72 ;  /* 0x0000541042429816 */ /* 0x000fe40000000048 */
[----:B-1----:R-:W-:Y:S01]  /*36b0*/  PRMT R77, R77, 0x5410, RZ ;  /* 0x000054104d4d7816 */ /* 0x002fe200000000ff */
[----:B------:R0:W-:Y:S01]  /*36c0*/  STL [R1+0x9c], R71 ;  /* 0x00009c4701007387 */ /* 0x0001e20000100800 */
[----:B------:R-:W-:Y:S02]  /*36d0*/  @!P1 PRMT R63, R72, 0x7632, R63 ;  /* 0x00007632483f9816 */ /* 0x000fe4000000003f */
[----:B------:R-:W-:-:S02]  /*36e0*/  @!P1 PRMT R62, R62, 0x5410, R71 ;  /* 0x000054103e3e9816 */ /* 0x000fc40000000047 */
[----:B------:R-:W-:Y:S02]  /*36f0*/  @!P1 PRMT R70, R71, 0x7632, R70 ;  /* 0x0000763247469816 */ /* 0x000fe40000000046 */
[----:B----4-:R-:W-:Y:S02]  /*3700*/  PRMT R72, R72, 0x5410, RZ ;  /* 0x0000541048487816 */ /* 0x010fe400000000ff */
[----:B------:R-:W-:Y:S02]  /*3710*/  @!P5 PRMT R77, R77, 0x5410, R65 ;  /* 0x000054104d4dd816 */ /* 0x000fe40000000041 */
[----:B0-----:R-:W-:Y:S02]  /*3720*/  PRMT R71, R71, 0x5410, RZ ;  /* 0x0000541047477816 */ /* 0x001fe400000000ff */
[----:B------:R-:W-:Y:S01]  /*3730*/  @!P0 PRMT R78, R78, 0x7610, R64 ;  /* 0x000076104e4e8816 */ /* 0x000fe20000000040 */
[----:B------:R0:W-:Y:S01]  /*3740*/  STL [R1+0x10], R80 ;  /* 0x0000105001007387 */ /* 0x0001e20000100800 */
[----:B------:R-:W-:-:S02]  /*3750*/  P2R R49, PR, RZ, 0x10 ;  /* 0x00000010ff317803 */ /* 0x000fc40000000000 */
[----:B------:R-:W-:Y:S02]  /*3760*/  @!P2 PRMT R71, R71, 0x7610, R68 ;  /* 0x000076104747a816 */ /* 0x000fe40000000044 */
[----:B------:R-:W-:Y:S02]  /*3770*/  @!P5 PRMT R72, R72, 0x7610, R67 ;  /* 0x000076104848d816 */ /* 0x000fe40000000043 */
[----:B------:R-:W-:Y:S02]  /*3780*/  LOP3.LUT P4, RZ, R12, 0x10000, RZ, 0xc0, !PT ;  /* 0x000100000cff7812 */ /* 0x000fe4000788c0ff */
[----:B------:R-:W-:Y:S02]  /*3790*/  PRMT R77, RZ, 0x7610, R77 ;  /* 0x00007610ff4d7816 */ /* 0x000fe4000000004d */
[----:B0-----:R-:W-:Y:S02]  /*37a0*/  PRMT R80, R80, 0x5410, RZ ;  /* 0x0000541050507816 */ /* 0x001fe400000000ff */
[----:B------:R-:W-:-:S02]  /*37b0*/  PRMT R78, RZ, 0x7610, R78 ;  /* 0x00007610ff4e7816 */ /* 0x000fc4000000004e */
[----:B------:R-:W-:Y:S02]  /*37c0*/  LOP3.LUT P1, RZ, R12, 0x20000, RZ, 0xc0, !PT ;  /* 0x000200000cff7812 */ /* 0x000fe4000782c0ff */
[----:B------:R-:W-:Y:S02]  /*37d0*/  PRMT R71, RZ, 0x7610, R71 ;  /* 0x00007610ff477816 */ /* 0x000fe40000000047 */
[----:B------:R-:W-:Y:S02]  /*37e0*/  PRMT R72, RZ, 0x7610, R72 ;  /* 0x00007610ff487816 */ /* 0x000fe40000000048 */
[----:B------:R-:W-:Y:S02]  /*37f0*/  PRMT R81, RZ, 0x7610, R81 ;  /* 0x00007610ff517816 */ /* 0x000fe40000000051 */
[----:B------:R-:W-:Y:S02]  /*3800*/  @!P0 PRMT R77, R64, 0x7610, R77 ;  /* 0x00007610404d8816 */ /* 0x000fe4000000004d */
[----:B------:R-:W-:-:S02]  /*3810*/  @!P0 PRMT R80, R80, 0x5410, R55 ;  /* 0x0000541050508816 */ /* 0x000fc40000000037 */
[----:B------:R-:W-:Y:S02]  /*3820*/  @!P0 PRMT R78, R55, 0x7632, R78 ;  /* 0x00007632374e8816 */ /* 0x000fe4000000004e */
[C---:B------:R-:W-:Y:S02]  /*3830*/  LOP3.LUT P0, RZ, R12.reuse, 0x8000, RZ, 0xc0, !PT ;  /* 0x000080000cff7812 */ /* 0x040fe4000780c0ff */
[----:B------:R-:W-:Y:S02]  /*3840*/  @!P5 PRMT R71, R67, 0x7610, R71 ;  /* 0x000076104347d816 */ /* 0x000fe40000000047 */
[----:B------:R-:W-:Y:S02]  /*3850*/  @!P5 PRMT R72, R65, 0x7632, R72 ;  /* 0x000076324148d816 */ /* 0x000fe40000000048 */
[----:B------:R-:W-:Y:S02]  /*3860*/  @!P2 PRMT R81, R69, 0x7632, R81 ;  /* 0x000076324551a816 */ /* 0x000fe40000000051 */
[----:B------:R-:W-:-:S02]  /*3870*/  LOP3.LUT P5, RZ, R12, 0x2, RZ, 0xc0, !PT ;  /* 0x000000020cff7812 */ /* 0x000fc400078ac0ff */
[----:B------:R-:W-:Y:S01]  /*3880*/  PRMT R85, R85, 0x5410, RZ ;  /* 0x0000541055557816 */ /* 0x000fe200000000ff */
[----:B------:R0:W-:Y:S01]  /*3890*/  STL [R1+0x90], R79 ;  /* 0x0000904f01007387 */ /* 0x0001e20000100800 */
[----:B------:R-:W-:Y:S02]  /*38a0*/  PRMT R91, R91, 0x5410, RZ ;  /* 0x000054105b5b7816 */ /* 0x000fe400000000ff */
[----:B------:R-:W-:Y:S02]  /*38b0*/  PRMT R62, RZ, 0x7610, R62 ;  /* 0x00007610ff3e7816 */ /* 0x000fe4000000003e */
[----:B------:R-:W-:Y:S02]  /*38c0*/  PRMT R81, R81, 0x5410, RZ ;  /* 0x0000541051517816 */ /* 0x000fe400000000ff */
[----:B------:R-:W-:Y:S01]  /*38d0*/  @!P4 PRMT R85, R85, 0x7610, R38 ;  /* 0x000076105555c816 */ /* 0x000fe20000000026 */
[----:B------:R1:W-:Y:S01]  /*38e0*/  STL [R1+0x24], R67 ;  /* 0x0000244301007387 */ /* 0x0003e20000100800 */
[----:B------:R-:W-:-:S02]  /*38f0*/  PRMT R92, RZ, 0x5410, RZ ;  /* 0x00005410ff5c7816 */ /* 0x000fc400000000ff */
[----:B0-----:R-:W-:Y:S01]  /*3900*/  PRMT R79, RZ, 0x7610, R79 ;  /* 0x00007610ff4f7816 */ /* 0x001fe2000000004f */
[----:B------:R-:W-:Y:S01]  /*3910*/  STL [R1+0xa4], R65 ;  /* 0x0000a44101007387 */ /* 0x000fe20000100800 */
[----:B------:R-:W-:Y:S02]  /*3920*/  @!P4 PRMT R91, R91, 0x7610, R44 ;  /* 0x000076105b5bc816 */ /* 0x000fe4000000002c */
[----:B------:R-:W-:Y:S01]  /*3930*/  PRMT R86, RZ, 0x5410, RZ ;  /* 0x00005410ff567816 */ /* 0x000fe200000000ff */
[----:B------:R0:W-:Y:S01]  /*3940*/  STL [R1+0x28], R64 ;  /* 0x0000284001007387 */ /* 0x0001e20000100800 */
[----:B------:R-:W-:Y:S01]  /*3950*/  P2R R2, PR, RZ, 0x40 ;  /* 0x00000040ff027803 */ /* 0x000fe20000000000 */
[----:B-1----:R-:W-:Y:S01]  /*3960*/  HFMA2 R67, -RZ, RZ, 0, 0 ;  /* 0x00000000ff437431 */ /* 0x002fe200000001ff */
[----:B------:R-:W-:Y:S02]  /*3970*/  @!P2 PRMT R62, R69, 0x7610, R62 ;  /* 0x00007610453ea816 */ /* 0x000fe4000000003e */
[----:B------:R-:W-:-:S02]  /*3980*/  @!P2 PRMT R81, R81, 0x5410, R68 ;  /* 0x000054105151a816 */ /* 0x000fc40000000044 */
[----:B------:R-:W-:Y:S01]  /*3990*/  @!P1 PRMT R79, R53, 0x7632, R79 ;  /* 0x00007632354f9816 */ /* 0x000fe2000000004f */
[----:B------:R1:W-:Y:S01]  /*39a0*/  STL [R1+0x34], R13 ;  /* 0x0000340d01007387 */ /* 0x0003e20000100800 */
[----:B------:R-:W-:Y:S02]  /*39b0*/  PRMT R85, RZ, 0x7610, R85 ;  /* 0x00007610ff557816 */ /* 0x000fe40000000055 */
[----:B0-----:R-:W-:Y:S02]  /*39c0*/  CS2R R64, SRZ ;  /* 0x0000000000407805 */ /* 0x001fe4000001ff00 */
[----:B------:R-:W-:Y:S01]  /*39d0*/  LOP3.LUT P2, RZ, R12, 0x4, RZ, 0xc0, !PT ;  /* 0x000000040cff7812 */ /* 0x000fe2000784c0ff */
[----:B------:R0:W4:Y:S01]  /*39e0*/  @!P5 LDG.E R67, desc[UR10][R6.64] ;  /* 0x0000000a0643d981 */ /* 0x000122000c1e1900 */
[----:B------:R-:W-:Y:S02]  /*39f0*/  @!P4 PRMT R92, R92, 0x5410, R44 ;  /* 0x000054105c5cc816 */ /* 0x000fe4000000002c */
[----:B------:R-:W-:Y:S01]  /*3a00*/  LOP3.LUT P6, RZ, R12, 0x1, RZ, 0xc0, !PT ;  /* 0x000000010cff7812 */ /* 0x000fe200078cc0ff */
[----:B------:R-:W4:Y:S01]  /*3a10*/  @!P5 LDG.E R65, desc[UR10][R30.64] ;  /* 0x0000000a1e41d981 */ /* 0x000f22000c1e1900 */
[----:B------:R-:W-:-:S02]  /*3a20*/  PRMT R91, RZ, 0x7610, R91 ;  /* 0x00007610ff5b7816 */ /* 0x000fc4000000005b */
[----:B------:R-:W-:Y:S02]  /*3a30*/  @!P0 PRMT R86, R86, 0x7610, R13 ;  /* 0x0000761056568816 */ /* 0x000fe4000000000d */
[----:B------:R-:W-:Y:S02]  /*3a40*/  PRMT R80, RZ, 0x7610, R80 ;  /* 0x00007610ff507816 */ /* 0x000fe40000000050 */
[----:B------:R-:W-:Y:S02]  /*3a50*/  PRMT R79, R79, 0x5410, RZ ;  /* 0x000054104f4f7816 */ /* 0x000fe400000000ff */
[----:B------:R-:W-:Y:S02]  /*3a60*/  PRMT R93, RZ, 0x7610, R93 ;  /* 0x00007610ff5d7816 */ /* 0x000fe4000000005d */
[----:B------:R-:W-:Y:S02]  /*3a70*/  @!P0 PRMT R85, R13, 0x7610, R85 ;  /* 0x000076100d558816 */ /* 0x000fe40000000055 */
[----:B------:R-:W-:-:S02]  /*3a80*/  @!P4 PRMT R92, R38, 0x7610, R92 ;  /* 0x00007610265cc816 */ /* 0x000fc4000000005c */
[----:B-1----:R-:W-:Y:S01]  /*3a90*/  P2R R13, PR, RZ, 0x20 ;  /* 0x00000020ff0d7803 */ /* 0x002fe20000000000 */
[----:B------:R-:W-:Y:S01]  /*3aa0*/  STL [R1+0x20], R69 ;  /* 0x0000204501007387 */ /* 0x000fe20000100800 */
[C---:B------:R-:W-:Y:S02]  /*3ab0*/  LOP3.LUT P4, RZ, R12.reuse, 0x2000, RZ, 0xc0, !PT ;  /* 0x000020000cff7812 */ /* 0x040fe4000788c0ff */
[C---:B------:R-:W-:Y:S01]  /*3ac0*/  @!P0 PRMT R91, R25.reuse, 0x7610, R91 ;  /* 0x00007610195b8816 */ /* 0x040fe2000000005b */
[----:B------:R1:W-:Y:S01]  /*3ad0*/  STL [R1+0xa0], R68 ;  /* 0x0000a04401007387 */ /* 0x0003e20000100800 */
[----:B------:R-:W-:Y:S02]  /*3ae0*/  @!P0 PRMT R86, R25, 0x7632, R86 ;  /* 0x0000763219568816 */ /* 0x000fe40000000056 */
[----:B------:R-:W-:Y:S01]  /*3af0*/  LOP3.LUT P5, RZ, R12, 0x1000, RZ, 0xc0, !PT ;  /* 0x000010000cff7812 */ /* 0x000fe200078ac0ff */
[----:B------:R3:W-:Y:S01]  /*3b00*/  STL [R1+0x30], R44 ;  /* 0x0000302c01007387 */ /* 0x0007e20000100800 */
[----:B------:R-:W-:-:S02]  /*3b10*/  ISETP.NE.AND P0, PT, R45, RZ, PT ;  /* 0x000000ff2d00720c */ /* 0x000fc40003f05270 */
[----:B------:R-:W-:Y:S02]  /*3b20*/  @!P1 PRMT R80, R53, 0x7610, R80 ;  /* 0x0000761035509816 */ /* 0x000fe40000000050 */
[----:B------:R-:W-:Y:S02]  /*3b30*/  @!P1 PRMT R79, R79, 0x5410, R48 ;  /* 0x000054104f4f9816 */ /* 0x000fe40000000030 */
[----:B-1----:R-:W-:Y:S02]  /*3b40*/  CS2R R68, SRZ ;  /* 0x0000000000447805 */ /* 0x002fe4000001ff00 */
[----:B------:R-:W-:Y:S02]  /*3b50*/  @!P1 PRMT R93, R48, 0x7632, R93 ;  /* 0x00007632305d9816 */ /* 0x000fe4000000005d */
[----:B------:R-:W-:Y:S02]  /*3b60*/  LOP3.LUT P1, RZ, R12, 0x4000, RZ, 0xc0, !PT ;  /* 0x000040000cff7812 */ /* 0x000fe4000782c0ff */
[----:B---3--:R-:W-:Y:S01]  /*3b70*/  CS2R R44, SRZ ;  /* 0x00000000002c7805 */ /* 0x008fe2000001ff00 */
[----:B------:R1:W3:Y:S05]  /*3b80*/  @!P2 LDG.E R69, desc[UR10][R40.64] ;  /* 0x0000000a2845a981 */ /* 0x0002ea000c1e1900 */
[----:B------:R2:W4:Y:S01]  /*3b90*/  @!P6 LDG.E R44, desc[UR10][R28.64] ;  /* 0x0000000a1c2ce981 */ /* 0x000522000c1e1900 */
[----:B0-----:R-:W-:-:S03]  /*3ba0*/  PRMT R7, R7, 0x5410, RZ ;  /* 0x0000541007077816 */ /* 0x001fc600000000ff */
[----:B------:R0:W3:Y:S01]  /*3bb0*/  @!P2 LDG.E R68, desc[UR10][R32.64] ;  /* 0x0000000a2044a981 */ /* 0x0000e2000c1e1900 */
[----:B-1----:R-:W-:-:S03]  /*3bc0*/  PRMT R41, R41, 0x5410, RZ ;  /* 0x0000541029297816 */ /* 0x002fc600000000ff */
[----:B------:R1:W3:Y:S01]  /*3bd0*/  @!P6 LDG.E R45, desc[UR10][R26.64] ;  /* 0x0000000a1a2de981 */ /* 0x0002e2000c1e1900 */
[----:B--2---:R-:W-:Y:S02]  /*3be0*/  PRMT R29, RZ, 0x7610, R29 ;  /* 0x00007610ff1d7816 */ /* 0x004fe4000000001d */
[----:B------:R-:W-:Y:S02]  /*3bf0*/  @!P4 PRMT R41, R41, 0x7610, R18 ;  /* 0x000076102929c816 */ /* 0x000fe40000000012 */
[----:B0-----:R-:W-:Y:S02]  /*3c00*/  PRMT R32, R32, 0x5410, RZ ;  /* 0x0000541020207816 */ /* 0x001fe400000000ff */
[----:B------:R-:W-:Y:S01]  /*3c10*/  @!P5 PRMT R29, R16, 0x7632, R29 ;  /* 0x00007632101dd816 */ /* 0x000fe2000000001d */
[----:B------:R0:W-:Y:S01]  /*3c20*/  STL [R1+0x38], R21 ;  /* 0x0000381501007387 */ /* 0x0001e20000100800 */
[--C-:B------:R-:W-:Y:S02]  /*3c30*/  @!P1 PRMT R32, R32, 0x5410, R21.reuse ;  /* 0x0000541020209816 */ /* 0x100fe40000000015 */
[----:B------:R-:W-:-:S02]  /*3c40*/  @!P1 PRMT R7, R7, 0x7610, R21 ;  /* 0x0000761007079816 */ /* 0x000fc40000000015 */
[----:B-1----:R-:W-:Y:S02]  /*3c50*/  PRMT R27, R27, 0x5410, RZ ;  /* 0x000054101b1b7816 */ /* 0x002fe400000000ff */
[----:B------:R-:W-:Y:S02]  /*3c60*/  PRMT R29, R29, 0x5410, RZ ;  /* 0x000054101d1d7816 */ /* 0x000fe400000000ff */
[----:B------:R-:W-:Y:S02]  /*3c70*/  PRMT R41, RZ, 0x7610, R41 ;  /* 0x00007610ff297816 */ /* 0x000fe40000000029 */
[----:B0-----:R-:W-:Y:S02]  /*3c80*/  PRMT R21, R21, 0x5410, RZ ;  /* 0x0000541015157816 */ /* 0x001fe400000000ff */
[--C-:B------:R-:W-:Y:S02]  /*3c90*/  @!P0 PRMT R27, R27, 0x5410, R20.reuse ;  /* 0x000054101b1b8816 */ /* 0x100fe40000000014 */
[----:B------:R-:W-:-:S02]  /*3ca0*/  @!P0 PRMT R21, R21, 0x7610, R20 ;  /* 0x0000761015158816 */ /* 0x000fc40000000014 */
[----:B------:R-:W-:Y:S02]  /*3cb0*/  @!P0 PRMT R29, R29, 0x5410, R11 ;  /* 0x000054101d1d8816 */ /* 0x000fe4000000000b */
[----:B------:R-:W-:Y:S02]  /*3cc0*/  @!P0 PRMT R41, R11, 0x7632, R41 ;  /* 0x000076320b298816 */ /* 0x000fe40000000029 */
[----:B------:R-:W-:Y:S02]  /*3cd0*/  ISETP.NE.AND P0, PT, R24, RZ, PT ;  /* 0x000000ff1800720c */ /* 0x000fe40003f05270 */
[----:B------:R-:W-:-:S11]  /*3ce0*/  CS2R R58, SRZ ;  /* 0x00000000003a7805 */ /* 0x000fd6000001ff00 */
[----:B------:R0:W2:Y:S02]  /*3cf0*/  @!P0 LDG.E R59, desc[UR10][R60.64] ;  /* 0x0000000a3c3b8981 */ /* 0x0000a4000c1e1900 */
[----:B0-----:R-:W-:-:S06]  /*3d00*/  CS2R R60, SRZ ;  /* 0x00000000003c7805 */ /* 0x001fcc000001ff00 */
[----:B------:R-:W2:Y:S01]  /*3d10*/  @!P0 LDG.E R60, desc[UR10][R114.64] ;  /* 0x0000000a723c8981 */ /* 0x000ea2000c1e1900 */
[----:B------:R-:W-:Y:S02]  /*3d20*/  PRMT R31, R31, 0x5410, RZ ;  /* 0x000054101f1f7816 */ /* 0x000fe400000000ff */
[----:B------:R-:W-:Y:S02]  /*3d30*/  PRMT R6, R6, 0x5410, RZ ;  /* 0x0000541006067816 */ /* 0x000fe400000000ff */
[----:B------:R-:W-:Y:S02]  /*3d40*/  PRMT R32, RZ, 0x7610, R32 ;  /* 0x00007610ff207816 */ /* 0x000fe40000000020 */
[--C-:B------:R-:W-:Y:S02]  /*3d50*/  @!P4 PRMT R31, R31, 0x5410, R23.reuse ;  /* 0x000054101f1fc816 */ /* 0x100fe40000000017 */
[----:B------:R-:W-:Y:S02]  /*3d60*/  @!P4 PRMT R6, R6, 0x7610, R23 ;  /* 0x000076100606c816 */ /* 0x000fe40000000017 */
[----:B------:R-:W-:-:S02]  /*3d70*/  @!P4 PRMT R32, R18, 0x7610, R32 ;  /* 0x000076101220c816 */ /* 0x000fc40000000020 */
[----:B------:R-:W-:Y:S02]  /*3d80*/  PRMT R30, RZ, 0x5410, RZ ;  /* 0x00005410ff1e7816 */ /* 0x000fe400000000ff */
[----:B------:R-:W-:Y:S02]  /*3d90*/  LOP3.LUT P4, RZ, R12, 0x400, RZ, 0xc0, !PT ;  /* 0x000004000cff7812 */ /* 0x000fe4000788c0ff */
[----:B------:R-:W-:Y:S02]  /*3da0*/  PRMT R31, RZ, 0x7610, R31 ;  /* 0x00007610ff1f7816 */ /* 0x000fe4000000001f */
[----:B------:R-:W-:Y:S01]  /*3db0*/  @!P5 PRMT R30, R16, 0x7610, R30 ;  /* 0x00007610101ed816 */ /* 0x000fe2000000001e */
[----:B------:R0:W-:Y:S01]  /*3dc0*/  STL [R1+0xb0], R38 ;  /* 0x0000b02601007387 */ /* 0x0001e20000100800 */
[----:B------:R-:W-:Y:S02]  /*3dd0*/  @!P5 PRMT R31, R14, 0x7610, R31 ;  /* 0x000076100e1fd816 */ /* 0x000fe4000000001f */
[----:B------:R-:W-:-:S02]  /*3de0*/  @!P5 PRMT R30, R30, 0x7610, R14 ;  /* 0x000076101e1ed816 */ /* 0x000fc4000000000e */
[----:B------:R-:W-:Y:S02]  /*3df0*/  PRMT R33, RZ, 0x7610, R33 ;  /* 0x00007610ff217816 */ /* 0x000fe40000000021 */
[----:B------:R-:W-:Y:S02]  /*3e00*/  LOP3.LUT P5, RZ, R12, 0x200, RZ, 0xc0, !PT ;  /* 0x000002000cff7812 */ /* 0x000fe400078ac0ff */
[----:B------:R-:W-:Y:S02]  /*3e10*/  PRMT R28, RZ, 0x5410, RZ ;  /* 0x00005410ff1c7816 */ /* 0x000fe400000000ff */
[----:B0-----:R-:W-:Y:S02]  /*3e20*/  PRMT R38, RZ, 0x7610, R38 ;  /* 0x00007610ff267816 */ /* 0x001fe40000000026 */
[----:B------:R-:W-:Y:S01]  /*3e30*/  ISETP.NE.AND P2, PT, R51, RZ, PT ;  /* 0x000000ff3300720c */ /* 0x000fe20003f45270 */
        /* <DEDUP_REMOVED lines=36> */
[----:B------:R-:W-:-:S02]  /*4080*/  @!P4 PRMT R16, R82, 0x7610, R16 ;  /* 0x000076105210c816 */ /* 0x000fc40000000010 */
        /* <DEDUP_REMOVED lines=8> */
[----:B------:R-:W1:Y:S01]  /*4110*/  S2R R51, SR_TID.X ;  /* 0x0000000000337919 */ /* 0x000e620000002100 */
[C---:B------:R-:W-:Y:S02]  /*4120*/  @!P5 PRMT R21, R5.reuse, 0x7632, R21 ;  /* 0x000076320515d816 */ /* 0x040fe40000000015 */
[----:B0-----:R-:W-:Y:S01]  /*4130*/  PRMT R14, R14, 0x5410, RZ ;  /* 0x000054100e0e7816 */ /* 0x001fe200000000ff */
[----:B------:R0:W-:Y:S01]  /*4140*/  STL [R1+0xc4], R11 ;  /* 0x0000c40b01007387 */ /* 0x0001e20000100800 */
[----:B------:R-:W-:Y:S02]  /*4150*/  @!P5 PRMT R22, R5, 0x7610, R22 ;  /* 0x000076100516d816 */ /* 0x000fe40000000016 */
[----:B------:R-:W-:Y:S02]  /*4160*/  @!P5 PRMT R14, R14, 0x5410, R52 ;  /* 0x000054100e0ed816 */ /* 0x000fe40000000034 */
[----:B------:R-:W-:-:S02]  /*4170*/  LOP3.LUT P5, RZ, R12, 0x4, RZ, 0xc0, !PT ;  /* 0x000000040cff7812 */ /* 0x000fc400078ac0ff */
[----:B------:R-:W-:Y:S02]  /*4180*/  PRMT R12, R12, 0x5410, RZ ;  /* 0x000054100c0c7816 */ /* 0x000fe400000000ff */
[----:B0-----:R-:W-:Y:S01]  /*4190*/  PRMT R11, RZ, 0x7610, R11 ;  /* 0x00007610ff0b7816 */ /* 0x001fe2000000000b */
[----:B------:R0:W-:Y:S01]  /*41a0*/  STL [R1+0x44], R20 ;  /* 0x0000441401007387 */ /* 0x0001e20000100800 */
[----:B------:R-:W-:Y:S02]  /*41b0*/  @!P3 PRMT R12, R12, 0x5410, R76 ;  /* 0x000054100c0cb816 */ /* 0x000fe4000000004c */
[----:B-----5:R-:W-:Y:S01]  /*41c0*/  @!P4 PRMT R11, R74, 0x7610, R11 ;  /* 0x000076104a0bc816 */ /* 0x020fe2000000000b */
        /* <DEDUP_REMOVED lines=10> */
[----:B-----5:R-:W-:Y:S01]  /*4270*/  PRMT R10, R10, 0x5410, RZ ;  /* 0x000054100a0a7816 */ /* 0x020fe200000000ff */
[----:B------:R5:W-:Y:S01]  /*4280*/  STL [R1+0x48], R9 ;  /* 0x0000480901007387 */ /* 0x000be20000100800 */
[----:B------:R-:W-:-:S02]  /*4290*/  @!P3 PRMT R20, R75, 0x7610, R20 ;  /* 0x000076104b14b816 */ /* 0x000fc40000000014 */
[----:B------:R-:W-:Y:S01]  /*42a0*/  @!P3 PRMT R39, R39, 0x7610, R75 ;  /* 0x000076102727b816 */ /* 0x000fe2000000004b */
[----:B------:R1:W-:Y:S01]  /*42b0*/  STL [R1+0x50], R0 ;  /* 0x0000500001007387 */ /* 0x0003e20000100800 */
[C---:B------:R-:W-:Y:S02]  /*42c0*/  ISETP.NE.AND P3, PT, R17.reuse, RZ, PT ;  /* 0x000000ff1100720c */ /* 0x040fe40003f65270 */
[----:B------:R-:W-:Y:S01]  /*42d0*/  PRMT R19, RZ, 0x7610, R19 ;  /* 0x00007610ff137816 */ /* 0x000fe20000000013 */
[----:B------:R-:W2:Y:S01]  /*42e0*/  @!P1 LDG.E R61, desc[UR10][R112.64] ;  /* 0x0000000a703d9981 */ /* 0x000ea2000c1e1900 */
[----:B------:R-:W-:Y:S02]  /*42f0*/  PRMT R18, R18, 0x5410, RZ ;  /* 0x0000541012127816 */ /* 0x000fe400000000ff */
[----:B------:R-:W-:Y:S01]  /*4300*/  PRMT R17, R17, 0x5410, RZ ;  /* 0x0000541011117816 */ /* 0x000fe200000000ff */
[----:B------:R2:W2:Y:S01]  /*4310*/  @!P1 LDG.E R64, desc[UR10][R46.64] ;  /* 0x0000000a2e409981 */ /* 0x0004a2000c1e1900 */
[----:B0-----:R-:W-:-:S02]  /*4320*/  MOV R3, UR7 ;  /* 0x0000000700037c02 */ /* 0x001fc40008000f00 */
[----:B------:R-:W-:Y:S02]  /*4330*/  @!P4 PRMT R19, R74, 0x7632, R19 ;  /* 0x000076324a13c816 */ /* 0x000fe40000000013 */
[--C-:B------:R-:W-:Y:S02]  /*4340*/  @!P4 PRMT R18, R18, 0x5410, R73.reuse ;  /* 0x000054101212c816 */ /* 0x100fe40000000049 */
[----:B------:R-:W-:Y:S02]  /*4350*/  @!P4 PRMT R17, R17, 0x7610, R73 ;  /* 0x000076101111c816 */ /* 0x000fe40000000049 */
[----:B------:R-:W-:Y:S02]  /*4360*/  ISETP.NE.AND P4, PT, R49, RZ, PT ;  /* 0x000000ff3100720c */ /* 0x000fe40003f85270 */
[----:B-----5:R-:W-:Y:S02]  /*4370*/  PRMT R9, RZ, 0x7610, R9 ;  /* 0x00007610ff097816 */ /* 0x020fe40000000009 */
[----:B-1----:R-:W-:-:S02]  /*4380*/  LOP3.LUT R0, R51, 0xffff, RZ, 0xc0, !PT ;  /* 0x0000ffff33007812 */ /* 0x002fc400078ec0ff */
[----:B------:R-:W-:-:S03]  /*4390*/  PRMT R6, RZ, 0x7610, R6 ;  /* 0x00007610ff067816 */ /* 0x000fc60000000006 */
[----:B------:R-:W-:-:S04]  /*43a0*/  IMAD R0, R0, 0x889, RZ ;  /* 0x0000088900007824 */ /* 0x000fc800078e02ff */
[----:B------:R-:W-:Y:S02]  /*43b0*/  @!P4 PRMT R9, R43, 0x7610, R9 ;  /* 0x000076102b09c816 */ /* 0x000fe40000000009 */
[----:B------:R-:W-:Y:S02]  /*43c0*/  PRMT R33, R33, 0x5410, RZ ;  /* 0x0000541021217816 */ /* 0x000fe400000000ff */
[----:B------:R-:W-:Y:S02]  /*43d0*/  PRMT R9, R9, 0x5410, RZ ;  /* 0x0000541009097816 */ /* 0x000fe400000000ff */
[----:B------:R-:W-:Y:S02]  /*43e0*/  SHF.R.U32.HI R0, RZ, 0x10, R0 ;  /* 0x00000010ff007819 */ /* 0x000fe40000011600 */
[C---:B----4-:R-:W-:Y:S02]  /*43f0*/  @!P6 PRMT R7, R44.reuse, 0x7610, R7 ;  /* 0x000076102c07e816 */ /* 0x050fe40000000007 */
[----:B------:R-:W-:-:S02]  /*4400*/  @!P6 PRMT R12, R44, 0x7632, R12 ;  /* 0x000076322c0ce816 */ /* 0x000fc4000000000c */
[--C-:B---3--:R-:W-:Y:S02]  /*4410*/  @!P6 PRMT R11, R11, 0x5410, R45.reuse ;  /* 0x000054100b0be816 */ /* 0x108fe4000000002d */
[----:B------:R-:W-:Y:S02]  /*4420*/  @!P6 PRMT R10, R10, 0x7610, R45 ;  /* 0x000076100a0ae816 */ /* 0x000fe4000000002d */
[----:B------:R-:W-:Y:S02]  /*4430*/  ISETP.NE.AND P6, PT, R2, RZ, PT ;  /* 0x000000ff0200720c */ /* 0x000fe40003fc5270 */
[----:B------:R-:W-:Y:S01]  /*4440*/  MOV R2, UR6 ;  /* 0x0000000600027c02 */ /* 0x000fe20008000f00 */
[----:B------:R-:W0:Y:S05]  /*4450*/  LDCU.U8 UR6, c[0x0][0x414] ;  /* 0x00008280ff0677ac */ /* 0x000e2a0008000000 */
[----:B------:R-:W3:Y:S01]  /*4460*/  LDG.E.64 R2, desc[UR10][R2.64] ;  /* 0x0000000a02027981 */ /* 0x000ee2000c1e1b00 */
[----:B------:R-:W-:-:S02]  /*4470*/  PRMT R10, RZ, 0x7610, R10 ;  /* 0x00007610ff0a7816 */ /* 0x000fc4000000000a */
[----:B------:R-:W-:Y:S02]  /*4480*/  PRMT R0, R0, 0x9910, RZ ;  /* 0x0000991000007816 */ /* 0x000fe400000000ff */
[----:B------:R-:W-:Y:S02]  /*4490*/  PRMT R17, RZ, 0x7610, R17 ;  /* 0x00007610ff117816 */ /* 0x000fe40000000011 */
[----:B------:R-:W-:Y:S01]  /*44a0*/  PRMT R16, R16, 0x5410, RZ ;  /* 0x0000541010107816 */ /* 0x000fe200000000ff */
[----:B------:R-:W-:Y:S01]  /*44b0*/  IMAD R0, R0, 0x1e, RZ ;  /* 0x0000001e00007824 */ /* 0x000fe200078e02ff */
[----:B------:R-:W-:Y:S02]  /*44c0*/  PRMT R39, RZ, 0x7610, R39 ;  /* 0x00007610ff277816 */ /* 0x000fe40000000027 */
[----:B------:R-:W-:Y:S02]  /*44d0*/  @!P4 PRMT R17, R43, 0x7632, R17 ;  /* 0x000076322b11c816 */ /* 0x000fe40000000011 */
[----:B------:R-:W-:-:S02]  /*44e0*/  @!P4 PRMT R16, R16, 0x5410, R42 ;  /* 0x000054101010c816 */ /* 0x000fc4000000002a */
[----:B------:R-:W-:Y:S01]  /*44f0*/  @!P4 PRMT R39, R42, 0x7632, R39 ;  /* 0x000076322a27c816 */ /* 0x000fe20000000027 */
[----:B------:R-:W-:Y:S01]  /*4500*/  STL [R1+0xd0], R83 ;  /* 0x0000d05301007387 */ /* 0x000fe20000100800 */
[----:B------:R-:W-:Y:S02]  /*4510*/  ISETP.NE.AND P4, PT, R15, RZ, PT ;  /* 0x000000ff0f00720c */ /* 0x000fe40003f85270 */
[C---:B--2---:R-:W-:Y:S01]  /*4520*/  @!P0 PRMT R6, R59.reuse, 0x7610, R6 ;  /* 0x000076103b068816 */ /* 0x044fe20000000006 */
[----:B------:R-:W-:Y:S01]  /*4530*/  STL [R1+0x54], R82 ;  /* 0x0000545201007387 */ /* 0x000fe20000100800 */
[----:B------:R-:W-:Y:S02]  /*4540*/  @!P0 PRMT R10, R59, 0x7632, R10 ;  /* 0x000076323b0a8816 */ /* 0x000fe4000000000a */
[--C-:B------:R-:W-:Y:S01]  /*4550*/  @!P0 PRMT R9, R9, 0x5410, R60.reuse ;  /* 0x0000541009098816 */ /* 0x100fe2000000003c */
[----:B------:R1:W-:Y:S01]  /*4560*/  STL [R1+0xc8], R8 ;  /* 0x0000c80801007387 */ /* 0x0003e20000100800 */
[----:B------:R-:W-:-:S02]  /*4570*/  @!P0 PRMT R33, R33, 0x7610, R60 ;  /* 0x0000761021218816 */ /* 0x000fc4000000003c */
[----:B0-----:R-:W-:Y:S02]  /*4580*/  ISETP.NE.AND P0, PT, RZ, UR6, PT ;  /* 0x00000006ff007c0c */ /* 0x001fe4000bf05270 */
[----:B------:R-:W-:Y:S01]  /*4590*/  PRMT R14, RZ, 0x7610, R14 ;  /* 0x00007610ff0e7816 */ /* 0x000fe2000000000e */
[----:B------:R0:W-:Y:S01]  /*45a0*/  STL [R1+0x58], R52 ;  /* 0x0000583401007387 */ /* 0x0001e20000100800 */
[----:B------:R-:W-:Y:S02]  /*45b0*/  PRMT R15, RZ, 0x5410, RZ ;  /* 0x00005410ff0f7816 */ /* 0x000fe400000000ff */
[----:B------:R-:W-:Y:S02]  /*45c0*/  IADD3 R0, PT, PT, RZ, -R0, RZ ;  /* 0x80000000ff007210 */ /* 0x000fe40007ffe0ff */
[----:B------:R-:W-:Y:S01]  /*45d0*/  PRMT R38, R38, 0x5410, RZ ;  /* 0x0000541026267816 */ /* 0x000fe200000000ff */
[----:B------:R2:W-:Y:S01]  /*45e0*/  STL [R1+0xd8], R5 ;  /* 0x0000d80501007387 */ /* 0x0005e20000100800 */
[----:B-1----:R-:W-:-:S03]  /*45f0*/  PRMT R8, R8, 0x5410, RZ ;  /* 0x0000541008087816 */ /* 0x002fc600000000ff */
[----:B------:R-:W1:Y:S01]  /*4600*/  @P0 LDC.64 R82, c[0x0][0x3b0] ;  /* 0x0000ec00ff520b82 */ /* 0x000e620000000a00 */
[--C-:B------:R-:W-:Y:S02]  /*4610*/  @!P5 PRMT R15, R15, 0x7610, R69.reuse ;  /* 0x000076100f0fd816 */ /* 0x100fe40000000045 */
[----:B------:R-:W-:Y:S02]  /*4620*/  CS2R R46, SRZ ;  /* 0x00000000002e7805 */ /* 0x000fe4000001ff00 */
[----:B------:R-:W-:Y:S01]  /*4630*/  PRMT R0, R0, 0x7710, RZ ;  /* 0x0000771000007816 */ /* 0x000fe200000000ff */
[----:B------:R4:W-:Y:S01]  /*4640*/  STL [R1+0xa8], R55 ;  /* 0x0000a83701007387 */ /* 0x0009e20000100800 */
[----:B------:R-:W-:Y:S02]  /*4650*/  @!P5 PRMT R8, R8, 0x5410, R69 ;  /* 0x000054100808d816 */ /* 0x000fe40000000045 */
[C---:B------:R-:W-:Y:S01]  /*4660*/  @!P5 PRMT R15, R68.reuse, 0x7610, R15 ;  /* 0x00007610440fd816 */ /* 0x040fe2000000000f */
[----:B------:R5:W-:Y:S01]  /*4670*/  STL [R1+0x2c], R53 ;  /* 0x00002c3501007387 */ /* 0x000be20000100800 */
[----:B------:R-:W-:-:S02]  /*4680*/  @!P5 PRMT R14, R68, 0x7632, R14 ;  /* 0x00007632440ed816 */ /* 0x000fc4000000000e */
[----:B------:R-:W-:Y:S01]  /*4690*/  IADD3 R0, PT, PT, R0, R51, RZ ;  /* 0x0000003300007210 */ /* 0x000fe20007ffe0ff */
[----:B------:R4:W3:Y:S01]  /*46a0*/  @!P4 LDG.E R58, desc[UR10][R56.64] ;  /* 0x0000000a383ac981 */ /* 0x0008e2000c1e1900 */
[----:B------:R-:W-:Y:S02]  /*46b0*/  ISETP.NE.AND P5, PT, R13, RZ, PT ;  /* 0x000000ff0d00720c */ /* 0x000fe40003fa5270 */
[----:B------:R-:W-:Y:S01]  /*46c0*/  SHF.L.U32 R0, R0, 0x1, RZ ;  /* 0x0000000100007819 */ /* 0x000fe200000006ff */
[----:B------:R-:W3:Y:S01]  /*46d0*/  @!P2 LDG.E R46, desc[UR10][R110.64] ;  /* 0x0000000a6e2ea981 */ /* 0x000ee2000c1e1900 */
[----:B0-----:R-:W-:Y:S02]  /*46e0*/  MOV R52, UR13 ;  /* 0x0000000d00347c02 */ /* 0x001fe40008000f00 */
[----:B------:R-:W-:Y:S01]  /*46f0*/  LOP3.LUT R0, R0, 0xffff, RZ, 0xc0, !PT ;  /* 0x0000ffff00007812 */ /* 0x000fe200078ec0ff */
[----:B------:R-:W3:Y:S01]  /*4700*/  @!P2 LDG.E R47, desc[UR10][R108.64] ;  /* 0x0000000a6c2fa981 */ /* 0x000ee2000c1e1900 */
[----:B------:R-:W-:-:S02]  /*4710*/  PRMT R13, RZ, 0x5410, RZ ;  /* 0x00005410ff0d7816 */ /* 0x000fc400000000ff */
[----:B------:R-:W-:Y:S01]  /*4720*/  PRMT R8, RZ, 0x7610, R8 ;  /* 0x00007610ff087816 */ /* 0x000fe20000000008 */
[----:B------:R-:W-:Y:S02]  /*4730*/  IMAD R52, R52, 0x3c, R0 ;  /* 0x0000003c34347824 */ /* 0x000fe400078e0200 */
[----:B------:R-:W-:Y:S02]  /*4740*/  @!P5 PRMT R13, R13, 0x7610, R67 ;  /* 0x000076100d0dd816 */ /* 0x000fe40000000043 */
[----:B-1----:R-:W-:Y:S01]  /*4750*/  @P0 IMAD.WIDE R82, R52, 0x2, R82 ;  /* 0x0000000234520825 */ /* 0x002fe200078e0252 */
[----:B------:R-:W-:Y:S02]  /*4760*/  @!P5 PRMT R8, R67, 0x7610, R8 ;  /* 0x000076104308d816 */ /* 0x000fe40000000008 */
[----:B------:R-:W-:Y:S02]  /*4770*/  @!P5 PRMT R13, R65, 0x7610, R13 ;  /* 0x00007610410dd816 */ /* 0x000fe4000000000d */
[----:B------:R-:W-:Y:S01]  /*4780*/  @!P5 PRMT R38, R38, 0x7610, R65 ;  /* 0x000076102626d816 */ /* 0x000fe20000000041 */
[----:B------:R-:W3:Y:S01]  /*4790*/  @P0 LDG.E.U16 R51, desc[UR10][R82.64] ;  /* 0x0000000a52330981 */ /* 0x000ee2000c1e1500 */
[----:B------:R-:W-:-:S03]  /*47a0*/  ISETP.NE.AND P5, PT, R4, RZ, PT ;  /* 0x000000ff0400720c */ /* 0x000fc60003fa5270 */
[----:B--2---:R0:W2:Y:S01]  /*47b0*/  @P0 LDG.E.U16 R5, desc[UR10][R82.64+0x2] ;  /* 0x0000020a52050981 */ /* 0x0040a2000c1e1500 */
[----:B----4-:R-:W-:Y:S02]  /*47c0*/  CS2R R56, SRZ ;  /* 0x0000000000387805 */ /* 0x010fe4000001ff00 */
[----:B------:R-:W-:Y:S01]  /*47d0*/  MOV R55, RZ ;  /* 0x000000ff00377202 */ /* 0x000fe20000000f00 */
[----:B-----5:R-:W-:Y:S01]  /*47e0*/  HFMA2 R53, -RZ, RZ, 0, 0 ;  /* 0x00000000ff357431 */ /* 0x020fe200000001ff */
[----:B------:R-:W-:Y:S01]  /*47f0*/  MOV R4, RZ ;  /* 0x000000ff00047202 */ /* 0x000fe20000000f00 */
[----:B------:R1:W-:Y:S01]  /*4800*/  STL [R1+0xac], R48 ;  /* 0x0000ac3001007387 */ /* 0x0003e20000100800 */
[----:B------:R-:W-:-:S03]  /*4810*/  HFMA2 R49, -RZ, RZ, 0, 0 ;  /* 0x00000000ff317431 */ /* 0x000fc600000001ff */
[----:B------:R-:W4:Y:S01]  /*4820*/  @!P4 LDG.E R57, desc[UR10][R100.64] ;  /* 0x0000000a6439c981 */ /* 0x000f22000c1e1900 */
[----:B0-----:R-:W0:Y:S03]  /*4830*/  LDC.64 R82, c[0x0][0x3a8] ;  /* 0x0000ea00ff527b82 */ /* 0x001e260000000a00 */
[----:B------:R-:W5:Y:S01]  /*4840*/  @!P5 LDG.E R56, desc[UR10][R98.64] ;  /* 0x0000000a6238d981 */ /* 0x000f62000c1e1900 */
[----:B-1----:R-:W-:-:S03]  /*4850*/  MOV R48, RZ ;  /* 0x000000ff00307202 */ /* 0x002fc60000000f00 */
[----:B------:R-:W2:Y:S04]  /*4860*/  @!P5 LDG.E R55, desc[UR10][R96.64] ;  /* 0x0000000a6037d981 */ /* 0x000ea8000c1e1900 */
[----:B------:R-:W2:Y:S04]  /*4870*/  @!P6 LDG.E R53, desc[UR10][R94.64] ;  /* 0x0000000a5e35e981 */ /* 0x000ea8000c1e1900 */
[----:B------:R-:W2:Y:S04]  /*4880*/  @!P6 LDG.E R4, desc[UR10][R88.64] ;  /* 0x0000000a5804e981 */ /* 0x000ea8000c1e1900 */
[----:B------:R-:W2:Y:S04]  /*4890*/  @!P3 LDG.E R48, desc[UR10][R106.64] ;  /* 0x0000000a6a30b981 */ /* 0x000ea8000c1e1900 */
[----:B------:R-:W2:Y:S01]  /*48a0*/  @!P3 LDG.E R49, desc[UR10][R104.64] ;  /* 0x0000000a6831b981 */ /* 0x000ea2000c1e1900 */
[----:B0-----:R-:W-:-:S03]  /*48b0*/  IMAD.WIDE R82, R52, 0x2, R82 ;  /* 0x0000000234527825 */ /* 0x001fc600078e0252 */
[----:B------:R0:W-:Y:S04]  /*48c0*/  STL [R1+0xd4], R54 ;  /* 0x0000d43601007387 */ /* 0x0001e80000100800 */
[----:B------:R-:W2:Y:S04]  /*48d0*/  LDG.E.U16 R52, desc[UR10][R82.64+0x2] ;  /* 0x0000020a52347981 */ /* 0x000ea8000c1e1500 */
[----:B0-----:R-:W2:Y:S04]  /*48e0*/  LDG.E.U16 R54, desc[UR10][R82.64] ;  /* 0x0000000a52367981 */ /* 0x001ea8000c1e1500 */
[----:B------:R0:W-:Y:S04]  /*48f0*/  STL [R1+0x64], R43 ;  /* 0x0000642b01007387 */ /* 0x0001e80000100800 */
[----:B------:R1:W-:Y:S01]  /*4900*/  STL [R1+0xe4], R42 ;  /* 0x0000e42a01007387 */ /* 0x0003e20000100800 */
[----:B0-----:R-:W-:-:S02]  /*4910*/  PRMT R43, RZ, 0x5410, RZ ;  /* 0x00005410ff2b7816 */ /* 0x001fc400000000ff */
[----:B-1----:R-:W-:-:S04]  /*4920*/  PRMT R42, RZ, 0x5410, RZ ;  /* 0x00005410ff2a7816 */ /* 0x002fc800000000ff */
[----:B------:R-:W-:Y:S02]  /*4930*/  @!P1 PRMT R42, R61, 0x7610, R42 ;  /* 0x000076103d2a9816 */ /* 0x000fe4000000002a */
[----:B------:R-:W-:Y:S02]  /*4940*/  @!P1 PRMT R43, R64, 0x7610, R43 ;  /* 0x00007610402b9816 */ /* 0x000fe4000000002b */
[----:B------:R-:W-:Y:S02]  /*4950*/  @!P1 PRMT R42, R42, 0x7610, R61 ;  /* 0x000076102a2a9816 */ /* 0x000fe4000000003d */
[----:B------:R-:W-:Y:S01]  /*4960*/  @!P1 PRMT R43, R43, 0x7610, R64 ;  /* 0x000076102b2b9816 */ /* 0x000fe20000000040 */
[----:B------:R0:W-:Y:S04]  /*4970*/  STL [R1+0x70], R44 ;  /* 0x0000702c01007387 */ /* 0x0001e80000100800 */
[----:B------:R1:W-:Y:S01]  /*4980*/  STL [R1+0xf0], R45 ;  /* 0x0000f02d01007387 */ /* 0x0003e20000100800 */
[----:B0-----:R-:W-:-:S02]  /*4990*/  PRMT R44, RZ, 0x5410, RZ ;  /* 0x00005410ff2c7816 */ /* 0x001fc400000000ff */
[----:B---3--:R-:W-:-:S13]  /*49a0*/  R2UR UR28, R2 ;  /* 0x00000000021c72ca */ /* 0x008fda00000e0000 */
[----:B------:R-:W-:-:S05]  /*49b0*/  MOV R2, UR28 ;  /* 0x0000001c00027c02 */ /* 0x000fca0008000f00 */
[----:B------:R-:W-:-:S05]  /*49c0*/  FFMA.FTZ R3, -R2, UR28, R3 ;  /* 0x0000001c02037c23 */ /* 0x000fca0008010103 */
[----:B------:R-:W-:-:S13]  /*49d0*/  FSETP.GTU.FTZ.AND P1, PT, R3, RZ, PT ;  /* 0x000000ff0300720b */ /* 0x000fda0003f3c000 */
[----:B------:R-:W-:-:S05]  /*49e0*/  VOTEU.ANY UP0, P1 ;  /* 0x0000000000ff7886 */ /* 0x000fca0000800100 */
[----:B------:R-:W0:Y:S01]  /*49f0*/  @UP0 LDCU UR5, c[0x0][0x3c0] ;  /* 0x00007800ff0507ac */ /* 0x000e220008000800 */
[----:B------:R-:W-:Y:S02]  /*4a00*/  PLOP3.LUT P1, PT, PT, PT, UP0, 0x80, 0x8 ;  /* 0x000000000008781c */ /* 0x000fe40003f2f008 */
[----:B-1----:R-:W-:Y:S01]  /*4a10*/  PRMT R45, RZ, 0x5410, RZ ;  /* 0x00005410ff2d7816 */ /* 0x002fe200000000ff */
[----:B------:R-:W-:Y:S10]  /*4a20*/  STL [R1+0x5c], R76 ;  /* 0x00005c4c01007387 */ /* 0x000ff40000100800 */
[----:B0-----:R-:W-:-:S06]  /*4a30*/  @P1 FADD.FTZ R2, R3, UR5 ;  /* 0x0000000503021e21 */ /* 0x001fcc0008010000 */
[----:B------:R-:W0:Y:S01]  /*4a40*/  @P1 MUFU.RSQ R2, R2 ;  /* 0x0000000200021308 */ /* 0x000e220000001400 */
[----:B------:R-:W-:Y:S04]  /*4a50*/  STL [R1+0xdc], R75 ;  /* 0x0000dc4b01007387 */ /* 0x000fe80000100800 */
[----:B------:R-:W-:Y:S04]  /*4a60*/  STL [R1+0x60], R74 ;  /* 0x0000604a01007387 */ /* 0x000fe80000100800 */
[----:B------:R-:W-:Y:S04]  /*4a70*/  STL [R1+0xe0], R73 ;  /* 0x0000e04901007387 */ /* 0x000fe80000100800 */
[----:B------:R-:W-:Y:S01]  /*4a80*/  STL [R1+0x68], R69 ;  /* 0x0000684501007387 */ /* 0x000fe20000100800 */
[----:B------:R-:W-:-:S03]  /*4a90*/  @!P2 PRMT R44, R46, 0x7610, R44 ;  /* 0x000076102e2ca816 */ /* 0x000fc6000000002c */
[----:B------:R-:W-:Y:S01]  /*4aa0*/  STL [R1+0xe8], R68 ;  /* 0x0000e84401007387 */ /* 0x000fe20000100800 */
[----:B------:R-:W-:-:S03]  /*4ab0*/  @!P2 PRMT R45, R47, 0x7610, R45 ;  /* 0x000076102f2da816 */ /* 0x000fc6000000002d */
[----:B------:R-:W-:Y:S01]  /*4ac0*/  STL [R1+0x6c], R67 ;  /* 0x00006c4301007387 */ /* 0x000fe20000100800 */
[----:B------:R-:W-:-:S03]  /*4ad0*/  @!P2 PRMT R44, R44, 0x7610, R46 ;  /* 0x000076102c2ca816 */ /* 0x000fc6000000002e */
[----:B------:R-:W-:Y:S01]  /*4ae0*/  STL [R1+0xec], R65 ;  /* 0x0000ec4101007387 */ /* 0x000fe20000100800 */
[----:B------:R-:W-:-:S03]  /*4af0*/  @!P2 PRMT R45, R45, 0x7610, R47 ;  /* 0x000076102d2da816 */ /* 0x000fc6000000002f */
[----:B------:R-:W-:Y:S04]  /*4b00*/  STL [R1+0x74], R59 ;  /* 0x0000743b01007387 */ /* 0x000fe80000100800 */
[----:B------:R-:W-:Y:S04]  /*4b10*/  STL [R1+0xf4], R60 ;  /* 0x0000f43c01007387 */ /* 0x000fe80000100800 */
[----:B------:R-:W-:Y:S04]  /*4b20*/  STL [R1+0x78], R61 ;  /* 0x0000783d01007387 */ /* 0x000fe80000100800 */
[----:B------:R-:W-:Y:S04]  /*4b30*/  STL [R1+0xf8], R64 ;  /* 0x0000f84001007387 */ /* 0x000fe80000100800 */
[----:B------:R-:W-:Y:S04]  /*4b40*/  STL [R1+0x84], R58 ;  /* 0x0000843a01007387 */ /* 0x000fe80000100800 */
[----:B----4-:R-:W-:Y:S04]  /*4b50*/  STL [R1+0x104], R57 ;  /* 0x0001043901007387 */ /* 0x010fe80000100800 */
[----:B-----5:R-:W-:Y:S04]  /*4b60*/  STL [R1+0x88], R56 ;  /* 0x0000883801007387 */ /* 0x020fe80000100800 */
[----:B--2---:R-:W-:Y:S04]  /*4b70*/  STL [R1+0x108], R55 ;  /* 0x0001083701007387 */ /* 0x004fe80000100800 */
        /* <DEDUP_REMOVED lines=15> */
[----:B------:R-:W-:Y:S02]  /*4c70*/  PRMT R88, RZ, 0x5410, RZ ;  /* 0x00005410ff587816 */ /* 0x000fe400000000ff */
[----:B------:R-:W-:Y:S02]  /*4c80*/  PRMT R89, RZ, 0x5410, RZ ;  /* 0x00005410ff597816 */ /* 0x000fe400000000ff */
[----:B0-----:R-:W-:Y:S02]  /*4c90*/  PRMT R48, RZ, 0x5410, RZ ;  /* 0x00005410ff307816 */ /* 0x001fe400000000ff */
[----:B------:R-:W-:Y:S02]  /*4ca0*/  PRMT R90, RZ, 0x5410, RZ ;  /* 0x00005410ff5a7816 */ /* 0x000fe400000000ff */
[----:B-1----:R-:W-:Y:S02]  /*4cb0*/  PRMT R49, RZ, 0x5410, RZ ;  /* 0x00005410ff317816 */ /* 0x002fe400000000ff */
[----:B------:R-:W-:-:S02]  /*4cc0*/  @!P4 PRMT R48, R58, 0x7610, R48 ;  /* 0x000076103a30c816 */ /* 0x000fc40000000030 */
[----:B------:R-:W-:Y:S02]  /*4cd0*/  @!P4 PRMT R49, R57, 0x7610, R49 ;  /* 0x000076103931c816 */ /* 0x000fe40000000031 */
[----:B------:R-:W-:Y:S02]  /*4ce0*/  @!P5 PRMT R87, R56, 0x7610, R87 ;  /* 0x000076103857d816 */ /* 0x000fe40000000057 */
[----:B------:R-:W-:Y:S02]  /*4cf0*/  @!P5 PRMT R88, R55, 0x7610, R88 ;  /* 0x000076103758d816 */ /* 0x000fe40000000058 */
[----:B------:R-:W-:Y:S02]  /*4d00*/  @!P6 PRMT R89, R53, 0x7610, R89 ;  /* 0x000076103559e816 */ /* 0x000fe40000000059 */
[----:B------:R-:W-:Y:S01]  /*4d10*/  @!P6 PRMT R90, R4, 0x7610, R90 ;  /* 0x00007610045ae816 */ /* 0x000fe2000000005a */
[----:B------:R-:W-:Y:S01]  /*4d20*/  HFMA2 R2, -RZ, RZ, 0, 0 ;  /* 0x00000000ff027431 */ /* 0x000fe200000001ff */
[----:B------:R-:W-:Y:S01]  /*4d30*/  MOV R3, RZ ;  /* 0x000000ff00037202 */ /* 0x000fe20000000f00 */
[----:B------:R-:W-:Y:S01]  /*4d40*/  @P0 HADD2.F32 R2, -RZ, R51.H0_H0 ;  /* 0x20000033ff020230 */ /* 0x000fe20000004100 */
[----:B------:R-:W-:Y:S01]  /*4d50*/  @!P4 PRMT R48, R48, 0x7610, R58 ;  /* 0x000076103030c816 */ /* 0x000fe2000000003a */
[----:B------:R-:W-:Y:S01]  /*4d60*/  @P0 HADD2.F32 R3, -RZ, R5.H0_H0 ;  /* 0x20000005ff030230 */ /* 0x000fe20000004100 */
[----:B------:R-:W-:Y:S01]  /*4d70*/  @!P4 PRMT R49, R49, 0x7610, R57 ;  /* 0x000076103131c816 */ /* 0x000fe20000000039 */
[----:B------:R-:W-:Y:S01]  /*4d80*/  HADD2.F32 R51, -RZ, R54.H0_H0 ;  /* 0x20000036ff337230 */ /* 0x000fe20000004100 */
[----:B------:R-:W-:Y:S01]  /*4d90*/  @!P5 PRMT R87, R87, 0x7610, R56 ;  /* 0x000076105757d816 */ /* 0x000fe20000000038 */
[----:B------:R-:W-:Y:S01]  /*4da0*/  HADD2.F32 R52, -RZ, R52.H0_H0 ;  /* 0x20000034ff347230 */ /* 0x000fe20000004100 */
[----:B------:R-:W-:-:S02]  /*4db0*/  @!P5 PRMT R88, R88, 0x7610, R55 ;  /* 0x000076105858d816 */ /* 0x000fc40000000037 */
[----:B------:R-:W-:Y:S02]  /*4dc0*/  @!P6 PRMT R89, R89, 0x7610, R53 ;  /* 0x000076105959e816 */ /* 0x000fe40000000035 */
[----:B------:R-:W-:Y:S01]  /*4dd0*/  @!P6 PRMT R90, R90, 0x7610, R4 ;  /* 0x000076105a5ae816 */ /* 0x000fe20000000004 */
        /* <DEDUP_REMOVED lines=580> */
.L_x_1211:
        /* <DEDUP_REMOVED lines=1152> */
.L_x_1212:
        /* <DEDUP_REMOVED lines=48> */
.L_x_1214:
[----:B------:R-:W-:Y:S05]  /*bd20*/  BSYNC.RECONVERGENT B0 ;  /* 0x0000000000007941 */ /* 0x000fea0003800200 */
.L_x_1213:
        /* <DEDUP_REMOVED lines=40> */
.L_x_1216:
[----:B------:R-:W-:Y:S05]  /*bfb0*/  BSYNC.RECONVERGENT B0 ;  /* 0x0000000000007941 */ /* 0x000fea0003800200 */
.L_x_1215:
        /* <DEDUP_REMOVED lines=78> */
.L_x_1218:
[----:B------:R-:W-:Y:S05]  /*c4a0*/  BSYNC.RECONVERGENT B0 ;  /* 0x0000000000007941 */ /* 0x000fea0003800200 */
.L_x_1217:
        /* <DEDUP_REMOVED lines=30> */
.L_x_1220:
[----:B------:R-:W-:Y:S05]  /*c690*/  BSYNC.RECONVERGENT B0 ;  /* 0x0000000000007941 */ /* 0x000fea0003800200 */
.L_x_1219:
        /* <DEDUP_REMOVED lines=34> */
.L_x_1224:
[----:B------:R-:W2:Y:S04]  /*c8c0*/  LDG.E.STRONG.GPU R4, desc[UR10][R12.64] ;  /* 0x0000000a0c047981 */ /* 0x000ea8000c1ef900 */
[----:B--2---:R-:W-:Y:S04]  /*c8d0*/  CCTL.IVALL ;  /* 0x00000000ff00798f */ /* 0x004fe80002000000 */
[----:B------:R0:W-:Y:S01]  /*c8e0*/  STL [R1], R4 ;  /* 0x0000000401007387 */ /* 0x0001e20000100800 */
[----:B------:R-:W-:-:S13]  /*c8f0*/  ISETP.NE.AND P0, PT, R4, UR5, PT ;  /* 0x0000000504007c0c */ /* 0x000fda000bf05270 */
[----:B0-----:R-:W-:Y:S05]  /*c900*/  @P0 BRA `(.L_x_1224) ;  /* 0xfffffffc00ec0947 */ /* 0x001fea000383ffff */
.L_x_1223:
[----:B------:R-:W-:Y:S05]  /*c910*/  BSYNC.RECONVERGENT B0 ;  /* 0x0000000000007941 */ /* 0x000fea0003800200 */
.L_x_1222:
        /* <DEDUP_REMOVED lines=15> */
.L_x_1226:
        /* <DEDUP_REMOVED lines=77> */
.L_x_1225:
        /* <DEDUP_REMOVED lines=52> */
.L_x_1227:
        /* <DEDUP_REMOVED lines=27> */
.L_x_1228:
        /* <DEDUP_REMOVED lines=12> */
.L_x_1229:
[----:B------:R-:W-:Y:S05]  /*d490*/  BSYNC.RECONVERGENT B0 ;  /* 0x0000000000007941 */ /* 0x000fea0003800200 */
.L_x_1221:
        /* <DEDUP_REMOVED lines=17> */
.L_x_1235:
        /* <DEDUP_REMOVED lines=62> */
.L_x_1231:
[----:B------:R-:W-:Y:S05]  /*d990*/  BSYNC.RECONVERGENT B0 ;  /* 0x0000000000007941 */ /* 0x000fea0003800200 */
.L_x_1230:
        /* <DEDUP_REMOVED lines=23> */
.L_x_1232:
        /* <DEDUP_REMOVED lines=16> */
.L_x_1234:
[----:B------:R-:W-:Y:S05]  /*dc10*/  BSYNC.RECONVERGENT B0 ;  /* 0x0000000000007941 */ /* 0x000fea0003800200 */
.L_x_1233:
        /* <DEDUP_REMOVED lines=10> */
.L_x_1210:
        /* <DEDUP_REMOVED lines=16> */
.L_x_1238:
[----:B------:R-:W-:Y:S05]  /*ddc0*/  BSYNC.RECONVERGENT B0 ;  /* 0x0000000000007941 */ /* 0x000fea0003800200 */
.L_x_1237:
        /* <DEDUP_REMOVED lines=11> */
.L_x_1240:
[----:B------:R-:W2:Y:S04]  /*de80*/  LDG.E.STRONG.GPU R5, desc[UR10][R2.64] ;  /* 0x0000000a02057981 */ /* 0x000ea8000c1ef900 */
[----:B--2---:R-:W-:Y:S01]  /*de90*/  CCTL.IVALL ;  /* 0x00000000ff00798f */ /* 0x004fe20002000000 */
[----:B------:R-:W-:Y:S05]  /*dea0*/  YIELD ;  /* 0x0000000000007946 */ /* 0x000fea0003800000 */
[----:B------:R-:W-:-:S13]  /*deb0*/  ISETP.NE.AND P0, PT, R5, R0, PT ;  /* 0x000000000500720c */ /* 0x000fda0003f05270 */
[----:B------:R-:W-:Y:S05]  /*dec0*/  @P0 BRA `(.L_x_1240) ;  /* 0xfffffffc00ec0947 */ /* 0x000fea000383ffff */
.L_x_1239:
        /* <DEDUP_REMOVED lines=75> */
.L_x_1243:
        /* <DEDUP_REMOVED lines=31> */
.L_x_1242:
[----:B------:R-:W-:Y:S05]  /*e570*/  BSYNC.RECONVERGENT B0 ;  /* 0x0000000000007941 */ /* 0x000fea0003800200 */
.L_x_1241:
        /* <DEDUP_REMOVED lines=10> */
.L_x_1244:
        /* <DEDUP_REMOVED lines=87> */
.L_x_1245:
        /* <DEDUP_REMOVED lines=15> */
.L_x_4519:


//--------------------- .text._Z35group_norm_nhwc_bwd_one_pass_kernelI11Fp32IOFp32WLi64ELi60ELi480EEv26Group_norm_nhwc_bwd_params --------------------------
	.section	.text._Z35group_norm_nhwc_bwd_one_pass_kernelI11Fp32IOFp32WLi64ELi60ELi480EEv26Group_norm_nhwc_bwd_params,"ax",@progbits
	.align	128
        .global         _Z35group_norm_nhwc_bwd_one_pass_kernelI11Fp32IOFp32WLi64ELi60ELi480EEv26Group_norm_nhwc_bwd_params
        .type           _Z35group_norm_nhwc_bwd_one_pass_kernelI11Fp32IOFp32WLi64ELi60ELi480EEv26Group_norm_nhwc_bwd_params,@function
        .size           _Z35group_norm_nhwc_bwd_one_pass_kernelI11Fp32IOFp32WLi64ELi60ELi480EEv26Group_norm_nhwc_bwd_params,(.L_x_4520 - _Z35group_norm_nhwc_bwd_one_pass_kernelI11Fp32IOFp32WLi64ELi60ELi480EEv26Group_norm_nhwc_bwd_params)
        .other          _Z35group_norm_nhwc_bwd_one_pass_kernelI11Fp32IOFp32WLi64ELi60ELi480EEv26Group_norm_nhwc_bwd_params,@"STO_CUDA_ENTRY STV_DEFAULT"
_Z35group_norm_nhwc_bwd_one_pass_kernelI11Fp32IOFp32WLi64ELi60ELi480EEv26Group_norm_nhwc_bwd_params:
.text._Z35group_norm_nhwc_bwd_one_pass_kernelI11Fp32IOFp32WLi64ELi60ELi480EEv26Group_norm_nhwc_bwd_params:
        /* <DEDUP_REMOVED lines=14> */
[----:B------:R-:W-:Y:S01]  /*00e0*/  MOV R49, R47 ;  /* 0x0000002f00317202 */ /* 0x000fe20000000f00 */
[----:B------:R-:W-:Y:S01]  /*00f0*/  IMAD R0, R0, 0x889, RZ ;  /* 0x0000088900007824 */ /* 0x000fe200078e02ff */
[----:B------:R-:W2:Y:S03]  /*0100*/  LDCU.U8 UR10, c[0x0][0x414] ;  /* 0x00008280ff0a77ac */ /* 0x000ea60008000000 */
[----:B------:R-:W3:Y:S01]  /*0110*/  LDC R46, c[0x0][0x374] ;  /* 0x0000dd00ff2e7b82 */ /* 0x000ee20000000800 */
[----:B------:R-:W-:-:S04]  /*0120*/  SHF.R.U32.HI R55, RZ, 0x10, R0 ;  /* 0x00000010ff377819 */ /* 0x000fc80000011600 */
[----:B------:R-:W-:-:S03]  /*0130*/  PRMT R0, R55, 0x9910, RZ ;  /* 0x0000991037007816 */ /* 0x000fc600000000ff */
[----:B------:R-:W4:Y:S02]  /*0140*/  LDC R44, c[0x0][0x370] ;  /* 0x0000dc00ff2c7b82 */ /* 0x000f240000000800 */
[----:B------:R-:W-:-:S05]  /*0150*/  IMAD R0, R0, 0x1e, RZ ;  /* 0x0000001e00007824 */ /* 0x000fca00078e02ff */
[----:B------:R-:W-:Y:S01]  /*0160*/  IADD3 R0, PT, PT, RZ, -R0, RZ ;  /* 0x80000000ff007210 */ /* 0x000fe20007ffe0ff */
[----:B0-----:R-:W-:-:S03]  /*0170*/  IMAD R55, R2, UR7, R55 ;  /* 0x0000000702377c24 */ /* 0x001fc6000f8e0237 */
[----:B------:R-:W-:Y:S02]  /*0180*/  PRMT R51, R0, 0x7710, RZ ;  /* 0x0000771000337816 */ /* 0x000fe400000000ff */
[C---:B------:R-:W-:Y:S02]  /*0190*/  IADD3 R53, PT, PT, R55.reuse, 0x20, RZ ;  /* 0x0000002037357810 */ /* 0x040fe40007ffe0ff */
[----:B------:R-:W-:Y:S02]  /*01a0*/  IADD3 R52, PT, PT, R55, 0x30, RZ ;  /* 0x0000003037347810 */ /* 0x000fe40007ffe0ff */
[----:B------:R-:W-:Y:S02]  /*01b0*/  IADD3 R51, PT, PT, R51, R48, RZ ;  /* 0x0000003033337210 */ /* 0x000fe40007ffe0ff */
[----:B------:R-:W-:Y:S02]  /*01c0*/  IADD3 R54, PT, PT, R55, 0x10, RZ ;  /* 0x0000001037367810 */ /* 0x000fe40007ffe0ff */
[----:B------:R-:W-:-:S02]  /*01d0*/  SHF.R.S32.HI R43, RZ, 0x1f, R53 ;  /* 0x0000001fff2b7819 */ /* 0x000fc40000011435 */
[----:B------:R-:W-:Y:S02]  /*01e0*/  SHF.R.S32.HI R42, RZ, 0x1f, R52 ;  /* 0x0000001fff2a7819 */ /* 0x000fe40000011434 */
[----:B-1234-:R-:W-:-:S07]  /*01f0*/  SHF.L.U32 R51, R51, 0x1, RZ ;  /* 0x0000000133337819 */ /* 0x01efce00000006ff */
.L_x_1277:
[----:B01----:R-:W0:Y:S01]  /*0200*/  LDC R6, c[0x0][0x410] ;  /* 0x00010400ff067b82 */ /* 0x003e220000000800 */
[----:B------:R-:W1:Y:S01]  /*0210*/  LDCU.128 UR12, c[0x0][0x400] ;  /* 0x00008000ff0c77ac */ /* 0x000e620008000c00 */
[----:B------:R-:W-:Y:S02]  /*0220*/  ISETP.GE.AND P0, PT, R49, RZ, PT ;  /* 0x000000ff3100720c */ /* 0x000fe40003f06270 */
[----:B------:R-:W-:-:S04]  /*0230*/  SHF.R.S32.HI R15, RZ, 0x1f, R55 ;  /* 0x0000001fff0f7819 */ /* 0x000fc80000011437 */
[----:B--2---:R-:W2:Y:S08]  /*0240*/  LDC.64 R8, c[0x0][0x3b8] ;  /* 0x0000ee00ff087b82 */ /* 0x004eb00000000a00 */
[----:B---3--:R-:W3:Y:S01]  /*0250*/  LDC.64 R28, c[0x0][0x3a8] ;  /* 0x0000ea00ff1c7b82 */ /* 0x008ee20000000a00 */
[----:B0-----:R-:W-:-:S04]  /*0260*/  IABS R5, R6 ;  /* 0x0000000600057213 */ /* 0x001fc80000000000 */
[----:B------:R-:W0:Y:S01]  /*0270*/  I2F.RP R0, R5 ;  /* 0x0000000500007306 */ /* 0x000e220000209400 */
[----:B--2---:R-:W-:-:S06]  /*0280*/  IMAD.WIDE R8, R49, 0x8, R8 ;  /* 0x0000000831087825 */ /* 0x004fcc00078e0208 */
[----:B------:R-:W2:Y:S01]  /*0290*/  LDG.E.64 R8, desc[UR8][R8.64] ;  /* 0x0000000808087981 */ /* 0x000ea2000c1e1b00 */
[----:B0-----:R-:W0:Y:S02]  /*02a0*/  MUFU.RCP R0, R0 ;  /* 0x0000000000007308 */ /* 0x001e240000001000 */
[----:B0-----:R-:W-:-:S06]  /*02b0*/  IADD3 R2, PT, PT, R0, 0xffffffe, RZ ;  /* 0x0ffffffe00027810 */ /* 0x001fcc0007ffe0ff */
[----:B------:R0:W4:Y:S02]  /*02c0*/  F2I.FTZ.U32.TRUNC.NTZ R3, R2 ;  /* 0x0000000200037305 */ /* 0x000124000021f000 */
[----:B0-----:R-:W-:Y:S02]  /*02d0*/  MOV R2, RZ ;  /* 0x000000ff00027202 */ /* 0x001fe40000000f00 */
[----:B----4-:R-:W-:-:S05]  /*02e0*/  IADD3 R4, PT, PT, RZ, -R3, RZ ;  /* 0x80000003ff047210 */ /* 0x010fca0007ffe0ff */
[----:B------:R-:W-:Y:S01]  /*02f0*/  IMAD R7, R4, R5, RZ ;  /* 0x0000000504077224 */ /* 0x000fe200078e02ff */
[----:B------:R-:W-:-:S03]  /*0300*/  IABS R4, R49 ;  /* 0x0000003100047213 */ /* 0x000fc60000000000 */
[----:B------:R-:W-:Y:S01]  /*0310*/  IMAD.HI.U32 R3, R3, R7, R2 ;  /* 0x0000000703037227 */ /* 0x000fe200078e0002 */
[----:B------:R-:W-:Y:S02]  /*0320*/  LOP3.LUT R2, R49, R6, RZ, 0x3c, !PT ;  /* 0x0000000631027212 */ /* 0x000fe400078e3cff */
[----:B------:R-:W-:Y:S02]  /*0330*/  SHF.R.S32.HI R7, RZ, 0x1f, R54 ;  /* 0x0000001fff077819 */ /* 0x000fe40000011436 */
[----:B------:R-:W-:Y:S01]  /*0340*/  ISETP.GE.AND P2, PT, R2, RZ, PT ;  /* 0x000000ff0200720c */ /* 0x000fe20003f46270 */
[----:B------:R-:W-:-:S05]  /*0350*/  IMAD.HI.U32 R3, R3, R4, RZ ;  /* 0x0000000403037227 */ /* 0x000fca00078e00ff */
[----:B------:R-:W-:-:S05]  /*0360*/  IADD3 R0, PT, PT, -R3, RZ, RZ ;  /* 0x000000ff03007210 */ /* 0x000fca0007ffe1ff */
[----:B------:R-:W-:-:S05]  /*0370*/  IMAD R0, R5, R0, R4 ;  /* 0x0000000005007224 */ /* 0x000fca00078e0204 */
[----:B------:R-:W-:-:S13]  /*0380*/  ISETP.GT.U32.AND P1, PT, R5, R0, PT ;  /* 0x000000000500720c */ /* 0x000fda0003f24070 */
[-C--:B------:R-:W-:Y:S02]  /*0390*/  @!P1 IADD3 R0, PT, PT, R0, -R5.reuse, RZ ;  /* 0x8000000500009210 */ /* 0x080fe40007ffe0ff */
[----:B------:R-:W-:Y:S02]  /*03a0*/  @!P1 IADD3 R3, PT, PT, R3, 0x1, RZ ;  /* 0x0000000103039810 */ /* 0x000fe40007ffe0ff */
[-C--:B------:R-:W-:Y:S02]  /*03b0*/  ISETP.GE.U32.AND P3, PT, R0, R5.reuse, PT ;  /* 0x000000050000720c */ /* 0x080fe40003f66070 */
[----:B-1----:R-:W-:Y:S02]  /*03c0*/  ISETP.GE.U32.AND P1, PT, R54, UR12, PT ;  /* 0x0000000c36007c0c */ /* 0x002fe4000bf26070 */
[----:B------:R-:W-:Y:S02]  /*03d0*/  ISETP.GT.U32.AND P4, PT, R5, R0, PT ;  /* 0x000000000500720c */ /* 0x000fe40003f84070 */
[----:B------:R-:W-:-:S02]  /*03e0*/  IADD3 R5, PT, PT, R0, -R5, RZ ;  /* 0x8000000500057210 */ /* 0x000fc40007ffe0ff */
[----:B------:R-:W-:Y:S02]  /*03f0*/  ISETP.GE.AND.EX P1, PT, R7, UR13, PT, P1 ;  /* 0x0000000d07007c0c */ /* 0x000fe4000bf26310 */
[----:B------:R-:W-:-:S03]  /*0400*/  SEL R0, R5, R0, !P4 ;  /* 0x0000000005007207 */ /* 0x000fc60006000000 */
[----:B------:R-:W-:Y:S02]  /*0410*/  @P3 IADD3 R3, PT, PT, R3, 0x1, RZ ;  /* 0x0000000103033810 */ /* 0x000fe40007ffe0ff */
[----:B------:R-:W-:Y:S02]  /*0420*/  ISETP.NE.AND P3, PT, R6, RZ, PT ;  /* 0x000000ff0600720c */ /* 0x000fe40003f65270 */
[----:B------:R-:W-:Y:S02]  /*0430*/  MOV R2, R3 ;  /* 0x0000000300027202 */ /* 0x000fe40000000f00 */
[----:B------:R-:W-:Y:S02]  /*0440*/  LOP3.LUT R3, RZ, R6, RZ, 0x33, !PT ;  /* 0x00000006ff037212 */ /* 0x000fe400078e33ff */
[----:B------:R-:W-:Y:S01]  /*0450*/  @!P0 IADD3 R0, PT, PT, -R0, RZ, RZ ;  /* 0x000000ff00008210 */ /* 0x000fe20007ffe1ff */
[----:B------:R-:W0:Y:S01]  /*0460*/  @!P1 LDC.64 R4, c[0x0][0x3f8] ;  /* 0x0000fe00ff049b82 */ /* 0x000e220000000a00 */
[----:B------:R-:W-:-:S02]  /*0470*/  ISETP.GE.U32.AND P0, PT, R55, UR12, PT ;  /* 0x0000000c37007c0c */ /* 0x000fc4000bf06070 */
[----:B------:R-:W-:Y:S02]  /*0480*/  SEL R0, R3, R0, !P3 ;  /* 0x0000000003007207 */ /* 0x000fe40005800000 */
[----:B------:R-:W-:Y:S02]  /*0490*/  @!P2 IADD3 R2, PT, PT, -R2, RZ, RZ ;  /* 0x000000ff0202a210 */ /* 0x000fe40007ffe1ff */
[----:B------:R-:W-:Y:S01]  /*04a0*/  ISETP.GE.AND.EX P0, PT, R15, UR13, PT, P0 ;  /* 0x0000000d0f007c0c */ /* 0x000fe2000bf06300 */
[----:B------:R-:W-:Y:S01]  /*04b0*/  IMAD R13, R0, 0x3c, RZ ;  /* 0x0000003c000d7824 */ /* 0x000fe200078e02ff */
[----:B------:R-:W-:Y:S01]  /*04c0*/  SEL R3, R3, R2, !P3 ;  /* 0x0000000203037207 */ /* 0x000fe20005800000 */
[----:B------:R-:W1:Y:S01]  /*04d0*/  @!P1 LDC.64 R10, c[0x0][0x3a0] ;  /* 0x0000e800ff0a9b82 */ /* 0x000e620000000a00 */
[----:B------:R-:W-:Y:S02]  /*04e0*/  LOP3.LUT R6, R51, 0xffff, RZ, 0xc0, !PT ;  /* 0x0000ffff33067812 */ /* 0x000fe400078ec0ff */
[----:B------:R-:W-:-:S02]  /*04f0*/  SHF.R.S32.HI R2, RZ, 0x1f, R3 ;  /* 0x0000001fff027819 */ /* 0x000fc40000011403 */
[C---:B------:R-:W-:Y:S02]  /*0500*/  IADD3 R60, P2, PT, R13.reuse, R6, RZ ;  /* 0x000000060d3c7210 */ /* 0x040fe40007f5e0ff */
[----:B------:R-:W-:Y:S01]  /*0510*/  ISETP.GE.U32.AND P3, PT, R52, UR12, PT ;  /* 0x0000000c34007c0c */ /* 0x000fe2000bf66070 */
[----:B------:R-:W-:Y:S01]  /*0520*/  IMAD R2, R2, UR14, RZ ;  /* 0x0000000e02027c24 */ /* 0x000fe2000f8e02ff */
[----:B------:R-:W-:Y:S01]  /*0530*/  LEA.HI.X.SX32 R61, R13, RZ, 0x1, P2 ;  /* 0x000000ff0d3d7211 */ /* 0x000fe200010f0eff */
[----:B------:R-:W4:Y:S01]  /*0540*/  @!P0 LDC.64 R32, c[0x0][0x3f8] ;  /* 0x0000fe00ff208b82 */ /* 0x000f220000000a00 */
[----:B------:R-:W-:Y:S01]  /*0550*/  ISETP.GE.U32.AND P2, PT, R53, UR12, PT ;  /* 0x0000000c35007c0c */ /* 0x000fe2000bf46070 */
[C---:B------:R-:W-:Y:S01]  /*0560*/  IMAD R59, R3.reuse, UR15, R2 ;  /* 0x0000000f033b7c24 */ /* 0x040fe2000f8e0202 */
[----:B------:R-:W-:Y:S01]  /*0570*/  ISETP.GE.AND.EX P3, PT, R42, UR13, PT, P3 ;  /* 0x0000000d2a007c0c */ /* 0x000fe2000bf66330 */
[----:B------:R-:W-:Y:S01]  /*0580*/  IMAD.WIDE.U32 R60, R3, UR14, R60 ;  /* 0x0000000e033c7c25 */ /* 0x000fe2000f8e003c */
[----:B------:R-:W-:-:S02]  /*0590*/  ISETP.GE.AND.EX P2, PT, R43, UR13, PT, P2 ;  /* 0x0000000d2b007c0c */ /* 0x000fc4000bf46320 */
[----:B------:R-:W-:Y:S01]  /*05a0*/  IADD3 R6, PT, PT, R13, R6, RZ ;  /* 0x000000060d067210 */ /* 0x000fe20007ffe0ff */
[----:B------:R-:W3:Y:S01]  /*05b0*/  @!P1 LDC.64 R2, c[0x0][0x398] ;  /* 0x0000e600ff029b82 */ /* 0x000ee20000000a00 */
[----:B0-----:R-:W-:Y:S01]  /*05c0*/  @!P1 IMAD R7, R7, R4, RZ ;  /* 0x0000000407079224 */ /* 0x001fe200078e02ff */
[----:B------:R-:W-:Y:S02]  /*05d0*/  IADD3 R59, PT, PT, R61, R59, RZ ;  /* 0x0000003b3d3b7210 */ /* 0x000fe40007ffe0ff */
[----:B------:R-:W-:Y:S01]  /*05e0*/  @!P1 MOV R58, R60 ;  /* 0x0000003c003a9202 */ /* 0x000fe20000000f00 */
[----:B------:R-:W-:-:S03]  /*05f0*/  @!P1 IMAD R7, R54, R5, R7 ;  /* 0x0000000536079224 */ /* 0x000fc600078e0207 */
[----:B------:R-:W0:Y:S01]  /*0600*/  @!P0 LDC.64 R12, c[0x0][0x3a0] ;  /* 0x0000e800ff0c8b82 */ /* 0x000e220000000a00 */
[----:B------:R-:W-:-:S05]  /*0610*/  @!P1 IMAD.WIDE.U32 R4, R54, R4, R58 ;  /* 0x0000000436049225 */ /* 0x000fca00078e003a */
[----:B------:R-:W-:Y:S02]  /*0620*/  @!P1 IADD3 R5, PT, PT, R5, R7, RZ ;  /* 0x0000000705059210 */ /* 0x000fe40007ffe0ff */
[----:B------:R-:W0:Y:S01]  /*0630*/  @!P2 LDC.64 R22, c[0x0][0x3f8] ;  /* 0x0000fe00ff16ab82 */ /* 0x000e220000000a00 */
[C---:B------:R-:W-:Y:S01]  /*0640*/  @!P1 SHF.L.U32 R7, R4.reuse, 0x2, RZ ;  /* 0x0000000204079819 */ /* 0x040fe200000006ff */
[----:B----4-:R-:W-:Y:S01]  /*0650*/  @!P0 IMAD R14, R15, R32, RZ ;  /* 0x000000200f0e8224 */ /* 0x010fe200078e02ff */
[----:B------:R-:W-:Y:S02]  /*0660*/  @!P1 SHF.L.U64.HI R20, R4, 0x2, R5 ;  /* 0x0000000204149819 */ /* 0x000fe40000010205 */
[C---:B-1----:R-:W-:Y:S02]  /*0670*/  @!P1 IADD3 R10, P4, PT, R7.reuse, R10, RZ ;  /* 0x0000000a070a9210 */ /* 0x042fe40007f9e0ff */
[----:B------:R-:W-:Y:S01]  /*0680*/  @!P0 MOV R15, R59 ;  /* 0x0000003b000f8202 */ /* 0x000fe20000000f00 */
[----:B------:R-:W1:Y:S01]  /*0690*/  @!P3 LDC.64 R4, c[0x0][0x3f8] ;  /* 0x0000fe00ff04bb82 */ /* 0x000e620000000a00 */
[----:B---3--:R-:W-:Y:S01]  /*06a0*/  @!P1 IADD3 R2, P5, PT, R7, R2, RZ ;  /* 0x0000000207029210 */ /* 0x008fe20007fbe0ff */
[----:B------:R-:W-:Y:S01]  /*06b0*/  @!P0 IMAD R7, R55, R33, R14 ;  /* 0x0000002137078224 */ /* 0x000fe200078e020e */
[----:B------:R-:W-:-:S02]  /*06c0*/  @!P0 MOV R14, R60 ;  /* 0x0000003c000e8202 */ /* 0x000fc40000000f00 */
[----:B------:R-:W-:Y:S02]  /*06d0*/  @!P1 IADD3.X R11, PT, PT, R20, R11, RZ, P4, !PT ;  /* 0x0000000b140b9210 */ /* 0x000fe400027fe4ff */
[----:B------:R-:W-:Y:S01]  /*06e0*/  ISETP.NE.AND P4, PT, RZ, UR10, PT ;  /* 0x0000000aff007c0c */ /* 0x000fe2000bf85270 */
[----:B------:R-:W3:Y:S01]  /*06f0*/  @!P0 LDC.64 R18, c[0x0][0x398] ;  /* 0x0000e600ff128b82 */ /* 0x000ee20000000a00 */
[----:B------:R-:W-:Y:S01]  /*0700*/  @!P0 IMAD.WIDE.U32 R32, R55, R32, R14 ;  /* 0x0000002037208225 */ /* 0x000fe200078e000e */
[----:B------:R-:W-:Y:S02]  /*0710*/  @!P2 MOV R26, R60 ;  /* 0x0000003c001aa202 */ /* 0x000fe40000000f00 */
[----:B------:R-:W-:Y:S02]  /*0720*/  @!P2 MOV R27, R59 ;  /* 0x0000003b001ba202 */ /* 0x000fe40000000f00 */
[----:B------:R-:W-:Y:S02]  /*0730*/  @!P0 IADD3 R7, PT, PT, R33, R7, RZ ;  /* 0x0000000721078210 */ /* 0x000fe40007ffe0ff */
[----:B------:R-:W4:Y:S01]  /*0740*/  @!P2 LDC.64 R14, c[0x0][0x3a0] ;  /* 0x0000e800ff0eab82 */ /* 0x000f220000000a00 */
[----:B0-----:R-:W-:Y:S01]  /*0750*/  @!P2 IMAD R24, R43, R22, RZ ;  /* 0x000000162b18a224 */ /* 0x001fe200078e02ff */
[----:B------:R-:W-:-:S02]  /*0760*/  @!P0 SHF.L.U32 R31, R32, 0x2, RZ ;  /* 0x00000002201f8819 */ /* 0x000fc400000006ff */
[----:B------:R-:W-:Y:S01]  /*0770*/  @!P0 SHF.L.U64.HI R32, R32, 0x2, R7 ;  /* 0x0000000220208819 */ /* 0x000fe20000010207 */
[C---:B------:R-:W-:Y:S01]  /*0780*/  @!P2 IMAD R7, R53.reuse, R23, R24 ;  /* 0x000000173507a224 */ /* 0x040fe200078e0218 */
[----:B------:R-:W-:Y:S02]  /*0790*/  @!P1 IADD3.X R3, PT, PT, R20, R3, RZ, P5, !PT ;  /* 0x0000000314039210 */ /* 0x000fe40002ffe4ff */
[----:B------:R-:W0:Y:S01]  /*07a0*/  @!P2 LDC.64 R16, c[0x0][0x398] ;  /* 0x0000e600ff10ab82 */ /* 0x000e220000000a00 */
[----:B------:R-:W-:-:S07]  /*07b0*/  @!P2 IMAD.WIDE.U32 R22, R53, R22, R26 ;  /* 0x000000163516a225 */ /* 0x000fce00078e001a */
[----:B------:R-:W2:Y:S01]  /*07c0*/  @!P3 LDC.64 R20, c[0x0][0x3a0] ;  /* 0x0000e800ff14bb82 */ /* 0x000ea20000000a00 */
[----:B-1----:R-:W-:-:S07]  /*07d0*/  @!P3 IMAD R30, R42, R4, RZ ;  /* 0x000000042a1eb224 */ /* 0x002fce00078e02ff */
[----:B------:R-:W1:Y:S01]  /*07e0*/  @!P3 LDC.64 R24, c[0x0][0x398] ;  /* 0x0000e600ff18bb82 */ /* 0x000e620000000a00 */
[C---:B------:R-:W-:Y:S01]  /*07f0*/  @!P0 IADD3 R12, P5, PT, R31.reuse, R12, RZ ;  /* 0x0000000c1f0c8210 */ /* 0x040fe20007fbe0ff */
[----:B------:R-:W-:Y:S01]  /*0800*/  @!P3 IMAD R33, R52, R5, R30 ;  /* 0x000000053421b224 */ /* 0x000fe200078e021e */
[----:B---3--:R-:W-:-:S05]  /*0810*/  @!P0 IADD3 R18, P6, PT, R31, R18, RZ ;  /* 0x000000121f128210 */ /* 0x008fca0007fde0ff */
[----:B------:R-:W3:Y:S01]  /*0820*/  @P4 LDC.64 R26, c[0x0][0x3b0] ;  /* 0x0000ec00ff1a4b82 */ /* 0x000ee20000000a00 */
[----:B------:R-:W-:Y:S02]  /*0830*/  @!P3 MOV R30, R60 ;  /* 0x0000003c001eb202 */ /* 0x000fe40000000f00 */
[----:B------:R-:W-:Y:S02]  /*0840*/  @!P3 MOV R31, R59 ;  /* 0x0000003b001fb202 */ /* 0x000fe40000000f00 */
[----:B------:R-:W-:Y:S02]  /*0850*/  @!P2 IADD3 R23, PT, PT, R23, R7, RZ ;  /* 0x000000071717a210 */ /* 0x000fe40007ffe0ff */
[----:B------:R-:W-:Y:S01]  /*0860*/  @!P2 SHF.L.U32 R7, R22, 0x2, RZ ;  /* 0x000000021607a819 */ /* 0x000fe200000006ff */
[----:B------:R-:W-:Y:S01]  /*0870*/  @!P3 IMAD.WIDE.U32 R4, R52, R4, R30 ;  /* 0x000000043404b225 */ /* 0x000fe200078e001e */
[C---:B------:R-:W-:Y:S02]  /*0880*/  @!P0 IADD3.X R13, PT, PT, R32.reuse, R13, RZ, P5, !PT ;  /* 0x0000000d200d8210 */ /* 0x040fe40002ffe4ff */
[----:B------:R-:W-:-:S02]  /*0890*/  @!P0 IADD3.X R19, PT, PT, R32, R19, RZ, P6, !PT ;  /* 0x0000001320138210 */ /* 0x000fc400037fe4ff */
[C---:B----4-:R-:W-:Y:S02]  /*08a0*/  @!P2 IADD3 R14, P5, PT, R7.reuse, R14, RZ ;  /* 0x0000000e070ea210 */ /* 0x050fe40007fbe0ff */
[----:B0-----:R-:W-:Y:S02]  /*08b0*/  @!P2 IADD3 R16, P6, PT, R7, R16, RZ ;  /* 0x000000100710a210 */ /* 0x001fe40007fde0ff */
[----:B------:R-:W-:Y:S02]  /*08c0*/  @!P2 SHF.L.U64.HI R22, R22, 0x2, R23 ;  /* 0x000000021616a819 */ /* 0x000fe40000010217 */
[----:B------:R-:W-:Y:S02]  /*08d0*/  @!P3 IADD3 R7, PT, PT, R5, R33, RZ ;  /* 0x000000210507b210 */ /* 0x000fe40007ffe0ff */
[----:B------:R-:W-:Y:S02]  /*08e0*/  @!P3 SHF.L.U32 R5, R4, 0x2, RZ ;  /* 0x000000020405b819 */ /* 0x000fe400000006ff */
[----:B------:R-:W-:-:S02]  /*08f0*/  @!P2 IADD3.X R15, PT, PT, R22, R15, RZ, P5, !PT ;  /* 0x0000000f160fa210 */ /* 0x000fc40002ffe4ff */
[----:B------:R-:W-:Y:S02]  /*0900*/  @!P2 IADD3.X R17, PT, PT, R22, R17, RZ, P6, !PT ;  /* 0x000000111611a210 */ /* 0x000fe400037fe4ff */
[----:B------:R-:W-:Y:S02]  /*0910*/  @!P3 SHF.L.U64.HI R4, R4, 0x2, R7 ;  /* 0x000000020404b819 */ /* 0x000fe40000010207 */
[C---:B--2---:R-:W-:Y:S02]  /*0920*/  @!P3 IADD3 R20, P5, PT, R5.reuse, R20, RZ ;  /* 0x000000140514b210 */ /* 0x044fe40007fbe0ff */
[----:B-1----:R-:W-:Y:S01]  /*0930*/  @!P3 IADD3 R24, P6, PT, R5, R24, RZ ;  /* 0x000000180518b210 */ /* 0x002fe20007fde0ff */
[----:B------:R-:W-:Y:S01]  /*0940*/  IMAD.WIDE R28, R6, 0x4, R28 ;  /* 0x00000004061c7825 */ /* 0x000fe200078e021c */
[----:B------:R-:W-:Y:S02]  /*0950*/  @!P3 IADD3.X R21, PT, PT, R4, R21, RZ, P5, !PT ;  /* 0x000000150415b210 */ /* 0x000fe40002ffe4ff */
[----:B------:R-:W-:-:S02]  /*0960*/  CS2R R22, SRZ ;  /* 0x0000000000167805 */ /* 0x000fc4000001ff00 */
[----:B------:R-:W-:Y:S01]  /*0970*/  @!P3 IADD3.X R25, PT, PT, R4, R25, RZ, P6, !PT ;  /* 0x000000190419b210 */ /* 0x000fe200037fe4ff */
[----:B---3--:R-:W-:Y:S01]  /*0980*/  @P4 IMAD.WIDE R26, R6, 0x4, R26 ;  /* 0x00000004061a4825 */ /* 0x008fe200078e021a */
[----:B------:R-:W-:Y:S02]  /*0990*/  CS2R R6, SRZ ;  /* 0x0000000000067805 */ /* 0x000fe4000001ff00 */
[----:B------:R-:W-:Y:S01]  /*09a0*/  CS2R R4, SRZ ;  /* 0x0000000000047805 */ /* 0x000fe2000001ff00 */
[----:B------:R0:W5:Y:S04]  /*09b0*/  @!P0 LDG.E.64 R22, desc[UR8][R12.64] ;  /* 0x000000080c168981 */ /* 0x000168000c1e1b00 */
[----:B------:R1:W5:Y:S04]  /*09c0*/  @!P1 LDG.E.64 R6, desc[UR8][R10.64] ;  /* 0x000000080a069981 */ /* 0x000368000c1e1b00 */
[----:B------:R2:W5:Y:S01]  /*09d0*/  @!P1 LDG.E.64 R4, desc[UR8][R2.64] ;  /* 0x0000000802049981 */ /* 0x000562000c1e1b00 */
[----:B0-----:R-:W-:-:S02]  /*09e0*/  CS2R R12, SRZ ;  /* 0x00000000000c7805 */ /* 0x001fc4000001ff00 */
[----:B-1----:R-:W-:-:S04]  /*09f0*/  CS2R R10, SRZ ;  /* 0x00000000000a7805 */ /* 0x002fc8000001ff00 */
[----:B------:R0:W5:Y:S01]  /*0a00*/  @!P2 LDG.E.64 R12, desc[UR8][R16.64] ;  /* 0x00000008100ca981 */ /* 0x000162000c1e1b00 */
[----:B--2---:R-:W-:Y:S02]  /*0a10*/  MOV R3, RZ ;  /* 0x000000ff00037202 */ /* 0x004fe40000000f00 */
[----:B------:R-:W-:Y:S01]  /*0a20*/  MOV R2, RZ ;  /* 0x000000ff00027202 */ /* 0x000fe20000000f00 */
[----:B------:R1:W5:Y:S05]  /*0a30*/  @!P2 LDG.E.64 R10, desc[UR8][R14.64] ;  /* 0x000000080e0aa981 */ /* 0x00036a000c1e1b00 */
[----:B------:R2:W5:Y:S01]  /*0a40*/  @!P0 LDG.E.64 R2, desc[UR8][R18.64] ;  /* 0x0000000812028981 */ /* 0x000562000c1e1b00 */
[----:B0-----:R-:W-:-:S02]  /*0a50*/  CS2R R16, SRZ ;  /* 0x0000000000107805 */ /* 0x001fc4000001ff00 */
[----:B-1----:R-:W-:-:S04]  /*0a60*/  CS2R R14, SRZ ;  /* 0x00000000000e7805 */ /* 0x002fc8000001ff00 */
[----:B------:R0:W5:Y:S01]  /*0a70*/  @!P3 LDG.E.64 R16, desc[UR8][R24.64] ;  /* 0x000000081810b981 */ /* 0x000162000c1e1b00 */
[----:B--2---:R-:W-:-:S03]  /*0a80*/  CS2R R18, SRZ ;  /* 0x0000000000127805 */ /* 0x004fc6000001ff00 */
[----:B------:R0:W5:Y:S04]  /*0a90*/  @!P3 LDG.E.64 R14, desc[UR8][R20.64] ;  /* 0x00000008140eb981 */ /* 0x000168000c1e1b00 */
[----:B------:R0:W5:Y:S04]  /*0aa0*/  @P4 LDG.E.64 R18, desc[UR8][R26.64] ;  /* 0x000000081a124981 */ /* 0x000168000c1e1b00 */
[----:B------:R0:W5:Y:S01]  /*0ab0*/  LDG.E.64 R20, desc[UR8][R28.64] ;  /* 0x000000081c147981 */ /* 0x000162000c1e1b00 */
[----:B------:R-:W-:-:S05]  /*0ac0*/  FFMA.FTZ R9, -R8, R8, R9 ;  /* 0x0000000808097223 */ /* 0x000fca0000010109 */
[----:B------:R-:W-:-:S13]  /*0ad0*/  FSETP.GTU.FTZ.AND P1, PT, R9, RZ, PT ;  /* 0x000000ff0900720b */ /* 0x000fda0003f3c000 */
[----:B------:R-:W1:Y:S01]  /*0ae0*/  @P1 LDC R30, c[0x0][0x3c0] ;  /* 0x0000f000ff1e1b82 */ /* 0x000e620000000800 */
[----:B------:R-:W-:Y:S01]  /*0af0*/  UISETP.NE.AND UP0, UPT, UR10, URZ, UPT ;  /* 0x000000ff0a00728c */ /* 0x000fe2000bf05270 */
[----:B-1----:R-:W-:Y:S01]  /*0b00*/  @P1 FADD.FTZ R30, R9, R30 ;  /* 0x0000001e091e1221 */ /* 0x002fe20000010000 */
[----:B------:R-:W-:-:S06]  /*0b10*/  MOV R9, 0x3f800000 ;  /* 0x3f80000000097802 */ /* 0x000fcc0000000f00 */
[----:B------:R0:W1:Y:S01]  /*0b20*/  @P1 MUFU.RSQ R9, R30 ;  /* 0x0000001e00091308 */ /* 0x0000620000001400 */
[----:B------:R-:W-:Y:S05]  /*0b30*/  BRA.U UP0, `(.L_x_1247) ;  /* 0x0000000100e47547 */ /* 0x000fea000b800000 */
[C---:B0----5:R-:W-:Y:S01]  /*0b40*/  FADD.FTZ R24, -R8.reuse, R22 ;  /* 0x0000001608187221 */ /* 0x061fe20000010100 */
[----:B------:R-:W-:Y:S01]  /*0b50*/  FADD.FTZ R26, -R8, R23 ;  /* 0x00000017081a7221 */ /* 0x000fe20000010100 */
[----:B------:R-:W-:Y:S01]  /*0b60*/  FMUL.FTZ R28, R2, R20 ;  /* 0x00000014021c7220 */ /* 0x000fe20000410000 */
[----:B------:R-:W-:Y:S01]  /*0b70*/  FMUL.FTZ R27, R3, R21 ;  /* 0x00000015031b7220 */ /* 0x000fe20000410000 */
[-C--:B-1----:R-:W-:Y:S01]  /*0b80*/  FMUL.FTZ R25, R24, R9.reuse ;  /* 0x0000000918197220 */ /* 0x082fe20000410000 */
[----:B------:R-:W-:Y:S01]  /*0b90*/  FMUL.FTZ R24, R26, R9 ;  /* 0x000000091a187220 */ /* 0x000fe20000410000 */
[----:B------:R-:W-:Y:S01]  /*0ba0*/  FADD.FTZ R26, RZ, R28 ;  /* 0x0000001cff1a7221 */ /* 0x000fe20000010000 */
[C---:B------:R-:W-:Y:S01]  /*0bb0*/  FADD.FTZ R34, -R8.reuse, R14 ;  /* 0x0000000e08227221 */ /* 0x040fe20000010100 */
[----:B------:R-:W-:Y:S01]  /*0bc0*/  FFMA.FTZ R29, R25, R28, RZ ;  /* 0x0000001c191d7223 */ /* 0x000fe200000100ff */
[----:B------:R-:W-:Y:S01]  /*0bd0*/  FADD.FTZ R28, -R8, R6 ;  /* 0x00000006081c7221 */ /* 0x000fe20000010100 */
[----:B------:R-:W-:Y:S01]  /*0be0*/  FADD.FTZ R26, R27, R26 ;  /* 0x0000001a1b1a7221 */ /* 0x000fe20000010000 */
[----:B------:R-:W-:Y:S01]  /*0bf0*/  FFMA.FTZ R25, R2, R25, RZ ;  /* 0x0000001902197223 */ /* 0x000fe200000100ff */
[----:B------:R-:W-:Y:S01]  /*0c00*/  FFMA.FTZ R29, R24, R27, R29 ;  /* 0x0000001b181d7223 */ /* 0x000fe2000001001d */
[----:B------:R-:W-:Y:S01]  /*0c10*/  FMUL.FTZ R27, R4, R20 ;  /* 0x00000014041b7220 */ /* 0x000fe20000410000 */
[----:B------:R-:W-:Y:S01]  /*0c20*/  FMUL.FTZ R30, R28, R9 ;  /* 0x000000091c1e7220 */ /* 0x000fe20000410000 */
[----:B------:R-:W-:Y:S01]  /*0c30*/  FADD.FTZ R28, -R8, R7 ;  /* 0x00000007081c7221 */ /* 0x000fe20000010100 */
[----:B------:R-:W-:Y:S01]  /*0c40*/  FFMA.FTZ R24, R3, R24, RZ ;  /* 0x0000001803187223 */ /* 0x000fe200000100ff */
[----:B------:R-:W-:Y:S01]  /*0c50*/  FADD.FTZ R26, R26, R27 ;  /* 0x0000001b1a1a7221 */ /* 0x000fe20000010000 */
[----:B------:R-:W-:Y:S01]  /*0c60*/  FFMA.FTZ R29, R30, R27, R29 ;  /* 0x0000001b1e1d7223 */ /* 0x000fe2000001001d */
[----:B------:R-:W-:Y:S01]  /*0c70*/  FMUL.FTZ R27, R5, R21 ;  /* 0x00000015051b7220 */ /* 0x000fe20000410000 */
[----:B------:R-:W-:Y:S01]  /*0c80*/  FMUL.FTZ R28, R28, R9 ;  /* 0x000000091c1c7220 */ /* 0x000fe20000410000 */
[----:B------:R-:W-:Y:S01]  /*0c90*/  FFMA.FTZ R25, R4, R30, R25 ;  /* 0x0000001e04197223 */ /* 0x000fe20000010019 */
[----:B------:R-:W-:Y:S01]  /*0ca0*/  FADD.FTZ R30, -R8, R10 ;  /* 0x0000000a081e7221 */ /* 0x000fe20000010100 */
[----:B------:R-:W-:Y:S01]  /*0cb0*/  FADD.FTZ R26, R27, R26 ;  /* 0x0000001a1b1a7221 */ /* 0x000fe20000010000 */
[----:B------:R-:W-:Y:S01]  /*0cc0*/  FFMA.FTZ R29, R28, R27, R29 ;  /* 0x0000001b1c1d7223 */ /* 0x000fe2000001001d */
[----:B------:R-:W-:Y:S01]  /*0cd0*/  FMUL.FTZ R27, R12, R20 ;  /* 0x000000140c1b7220 */ /* 0x000fe20000410000 */
[----:B------:R-:W-:Y:S01]  /*0ce0*/  FMUL.FTZ R32, R30, R9 ;  /* 0x000000091e207220 */ /* 0x000fe20000410000 */
[----:B------:R-:W-:Y:S01]  /*0cf0*/  FADD.FTZ R30, -R8, R11 ;  /* 0x0000000b081e7221 */ /* 0x000fe20000010100 */
[----:B------:R-:W-:Y:S01]  /*0d00*/  FFMA.FTZ R24, R5, R28, R24 ;  /* 0x0000001c05187223 */ /* 0x000fe20000010018 */
[----:B------:R-:W-:Y:S01]  /*0d10*/  FADD.FTZ R26, R26, R27 ;  /* 0x0000001b1a1a7221 */ /* 0x000fe20000010000 */
[----:B------:R-:W-:Y:S01]  /*0d20*/  FFMA.FTZ R29, R32, R27, R29 ;  /* 0x0000001b201d7223 */ /* 0x000fe2000001001d */
[----:B------:R-:W-:Y:S01]  /*0d30*/  FMUL.FTZ R27, R13, R21 ;  /* 0x000000150d1b7220 */ /* 0x000fe20000410000 */
[----:B------:R-:W-:Y:S01]  /*0d40*/  FMUL.FTZ R30, R30, R9 ;  /* 0x000000091e1e7220 */ /* 0x000fe20000410000 */
[----:B------:R-:W-:Y:S01]  /*0d50*/  FFMA.FTZ R25, R12, R32, R25 ;  /* 0x000000200c197223 */ /* 0x000fe20000010019 */
[----:B------:R-:W-:Y:S01]  /*0d60*/  FMUL.FTZ R32, R17, R21 ;  /* 0x0000001511207220 */ /* 0x000fe20000410000 */
[----:B------:R-:W-:Y:S01]  /*0d70*/  FADD.FTZ R28, R27, R26 ;  /* 0x0000001a1b1c7221 */ /* 0x000fe20000010000 */
[----:B------:R-:W-:Y:S01]  /*0d80*/  FFMA.FTZ R26, R30, R27, R29 ;  /* 0x0000001b1e1a7223 */ /* 0x000fe2000001001d */
[----:B------:R-:W-:Y:S01]  /*0d90*/  FMUL.FTZ R29, R16, R20 ;  /* 0x00000014101d7220 */ /* 0x000fe20000410000 */
[----:B------:R-:W-:Y:S01]  /*0da0*/  FMUL.FTZ R27, R34, R9 ;  /* 0x00000009221b7220 */ /* 0x000fe20000410000 */
[----:B------:R-:W-:Y:S01]  /*0db0*/  FFMA.FTZ R30, R13, R30, R24 ;  /* 0x0000001e0d1e7223 */ /* 0x000fe20000010018 */
[----:B------:R-:W-:Y:S01]  /*0dc0*/  FADD.FTZ R24, RZ, R3 ;  /* 0x00000003ff187221 */ /* 0x000fe20000010000 */
[----:B------:R-:W-:Y:S01]  /*0dd0*/  FADD.FTZ R31, R28, R29 ;  /* 0x0000001d1c1f7221 */ /* 0x000fe20000010000 */
[----:B------:R-:W-:Y:S01]  /*0de0*/  FFMA.FTZ R28, R27, R29, R26 ;  /* 0x0000001d1b1c7223 */ /* 0x000fe2000001001a */
[----:B------:R-:W-:Y:S01]  /*0df0*/  FADD.FTZ R29, RZ, R2 ;  /* 0x00000002ff1d7221 */ /* 0x000fe20000010000 */
[----:B------:R-:W-:Y:S01]  /*0e00*/  FADD.FTZ R26, -R8, R15 ;  /* 0x0000000f081a7221 */ /* 0x000fe20000010100 */
[----:B------:R-:W-:-:S02]  /*0e10*/  FADD.FTZ R24, R5, R24 ;  /* 0x0000001805187221 */ /* 0x000fc40000010000 */
[----:B------:R-:W-:Y:S01]  /*0e20*/  FADD.FTZ R29, R4, R29 ;  /* 0x0000001d041d7221 */ /* 0x000fe20000010000 */
[----:B------:R-:W-:Y:S01]  /*0e30*/  FMUL.FTZ R33, R26, R9 ;  /* 0x000000091a217220 */ /* 0x000fe20000410000 */
[----:B------:R-:W-:Y:S01]  /*0e40*/  FADD.FTZ R26, R32, R31 ;  /* 0x0000001f201a7221 */ /* 0x000fe20000010000 */
[----:B------:R-:W-:Y:S01]  /*0e50*/  FADD.FTZ R24, R13, R24 ;  /* 0x000000180d187221 */ /* 0x000fe20000010000 */
[----:B------:R-:W-:Y:S01]  /*0e60*/  FADD.FTZ R31, R12, R29 ;  /* 0x0000001d0c1f7221 */ /* 0x000fe20000010000 */
[----:B------:R-:W-:Y:S01]  /*0e70*/  FFMA.FTZ R29, R17, R33, R30 ;  /* 0x00000021111d7223 */ /* 0x000fe2000001001e */
[----:B------:R-:W-:Y:S01]  /*0e80*/  FFMA.FTZ R32, R33, R32, R28 ;  /* 0x0000002021207223 */ /* 0x000fe2000001001c */
[C---:B------:R-:W-:Y:S01]  /*0e90*/  FFMA.FTZ R28, R16.reuse, R27, R25 ;  /* 0x0000001b101c7223 */ /* 0x040fe20000010019 */
[----:B------:R-:W-:Y:S01]  /*0ea0*/  FADD.FTZ R30, R16, R31 ;  /* 0x0000001f101e7221 */ /* 0x000fe20000010000 */
[----:B------:R-:W-:Y:S01]  /*0eb0*/  FADD.FTZ R31, R17, R24 ;  /* 0x00000018111f7221 */ /* 0x000fe20000010000 */
[----:B------:R-:W-:Y:S06]  /*0ec0*/  BRA `(.L_x_1248) ;  /* 0x0000000800007947 */ /* 0x000fec0003800000 */
.L_x_1247:
[C---:B0----5:R-:W-:Y:S01]  /*0ed0*/  FADD.FTZ R24, -R8.reuse, R22 ;  /* 0x0000001608187221 */ /* 0x061fe20000010100 */
[C---:B------:R-:W-:Y:S01]  /*0ee0*/  FADD.FTZ R32, -R8.reuse, R6 ;  /* 0x0000000608207221 */ /* 0x040fe20000010100 */
[----:B------:R-:W-:Y:S02]  /*0ef0*/  FADD.FTZ R38, -R8, R10 ;  /* 0x0000000a08267221 */ /* 0x000fe40000010100 */
[-C--:B-1----:R-:W-:Y:S01]  /*0f00*/  FMUL.FTZ R25, R24, R9.reuse ;  /* 0x0000000918197220 */ /* 0x082fe20000410000 */
[----:B------:R-:W-:Y:S01]  /*0f10*/  FADD.FTZ R24, -R8, R23 ;  /* 0x0000001708187221 */ /* 0x000fe20000010100 */
[----:B------:R-:W-:Y:S02]  /*0f20*/  FMUL.FTZ R27, R32, R9 ;  /* 0x00000009201b7220 */ /* 0x000fe40000410000 */
[--C-:B------:R-:W-:Y:S01]  /*0f30*/  FFMA.FTZ R29, R20, R25, R18.reuse ;  /* 0x00000019141d7223 */ /* 0x100fe20000010012 */
[----:B------:R-:W-:Y:S01]  /*0f40*/  FMUL.FTZ R24, R24, R9 ;  /* 0x0000000918187220 */ /* 0x000fe20000410000 */
[----:B------:R-:W-:-:S02]  /*0f50*/  FFMA.FTZ R31, R20, R27, R18 ;  /* 0x0000001b141f7223 */ /* 0x000fc40000010012 */
[----:B------:R-:W-:Y:S01]  /*0f60*/  FMUL.FTZ R26, R29, -1.4426950216293334961 ;  /* 0xbfb8aa3b1d1a7820 */ /* 0x000fe20000410000 */
[----:B------:R-:W-:Y:S01]  /*0f70*/  FFMA.FTZ R28, R21, R24, R19 ;  /* 0x00000018151c7223 */ /* 0x000fe20000010013 */
[----:B------:R-:W-:-:S03]  /*0f80*/  FMUL.FTZ R33, R31, -1.4426950216293334961 ;  /* 0xbfb8aa3b1f217820 */ /* 0x000fc60000410000 */
[----:B------:R-:W-:Y:S01]  /*0f90*/  FMUL.FTZ R30, R28, -1.4426950216293334961 ;  /* 0xbfb8aa3b1c1e7820 */ /* 0x000fe20000410000 */
[----:B------:R-:W0:Y:S04]  /*0fa0*/  MUFU.EX2 R26, R26 ;  /* 0x0000001a001a7308 */ /* 0x000e280000000800 */
[----:B------:R-:W1:Y:S04]  /*0fb0*/  MUFU.EX2 R33, R33 ;  /* 0x0000002100217308 */ /* 0x000e680000000800 */
[----:B------:R-:W2:Y:S01]  /*0fc0*/  MUFU.EX2 R30, R30 ;  /* 0x0000001e001e7308 */ /* 0x000ea20000000800 */
[----:B0-----:R-:W-:Y:S01]  /*0fd0*/  FADD.FTZ R35, R26, 1 ;  /* 0x3f8000001a237421 */ /* 0x001fe20000010000 */
[----:B------:R-:W-:Y:S01]  /*0fe0*/  FADD.FTZ R26, -R8, R7 ;  /* 0x00000007081a7221 */ /* 0x000fe20000010100 */
[----:B-1----:R-:W-:-:S03]  /*0ff0*/  FADD.FTZ R33, R33, 1 ;  /* 0x3f80000021217421 */ /* 0x002fc60000010000 */
[----:B------:R-:W-:Y:S01]  /*1000*/  FMUL.FTZ R26, R26, R9 ;  /* 0x000000091a1a7220 */ /* 0x000fe20000410000 */
[----:B------:R-:W0:Y:S01]  /*1010*/  MUFU.RCP R35, R35 ;  /* 0x0000002300237308 */ /* 0x000e220000001000 */
[----:B--2---:R-:W-:Y:S02]  /*1020*/  FADD.FTZ R36, R30, 1 ;  /* 0x3f8000001e247421 */ /* 0x004fe40000010000 */
[----:B------:R-:W-:-:S04]  /*1030*/  FFMA.FTZ R32, R21, R26, R19 ;  /* 0x0000001a15207223 */ /* 0x000fc80000010013 */
[----:B------:R-:W-:Y:S01]  /*1040*/  FMUL.FTZ R30, R32, -1.4426950216293334961 ;  /* 0xbfb8aa3b201e7820 */ /* 0x000fe20000410000 */
[----:B------:R-:W1:Y:S08]  /*1050*/  MUFU.RCP R36, R36 ;  /* 0x0000002400247308 */ /* 0x000e700000001000 */
[----:B------:R-:W2:Y:S01]  /*1060*/  MUFU.EX2 R30, R30 ;  /* 0x0000001e001e7308 */ /* 0x000ea20000000800 */
[----:B0-----:R-:W-:-:S03]  /*1070*/  FADD.FTZ R34, -R35, 1 ;  /* 0x3f80000023227421 */ /* 0x001fc60000010100 */
[----:B------:R-:W0:Y:S01]  /*1080*/  MUFU.RCP R33, R33 ;  /* 0x0000002100217308 */ /* 0x000e220000001000 */
[----:B------:R-:W-:Y:S01]  /*1090*/  FFMA.FTZ R37, R29, R34, 1 ;  /* 0x3f8000001d257423 */ /* 0x000fe20000010022 */
[----:B------:R-:W-:Y:S01]  /*10a0*/  FMUL.FTZ R34, R2, R35 ;  /* 0x0000002302227220 */ /* 0x000fe20000410000 */
[----:B------:R-:W-:-:S03]  /*10b0*/  FMUL.FTZ R29, R38, R9 ;  /* 0x00000009261d7220 */ /* 0x000fc60000410000 */
[----:B------:R-:W-:Y:S01]  /*10c0*/  FMUL.FTZ R34, R34, R37 ;  /* 0x0000002522227220 */ /* 0x000fe20000410000 */
[----:B-1----:R-:W-:Y:S01]  /*10d0*/  FADD.FTZ R37, -R36, 1 ;  /* 0x3f80000024257421 */ /* 0x002fe20000010100 */
[----:B------:R-:W-:Y:S01]  /*10e0*/  FMUL.FTZ R36, R3, R36 ;  /* 0x0000002403247220 */ /* 0x000fe20000410000 */
[----:B--2---:R-:W-:Y:S01]  /*10f0*/  FADD.FTZ R40, R30, 1 ;  /* 0x3f8000001e287421 */ /* 0x004fe20000010000 */
[----:B------:R-:W-:Y:S01]  /*1100*/  FFMA.FTZ R35, R20, R29, R18 ;  /* 0x0000001d14237223 */ /* 0x000fe20000010012 */
[----:B------:R-:W-:Y:S01]  /*1110*/  FFMA.FTZ R39, R28, R37, 1 ;  /* 0x3f8000001c277423 */ /* 0x000fe20000010025 */
[----:B------:R-:W-:Y:S02]  /*1120*/  FADD.FTZ R28, -R8, R11 ;  /* 0x0000000b081c7221 */ /* 0x000fe40000010100 */
[----:B------:R-:W-:Y:S01]  /*1130*/  FMUL.FTZ R41, R35, -1.4426950216293334961 ;  /* 0xbfb8aa3b23297820 */ /* 0x000fe20000410000 */
[----:B------:R-:W-:Y:S01]  /*1140*/  FMUL.FTZ R30, R36, R39 ;  /* 0x00000027241e7220 */ /* 0x000fe20000410000 */
[----:B------:R-:W-:Y:S01]  /*1150*/  FMUL.FTZ R28, R28, R9 ;  /* 0x000000091c1c7220 */ /* 0x000fe20000410000 */
[----:B0-----:R-:W-:Y:S01]  /*1160*/  FADD.FTZ R56, -R33, 1 ;  /* 0x3f80000021387421 */ /* 0x001fe20000010100 */
[----:B------:R-:W0:Y:S01]  /*1170*/  MUFU.RCP R40, R40 ;  /* 0x0000002800287308 */ /* 0x000e220000001000 */
[----:B------:R-:W-:Y:S01]  /*1180*/  FMUL.FTZ R33, R4, R33 ;  /* 0x0000002104217220 */ /* 0x000fe20000410000 */
[----:B------:R-:W-:Y:S01]  /*1190*/  FFMA.FTZ R36, R21, R28, R19 ;  /* 0x0000001c15247223 */ /* 0x000fe20000010013 */
[----:B------:R-:W-:-:S03]  /*11a0*/  FFMA.FTZ R56, R31, R56, 1 ;  /* 0x3f8000001f387423 */ /* 0x000fc60000010038 */
[----:B------:R-:W-:Y:S01]  /*11b0*/  FMUL.FTZ R38, R36, -1.4426950216293334961 ;  /* 0xbfb8aa3b24267820 */ /* 0x000fe20000410000 */
[----:B------:R-:W-:Y:S01]  /*11c0*/  FMUL.FTZ R33, R33, R56 ;  /* 0x0000003821217220 */ /* 0x000fe20000410000 */
[----:B------:R1:W2:Y:S01]  /*11d0*/  MUFU.EX2 R37, R41 ;  /* 0x0000002900257308 */ /* 0x0002a20000000800 */
[----:B------:R-:W-:-:S03]  /*11e0*/  FADD.FTZ R56, -R8, R14 ;  /* 0x0000000e08387221 */ /* 0x000fc60000010100 */
[----:B------:R-:W3:Y:S01]  /*11f0*/  MUFU.EX2 R38, R38 ;  /* 0x0000002600267308 */ /* 0x000ee20000000800 */
[----:B------:R-:W-:Y:S01]  /*1200*/  FMUL.FTZ R31, R56, R9 ;  /* 0x00000009381f7220 */ /* 0x000fe20000410000 */
[----:B0-----:R-:W-:Y:S01]  /*1210*/  FADD.FTZ R39, -R40, 1 ;  /* 0x3f80000028277421 */ /* 0x001fe20000010100 */
[----:B-1----:R-:W-:Y:S01]  /*1220*/  FMUL.FTZ R41, R5, R40 ;  /* 0x0000002805297220 */ /* 0x002fe20000410000 */
[----:B--2---:R-:W-:Y:S02]  /*1230*/  FADD.FTZ R37, R37, 1 ;  /* 0x3f80000025257421 */ /* 0x004fe40000010000 */
[----:B------:R-:W-:Y:S01]  /*1240*/  FFMA.FTZ R32, R32, R39, 1 ;  /* 0x3f80000020207423 */ /* 0x000fe20000010027 */
[----:B---3--:R-:W-:Y:S01]  /*1250*/  FADD.FTZ R56, R38, 1 ;  /* 0x3f80000026387421 */ /* 0x008fe20000010000 */
[----:B------:R-:W-:Y:S02]  /*1260*/  FFMA.FTZ R38, R20, R31, R18 ;  /* 0x0000001f14267223 */ /* 0x000fe40000010012 */
[----:B------:R-:W0:Y:S01]  /*1270*/  MUFU.RCP R37, R37 ;  /* 0x0000002500257308 */ /* 0x000e220000001000 */
[----:B------:R-:W-:Y:S01]  /*1280*/  FMUL.FTZ R32, R41, R32 ;  /* 0x0000002029207220 */ /* 0x000fe20000410000 */
[----:B------:R-:W-:-:S06]  /*1290*/  FMUL.FTZ R57, R38, -1.4426950216293334961 ;  /* 0xbfb8aa3b26397820 */ /* 0x000fcc0000410000 */
[----:B------:R-:W1:Y:S08]  /*12a0*/  MUFU.RCP R56, R56 ;  /* 0x0000003800387308 */ /* 0x000e700000001000 */
[----:B------:R2:W3:Y:S01]  /*12b0*/  MUFU.EX2 R39, R57 ;  /* 0x0000003900277308 */ /* 0x0004e20000000800 */
[----:B0-----:R-:W-:-:S04]  /*12c0*/  FADD.FTZ R40, -R37, 1 ;  /* 0x3f80000025287421 */ /* 0x001fc80000010100 */
[----:B------:R-:W-:Y:S01]  /*12d0*/  FFMA.FTZ R35, R35, R40, 1 ;  /* 0x3f80000023237423 */ /* 0x000fe20000010028 */
[----:B--2---:R-:W-:Y:S01]  /*12e0*/  FMUL.FTZ R57, R20, R33 ;  /* 0x0000002114397220 */ /* 0x004fe20000410000 */
[----:B---3--:R-:W-:Y:S01]  /*12f0*/  FADD.FTZ R41, R39, 1 ;  /* 0x3f80000027297421 */ /* 0x008fe20000010000 */
[----:B-1----:R-:W-:-:S04]  /*1300*/  FADD.FTZ R39, -R56, 1 ;  /* 0x3f80000038277421 */ /* 0x002fc80000010100 */
[----:B------:R-:W-:Y:S01]  /*1310*/  FFMA.FTZ R40, R36, R39, 1 ;  /* 0x3f80000024287423 */ /* 0x000fe20000010027 */
[----:B------:R-:W-:Y:S01]  /*1320*/  FMUL.FTZ R36, R12, R37 ;  /* 0x000000250c247220 */ /* 0x000fe20000410000 */
[----:B------:R0:W1:Y:S01]  /*1330*/  MUFU.RCP R39, R41 ;  /* 0x0000002900277308 */ /* 0x0000620000001000 */
[----:B------:R-:W-:Y:S02]  /*1340*/  FMUL.FTZ R37, R13, R56 ;  /* 0x000000380d257220 */ /* 0x000fe40000410000 */
[----:B------:R-:W-:Y:S02]  /*1350*/  FMUL.FTZ R36, R36, R35 ;  /* 0x0000002324247220 */ /* 0x000fe40000410000 */
[----:B------:R-:W-:Y:S01]  /*1360*/  FMUL.FTZ R35, R37, R40 ;  /* 0x0000002825237220 */ /* 0x000fe20000410000 */
[----:B------:R-:W-:Y:S01]  /*1370*/  FMUL.FTZ R40, R20, R34 ;  /* 0x0000002214287220 */ /* 0x000fe20000410000 */
[----:B------:R-:W-:-:S03]  /*1380*/  FMUL.FTZ R37, R21, R30 ;  /* 0x0000001e15257220 */ /* 0x000fc60000410000 */
[----:B0-----:R-:W-:Y:S01]  /*1390*/  FFMA.FTZ R41, R25, R40, RZ ;  /* 0x0000002819297223 */ /* 0x001fe200000100ff */
[----:B------:R-:W-:-:S03]  /*13a0*/  FADD.FTZ R56, RZ, R40 ;  /* 0x00000028ff387221 */ /* 0x000fc60000010000 */
[----:B------:R-:W-:Y:S01]  /*13b0*/  FFMA.FTZ R40, R24, R37, R41 ;  /* 0x0000002518287223 */ /* 0x000fe20000010029 */
[----:B------:R-:W-:Y:S01]  /*13c0*/  FADD.FTZ R37, R37, R56 ;  /* 0x0000003825257221 */ /* 0x000fe20000010000 */
[----:B-1----:R-:W-:Y:S01]  /*13d0*/  FADD.FTZ R41, -R39, 1 ;  /* 0x3f80000027297421 */ /* 0x002fe20000010100 */
[----:B------:R-:W-:Y:S02]  /*13e0*/  FMUL.FTZ R39, R16, R39 ;  /* 0x0000002710277220 */ /* 0x000fe40000410000 */
[----:B------:R-:W-:Y:S01]  /*13f0*/  FADD.FTZ R37, R37, R57 ;  /* 0x0000003925257221 */ /* 0x000fe20000010000 */
[----:B------:R-:W-:Y:S01]  /*1400*/  FFMA.FTZ R56, R38, R41, 1 ;  /* 0x3f80000026387423 */ /* 0x000fe20000010029 */
[----:B------:R-:W-:Y:S01]  /*1410*/  FFMA.FTZ R38, R25, R34, RZ ;  /* 0x0000002219267223 */ /* 0x000fe200000100ff */
[----:B------:R-:W-:Y:S02]  /*1420*/  FADD.FTZ R34, RZ, R34 ;  /* 0x00000022ff227221 */ /* 0x000fe40000010000 */
[----:B------:R-:W-:Y:S01]  /*1430*/  FMUL.FTZ R25, R39, R56 ;  /* 0x0000003827197220 */ /* 0x000fe20000410000 */
[C---:B------:R-:W-:Y:S01]  /*1440*/  FFMA.FTZ R41, R27.reuse, R33, R38 ;  /* 0x000000211b297223 */ /* 0x040fe20000010026 */
[----:B------:R-:W-:Y:S01]  /*1450*/  FADD.FTZ R39, R34, R33 ;  /* 0x0000002122277221 */ /* 0x000fe20000010000 */
[----:B------:R-:W-:Y:S01]  /*1460*/  FADD.FTZ R34, -R8, R15 ;  /* 0x0000000f08227221 */ /* 0x000fe20000010100 */
[----:B------:R-:W-:Y:S01]  /*1470*/  FFMA.FTZ R27, R27, R57, R40 ;  /* 0x000000391b1b7223 */ /* 0x000fe20000010028 */
[----:B------:R-:W-:Y:S01]  /*1480*/  FFMA.FTZ R57, R24, R30, RZ ;  /* 0x0000001e18397223 */ /* 0x000fe200000100ff */
[----:B------:R-:W-:Y:S01]  /*1490*/  FADD.FTZ R30, RZ, R30 ;  /* 0x0000001eff1e7221 */ /* 0x000fe20000010000 */
[----:B------:R-:W-:-:S03]  /*14a0*/  FMUL.FTZ R34, R34, R9 ;  /* 0x0000000922227220 */ /* 0x000fc60000410000 */
        /* <DEDUP_REMOVED lines=8> */
[----:B------:R-:W-:Y:S02]  /*1530*/  FFMA.FTZ R38, R29, R36, R41 ;  /* 0x000000241d267223 */ /* 0x000fe40000010029 */
[----:B------:R-:W-:Y:S01]  /*1540*/  FFMA.FTZ R24, R33, R24, 1 ;  /* 0x3f80000021187423 */ /* 0x000fe20000010018 */
[-C--:B------:R-:W-:Y:S01]  /*1550*/  FFMA.FTZ R33, R26, R32.reuse, R57 ;  /* 0x000000201a217223 */ /* 0x080fe20000010039 */
[C---:B------:R-:W-:Y:S02]  /*1560*/  FMUL.FTZ R32, R21.reuse, R32 ;  /* 0x0000002015207220 */ /* 0x040fe40000410000 */
[----:B------:R-:W-:Y:S01]  /*1570*/  FMUL.FTZ R24, R56, R24 ;  /* 0x0000001838187220 */ /* 0x000fe20000410000 */
[-C--:B------:R-:W-:Y:S01]  /*1580*/  FFMA.FTZ R33, R28, R35.reuse, R33 ;  /* 0x000000231c217223 */ /* 0x080fe20000010021 */
[----:B------:R-:W-:Y:S01]  /*1590*/  FFMA.FTZ R26, R26, R32, R27 ;  /* 0x000000201a1a7223 */ /* 0x000fe2000001001b */
[----:B------:R-:W-:Y:S01]  /*15a0*/  FADD.FTZ R37, R32, R37 ;  /* 0x0000002520257221 */ /* 0x000fe20000010000 */
[----:B------:R-:W-:Y:S01]  /*15b0*/  FMUL.FTZ R32, R20, R36 ;  /* 0x0000002414207220 */ /* 0x000fe20000410000 */
[----:B------:R-:W-:Y:S01]  /*15c0*/  FMUL.FTZ R27, R21, R35 ;  /* 0x00000023151b7220 */ /* 0x000fe20000410000 */
        /* <DEDUP_REMOVED lines=9> */
[----:B------:R-:W-:-:S03]  /*1660*/  FFMA.FTZ R28, R31, R25, R38 ;  /* 0x000000191f1c7223 */ /* 0x000fc60000010026 */
[----:B------:R-:W-:Y:S01]  /*1670*/  FFMA.FTZ R37, R31, R27, R26 ;  /* 0x0000001b1f257223 */ /* 0x000fe2000001001a */
[----:B------:R-:W-:Y:S01]  /*1680*/  FADD.FTZ R26, R32, R27 ;  /* 0x0000001b201a7221 */ /* 0x000fe20000010000 */
[----:B------:R-:W-:Y:S02]  /*1690*/  FADD.FTZ R31, R35, R24 ;  /* 0x00000018231f7221 */ /* 0x000fe40000010000 */
[C---:B------:R-:W-:Y:S01]  /*16a0*/  FFMA.FTZ R32, R34.reuse, R29, R37 ;  /* 0x0000001d22207223 */ /* 0x040fe20000010025 */
[----:B------:R-:W-:Y:S01]  /*16b0*/  FADD.FTZ R26, R29, R26 ;  /* 0x0000001a1d1a7221 */ /* 0x000fe20000010000 */
[----:B------:R-:W-:-:S07]  /*16c0*/  FFMA.FTZ R29, R34, R24, R33 ;  /* 0x00000018221d7223 */ /* 0x000fce0000010021 */
.L_x_1248:
[----:B------:R-:W0:Y:S01]  /*16d0*/  SHFL.DOWN PT, R24, R32, 0x1, 0x1f ;  /* 0x08201f0020187f89 */ /* 0x000e2200000e0000 */
[C---:B------:R-:W-:Y:S01]  /*16e0*/  ISETP.GT.AND P1, PT, R45.reuse, 0x1e, PT ;  /* 0x0000001e2d00780c */ /* 0x040fe20003f24270 */
[----:B------:R-:W1:Y:S01]  /*16f0*/  S2UR UR6, SR_CgaCtaId ;  /* 0x00000000000679c3 */ /* 0x000e620000008800 */
[----:B------:R-:W-:Y:S01]  /*1700*/  UMOV UR5, 0x400 ;  /* 0x0000040000057882 */ /* 0x000fe20000000000 */
[----:B------:R-:W2:Y:S01]  /*1710*/  SHFL.DOWN PT, R25, R26, 0x1, 0x1f ;  /* 0x08201f001a197f89 */ /* 0x000ea200000e0000 */
[----:B------:R-:W-:Y:S01]  /*1720*/  UIADD3 UR5, UPT, UPT, UR5, 0xa0, URZ ;  /* 0x000000a005057890 */ /* 0x000fe2000fffe0ff */
[C---:B------:R-:W-:Y:S01]  /*1730*/  ISETP.GT.AND P6, PT, R45.reuse, 0xf, PT ;  /* 0x0000000f2d00780c */ /* 0x040fe20003fc4270 */
[----:B------:R-:W-:Y:S01]  /*1740*/  UMOV UR11, 0x400 ;  /* 0x00000400000b7882 */ /* 0x000fe20000000000 */
[----:B------:R-:W-:Y:S01]  /*1750*/  ISETP.GT.AND P5, PT, R45, 0x17, PT ;  /* 0x000000172d00780c */ /* 0x000fe20003fa4270 */
[----:B------:R-:W-:Y:S01]  /*1760*/  BSSY.RECONVERGENT B0, `(.L_x_1249) ;  /* 0x0000024000007945 */ /* 0x000fe20003800200 */
        /* <DEDUP_REMOVED lines=35> */
.L_x_1250:
[----:B------:R-:W-:Y:S05]  /*19a0*/  BSYNC.RECONVERGENT B0 ;  /* 0x0000000000007941 */ /* 0x000fea0003800200 */
.L_x_1249:
[----:B------:R-:W-:Y:S06]  /*19b0*/  BAR.SYNC.DEFER_BLOCKING 0x0 ;  /* 0x0000000000007b1d */ /* 0x000fec0000010000 */
[----:B------:R-:W-:Y:S04]  /*19c0*/  BSSY.RECONVERGENT B0, `(.L_x_1251) ;  /* 0x0000027000007945 */ /* 0x000fe80003800200 */
[----:B------:R-:W-:Y:S05]  /*19d0*/  @P2 BRA `(.L_x_1252) ;  /* 0x0000000000942947 */ /* 0x000fea0003800000 */
[----:B------:R-:W-:-:S09]  /*19e0*/  ULEA UR5, UR6, UR11, 0x18 ;  /* 0x0000000b06057291 */ /* 0x000fd2000f8ec0ff */
[----:B---3--:R-:W3:Y:S04]  /*19f0*/  LDS.64 R24, [UR5+0x18] ;  /* 0x00001805ff187984 */ /* 0x008ee80008000a00 */
[----:B------:R-:W0:Y:S04]  /*1a00*/  LDS.128 R36, [UR5+0x20] ;  /* 0x00002005ff247984 */ /* 0x000e280008000c00 */
[----:B--2---:R-:W2:Y:S01]  /*1a10*/  LDS.128 R32, [UR5+0x30] ;  /* 0x00003005ff207984 */ /* 0x004ea20008000c00 */
[----:B---3--:R-:W-:Y:S01]  /*1a20*/  FADD.FTZ R27, R40, R24 ;  /* 0x00000018281b7221 */ /* 0x008fe20000010000 */
[----:B------:R-:W-:-:S03]  /*1a30*/  FADD.FTZ R24, R41, R25 ;  /* 0x0000001929187221 */ /* 0x000fc60000010000 */
[----:B0-----:R-:W-:Y:S01]  /*1a40*/  FADD.FTZ R41, R27, R36 ;  /* 0x000000241b297221 */ /* 0x001fe20000010000 */
[----:B------:R-:W-:Y:S02]  /*1a50*/  FADD.FTZ R36, R24, R37 ;  /* 0x0000002518247221 */ /* 0x000fe40000010000 */
[----:B-1----:R-:W0:Y:S01]  /*1a60*/  LDS.128 R24, [UR5+0x40] ;  /* 0x00004005ff187984 */ /* 0x002e220008000c00 */
[----:B------:R-:W-:Y:S01]  /*1a70*/  FADD.FTZ R41, R41, R38 ;  /* 0x0000002629297221 */ /* 0x000fe20000010000 */
[----:B------:R-:W-:Y:S02]  /*1a80*/  FADD.FTZ R40, R36, R39 ;  /* 0x0000002724287221 */ /* 0x000fe40000010000 */
[----:B------:R-:W1:Y:S01]  /*1a90*/  LDS.128 R36, [UR5+0x50] ;  /* 0x00005005ff247984 */ /* 0x000e620008000c00 */
[----:B--2---:R-:W-:Y:S01]  /*1aa0*/  FADD.FTZ R41, R41, R32 ;  /* 0x0000002029297221 */ /* 0x004fe20000010000 */
[----:B------:R-:W-:-:S03]  /*1ab0*/  FADD.FTZ R40, R40, R33 ;  /* 0x0000002128287221 */ /* 0x000fc60000010000 */
[----:B------:R-:W-:Y:S01]  /*1ac0*/  FADD.FTZ R41, R41, R34 ;  /* 0x0000002229297221 */ /* 0x000fe20000010000 */
[----:B------:R-:W-:Y:S02]  /*1ad0*/  FADD.FTZ R40, R40, R35 ;  /* 0x0000002328287221 */ /* 0x000fe40000010000 */
[----:B------:R-:W-:Y:S01]  /*1ae0*/  LDS.128 R32, [UR5+0x70] ;  /* 0x00007005ff207984 */ /* 0x000fe20008000c00 */
        /* <DEDUP_REMOVED lines=19> */
[----:B------:R-:W-:-:S07]  /*1c20*/  FADD.FTZ R41, R36, R41 ;  /* 0x0000002924297221 */ /* 0x000fce0000010000 */
.L_x_1252:
[----:B------:R-:W-:Y:S05]  /*1c30*/  BSYNC.RECONVERGENT B0 ;  /* 0x0000000000007941 */ /* 0x000fea0003800200 */
.L_x_1251:
        /* <DEDUP_REMOVED lines=78> */
.L_x_1254:
[----:B------:R-:W-:Y:S05]  /*2120*/  BSYNC.RECONVERGENT B0 ;  /* 0x0000000000007941 */ /* 0x000fea0003800200 */
.L_x_1253:
[----:B------:R-:W-:Y:S04]  /*2130*/  BSSY.RECONVERGENT B0, `(.L_x_1255) ;  /* 0x000001d000007945 */ /* 0x000fe80003800200 */
[----:B------:R-:W-:Y:S05]  /*2140*/  @P1 BRA `(.L_x_1256) ;  /* 0x00000000006c1947 */ /* 0x000fea0003800000 */
[----:B---3--:R-:W2:Y:S01]  /*2150*/  LDC.64 R24, c[0x0][0x3f8] ;  /* 0x0000fe00ff187b82 */ /* 0x008ea20000000a00 */
[----:B------:R-:W-:-:S07]  /*2160*/  IMAD R39, R0, 0x1e, R48 ;  /* 0x0000001e00277824 */ /* 0x000fce00078e0230 */
[----:B-1----:R-:W1:Y:S01]  /*2170*/  LDC.64 R26, c[0x0][0x3d8] ;  /* 0x0000f600ff1a7b82 */ /* 0x002e620000000a00 */
        /* <DEDUP_REMOVED lines=24> */
.L_x_1256:
[----:B------:R-:W-:Y:S05]  /*2300*/  BSYNC.RECONVERGENT B0 ;  /* 0x0000000000007941 */ /* 0x000fea0003800200 */
.L_x_1255:
        /* <DEDUP_REMOVED lines=9> */
[----:B---3--:R-:W3:Y:S01]  /*23a0*/  LDC.64 R24, c[0x0][0x3c8] ;  /* 0x0000f200ff187b82 */ /* 0x008ee20000000a00 */
[----:B------:R-:W-:Y:S01]  /*23b0*/  LOP3.LUT P1, R0, R50, 0x2, RZ, 0xc0, !PT ;  /* 0x0000000232007812 */ /* 0x000fe2000782c0ff */
[----:B------:R-:W-:Y:S01]  /*23c0*/  IMAD R29, R46, UR7, R47 ;  /* 0x000000072e1d7c24 */ /* 0x000fe2000f8e022f */
[----:B------:R-:W-:Y:S02]  /*23d0*/  IADD3 R27, PT, PT, R27, R47, RZ ;  /* 0x0000002f1b1b7210 */ /* 0x000fe40007ffe0ff */
[----:B------:R-:W-:-:S04]  /*23e0*/  SEL R31, R44, RZ, !P1 ;  /* 0x000000ff2c1f7207 */ /* 0x000fc80004800000 */
[----:B------:R-:W-:Y:S01]  /*23f0*/  ISETP.NE.AND P1, PT, R31, -0x1, PT ;  /* 0xffffffff1f00780c */ /* 0x000fe20003f25270 */
[----:B---3--:R-:W-:-:S04]  /*2400*/  IMAD.WIDE.U32 R24, R27, 0x4, R24 ;  /* 0x000000041b187825 */ /* 0x008fc800078e0018 */
[----:B-1----:R-:W-:Y:S01]  /*2410*/  IMAD.WIDE.U32 R26, R29, 0x8, R56 ;  /* 0x000000081d1a7825 */ /* 0x002fe200078e0038 */
[----:B------:R-:W-:-:S04]  /*2420*/  IADD3 R29, PT, PT, -R0, 0x1, RZ ;  /* 0x00000001001d7810 */ /* 0x000fc80007ffe1ff */
[----:B------:R4:W-:Y:S01]  /*2430*/  STG.E.64 desc[UR8][R26.64], R40 ;  /* 0x000000281a007986 */ /* 0x0009e2000c101b08 */
[----:B------:R-:W-:Y:S06]  /*2440*/  MEMBAR.ALL.GPU ;  /* 0x0000000000007992 */ /* 0x000fec000000a000 */
[----:B------:R-:W-:-:S00]  /*2450*/  ERRBAR ;  /* 0x00000000000079ab */ /* 0x000fc00000000000 */
[----:B------:R-:W-:Y:S06]  /*2460*/  CGAERRBAR ;  /* 0x00000000000075ab */ /* 0x000fec0000000000 */
[----:B------:R4:W-:Y:S01]  /*2470*/  REDG.E.ADD.S32.STRONG.GPU desc[UR8][R24.64], R29 ;  /* 0x0000001d1800798e */ /* 0x0009e2000c12e308 */
[----:B------:R-:W-:Y:S05]  /*2480*/  @!P1 BRA `(.L_x_1258) ;  /* 0x0000000000149947 */ /* 0x000fea0003800000 */
.L_x_1259:
[----:B------:R-:W3:Y:S04]  /*2490*/  LDG.E.STRONG.GPU R0, desc[UR8][R24.64] ;  /* 0x0000000818007981 */ /* 0x000ee8000c1ef900 */
[----:B---3--:R-:W-:Y:S01]  /*24a0*/  CCTL.IVALL ;  /* 0x00000000ff00798f */ /* 0x008fe20002000000 */
[----:B------:R-:W-:Y:S05]  /*24b0*/  YIELD ;  /* 0x0000000000007946 */ /* 0x000fea0003800000 */
[----:B------:R-:W-:-:S13]  /*24c0*/  ISETP.NE.AND P1, PT, R0, R31, PT ;  /* 0x0000001f0000720c */ /* 0x000fda0003f25270 */
[----:B------:R-:W-:Y:S05]  /*24d0*/  @P1 BRA `(.L_x_1259) ;  /* 0xfffffffc00ec1947 */ /* 0x000fea000383ffff */
.L_x_1258:
        /* <DEDUP_REMOVED lines=9> */
[----:B--2---:R-:W-:Y:S01]  /*2570*/  IADD3 R32, PT, PT, R47, R46, RZ ;  /* 0x0000002e2f207210 */ /* 0x004fe20007ffe0ff */
[----:B------:R-:W-:Y:S01]  /*2580*/  IMAD R34, R46, 0x6, R47 ;  /* 0x000000062e227824 */ /* 0x000fe200078e022f */
[----:B------:R-:W-:Y:S01]  /*2590*/  MOV R0, RZ ;  /* 0x000000ff00007202 */ /* 0x000fe20000000f00 */
[----:B------:R-:W-:Y:S01]  /*25a0*/  UIADD3 UR5, UPT, UPT, -UR7, URZ, URZ ;  /* 0x000000ff07057290 */ /* 0x000fe2000fffe1ff */
[----:B------:R-:W-:Y:S02]  /*25b0*/  MOV R30, R47 ;  /* 0x0000002f001e7202 */ /* 0x000fe40000000f00 */
[----:B------:R-:W-:-:S09]  /*25c0*/  LOP3.LUT R31, R44, 0x7ffffff8, RZ, 0xc0, !PT ;  /* 0x7ffffff82c1f7812 */ /* 0x000fd200078ec0ff */
.L_x_1261:
[----:B------:R-:W-:Y:S02]  /*25d0*/  ISETP.EQ.OR P5, PT, RZ, UR5, P2 ;  /* 0x00000005ff007c0c */ /* 0x000fe400097a2670 */
[----:B---34-:R-:W-:-:S04]  /*25e0*/  IADD3 R24, PT, PT, R0, 0x1, RZ ;  /* 0x0000000100187810 */ /* 0x018fc80007ffe0ff */
[----:B------:R-:W-:-:S07]  /*25f0*/  ISETP.EQ.OR P6, PT, R24, UR7, P2 ;  /* 0x0000000718007c0c */ /* 0x000fce00097c2670 */
[----:B------:R-:W-:-:S06]  /*2600*/  @!P5 IMAD.WIDE.U32 R24, R30, 0x8, R56 ;  /* 0x000000081e18d825 */ /* 0x000fcc00078e0038 */
[----:B------:R-:W0:Y:S01]  /*2610*/  @!P5 LDG.E.64 R24, desc[UR8][R24.64] ;  /* 0x000000081818d981 */ /* 0x000e22000c1e1b00 */
[----:B-1----:R-:W-:Y:S01]  /*2620*/  @!P6 IMAD.WIDE.U32 R26, R32, 0x8, R56 ;  /* 0x00000008201ae825 */ /* 0x002fe200078e0038 */
[----:B------:R-:W-:-:S04]  /*2630*/  IADD3 R28, PT, PT, R0, 0x2, RZ ;  /* 0x00000002001c7810 */ /* 0x000fc80007ffe0ff */
[----:B------:R-:W-:Y:S01]  /*2640*/  ISETP.EQ.OR P1, PT, R28, UR7, P2 ;  /* 0x000000071c007c0c */ /* 0x000fe20009722670 */
[----:B------:R-:W2:Y:S01]  /*2650*/  @!P6 LDG.E.64 R26, desc[UR8][R26.64] ;  /* 0x000000081a1ae981 */ /* 0x000ea2000c1e1b00 */
[----:B------:R-:W-:-:S04]  /*2660*/  IADD3 R28, PT, PT, R0, 0x3, RZ ;  /* 0x00000003001c7810 */ /* 0x000fc80007ffe0ff */
[----:B------:R-:W-:-:S07]  /*2670*/  ISETP.EQ.OR P3, PT, R28, UR7, P2 ;  /* 0x000000071c007c0c */ /* 0x000fce0009762670 */
[----:B------:R-:W-:-:S06]  /*2680*/  @!P1 IMAD.WIDE.U32 R28, R37, 0x8, R56 ;  /* 0x00000008251c9825 */ /* 0x000fcc00078e0038 */
        /* <DEDUP_REMOVED lines=47> */
.L_x_1260:
[----:B------:R-:W-:-:S04]  /*2980*/  LOP3.LUT R0, R44, 0x7, RZ, 0xc0, !PT ;  /* 0x000000072c007812 */ /* 0x000fc800078ec0ff */
[----:B------:R-:W-:-:S13]  /*2990*/  ISETP.NE.AND P1, PT, R0, RZ, PT ;  /* 0x000000ff0000720c */ /* 0x000fda0003f25270 */
[----:B------:R-:W-:Y:S05]  /*29a0*/  @!P1 BRA `(.L_x_1257) ;  /* 0x0000000000f09947 */ /* 0x000fea0003800000 */
[----:B------:R-:W-:-:S04]  /*29b0*/  IADD3 R0, PT, PT, R0, -0x1, RZ ;  /* 0xffffffff00007810 */ /* 0x000fc80007ffe0ff */
[----:B------:R-:W-:Y:S02]  /*29c0*/  ISETP.GE.U32.AND P3, PT, R0, 0x3, PT ;  /* 0x000000030000780c */ /* 0x000fe40003f66070 */
[----:B------:R-:W-:-:S11]  /*29d0*/  LOP3.LUT P1, R0, R44, 0x3, RZ, 0xc0, !PT ;  /* 0x000000032c007812 */ /* 0x000fd6000782c0ff */
[----:B------:R-:W-:Y:S05]  /*29e0*/  @!P3 BRA `(.L_x_1262) ;  /* 0x000000000070b947 */ /* 0x000fea0003800000 */
[----:B------:R-:W-:-:S13]  /*29f0*/  ISETP.EQ.OR P6, PT, R31, UR7, P2 ;  /* 0x000000071f007c0c */ /* 0x000fda00097c2670 */
[----:B----4-:R-:W-:-:S04]  /*2a00*/  @!P6 IMAD R25, R31, R46, R47 ;  /* 0x0000002e1f19e224 */ /* 0x010fc800078e022f */
[----:B---3--:R-:W-:-:S06]  /*2a10*/  @!P6 IMAD.WIDE.U32 R24, R25, 0x8, R56 ;  /* 0x000000081918e825 */ /* 0x008fcc00078e0038 */
[----:B------:R-:W0:Y:S01]  /*2a20*/  @!P6 LDG.E.64 R24, desc[UR8][R24.64] ;  /* 0x000000081818e981 */ /* 0x000e22000c1e1b00 */
[C---:B------:R-:W-:Y:S02]  /*2a30*/  IADD3 R27, PT, PT, R31.reuse, 0x1, RZ ;  /* 0x000000011f1b7810 */ /* 0x040fe40007ffe0ff */
[----:B------:R-:W-:Y:S02]  /*2a40*/  IADD3 R29, PT, PT, R31, 0x2, RZ ;  /* 0x000000021f1d7810 */ /* 0x000fe40007ffe0ff */
        /* <DEDUP_REMOVED lines=9> */
[----:B-1----:R-:W-:Y:S02]  /*2ae0*/  @!P3 IMAD.WIDE.U32 R26, R29, 0x8, R56 ;  /* 0x000000081d1ab825 */ /* 0x002fe400078e0038 */
[----:B------:R-:W3:Y:S04]  /*2af0*/  @!P5 LDG.E.64 R24, desc[UR8][R24.64] ;  /* 0x000000081818d981 */ /* 0x000ee8000c1e1b00 */
[----:B------:R-:W4:Y:S02]  /*2b00*/  @!P3 LDG.E.64 R26, desc[UR8][R26.64] ;  /* 0x000000081a1ab981 */ /* 0x000f24000c1e1b00 */
[----:B------:R-:W-:-:S04]  /*2b10*/  @!P6 IMAD R33, R33, R46, R47 ;  /* 0x0000002e2121e224 */ /* 0x000fc800078e022f */
[----:B------:R-:W-:-:S06]  /*2b20*/  @!P6 IMAD.WIDE.U32 R28, R33, 0x8, R56 ;  /* 0x00000008211ce825 */ /* 0x000fcc00078e0038 */
[----:B------:R-:W5:Y:S01]  /*2b30*/  @!P6 LDG.E.64 R28, desc[UR8][R28.64] ;  /* 0x000000081c1ce981 */ /* 0x000f62000c1e1b00 */
[----:B------:R-:W-:Y:S01]  /*2b40*/  IADD3 R31, PT, PT, R31, 0x4, RZ ;  /* 0x000000041f1f7810 */ /* 0x000fe20007ffe0ff */
[----:B---3--:R-:W-:Y:S01]  /*2b50*/  @!P5 FADD.FTZ R40, R40, R24 ;  /* 0x000000182828d221 */ /* 0x008fe20000010000 */
[----:B------:R-:W-:-:S03]  /*2b60*/  @!P5 FADD.FTZ R41, R41, R25 ;  /* 0x000000192929d221 */ /* 0x000fc60000010000 */
[----:B----4-:R-:W-:Y:S01]  /*2b70*/  @!P3 FADD.FTZ R40, R40, R26 ;  /* 0x0000001a2828b221 */ /* 0x010fe20000010000 */
[----:B------:R-:W-:-:S03]  /*2b80*/  @!P3 FADD.FTZ R41, R41, R27 ;  /* 0x0000001b2929b221 */ /* 0x000fc60000010000 */
[----:B-----5:R-:W-:Y:S01]  /*2b90*/  @!P6 FADD.FTZ R40, R40, R28 ;  /* 0x0000001c2828e221 */ /* 0x020fe20000010000 */
[----:B------:R-:W-:-:S07]  /*2ba0*/  @!P6 FADD.FTZ R41, R41, R29 ;  /* 0x0000001d2929e221 */ /* 0x000fce0000010000 */
.L_x_1262:
[----:B------:R-:W-:Y:S05]  /*2bb0*/  @!P1 BRA `(.L_x_1257) ;  /* 0x00000000006c9947 */ /* 0x000fea0003800000 */
[----:B------:R-:W-:Y:S02]  /*2bc0*/  ISETP.NE.AND P1, PT, R0, 0x1, PT ;  /* 0x000000010000780c */ /* 0x000fe40003f25270 */
[----:B------:R-:W-:-:S11]  /*2bd0*/  LOP3.LUT R0, R44, 0x1, RZ, 0xc0, !PT ;  /* 0x000000012c007812 */ /* 0x000fd600078ec0ff */
[----:B------:R-:W-:Y:S05]  /*2be0*/  @!P1 BRA `(.L_x_1263) ;  /* 0x0000000000389947 */ /* 0x000fea0003800000 */
[C---:B----4-:R-:W-:Y:S02]  /*2bf0*/  IADD3 R27, PT, PT, R31.reuse, 0x1, RZ ;  /* 0x000000011f1b7810 */ /* 0x050fe40007ffe0ff */
[----:B------:R-:W-:Y:S02]  /*2c00*/  ISETP.EQ.OR P3, PT, R31, UR7, P2 ;  /* 0x000000071f007c0c */ /* 0x000fe40009762670 */
[----:B------:R-:W-:-:S11]  /*2c10*/  ISETP.EQ.OR P1, PT, R27, UR7, P2 ;  /* 0x000000071b007c0c */ /* 0x000fd60009722670 */
[-CC-:B------:R-:W-:Y:S02]  /*2c20*/  @!P3 IMAD R25, R31, R46.reuse, R47.reuse ;  /* 0x0000002e1f19b224 */ /* 0x180fe400078e022f */
[----:B------:R-:W-:Y:S02]  /*2c30*/  @!P1 IMAD R27, R27, R46, R47 ;  /* 0x0000002e1b1b9224 */ /* 0x000fe400078e022f */
[----:B---3--:R-:W-:-:S04]  /*2c40*/  @!P3 IMAD.WIDE.U32 R24, R25, 0x8, R56 ;  /* 0x000000081918b825 */ /* 0x008fc800078e0038 */
[----:B-1----:R-:W-:Y:S02]  /*2c50*/  @!P1 IMAD.WIDE.U32 R26, R27, 0x8, R56 ;  /* 0x000000081b1a9825 */ /* 0x002fe400078e0038 */
[----:B------:R-:W0:Y:S04]  /*2c60*/  @!P3 LDG.E.64 R24, desc[UR8][R24.64] ;  /* 0x000000081818b981 */ /* 0x000e28000c1e1b00 */
[----:B------:R-:W3:Y:S01]  /*2c70*/  @!P1 LDG.E.64 R26, desc[UR8][R26.64] ;  /* 0x000000081a1a9981 */ /* 0x000ee2000c1e1b00 */
[----:B------:R-:W-:Y:S01]  /*2c80*/  IADD3 R31, PT, PT, R31, 0x2, RZ ;  /* 0x000000021f1f7810 */ /* 0x000fe20007ffe0ff */
[----:B0-----:R-:W-:Y:S01]  /*2c90*/  @!P3 FADD.FTZ R40, R40, R24 ;  /* 0x000000182828b221 */ /* 0x001fe20000010000 */
[----:B------:R-:W-:-:S03]  /*2ca0*/  @!P3 FADD.FTZ R41, R41, R25 ;  /* 0x000000192929b221 */ /* 0x000fc60000010000 */
[----:B---3--:R-:W-:Y:S01]  /*2cb0*/  @!P1 FADD.FTZ R40, R40, R26 ;  /* 0x0000001a28289221 */ /* 0x008fe20000010000 */
[----:B------:R-:W-:-:S07]  /*2cc0*/  @!P1 FADD.FTZ R41, R41, R27 ;  /* 0x0000001b29299221 */ /* 0x000fce0000010000 */
.L_x_1263:
[----:B------:R-:W-:Y:S01]  /*2cd0*/  ISETP.EQ.OR P1, PT, R31, UR7, P2 ;  /* 0x000000071f007c0c */ /* 0x000fe20009722670 */
[----:B------:R-:W-:Y:S03]  /*2ce0*/  BSSY.RECONVERGENT B0, `(.L_x_1257) ;  /* 0x0000008000007945 */ /* 0x000fe60003800200 */
[----:B------:R-:W-:-:S13]  /*2cf0*/  ISETP.NE.U32.OR P1, PT, R0, 0x1, P1 ;  /* 0x000000010000780c */ /* 0x000fda0000f25470 */
[----:B------:R-:W-:Y:S05]  /*2d00*/  @P1 BRA `(.L_x_1264) ;  /* 0x0000000000141947 */ /* 0x000fea0003800000 */
[----:B------:R-:W-:-:S04]  /*2d10*/  IMAD R31, R46, R31, R47 ;  /* 0x0000001f2e1f7224 */ /* 0x000fc800078e022f */
[----:B------:R-:W-:-:S06]  /*2d20*/  IMAD.WIDE.U32 R56, R31, 0x8, R56 ;  /* 0x000000081f387825 */ /* 0x000fcc00078e0038 */
[----:B------:R-:W0:Y:S02]  /*2d30*/  LDG.E.64 R56, desc[UR8][R56.64] ;  /* 0x0000000838387981 */ /* 0x000e24000c1e1b00 */
[----:B0--34-:R-:W-:Y:S01]  /*2d40*/  FADD.FTZ R40, R40, R56 ;  /* 0x0000003828287221 */ /* 0x019fe20000010000 */
[----:B------:R-:W-:-:S07]  /*2d50*/  FADD.FTZ R41, R41, R57 ;  /* 0x0000003929297221 */ /* 0x000fce0000010000 */
.L_x_1264:
[----:B------:R-:W-:Y:S05]  /*2d60*/  BSYNC.RECONVERGENT B0 ;  /* 0x0000000000007941 */ /* 0x000fea0003800200 */
.L_x_1257:
[----:B------:R-:W5:Y:S01]  /*2d70*/  S2UR UR6, SR_CgaCtaId ;  /* 0x00000000000679c3 */ /* 0x000f620000008800 */
[----:B------:R-:W-:Y:S01]  /*2d80*/  UMOV UR5, 0x400 ;  /* 0x0000040000057882 */ /* 0x000fe20000000000 */
[C---:B----4-:R-:W-:Y:S01]  /*2d90*/  FADD.FTZ R30, -R8.reuse, R22 ;  /* 0x00000016081e7221 */ /* 0x050fe20000010100 */
[C---:B--2---:R-:W-:Y:S01]  /*2da0*/  FADD.FTZ R32, -R8.reuse, R23 ;  /* 0x0000001708207221 */ /* 0x044fe20000010100 */
[----:B------:R-:W2:Y:S01]  /*2db0*/  LDCU.64 UR16, c[0x0][0x400] ;  /* 0x00008000ff1077ac */ /* 0x000ea20008000a00 */
[C---:B------:R-:W-:Y:S01]  /*2dc0*/  FADD.FTZ R0, -R8.reuse, R6 ;  /* 0x0000000608007221 */ /* 0x040fe20000010100 */
[C---:B------:R-:W-:Y:S01]  /*2dd0*/  FADD.FTZ R22, -R8.reuse, R7 ;  /* 0x0000000708167221 */ /* 0x040fe20000010100 */
[C---:B-1----:R-:W-:Y:S01]  /*2de0*/  FADD.FTZ R26, -R8.reuse, R10 ;  /* 0x0000000a081a7221 */ /* 0x042fe20000010100 */
[C---:B------:R-:W-:Y:S01]  /*2df0*/  FADD.FTZ R28, -R8.reuse, R11 ;  /* 0x0000000b081c7221 */ /* 0x040fe20000010100 */
[C---:B------:R-:W-:Y:S01]  /*2e00*/  FADD.FTZ R14, -R8.reuse, R14 ;  /* 0x0000000e080e7221 */ /* 0x040fe20000010100 */
[----:B------:R-:W-:Y:S01]  /*2e10*/  FADD.FTZ R8, -R8, R15 ;  /* 0x0000000f08087221 */ /* 0x000fe20000010100 */
[-C--:B------:R-:W-:Y:S01]  /*2e20*/  FMUL.FTZ R31, R30, R9.reuse ;  /* 0x000000091e1f7220 */ /* 0x080fe20000410000 */
[----:B------:R-:W-:Y:S01]  /*2e30*/  FMUL.FTZ R10, R32, R9 ;  /* 0x00000009200a7220 */ /* 0x000fe20000410000 */
[----:B-----5:R-:W-:-:S09]  /*2e40*/  ULEA UR5, UR6, UR5, 0x18 ;  /* 0x0000000506057291 */ /* 0x020fd2000f8ec0ff */
[----:B------:R-:W-:Y:S01]  /*2e50*/  @!P2 STS.64 [UR5+0x90], R40 ;  /* 0x00009028ff00a988 */ /* 0x000fe20008000a05 */
[----:B------:R-:W-:Y:S06]  /*2e60*/  BAR.SYNC.DEFER_BLOCKING 0x0 ;  /* 0x0000000000007b1d */ /* 0x000fec0000010000 */
[----:B---3--:R-:W1:Y:S01]  /*2e70*/  LDS.64 R24, [UR5+0x90] ;  /* 0x00009005ff187984 */ /* 0x008e620008000a00 */
[----:B------:R-:W1:Y:S02]  /*2e80*/  LDCU UR5, c[0x0][0x42c] ;  /* 0x00008580ff0577ac */ /* 0x000e640008000800 */
[----:B-1----:R-:W-:Y:S01]  /*2e90*/  FMUL.FTZ R24, R24, UR5 ;  /* 0x0000000518187c20 */ /* 0x002fe20008410000 */
[----:B------:R-:W-:Y:S01]  /*2ea0*/  FMUL.FTZ R25, R25, UR5 ;  /* 0x0000000519197c20 */ /* 0x000fe20008410000 */
[----:B--2---:R-:W-:Y:S06]  /*2eb0*/  @!P4 BRA `(.L_x_1265) ;  /* 0x000000000048c947 */ /* 0x004fec0003800000 */
        /* <DEDUP_REMOVED lines=18> */
.L_x_1265:
[----:B------:R-:W-:Y:S04]  /*2fe0*/  BSSY.RECONVERGENT B0, `(.L_x_1266) ;  /* 0x0000014000007945 */ /* 0x000fe80003800200 */
[----:B------:R-:W-:Y:S05]  /*2ff0*/  @P0 BRA `(.L_x_1267) ;  /* 0x0000000000480947 */ /* 0x000fea0003800000 */
[----:B------:R-:W1:Y:S01]  /*3000*/  LDCU.64 UR14, c[0x0][0x3f8] ;  /* 0x00007f00ff0e77ac */ /* 0x000e620008000a00 */
[----:B------:R-:W-:Y:S01]  /*3010*/  SHF.R.S32.HI R30, RZ, 0x1f, R55 ;  /* 0x0000001fff1e7819 */ /* 0x000fe20000011437 */
[----:B------:R-:W-:Y:S01]  /*3020*/  FFMA.FTZ R11, R24, R31, R25 ;  /* 0x0000001f180b7223 */ /* 0x000fe20000010019 */
[----:B------:R-:W-:Y:S01]  /*3030*/  MOV R6, R60 ;  /* 0x0000003c00067202 */ /* 0x000fe20000000f00 */
[----:B------:R-:W2:Y:S01]  /*3040*/  LDCU.64 UR12, c[0x0][0x380] ;  /* 0x00007000ff0c77ac */ /* 0x000ea20008000a00 */
[----:B------:R-:W-:Y:S01]  /*3050*/  MOV R7, R59 ;  /* 0x0000003b00077202 */ /* 0x000fe20000000f00 */
[----:B-1----:R-:W-:Y:S02]  /*3060*/  IMAD R30, R30, UR14, RZ ;  /* 0x0000000e1e1e7c24 */ /* 0x002fe4000f8e02ff */
[----:B------:R-:W-:-:S04]  /*3070*/  IMAD.WIDE.U32 R6, R55, UR14, R6 ;  /* 0x0000000e37067c25 */ /* 0x000fc8000f8e0006 */
[----:B------:R-:W-:Y:S02]  /*3080*/  IMAD R15, R55, UR15, R30 ;  /* 0x0000000f370f7c24 */ /* 0x000fe4000f8e021e */
[----:B------:R-:W-:Y:S01]  /*3090*/  FFMA.FTZ R30, R24, R10, R25 ;  /* 0x0000000a181e7223 */ /* 0x000fe20000010019 */
[----:B------:R-:W-:Y:S01]  /*30a0*/  FFMA.FTZ R10, R20, R2, -R11 ;  /* 0x00000002140a7223 */ /* 0x000fe2000001080b */
[----:B--2---:R-:W-:Y:S02]  /*30b0*/  LEA R2, P0, R6, UR12, 0x2 ;  /* 0x0000000c06027c11 */ /* 0x004fe4000f8010ff */
[----:B------:R-:W-:Y:S01]  /*30c0*/  IADD3 R15, PT, PT, R7, R15, RZ ;  /* 0x0000000f070f7210 */ /* 0x000fe20007ffe0ff */
[----:B------:R-:W-:Y:S01]  /*30d0*/  FFMA.FTZ R30, R21, R3, -R30 ;  /* 0x00000003151e7223 */ /* 0x000fe2000001081e */
[-C--:B------:R-:W-:Y:S02]  /*30e0*/  FMUL.FTZ R10, R10, R9.reuse ;  /* 0x000000090a0a7220 */ /* 0x080fe40000410000 */
[----:B------:R-:W-:Y:S01]  /*30f0*/  LEA.HI.X R3, R6, UR13, R15, 0x2, P0 ;  /* 0x0000000d06037c11 */ /* 0x000fe200080f140f */
[----:B------:R-:W-:-:S05]  /*3100*/  FMUL.FTZ R11, R30, R9 ;  /* 0x000000091e0b7220 */ /* 0x000fca0000410000 */
[----:B------:R1:W-:Y:S02]  /*3110*/  STG.E.64 desc[UR8][R2.64], R10 ;  /* 0x0000000a02007986 */ /* 0x0003e4000c101b08 */
.L_x_1267:
[----:B------:R-:W-:Y:S05]  /*3120*/  BSYNC.RECONVERGENT B0 ;  /* 0x0000000000007941 */ /* 0x000fea0003800200 */
.L_x_1266:
[----:B------:R-:W-:Y:S01]  /*3130*/  UISETP.NE.AND UP0, UPT, UR10, URZ, UPT ;  /* 0x000000ff0a00728c */ /* 0x000fe2000bf05270 */
[-C--:B-1----:R-:W-:Y:S01]  /*3140*/  FMUL.FTZ R3, R0, R9.reuse ;  /* 0x0000000900037220 */ /* 0x082fe20000410000 */
[-C--:B------:R-:W-:Y:S01]  /*3150*/  FMUL.FTZ R22, R22, R9.reuse ;  /* 0x0000000916167220 */ /* 0x080fe20000410000 */
[-C--:B------:R-:W-:Y:S01]  /*3160*/  FMUL.FTZ R26, R26, R9.reuse ;  /* 0x000000091a1a7220 */ /* 0x080fe20000410000 */
[-C--:B------:R-:W-:Y:S01]  /*3170*/  FMUL.FTZ R28, R28, R9.reuse ;  /* 0x000000091c1c7220 */ /* 0x080fe20000410000 */
[-C--:B------:R-:W-:Y:S01]  /*3180*/  FMUL.FTZ R14, R14, R9.reuse ;  /* 0x000000090e0e7220 */ /* 0x080fe20000410000 */
[----:B------:R-:W-:Y:S01]  /*3190*/  SHF.R.S32.HI R2, RZ, 0x1f, R54 ;  /* 0x0000001fff027819 */ /* 0x000fe20000011436 */
[----:B------:R-:W-:Y:S01]  /*31a0*/  FMUL.FTZ R8, R8, R9 ;  /* 0x0000000908087220 */ /* 0x000fe20000410000 */
[----:B------:R-:W-:Y:S01]  /*31b0*/  ISETP.GE.U32.AND P0, PT, R54, UR16, PT ;  /* 0x0000001036007c0c */ /* 0x000fe2000bf06070 */
[C-C-:B------:R-:W-:Y:S01]  /*31c0*/  FFMA.FTZ R29, R24.reuse, R3, R25.reuse ;  /* 0x00000003181d7223 */ /* 0x140fe20000010019 */
[----:B------:R-:W-:Y:S01]  /*31d0*/  ISETP.GE.U32.AND P1, PT, R53, UR16, PT ;  /* 0x0000001035007c0c */ /* 0x000fe2000bf26070 */
[C-C-:B------:R-:W-:Y:S01]  /*31e0*/  FFMA.FTZ R34, R24.reuse, R22, R25.reuse ;  /* 0x0000001618227223 */ /* 0x140fe20000010019 */
[C-C-:B------:R-:W-:Y:S01]  /*31f0*/  FFMA.FTZ R15, R24.reuse, R26, R25.reuse ;  /* 0x0000001a180f7223 */ /* 0x140fe20000010019 */
[C-C-:B------:R-:W-:Y:S01]  /*3200*/  FFMA.FTZ R0, R24.reuse, R28, R25.reuse ;  /* 0x0000001c18007223 */ /* 0x140fe20000010019 */
[--C-:B------:R-:W-:Y:S01]  /*3210*/  FFMA.FTZ R11, R24, R14, R25.reuse ;  /* 0x0000000e180b7223 */ /* 0x100fe20000010019 */
[----:B------:R-:W-:Y:S01]  /*3220*/  ISETP.GE.U32.AND P2, PT, R52, UR16, PT ;  /* 0x0000001034007c0c */ /* 0x000fe2000bf46070 */
[----:B------:R-:W-:Y:S01]  /*3230*/  FFMA.FTZ R24, R24, R8, R25 ;  /* 0x0000000818187223 */ /* 0x000fe20000010019 */
[----:B------:R-:W-:-:S02]  /*3240*/  ISETP.GE.AND.EX P0, PT, R2, UR17, PT, P0 ;  /* 0x0000001102007c0c */ /* 0x000fc4000bf06300 */
[----:B------:R-:W-:Y:S01]  /*3250*/  ISETP.GE.AND.EX P1, PT, R43, UR17, PT, P1 ;  /* 0x000000112b007c0c */ /* 0x000fe2000bf26310 */
[----:B------:R-:W-:-:S12]  /*3260*/  BRA.U !UP0, `(.L_x_1268) ;  /* 0x0000000108487547 */ /* 0x000fd8000b800000 */
        /* <DEDUP_REMOVED lines=18> */
.L_x_1268:
[----:B------:R-:W-:Y:S01]  /*3390*/  BSSY.RECONVERGENT B0, `(.L_x_1269) ;  /* 0x0000011000007945 */ /* 0x000fe20003800200 */
[----:B------:R-:W-:Y:S01]  /*33a0*/  FFMA.FTZ R6, R20, R4, -R29 ;  /* 0x0000000414067223 */ /* 0x000fe2000001081d */
[----:B------:R-:W-:Y:S02]  /*33b0*/  FFMA.FTZ R34, R21, R5, -R34 ;  /* 0x0000000515227223 */ /* 0x000fe40000010822 */
[----:B------:R-:W-:Y:S05]  /*33c0*/  @P0 BRA `(.L_x_1270) ;  /* 0x0000000000340947 */ /* 0x000fea0003800000 */
[----:B------:R-:W1:Y:S01]  /*33d0*/  LDCU.64 UR12, c[0x0][0x3f8] ;  /* 0x00007f00ff0c77ac */ /* 0x000e620008000a00 */
[----:B------:R-:W-:Y:S01]  /*33e0*/  MOV R3, R59 ;  /* 0x0000003b00037202 */ /* 0x000fe20000000f00 */
[-C--:B------:R-:W-:Y:S01]  /*33f0*/  FMUL.FTZ R6, R6, R9.reuse ;  /* 0x0000000906067220 */ /* 0x080fe20000410000 */
[----:B------:R-:W-:Y:S01]  /*3400*/  FMUL.FTZ R7, R34, R9 ;  /* 0x0000000922077220 */ /* 0x000fe20000410000 */
[----:B------:R-:W2:Y:S01]  /*3410*/  LDCU.64 UR14, c[0x0][0x380] ;  /* 0x00007000ff0e77ac */ /* 0x000ea20008000a00 */
[----:B-1----:R-:W-:Y:S01]  /*3420*/  IMAD R5, R2, UR12, RZ ;  /* 0x0000000c02057c24 */ /* 0x002fe2000f8e02ff */
[----:B------:R-:W-:-:S03]  /*3430*/  MOV R2, R60 ;  /* 0x0000003c00027202 */ /* 0x000fc60000000f00 */
[C---:B------:R-:W-:Y:S02]  /*3440*/  IMAD R5, R54.reuse, UR13, R5 ;  /* 0x0000000d36057c24 */ /* 0x040fe4000f8e0205 */
[----:B------:R-:W-:-:S03]  /*3450*/  IMAD.WIDE.U32 R2, R54, UR12, R2 ;  /* 0x0000000c36027c25 */ /* 0x000fc6000f8e0002 */
[----:B--2---:R-:W-:Y:S02]  /*3460*/  LEA R4, P0, R2, UR14, 0x2 ;  /* 0x0000000e02047c11 */ /* 0x004fe4000f8010ff */
[----:B------:R-:W-:-:S04]  /*3470*/  IADD3 R5, PT, PT, R3, R5, RZ ;  /* 0x0000000503057210 */ /* 0x000fc80007ffe0ff */
[----:B------:R-:W-:-:S05]  /*3480*/  LEA.HI.X R5, R2, UR15, R5, 0x2, P0 ;  /* 0x0000000f02057c11 */ /* 0x000fca00080f1405 */
[----:B------:R1:W-:Y:S02]  /*3490*/  STG.E.64 desc[UR8][R4.64], R6 ;  /* 0x0000000604007986 */ /* 0x0003e4000c101b08 */
.L_x_1270:
[----:B------:R-:W-:Y:S05]  /*34a0*/  BSYNC.RECONVERGENT B0 ;  /* 0x0000000000007941 */ /* 0x000fea0003800200 */
.L_x_1269:
[----:B------:R-:W-:Y:S05]  /*34b0*/  BRA.U !UP0, `(.L_x_1271) ;  /* 0x0000000108487547 */ /* 0x000fea000b800000 */
        /* <DEDUP_REMOVED lines=18> */
.L_x_1271:
        /* <DEDUP_REMOVED lines=9> */
[----:B------:R-:W-:Y:S01]  /*3670*/  FMUL.FTZ R13, R0, R9 ;  /* 0x00000009000d7220 */ /* 0x000fe20000410000 */
[----:B-1----:R-:W-:Y:S02]  /*3680*/  IMAD R4, R43, UR12, RZ ;  /* 0x0000000c2b047c24 */ /* 0x002fe4000f8e02ff */
[----:B------:R-:W-:-:S04]  /*3690*/  IMAD.WIDE.U32 R2, R53, UR12, R2 ;  /* 0x0000000c35027c25 */ /* 0x000fc8000f8e0002 */
[----:B------:R-:W-:Y:S01]  /*36a0*/  IMAD R5, R53, UR13, R4 ;  /* 0x0000000d35057c24 */ /* 0x000fe2000f8e0204 */
[----:B--2---:R-:W-:-:S04]  /*36b0*/  LEA R4, P0, R2, UR14, 0x2 ;  /* 0x0000000e02047c11 */ /* 0x004fc8000f8010ff */
[----:B------:R-:W-:-:S04]  /*36c0*/  IADD3 R5, PT, PT, R3, R5, RZ ;  /* 0x0000000503057210 */ /* 0x000fc80007ffe0ff */
[----:B------:R-:W-:-:S05]  /*36d0*/  LEA.HI.X R5, R2, UR15, R5, 0x2, P0 ;  /* 0x0000000f02057c11 */ /* 0x000fca00080f1405 */
[----:B------:R2:W-:Y:S02]  /*36e0*/  STG.E.64 desc[UR8][R4.64], R12 ;  /* 0x0000000c04007986 */ /* 0x0005e4000c101b08 */
.L_x_1273:
[----:B------:R-:W-:Y:S05]  /*36f0*/  BSYNC.RECONVERGENT B0 ;  /* 0x0000000000007941 */ /* 0x000fea0003800200 */
.L_x_1272:
[----:B------:R-:W-:Y:S05]  /*3700*/  BRA.U !UP0, `(.L_x_1274) ;  /* 0x0000000108487547 */ /* 0x000fea000b800000 */
[----:B------:R-:W-:Y:S01]  /*3710*/  FFMA.FTZ R14, R20, R14, R18 ;  /* 0x0000000e140e7223 */ /* 0x000fe20000010012 */
[----:B------:R-:W-:-:S03]  /*3720*/  FFMA.FTZ R8, R21, R8, R19 ;  /* 0x0000000815087223 */ /* 0x000fc60000010013 */
[----:B------:R-:W-:Y:S01]  /*3730*/  FMUL.FTZ R0, R14, -1.4426950216293334961 ;  /* 0xbfb8aa3b0e007820 */ /* 0x000fe20000410000 */
[----:B-12---:R-:W-:-:S05]  /*3740*/  FMUL.FTZ R4, R8, -1.4426950216293334961 ;  /* 0xbfb8aa3b08047820 */ /* 0x006fca0000410000 */
        /* <DEDUP_REMOVED lines=14> */
.L_x_1274:
[----:B------:R-:W-:Y:S01]  /*3830*/  ISETP.GE.AND.EX P2, PT, R42, UR17, PT, P2 ;  /* 0x000000112a007c0c */ /* 0x000fe2000bf46320 */
[----:B------:R-:W-:Y:S01]  /*3840*/  FFMA.FTZ R16, R20, R16, -R11 ;  /* 0x0000001014107223 */ /* 0x000fe2000001080b */
[----:B------:R-:W-:Y:S01]  /*3850*/  FFMA.FTZ R24, R21, R17, -R24 ;  /* 0x0000001115187223 */ /* 0x000fe20000010818 */
[----:B------:R-:W-:Y:S02]  /*3860*/  BSSY.RECONVERGENT B0, `(.L_x_1275) ;  /* 0x000000e000007945 */ /* 0x000fe40003800200 */
[-C--:B------:R-:W-:Y:S01]  /*3870*/  FMUL.FTZ R16, R16, R9.reuse ;  /* 0x0000000910107220 */ /* 0x080fe20000410000 */
[----:B------:R-:W-:-:S07]  /*3880*/  FMUL.FTZ R17, R24, R9 ;  /* 0x0000000918117220 */ /* 0x000fce0000410000 */
[----:B------:R-:W-:Y:S05]  /*3890*/  @P2 BRA `(.L_x_1276) ;  /* 0x0000000000282947 */ /* 0x000fea0003800000 */
[----:B------:R-:W3:Y:S01]  /*38a0*/  LDCU.64 UR12, c[0x0][0x3f8] ;  /* 0x00007f00ff0c77ac */ /* 0x000ee20008000a00 */
[----:B------:R-:W-:Y:S01]  /*38b0*/  MOV R58, R60 ;  /* 0x0000003c003a7202 */ /* 0x000fe20000000f00 */
[----:B------:R-:W4:Y:S01]  /*38c0*/  LDCU.64 UR14, c[0x0][0x380] ;  /* 0x00007000ff0e77ac */ /* 0x000f220008000a00 */
[----:B---3--:R-:W-:-:S03]  /*38d0*/  IMAD R3, R42, UR12, RZ ;  /* 0x0000000c2a037c24 */ /* 0x008fc6000f8e02ff */
[----:B------:R-:W-:-:S04]  /*38e0*/  IMAD.WIDE.U32 R58, R52, UR12, R58 ;  /* 0x0000000c343a7c25 */ /* 0x000fc8000f8e003a */
[----:B------:R-:W-:Y:S01]  /*38f0*/  IMAD R3, R52, UR13, R3 ;  /* 0x0000000d34037c24 */ /* 0x000fe2000f8e0203 */
[----:B----4-:R-:W-:-:S04]  /*3900*/  LEA R2, P0, R58, UR14, 0x2 ;  /* 0x0000000e3a027c11 */ /* 0x010fc8000f8010ff */
[----:B------:R-:W-:-:S04]  /*3910*/  IADD3 R3, PT, PT, R59, R3, RZ ;  /* 0x000000033b037210 */ /* 0x000fc80007ffe0ff */
[----:B------:R-:W-:-:S05]  /*3920*/  LEA.HI.X R3, R58, UR15, R3, 0x2, P0 ;  /* 0x0000000f3a037c11 */ /* 0x000fca00080f1403 */
[----:B------:R3:W-:Y:S02]  /*3930*/  STG.E.64 desc[UR8][R2.64], R16 ;  /* 0x0000001002007986 */ /* 0x0007e4000c101b08 */
.L_x_1276:
[----:B------:R-:W-:Y:S05]  /*3940*/  BSYNC.RECONVERGENT B0 ;  /* 0x0000000000007941 */ /* 0x000fea0003800200 */
.L_x_1275:
[----:B------:R-:W-:Y:S02]  /*3950*/  IADD3 R49, PT, PT, R46, R49, RZ ;  /* 0x000000312e317210 */ /* 0x000fe40007ffe0ff */
[----:B------:R-:W-:Y:S02]  /*3960*/  IADD3 R50, PT, PT, R50, 0x1, RZ ;  /* 0x0000000132327810 */ /* 0x000fe40007ffe0ff */
[----:B------:R-:W-:-:S13]  /*3970*/  ISETP.GE.AND P0, PT, R49, UR4, PT ;  /* 0x0000000431007c0c */ /* 0x000fda000bf06270 */
[----:B------:R-:W-:Y:S05]  /*3980*/  @!P0 BRA `(.L_x_1277) ;  /* 0xffffffc8001c8947 */ /* 0x000fea000383ffff */
.L_x_1246:
[----:B-12---:R-:W1:Y:S01]  /*3990*/  LDC R4, c[0x0][0x370] ;  /* 0x0000dc00ff047b82 */ /* 0x006e620000000800 */
[----:B------:R-:W-:Y:S01]  /*39a0*/  ISETP.NE.AND P2, PT, R48, RZ, PT ;  /* 0x000000ff3000720c */ /* 0x000fe20003f45270 */
[----:B------:R-:W-:Y:S06]  /*39b0*/  BSSY.RECONVERGENT B0, `(.L_x_1278) ;  /* 0x0000011000007945 */ /* 0x000fec0003800200 */
[----:B------:R-:W2:Y:S08]  /*39c0*/  LDC R7, c[0x0][0x374] ;  /* 0x0000dd00ff077b82 */ /* 0x000eb00000000800 */
[----:B---3--:R-:W3:Y:S01]  /*39d0*/  LDC.64 R2, c[0x0][0x3c8] ;  /* 0x0000f200ff027b82 */ /* 0x008ee20000000a00 */
[----:B-1----:R-:W-:-:S02]  /*39e0*/  IADD3 R5, PT, PT, R4, -0x1, RZ ;  /* 0xffffffff04057810 */ /* 0x002fc40007ffe0ff */
[----:B------:R-:W-:Y:S02]  /*39f0*/  ISETP.NE.AND P1, PT, R4, 0x1, PT ;  /* 0x000000010400780c */ /* 0x000fe40003f25270 */
[----:B--2---:R-:W-:-:S04]  /*3a00*/  IADD3 R0, PT, PT, R7, -0x1, RZ ;  /* 0xffffffff07007810 */ /* 0x004fc80007ffe0ff */
[----:B------:R-:W-:Y:S02]  /*3a10*/  ISETP.NE.AND P0, PT, R47, R0, PT ;  /* 0x000000002f00720c */ /* 0x000fe40003f05270 */
[----:B------:R-:W-:Y:S02]  /*3a20*/  SHF.L.U32 R0, R7, 0x1, RZ ;  /* 0x0000000107007819 */ /* 0x000fe400000006ff */
[----:B------:R-:W-:Y:S02]  /*3a30*/  ISETP.NE.OR P0, PT, R5, UR7, P0 ;  /* 0x0000000705007c0c */ /* 0x000fe40008705670 */
[----:B------:R-:W-:-:S05]  /*3a40*/  SEL R5, R0, RZ, P1 ;  /* 0x000000ff00057207 */ /* 0x000fca0000800000 */
[----:B---3--:R-:W-:Y:S01]  /*3a50*/  IMAD.WIDE.U32 R2, R5, 0x4, R2 ;  /* 0x0000000405027825 */ /* 0x008fe200078e0002 */
[----:B------:R-:W-:Y:S06]  /*3a60*/  @P2 BRA `(.L_x_1279) ;  /* 0x0000000000142947 */ /* 0x000fec0003800000 */
[----:B------:R-:W-:Y:S01]  /*3a70*/  HFMA2 R5, -RZ, RZ, 0, 5.9604644775390625e-08 ;  /* 0x00000001ff057431 */ /* 0x000fe200000001ff */
[----:B------:R-:W-:Y:S06]  /*3a80*/  MEMBAR.ALL.GPU ;  /* 0x0000000000007992 */ /* 0x000fec000000a000 */
[----:B------:R-:W-:-:S00]  /*3a90*/  ERRBAR ;  /* 0x00000000000079ab */ /* 0x000fc00000000000 */
[----:B------:R-:W-:Y:S06]  /*3aa0*/  CGAERRBAR ;  /* 0x00000000000075ab */ /* 0x000fec0000000000 */
[----:B------:R1:W-:Y:S02]  /*3ab0*/  REDG.E.ADD.S32.STRONG.GPU desc[UR8][R2.64], R5 ;  /* 0x000000050200798e */ /* 0x0003e4000c12e308 */
.L_x_1279:
[----:B------:R-:W-:Y:S05]  /*3ac0*/  BSYNC.RECONVERGENT B0 ;  /* 0x0000000000007941 */ /* 0x000fea0003800200 */
.L_x_1278:
[----:B------:R-:W-:Y:S05]  /*3ad0*/  @P0 EXIT ;  /* 0x000000000000094d */ /* 0x000fea0003800000 */
[----:B------:R-:W-:Y:S05]  /*3ae0*/  @P2 BRA `(.L_x_1280) ;  /* 0x0000000000202947 */ /* 0x000fea0003800000 */
[----:B------:R-:W-:-:S05]  /*3af0*/  IMAD R0, R4, R7, RZ ;  /* 0x0000000704007224 */ /* 0x000fca00078e02ff */
[----:B------:R-:W-:-:S13]  /*3b00*/  ISETP.NE.AND P0, PT, R0, -0x1, PT ;  /* 0xffffffff0000780c */ /* 0x000fda0003f05270 */
[----:B------:R-:W-:Y:S05]  /*3b10*/  @!P0 BRA `(.L_x_1280) ;  /* 0x0000000000148947 */ /* 0x000fea0003800000 */
.L_x_1281:
[----:B-1----:R-:W2:Y:S04]  /*3b20*/  LDG.E.STRONG.GPU R5, desc[UR8][R2.64] ;  /* 0x0000000802057981 */ /* 0x002ea8000c1ef900 */
[----:B--2---:R-:W-:Y:S01]  /*3b30*/  CCTL.IVALL ;  /* 0x00000000ff00798f */ /* 0x004fe20002000000 */
[----:B------:R-:W-:Y:S05]  /*3b40*/  YIELD ;  /* 0x0000000000007946 */ /* 0x000fea0003800000 */
[----:B------:R-:W-:-:S13]  /*3b50*/  ISETP.NE.AND P0, PT, R5, R0, PT ;  /* 0x000000000500720c */ /* 0x000fda0003f05270 */
[----:B------:R-:W-:Y:S05]  /*3b60*/  @P0 BRA `(.L_x_1281) ;  /* 0xfffffffc00ec0947 */ /* 0x000fea000383ffff */
.L_x_1280:
        /* <DEDUP_REMOVED lines=48> */
[----:B------:R-:W1:Y:S01]  /*3e70*/  LDCU.64 UR4, c[0x0][0x3d8] ;  /* 0x00007b00ff0477ac */ /* 0x000e620008000a00 */
[----:B------:R-:W-:Y:S02]  /*3e80*/  IADD3 R9, PT, PT, R2, 0x1, RZ ;  /* 0x0000000102097810 */ /* 0x000fe40007ffe0ff */
[C---:B------:R-:W-:Y:S01]  /*3e90*/  SHF.L.U32 R21, R48.reuse, 0x3, RZ ;  /* 0x0000000330157819 */ /* 0x040fe200000006ff */
[----:B------:R-:W2:Y:S01]  /*3ea0*/  LDCU.64 UR6, c[0x0][0x390] ;  /* 0x00007200ff0677ac */ /* 0x000ea20008000a00 */
[----:B------:R-:W-:Y:S02]  /*3eb0*/  LOP3.LUT R9, R9, 0x3, RZ, 0xc0, !PT ;  /* 0x0000000309097812 */ /* 0x000fe400078ec0ff */
[--C-:B------:R-:W-:Y:S01]  /*3ec0*/  SHF.L.U64.HI R22, R48, 0x3, R49.reuse ;  /* 0x0000000330167819 */ /* 0x100fe20000010231 */
[----:B------:R-:W3:Y:S01]  /*3ed0*/  LDCU.64 UR10, c[0x0][0x388] ;  /* 0x00007100ff0a77ac */ /* 0x000ee20008000a00 */
[----:B------:R-:W-:Y:S01]  /*3ee0*/  SHF.L.U32 R29, R7, 0x2, RZ ;  /* 0x00000002071d7819 */ /* 0x000fe200000006ff */
[----:B------:R-:W-:Y:S01]  /*3ef0*/  IMAD.WIDE.U32 R4, R9, 0x1e0, R48 ;  /* 0x000001e009047825 */ /* 0x000fe200078e0030 */
[----:B------:R-:W-:-:S02]  /*3f00*/  SHF.L.U64.HI R31, R3, 0x2, R0 ;  /* 0x00000002031f7819 */ /* 0x000fc40000010200 */
[----:B------:R-:W-:Y:S02]  /*3f10*/  SHF.L.U64.HI R27, R28, 0x2, R33 ;  /* 0x000000021c1b7819 */ /* 0x000fe40000010221 */
[C---:B-1----:R-:W-:Y:S01]  /*3f20*/  LEA R25, P1, R48.reuse, UR4, 0x2 ;  /* 0x0000000430197c11 */ /* 0x042fe2000f8210ff */
[----:B------:R-:W-:Y:S01]  /*3f30*/  UMOV UR4, URZ ;  /* 0x000000ff00047c82 */ /* 0x000fe20008000000 */
[----:B--2---:R-:W-:Y:S02]  /*3f40*/  IADD3 R23, P2, PT, R21, UR6, RZ ;  /* 0x0000000615177c10 */ /* 0x004fe4000ff5e0ff */
[----:B------:R-:W-:Y:S02]  /*3f50*/  LEA.HI.X R26, R48, UR5, R49, 0x2, P1 ;  /* 0x00000005301a7c11 */ /* 0x000fe400088f1431 */
[----:B------:R-:W-:Y:S02]  /*3f60*/  IADD3 R49, PT, PT, R5, UR4, RZ ;  /* 0x0000000405317c10 */ /* 0x000fe4000fffe0ff */
[----:B------:R-:W-:Y:S01]  /*3f70*/  MOV R48, R4 ;  /* 0x0000000400307202 */ /* 0x000fe20000000f00 */
[----:B------:R-:W-:Y:S01]  /*3f80*/  IMAD.WIDE.U32 R4, R6, 0x4, RZ ;  /* 0x0000000406047825 */ /* 0x000fe200078e00ff */
[----:B------:R-:W-:-:S02]  /*3f90*/  IADD3.X R24, PT, PT, R22, UR7, RZ, P2, !PT ;  /* 0x0000000716187c10 */ /* 0x000fc400097fe4ff */
[----:B---3--:R-:W-:Y:S02]  /*3fa0*/  IADD3 R21, P1, PT, R21, UR10, RZ ;  /* 0x0000000a15157c10 */ /* 0x008fe4000ff3e0ff */
[----:B------:R-:W-:Y:S02]  /*3fb0*/  IADD3 R2, P2, PT, RZ, -R9, RZ ;  /* 0x80000009ff027210 */ /* 0x000fe40007f5e0ff */
[----:B------:R-:W-:Y:S02]  /*3fc0*/  IADD3.X R22, PT, PT, R22, UR11, RZ, P1, !PT ;  /* 0x0000000b16167c10 */ /* 0x000fe40008ffe4ff */
[----:B------:R-:W-:Y:S02]  /*3fd0*/  IADD3 R29, PT, PT, R5, R29, RZ ;  /* 0x0000001d051d7210 */ /* 0x000fe40007ffe0ff */
[----:B------:R-:W-:-:S07]  /*3fe0*/  IADD3.X R20, PT, PT, RZ, -0x1, RZ, P2, !PT ;  /* 0xffffffffff147810 */ /* 0x000fce00017fe4ff */
.L_x_1284:
[-C--:B-1----:R-:W-:Y:S02]  /*3ff0*/  LEA R10, P1, R3, R25.reuse, 0x2 ;  /* 0x00000019030a7211 */ /* 0x082fe400078210ff */
        /* <DEDUP_REMOVED lines=11> */
[----:B-1----:R-:W-:-:S02]  /*40b0*/  MOV R10, R23 ;  /* 0x00000017000a7202 */ /* 0x002fc40000000f00 */
        /* <DEDUP_REMOVED lines=16> */
.L_x_1283:
[----:B------:R-:W-:Y:S05]  /*41c0*/  BSYNC.RECONVERGENT B0 ;  /* 0x0000000000007941 */ /* 0x000fea0003800200 */
.L_x_1282:
[----:B------:R-:W-:Y:S05]  /*41d0*/  @!P0 EXIT ;  /* 0x000000000000894d */ /* 0x000fea0003800000 */
[C---:B------:R-:W-:Y:S01]  /*41e0*/  SHF.L.U64.HI R2, R6.reuse, 0x2, R7 ;  /* 0x0000000206027819 */ /* 0x040fe20000010207 */
[----:B------:R-:W2:Y:S01]  /*41f0*/  LDCU.64 UR4, c[0x0][0x3d8] ;  /* 0x00007b00ff0477ac */ /* 0x000ea20008000a00 */
[----:B------:R-:W-:Y:S02]  /*4200*/  SHF.L.U32 R6, R6, 0x2, RZ ;  /* 0x0000000206067819 */ /* 0x000fe400000006ff */
[C---:B------:R-:W-:Y:S01]  /*4210*/  SHF.L.U64.HI R7, R28.reuse, 0x2, R33 ;  /* 0x000000021c077819 */ /* 0x040fe20000010221 */
[----:B------:R-:W3:Y:S01]  /*4220*/  LDCU.64 UR6, c[0x0][0x388] ;  /* 0x00007100ff0677ac */ /* 0x000ee20008000a00 */
[----:B-1----:R-:W-:Y:S02]  /*4230*/  SHF.L.U32 R8, R28, 0x2, RZ ;  /* 0x000000021c087819 */ /* 0x002fe400000006ff */
[C---:B------:R-:W-:Y:S01]  /*4240*/  SHF.L.U64.HI R4, R3.reuse, 0x2, R0 ;  /* 0x0000000203047819 */ /* 0x040fe20000010200 */
[----:B------:R-:W1:Y:S01]  /*4250*/  LDCU.64 UR10, c[0x0][0x390] ;  /* 0x00007200ff0a77ac */ /* 0x000e620008000a00 */
[----:B------:R-:W-:-:S07]  /*4260*/  SHF.L.U32 R5, R3, 0x2, RZ ;  /* 0x0000000203057819 */ /* 0x000fce00000006ff */
.L_x_1285:
[C---:B----4-:R-:W-:Y:S02]  /*4270*/  SHF.L.U32 R19, R48.reuse, 0x2, RZ ;  /* 0x0000000230137819 */ /* 0x050fe400000006ff */
[----:B------:R-:W-:Y:S02]  /*4280*/  SHF.L.U64.HI R21, R48, 0x2, R49 ;  /* 0x0000000230157819 */ /* 0x000fe40000010231 */
[----:B--2---:R-:W-:-:S04]  /*4290*/  IADD3 R10, P0, PT, R19, UR4, RZ ;  /* 0x00000004130a7c10 */ /* 0x004fc8000ff1e0ff */
        /* <DEDUP_REMOVED lines=9> */
[----:B------:R-:W4:Y:S04]  /*4330*/  LDG.E R27, desc[UR8][R16.64] ;  /* 0x00000008101b7981 */ /* 0x000f28000c1e1900 */
[----:B------:R0:W4:Y:S01]  /*4340*/  LDG.E R26, desc[UR8][R14.64] ;  /* 0x000000080e1a7981 */ /* 0x000122000c1e1900 */
[C---:B------:R-:W-:Y:S02]  /*4350*/  SHF.L.U32 R9, R48.reuse, 0x3, RZ ;  /* 0x0000000330097819 */ /* 0x040fe400000006ff */
[----:B------:R-:W-:Y:S02]  /*4360*/  SHF.L.U64.HI R18, R48, 0x3, R49 ;  /* 0x0000000330127819 */ /* 0x000fe40000010231 */
[----:B------:R-:W-:Y:S02]  /*4370*/  LOP3.LUT R22, R9, 0xfffffff8, RZ, 0xc0, !PT ;  /* 0xfffffff809167812 */ /* 0x000fe400078ec0ff */
[----:B------:R-:W-:-:S02]  /*4380*/  LOP3.LUT R19, R19, 0xfffffffc, RZ, 0xc0, !PT ;  /* 0xfffffffc13137812 */ /* 0x000fc400078ec0ff */
[----:B--2---:R-:W-:Y:S02]  /*4390*/  LOP3.LUT R11, R18, 0x3, RZ, 0xc0, !PT ;  /* 0x00000003120b7812 */ /* 0x004fe400078ec0ff */
[C---:B---3--:R-:W-:Y:S02]  /*43a0*/  IADD3 R20, P0, PT, R22.reuse, UR6, RZ ;  /* 0x0000000616147c10 */ /* 0x048fe4000ff1e0ff */
[----:B------:R-:W-:Y:S02]  /*43b0*/  LOP3.LUT R10, R21, 0x3, RZ, 0xc0, !PT ;  /* 0x00000003150a7812 */ /* 0x000fe400078ec0ff */
[----:B-1----:R-:W-:Y:S02]  /*43c0*/  IADD3 R22, P1, PT, R22, UR10, RZ ;  /* 0x0000000a16167c10 */ /* 0x002fe4000ff3e0ff */
[----:B-----5:R-:W-:Y:S02]  /*43d0*/  IADD3 R12, P2, PT, R19, UR4, RZ ;  /* 0x00000004130c7c10 */ /* 0x020fe4000ff5e0ff */
[----:B------:R-:W-:-:S02]  /*43e0*/  IADD3.X R21, PT, PT, R11, UR7, RZ, P0, !PT ;  /* 0x000000070b157c10 */ /* 0x000fc400087fe4ff */
[----:B------:R-:W-:Y:S02]  /*43f0*/  IADD3.X R23, PT, PT, R11, UR11, RZ, P1, !PT ;  /* 0x0000000b0b177c10 */ /* 0x000fe40008ffe4ff */
[----:B------:R-:W-:Y:S02]  /*4400*/  IADD3.X R13, PT, PT, R10, UR5, RZ, P2, !PT ;  /* 0x000000050a0d7c10 */ /* 0x000fe400097fe4ff */
[C---:B0-----:R-:W-:Y:S02]  /*4410*/  IADD3 R14, P0, PT, R12.reuse, R5, RZ ;  /* 0x000000050c0e7210 */ /* 0x041fe40007f1e0ff */
[C---:B------:R-:W-:Y:S02]  /*4420*/  IADD3 R16, P1, PT, R12.reuse, R6, RZ ;  /* 0x000000060c107210 */ /* 0x040fe40007f3e0ff */
[----:B------:R-:W-:Y:S02]  /*4430*/  IADD3 R10, P2, PT, R12, R8, RZ ;  /* 0x000000080c0a7210 */ /* 0x000fe40007f5e0ff */
[----:B------:R-:W-:-:S02]  /*4440*/  IADD3.X R15, PT, PT, R13, R4, RZ, P0, !PT ;  /* 0x000000040d0f7210 */ /* 0x000fc400007fe4ff */
[C---:B------:R-:W-:Y:S02]  /*4450*/  IADD3.X R17, PT, PT, R13.reuse, R2, RZ, P1, !PT ;  /* 0x000000020d117210 */ /* 0x040fe40000ffe4ff */
[----:B------:R-:W-:Y:S01]  /*4460*/  IADD3.X R11, PT, PT, R13, R7, RZ, P2, !PT ;  /* 0x000000070d0b7210 */ /* 0x000fe200017fe4ff */
[----:B----4-:R0:W-:Y:S04]  /*4470*/  STG.E.64 desc[UR8][R20.64], R24 ;  /* 0x0000001814007986 */ /* 0x0101e8000c101b08 */
[----:B------:R1:W-:Y:S04]  /*4480*/  STG.E.64 desc[UR8][R22.64], R26 ;  /* 0x0000001a16007986 */ /* 0x0003e8000c101b08 */
        /* <DEDUP_REMOVED lines=28> */
[----:B--2---:R-:W2:Y:S04]  /*4650*/  LDG.E R24, desc[UR8][R12.64+0x1680] ;  /* 0x001680080c187981 */ /* 0x004ea8000c1e1900 */
        /* <DEDUP_REMOVED lines=15> */
[----:B--2---:R4:W-:Y:S04]  /*4750*/  STG.E.64 desc[UR8][R18.64], R24 ;  /* 0x0000001812007986 */ /* 0x0049e8000c101b08 */
[----:B---3--:R4:W-:Y:S07]  /*4760*/  STG.E.64 desc[UR8][R22.64], R28 ;  /* 0x0000001c16007986 */ /* 0x0089ee000c101b08 */
[----:B------:R-:W-:Y:S05]  /*4770*/  @P0 BRA `(.L_x_1285) ;  /* 0xfffffff800bc0947 */ /* 0x000fea000383ffff */
[----:B------:R-:W-:Y:S05]  /*4780*/  EXIT ;  /* 0x000000000000794d */ /* 0x000fea0003800000 */
.L_x_1286:
        /* <DEDUP_REMOVED lines=15> */
.L_x_4520:


//--------------------- .text._Z35group_norm_nhwc_bwd_one_pass_kernelI11Fp32IOFp32WLi128ELi60ELi480EEv26Group_norm_nhwc_bwd_params --------------------------
	.section	.text._Z35group_norm_nhwc_bwd_one_pass_kernelI11Fp32IOFp32WLi128ELi60ELi480EEv26Group_norm_nhwc_bwd_params,"ax",@progbits
	.align	128
        .global         _Z35group_norm_nhwc_bwd_one_pass_kernelI11Fp32IOFp32WLi128ELi60ELi480EEv26Group_norm_nhwc_bwd_params
        .type           _Z35group_norm_nhwc_bwd_one_pass_kernelI11Fp32IOFp32WLi128ELi60ELi480EEv26Group_norm_nhwc_bwd_params,@function
        .size           _Z35group_norm_nhwc_bwd_one_pass_kernelI11Fp32IOFp32WLi128ELi60ELi480EEv26Group_norm_nhwc_bwd_params,(.L_x_4521 - _Z35group_norm_nhwc_bwd_one_pass_kernelI11Fp32IOFp32WLi128ELi60ELi480EEv26Group_norm_nhwc_bwd_params)
        .other          _Z35group_norm_nhwc_bwd_one_pass_kernelI11Fp32IOFp32WLi128ELi60ELi480EEv26Group_norm_nhwc_bwd_params,@"STO_CUDA_ENTRY STV_DEFAULT"
_Z35group_norm_nhwc_bwd_one_pass_kernelI11Fp32IOFp32WLi128ELi60ELi480EEv26Group_norm_nhwc_bwd_params:
.text._Z35group_norm_nhwc_bwd_one_pass_kernelI11Fp32IOFp32WLi128ELi60ELi480EEv26Group_norm_nhwc_bwd_params:
[----:B------:R-:W0:Y:S08]  /*0000*/  LDC R1, c[0x0][0x37c] ;  /* 0x0000df00ff017b82 */ /* 0x000e300000000800 */
[----:B------:R-:W1:Y:S01]  /*0010*/  S2UR UR5, SR_CTAID.Y ;  /* 0x00000000000579c3 */ /* 0x000e620000002600 */
[----:B------:R-:W2:Y:S01]  /*0020*/  LDCU UR4, c[0x0][0x410] ;  /* 0x00008200ff0477ac */ /* 0x000ea20008000800 */
[----:B------:R-:W3:Y:S01]  /*0030*/  S2R R0, SR_TID.X ;  /* 0x0000000000007919 */ /* 0x000ee20000002100 */
[----:B0-----:R-:W-:Y:S01]  /*0040*/  IADD3 R1, PT, PT, R1, -0x8, RZ ;  /* 0xfffffff801017810 */ /* 0x001fe20007ffe0ff */
[----:B------:R-:W2:Y:S01]  /*0050*/  LDCU UR6, c[0x0][0x3e0] ;  /* 0x00007c00ff0677ac */ /* 0x000ea20008000800 */
[----:B------:R-:W0:Y:S01]  /*0060*/  LDCU.64 UR14, c[0x0][0x358] ;  /* 0x00006b00ff0e77ac */ /* 0x000e220008000a00 */
[----:B--2---:R-:W-:-:S04]  /*0070*/  UIMAD UR4, UR4, UR6, URZ ;  /* 0x00000006040472a4 */ /* 0x004fc8000f8e02ff */
[----:B-1----:R-:W-:-:S09]  /*0080*/  UISETP.GE.AND UP0, UPT, UR5, UR4, UPT ;  /* 0x000000040500728c */ /* 0x002fd2000bf06270 */
[----:B0--3--:R-:W-:Y:S05]  /*0090*/  BRA.U UP0, `(.L_x_1287) ;  /* 0x0000005d00d47547 */ /* 0x009fea000b800000 */
[----:B------:R-:W-:Y:S01]  /*00a0*/  LOP3.LUT R2, R0, 0xffff, RZ, 0xc0, !PT ;  /* 0x0000ffff00027812 */ /* 0x000fe200078ec0ff */
[----:B------:R-:W-:-:S04]  /*00b0*/  UMOV UR4, URZ ;  /* 0x000000ff00047c82 */ /* 0x000fc80008000000 */
        /* <DEDUP_REMOVED lines=8> */
[----:B------:R-:W-:Y:S01]  /*0140*/  LOP3.LUT R60, R4, 0xffff, RZ, 0xc0, !PT ;  /* 0x0000ffff043c7812 */ /* 0x000fe200078ec0ff */
[----:B------:R0:W-:Y:S06]  /*0150*/  STL [R1], R4 ;  /* 0x0000000401007387 */ /* 0x0001ec0000100800 */
.L_x_1330:
[----:B------:R-:W2:Y:S01]  /*0160*/  LDL R26, [R1] ;  /* 0x00000000011a7983 */ /* 0x000ea20000100800 */
[----:B-1----:R-:W1:Y:S01]  /*0170*/  LDC R8, c[0x0][0x410] ;  /* 0x00010400ff087b82 */ /* 0x002e620000000800 */
[----:B------:R-:W3:Y:S01]  /*0180*/  LDCU.128 UR16, c[0x0][0x400] ;  /* 0x00008000ff1077ac */ /* 0x000ee20008000c00 */
[----:B------:R-:W-:Y:S01]  /*0190*/  ISETP.LE.AND P1, PT, RZ, UR5, PT ;  /* 0x00000005ff007c0c */ /* 0x000fe2000bf23270 */
[----:B------:R-:W4:Y:S05]  /*01a0*/  LDCU.U8 UR8, c[0x0][0x414] ;  /* 0x00008280ff0877ac */ /* 0x000f2a0008000000 */
[----:B0-----:R-:W0:Y:S01]  /*01b0*/  S2UR UR11, SR_CTAID.X ;  /* 0x00000000000b79c3 */ /* 0x001e220000002500 */
[----:B------:R-:W2:Y:S07]  /*01c0*/  LDCU.64 UR6, c[0x0][0x3b8] ;  /* 0x00007700ff0677ac */ /* 0x000eae0008000a00 */
[----:B------:R-:W0:Y:S01]  /*01d0*/  LDC R6, c[0x0][0x41c] ;  /* 0x00010700ff067b82 */ /* 0x000e220000000800 */
[----:B-1----:R-:W-:-:S04]  /*01e0*/  IABS R5, R8 ;  /* 0x0000000800057213 */ /* 0x002fc80000000000 */
[----:B------:R-:W1:Y:S01]  /*01f0*/  I2F.RP R0, R5 ;  /* 0x0000000500007306 */ /* 0x000e620000209400 */
[----:B0-----:R-:W-:-:S07]  /*0200*/  IMAD R51, R6, UR11, R61 ;  /* 0x0000000b06337c24 */ /* 0x001fce000f8e023d */
[----:B-1----:R-:W0:Y:S01]  /*0210*/  MUFU.RCP R0, R0 ;  /* 0x0000000000007308 */ /* 0x002e220000001000 */
[C---:B---3--:R-:W-:Y:S02]  /*0220*/  ISETP.GE.U32.AND P4, PT, R51.reuse, UR16, PT ;  /* 0x0000001033007c0c */ /* 0x048fe4000bf86070 */
[----:B------:R-:W-:Y:S02]  /*0230*/  SHF.R.S32.HI R9, RZ, 0x1f, R51 ;  /* 0x0000001fff097819 */ /* 0x000fe40000011433 */
[----:B------:R-:W-:Y:S02]  /*0240*/  IADD3 R19, PT, PT, R51, 0x10, RZ ;  /* 0x0000001033137810 */ /* 0x000fe40007ffe0ff */
[----:B------:R-:W-:Y:S02]  /*0250*/  ISETP.GE.AND.EX P4, PT, R9, UR17, PT, P4 ;  /* 0x0000001109007c0c */ /* 0x000fe4000bf86340 */
[----:B------:R-:W-:Y:S02]  /*0260*/  SHF.R.S32.HI R17, RZ, 0x1f, R19 ;  /* 0x0000001fff117819 */ /* 0x000fe40000011413 */
[----:B------:R-:W-:-:S02]  /*0270*/  IADD3 R35, PT, PT, R51, 0x40, RZ ;  /* 0x0000004033237810 */ /* 0x000fc40007ffe0ff */
[----:B------:R-:W-:Y:S02]  /*0280*/  CS2R R40, SRZ ;  /* 0x0000000000287805 */ /* 0x000fe4000001ff00 */
[----:B------:R-:W-:Y:S02]  /*0290*/  IADD3 R53, PT, PT, R51, 0x50, RZ ;  /* 0x0000005033357810 */ /* 0x000fe40007ffe0ff */
[----:B------:R-:W-:Y:S02]  /*02a0*/  SHF.R.S32.HI R37, RZ, 0x1f, R35 ;  /* 0x0000001fff257819 */ /* 0x000fe40000011423 */
[----:B0-----:R-:W-:Y:S01]  /*02b0*/  IADD3 R2, PT, PT, R0, 0xffffffe, RZ ;  /* 0x0ffffffe00027810 */ /* 0x001fe20007ffe0ff */
[----:B------:R-:W0:Y:S03]  /*02c0*/  @!P4 LDC.64 R12, c[0x0][0x3f8] ;  /* 0x0000fe00ff0ccb82 */ /* 0x000e260000000a00 */
[----:B------:R1:W3:Y:S05]  /*02d0*/  F2I.FTZ.U32.TRUNC.NTZ R3, R2 ;  /* 0x0000000200037305 */ /* 0x0002ea000021f000 */
[----:B------:R-:W0:Y:S01]  /*02e0*/  @!P4 LDC.64 R20, c[0x0][0x3a0] ;  /* 0x0000e800ff14cb82 */ /* 0x000e220000000a00 */
[----:B-1----:R-:W-:Y:S01]  /*02f0*/  HFMA2 R2, -RZ, RZ, 0, 0 ;  /* 0x00000000ff027431 */ /* 0x002fe200000001ff */
[----:B---3--:R-:W-:-:S06]  /*0300*/  IADD3 R4, PT, PT, RZ, -R3, RZ ;  /* 0x80000003ff047210 */ /* 0x008fcc0007ffe0ff */
[----:B------:R-:W1:Y:S01]  /*0310*/  @!P4 LDC.64 R22, c[0x0][0x398] ;  /* 0x0000e600ff16cb82 */ /* 0x000e620000000a00 */
        /* <DEDUP_REMOVED lines=17> */
[----:B------:R-:W-:Y:S02]  /*0430*/  @!P1 IADD3 R0, PT, PT, -R0, RZ, RZ ;  /* 0x000000ff00009210 */ /* 0x000fe40007ffe1ff */
[----:B------:R-:W-:Y:S02]  /*0440*/  @P0 IADD3 R3, PT, PT, R3, 0x1, RZ ;  /* 0x0000000103030810 */ /* 0x000fe40007ffe0ff */
[----:B------:R-:W-:Y:S02]  /*0450*/  SEL R43, R5, R0, !P2 ;  /* 0x00000000052b7207 */ /* 0x000fe40005000000 */
[----:B------:R-:W-:-:S02]  /*0460*/  @!P5 IADD3 R3, PT, PT, -R3, RZ, RZ ;  /* 0x000000ff0303d210 */ /* 0x000fc40007ffe1ff */
[----:B------:R-:W-:Y:S01]  /*0470*/  ISETP.GE.U32.AND P5, PT, R19, UR16, PT ;  /* 0x0000001013007c0c */ /* 0x000fe2000bfa6070 */
[----:B------:R-:W-:Y:S01]  /*0480*/  IMAD R7, R43, 0x3c, RZ ;  /* 0x0000003c2b077824 */ /* 0x000fe200078e02ff */
[----:B------:R-:W-:Y:S02]  /*0490*/  IADD3 R8, PT, PT, R51, 0x20, RZ ;  /* 0x0000002033087810 */ /* 0x000fe40007ffe0ff */
[----:B------:R-:W-:Y:S02]  /*04a0*/  ISETP.GE.AND.EX P5, PT, R17, UR17, PT, P5 ;  /* 0x0000001111007c0c */ /* 0x000fe4000bfa6350 */
[----:B------:R-:W-:Y:S02]  /*04b0*/  SEL R3, R5, R3, !P2 ;  /* 0x0000000305037207 */ /* 0x000fe40005000000 */
[----:B------:R-:W-:Y:S02]  /*04c0*/  ISETP.GE.U32.AND P3, PT, R8, UR16, PT ;  /* 0x0000001008007c0c */ /* 0x000fe4000bf66070 */
[----:B------:R-:W-:-:S02]  /*04d0*/  SHF.R.S32.HI R27, RZ, 0x1f, R8 ;  /* 0x0000001fff1b7819 */ /* 0x000fc40000011408 */
[----:B------:R-:W-:Y:S02]  /*04e0*/  IADD3 R4, P0, PT, R7, R60, RZ ;  /* 0x0000003c07047210 */ /* 0x000fe40007f1e0ff */
[----:B------:R-:W-:Y:S02]  /*04f0*/  SHF.R.S32.HI R0, RZ, 0x1f, R3 ;  /* 0x0000001fff007819 */ /* 0x000fe40000011403 */
[----:B------:R-:W-:Y:S01]  /*0500*/  ISETP.GE.AND.EX P3, PT, R27, UR17, PT, P3 ;  /* 0x000000111b007c0c */ /* 0x000fe2000bf66330 */
[----:B------:R-:W3:Y:S01]  /*0510*/  @!P5 LDC.64 R10, c[0x0][0x3f8] ;  /* 0x0000fe00ff0adb82 */ /* 0x000ee20000000a00 */
[----:B------:R-:W-:Y:S01]  /*0520*/  LEA.HI.X.SX32 R5, R7, RZ, 0x1, P0 ;  /* 0x000000ff07057211 */ /* 0x000fe200000f0eff */
[----:B------:R-:W-:Y:S01]  /*0530*/  IMAD R0, R0, UR18, RZ ;  /* 0x0000001200007c24 */ /* 0x000fe2000f8e02ff */
[----:B----4-:R-:W-:-:S03]  /*0540*/  ISETP.NE.AND P0, PT, RZ, UR8, PT ;  /* 0x00000008ff007c0c */ /* 0x010fc6000bf05270 */
[C---:B------:R-:W-:Y:S02]  /*0550*/  IMAD R7, R3.reuse, UR19, R0 ;  /* 0x0000001303077c24 */ /* 0x040fe4000f8e0200 */
[----:B------:R-:W-:Y:S01]  /*0560*/  IMAD.WIDE.U32 R4, R3, UR18, R4 ;  /* 0x0000001203047c25 */ /* 0x000fe2000f8e0004 */
[----:B------:R-:W4:Y:S03]  /*0570*/  @!P5 LDC.64 R24, c[0x0][0x398] ;  /* 0x0000e600ff18db82 */ /* 0x000f260000000a00 */
[----:B0-----:R-:W-:Y:S01]  /*0580*/  @!P4 IMAD R0, R9, R12, RZ ;  /* 0x0000000c0900c224 */ /* 0x001fe200078e02ff */
[----:B------:R-:W-:Y:S02]  /*0590*/  IADD3 R7, PT, PT, R5, R7, RZ ;  /* 0x0000000705077210 */ /* 0x000fe40007ffe0ff */
[-C--:B------:R-:W-:Y:S01]  /*05a0*/  @!P4 MOV R6, R4.reuse ;  /* 0x000000040006c202 */ /* 0x080fe20000000f00 */
[----:B------:R-:W-:Y:S01]  /*05b0*/  @!P4 IMAD R9, R51, R13, R0 ;  /* 0x0000000d3309c224 */ /* 0x000fe200078e0200 */
[----:B------:R-:W0:Y:S01]  /*05c0*/  @!P3 LDC.64 R2, c[0x0][0x3f8] ;  /* 0x0000fe00ff02bb82 */ /* 0x000e220000000a00 */
[----:B------:R-:W-:-:S02]  /*05d0*/  @!P5 MOV R16, R4 ;  /* 0x000000040010d202 */ /* 0x000fc40000000f00 */
[C---:B------:R-:W-:Y:S01]  /*05e0*/  @!P4 IMAD.WIDE.U32 R12, R51.reuse, R12, R6 ;  /* 0x0000000c330cc225 */ /* 0x040fe200078e0006 */
[----:B------:R-:W-:-:S04]  /*05f0*/  IADD3 R0, PT, PT, R51, 0x30, RZ ;  /* 0x0000003033007810 */ /* 0x000fc80007ffe0ff */
[----:B------:R-:W-:Y:S01]  /*0600*/  @!P4 IADD3 R9, PT, PT, R13, R9, RZ ;  /* 0x000000090d09c210 */ /* 0x000fe20007ffe0ff */
[----:B------:R-:W4:Y:S01]  /*0610*/  @!P3 LDC.64 R44, c[0x0][0x398] ;  /* 0x0000e600ff2cbb82 */ /* 0x000f220000000a00 */
[C---:B------:R-:W-:Y:S02]  /*0620*/  @!P4 SHF.L.U32 R13, R12.reuse, 0x2, RZ ;  /* 0x000000020c0dc819 */ /* 0x040fe400000006ff */
[----:B------:R-:W-:Y:S01]  /*0630*/  @!P4 SHF.L.U64.HI R18, R12, 0x2, R9 ;  /* 0x000000020c12c819 */ /* 0x000fe20000010209 */
[----:B---3--:R-:W-:Y:S01]  /*0640*/  @!P5 IMAD R12, R17, R10, RZ ;  /* 0x0000000a110cd224 */ /* 0x008fe200078e02ff */
[----:B------:R-:W-:Y:S02]  /*0650*/  @!P5 MOV R17, R7 ;  /* 0x000000070011d202 */ /* 0x000fe40000000f00 */
[C---:B------:R-:W-:Y:S01]  /*0660*/  @!P4 IADD3 R20, P1, PT, R13.reuse, R20, RZ ;  /* 0x000000140d14c210 */ /* 0x040fe20007f3e0ff */
[----:B------:R-:W3:Y:S01]  /*0670*/  @!P5 LDC.64 R14, c[0x0][0x3a0] ;  /* 0x0000e800ff0edb82 */ /* 0x000ee20000000a00 */
[----:B-1----:R-:W-:Y:S01]  /*0680*/  @!P4 IADD3 R22, P6, PT, R13, R22, RZ ;  /* 0x000000160d16c210 */ /* 0x002fe20007fde0ff */
[C---:B------:R-:W-:Y:S01]  /*0690*/  @!P5 IMAD R13, R19.reuse, R11, R12 ;  /* 0x0000000b130dd224 */ /* 0x040fe200078e020c */
[----:B------:R-:W-:Y:S01]  /*06a0*/  @!P3 MOV R11, R7 ;  /* 0x00000007000bb202 */ /* 0x000fe20000000f00 */
[----:B------:R-:W-:Y:S01]  /*06b0*/  @!P5 IMAD.WIDE.U32 R16, R19, R10, R16 ;  /* 0x0000000a1310d225 */ /* 0x000fe200078e0010 */
[----:B------:R-:W-:-:S02]  /*06c0*/  @!P3 MOV R10, R4 ;  /* 0x00000004000ab202 */ /* 0x000fc40000000f00 */
[----:B------:R-:W-:Y:S01]  /*06d0*/  ISETP.GE.U32.AND P2, PT, R0, UR16, PT ;  /* 0x0000001000007c0c */ /* 0x000fe2000bf46070 */
[-C--:B0-----:R-:W-:Y:S01]  /*06e0*/  @!P3 IMAD R27, R27, R2.reuse, RZ ;  /* 0x000000021b1bb224 */ /* 0x081fe200078e02ff */
[----:B------:R-:W-:Y:S01]  /*06f0*/  @!P5 IADD3 R17, PT, PT, R17, R13, RZ ;  /* 0x0000000d1111d210 */ /* 0x000fe20007ffe0ff */
[----:B------:R-:W-:Y:S01]  /*0700*/  @!P3 IMAD.WIDE.U32 R10, R8, R2, R10 ;  /* 0x00000002080ab225 */ /* 0x000fe200078e000a */
[----:B------:R-:W-:Y:S01]  /*0710*/  @!P5 SHF.L.U32 R19, R16, 0x2, RZ ;  /* 0x000000021013d819 */ /* 0x000fe200000006ff */
[----:B------:R-:W0:Y:S01]  /*0720*/  @!P3 LDC.64 R46, c[0x0][0x3a0] ;  /* 0x0000e800ff2ebb82 */ /* 0x000e220000000a00 */
[----:B------:R-:W-:Y:S01]  /*0730*/  SHF.R.S32.HI R9, RZ, 0x1f, R0 ;  /* 0x0000001fff097819 */ /* 0x000fe20000011400 */
[----:B------:R-:W-:Y:S01]  /*0740*/  @!P3 IMAD R27, R8, R3, R27 ;  /* 0x00000003081bb224 */ /* 0x000fe200078e021b */
[----:B------:R-:W-:Y:S02]  /*0750*/  @!P4 IADD3.X R21, PT, PT, R18, R21, RZ, P1, !PT ;  /* 0x000000151215c210 */ /* 0x000fe40000ffe4ff */
[----:B------:R-:W-:-:S02]  /*0760*/  @!P5 SHF.L.U64.HI R16, R16, 0x2, R17 ;  /* 0x000000021010d819 */ /* 0x000fc40000010211 */
[----:B------:R-:W-:Y:S01]  /*0770*/  @!P3 IADD3 R17, PT, PT, R11, R27, RZ ;  /* 0x0000001b0b11b210 */ /* 0x000fe20007ffe0ff */
[----:B------:R-:W1:Y:S01]  /*0780*/  @P0 LDC.64 R12, c[0x0][0x3b0] ;  /* 0x0000ec00ff0c0b82 */ /* 0x000e620000000a00 */
[----:B----4-:R-:W-:Y:S02]  /*0790*/  @!P5 IADD3 R24, P1, PT, R19, R24, RZ ;  /* 0x000000181318d210 */ /* 0x010fe40007f3e0ff */
[----:B------:R-:W-:Y:S02]  /*07a0*/  @!P3 SHF.L.U32 R11, R10, 0x2, RZ ;  /* 0x000000020a0bb819 */ /* 0x000fe400000006ff */
[----:B------:R-:W-:Y:S02]  /*07b0*/  ISETP.GE.AND.EX P2, PT, R9, UR17, PT, P2 ;  /* 0x0000001109007c0c */ /* 0x000fe4000bf46320 */
[----:B------:R-:W-:Y:S02]  /*07c0*/  @!P5 IADD3.X R25, PT, PT, R16, R25, RZ, P1, !PT ;  /* 0x000000191019d210 */ /* 0x000fe40000ffe4ff */
[----:B------:R-:W-:-:S02]  /*07d0*/  @!P3 SHF.L.U64.HI R10, R10, 0x2, R17 ;  /* 0x000000020a0ab819 */ /* 0x000fc40000010211 */
[----:B------:R-:W-:Y:S01]  /*07e0*/  @!P3 IADD3 R44, P1, PT, R11, R44, RZ ;  /* 0x0000002c0b2cb210 */ /* 0x000fe20007f3e0ff */
[----:B------:R4:W5:Y:S01]  /*07f0*/  @!P5 LDG.E.64 R40, desc[UR14][R24.64] ;  /* 0x0000000e1828d981 */ /* 0x000962000c1e1b00 */
[----:B------:R-:W-:Y:S02]  /*0800*/  @!P4 IADD3.X R23, PT, PT, R18, R23, RZ, P6, !PT ;  /* 0x000000171217c210 */ /* 0x000fe400037fe4ff */
[----:B------:R-:W-:Y:S02]  /*0810*/  @!P3 IADD3.X R45, PT, PT, R10, R45, RZ, P1, !PT ;  /* 0x0000002d0a2db210 */ /* 0x000fe40000ffe4ff */
[----:B------:R-:W-:Y:S01]  /*0820*/  ISETP.GE.U32.AND P1, PT, R35, UR16, PT ;  /* 0x0000001023007c0c */ /* 0x000fe2000bf26070 */
[----:B------:R-:W4:Y:S01]  /*0830*/  @!P2 LDC.64 R2, c[0x0][0x3f8] ;  /* 0x0000fe00ff02ab82 */ /* 0x000f220000000a00 */
[----:B---3--:R-:W-:Y:S02]  /*0840*/  @!P5 IADD3 R14, P6, PT, R19, R14, RZ ;  /* 0x0000000e130ed210 */ /* 0x008fe40007fde0ff */
[----:B------:R-:W-:-:S02]  /*0850*/  ISETP.GE.AND.EX P1, PT, R37, UR17, PT, P1 ;  /* 0x0000001125007c0c */ /* 0x000fc4000bf26310 */
[----:B------:R-:W-:Y:S02]  /*0860*/  @!P5 IADD3.X R15, PT, PT, R16, R15, RZ, P6, !PT ;  /* 0x0000000f100fd210 */ /* 0x000fe400037fe4ff */
[----:B0-----:R-:W-:Y:S02]  /*0870*/  @!P3 IADD3 R46, P6, PT, R11, R46, RZ ;  /* 0x0000002e0b2eb210 */ /* 0x001fe40007fde0ff */
[----:B------:R-:W-:Y:S02]  /*0880*/  @!P2 MOV R27, R7 ;  /* 0x00000007001ba202 */ /* 0x000fe40000000f00 */
[----:B------:R-:W-:Y:S02]  /*0890*/  @!P3 IADD3.X R47, PT, PT, R10, R47, RZ, P6, !PT ;  /* 0x0000002f0a2fb210 */ /* 0x000fe400037fe4ff */
[----:B------:R-:W-:Y:S01]  /*08a0*/  SHF.R.S32.HI R33, RZ, 0x1f, R53 ;  /* 0x0000001fff217819 */ /* 0x000fe20000011435 */
[----:B----4-:R-:W-:Y:S01]  /*08b0*/  @!P2 IMAD R10, R9, R2, RZ ;  /* 0x00000002090aa224 */ /* 0x010fe200078e02ff */
[----:B------:R-:W-:-:S03]  /*08c0*/  CS2R R8, SRZ ;  /* 0x0000000000087805 */ /* 0x000fc6000001ff00 */
[----:B------:R-:W-:Y:S01]  /*08d0*/  @!P2 IMAD R17, R0, R3, R10 ;  /* 0x000000030011a224 */ /* 0x000fe200078e020a */
[-C--:B------:R-:W-:Y:S02]  /*08e0*/  @!P1 MOV R24, R4.reuse ;  /* 0x0000000400189202 */ /* 0x080fe40000000f00 */
[----:B--2---:R-:W-:Y:S02]  /*08f0*/  LOP3.LUT R60, R26, 0xffff, RZ, 0xc0, !PT ;  /* 0x0000ffff1a3c7812 */ /* 0x004fe400078ec0ff */
[----:B------:R-:W-:-:S03]  /*0900*/  @!P2 MOV R26, R4 ;  /* 0x00000004001aa202 */ /* 0x000fc60000000f00 */
[----:B------:R-:W-:Y:S02]  /*0910*/  IMAD R11, R43, 0x3c, R60 ;  /* 0x0000003c2b0b7824 */ /* 0x000fe400078e023c */
[----:B------:R-:W-:-:S04]  /*0920*/  @!P2 IMAD.WIDE.U32 R26, R0, R2, R26 ;  /* 0x00000002001aa225 */ /* 0x000fc800078e001a */
[----:B-1----:R-:W-:Y:S02]  /*0930*/  @P0 IMAD.WIDE R18, R11, 0x4, R12 ;  /* 0x000000040b120825 */ /* 0x002fe400078e020c */
[----:B------:R-:W0:Y:S03]  /*0940*/  @!P1 LDC.64 R12, c[0x0][0x3f8] ;  /* 0x0000fe00ff0c9b82 */ /* 0x000e260000000a00 */
[----:B------:R1:W5:Y:S01]  /*0950*/  @P0 LDG.E.64 R8, desc[UR14][R18.64] ;  /* 0x0000000e12080981 */ /* 0x000362000c1e1b00 */
[----:B------:R-:W-:Y:S01]  /*0960*/  ISETP.GE.U32.AND P0, PT, R53, UR16, PT ;  /* 0x0000001035007c0c */ /* 0x000fe2000bf06070 */
[----:B------:R-:W-:Y:S01]  /*0970*/  UIMAD.WIDE UR6, UR5, 0x8, UR6 ;  /* 0x00000008050678a5 */ /* 0x000fe2000f8e0206 */
[----:B------:R-:W-:Y:S02]  /*0980*/  @!P2 IADD3 R27, PT, PT, R27, R17, RZ ;  /* 0x000000111b1ba210 */ /* 0x000fe40007ffe0ff */
[----:B------:R-:W-:Y:S01]  /*0990*/  CS2R R58, SRZ ;  /* 0x00000000003a7805 */ /* 0x000fe2000001ff00 */
[----:B------:R-:W2:Y:S01]  /*09a0*/  @!P2 LDC.64 R16, c[0x0][0x3a0] ;  /* 0x0000e800ff10ab82 */ /* 0x000ea20000000a00 */
[----:B------:R-:W-:Y:S01]  /*09b0*/  @!P1 MOV R25, R7 ;  /* 0x0000000700199202 */ /* 0x000fe20000000f00 */
[----:B------:R-:W-:Y:S01]  /*09c0*/  HFMA2 R3, -RZ, RZ, 0, 0 ;  /* 0x00000000ff037431 */ /* 0x000fe200000001ff */
[----:B------:R-:W-:-:S02]  /*09d0*/  ISETP.GE.AND.EX P0, PT, R33, UR17, PT, P0 ;  /* 0x0000001121007c0c */ /* 0x000fc4000bf06300 */
[----:B------:R-:W-:Y:S01]  /*09e0*/  MOV R2, RZ ;  /* 0x000000ff00027202 */ /* 0x000fe20000000f00 */
[----:B------:R3:W5:Y:S01]  /*09f0*/  @!P4 LDG.E.64 R58, desc[UR14][R20.64] ;  /* 0x0000000e143ac981 */ /* 0x000762000c1e1b00 */
[----:B------:R-:W-:Y:S01]  /*0a00*/  IADD3 R31, PT, PT, R51, 0x60, RZ ;  /* 0x00000060331f7810 */ /* 0x000fe20007ffe0ff */
[----:B-1----:R-:W1:Y:S01]  /*0a10*/  @!P2 LDC.64 R18, c[0x0][0x398] ;  /* 0x0000e600ff12ab82 */ /* 0x002e620000000a00 */
[C---:B------:R-:W-:Y:S02]  /*0a20*/  @!P2 SHF.L.U32 R39, R26.reuse, 0x2, RZ ;  /* 0x000000021a27a819 */ /* 0x040fe400000006ff */
[----:B------:R4:W5:Y:S01]  /*0a30*/  @!P4 LDG.E.64 R2, desc[UR14][R22.64] ;  /* 0x0000000e1602c981 */ /* 0x000962000c1e1b00 */
[----:B------:R-:W-:Y:S01]  /*0a40*/  @!P2 SHF.L.U64.HI R0, R26, 0x2, R27 ;  /* 0x000000021a00a819 */ /* 0x000fe2000001021b */
[----:B0-----:R-:W-:Y:S01]  /*0a50*/  @!P1 IMAD R10, R37, R12, RZ ;  /* 0x0000000c250a9224 */ /* 0x001fe200078e02ff */
[----:B------:R-:W-:Y:S02]  /*0a60*/  ISETP.GE.U32.AND P4, PT, R31, UR16, PT ;  /* 0x000000101f007c0c */ /* 0x000fe4000bf86070 */
[----:B------:R-:W0:Y:S01]  /*0a70*/  @!P0 LDC.64 R26, c[0x0][0x3f8] ;  /* 0x0000fe00ff1a8b82 */ /* 0x000e220000000a00 */
[----:B------:R-:W-:-:S02]  /*0a80*/  @!P1 IMAD R37, R35, R13, R10 ;  /* 0x0000000d23259224 */ /* 0x000fc400078e020a */
[----:B------:R-:W-:Y:S01]  /*0a90*/  @!P1 IMAD.WIDE.U32 R12, R35, R12, R24 ;  /* 0x0000000c230c9225 */ /* 0x000fe200078e0018 */
[----:B------:R-:W-:Y:S02]  /*0aa0*/  MOV R24, UR6 ;  /* 0x0000000600187c02 */ /* 0x000fe40008000f00 */
[----:B------:R-:W-:Y:S02]  /*0ab0*/  MOV R25, UR7 ;  /* 0x0000000700197c02 */ /* 0x000fe40008000f00 */
[----:B------:R-:W-:Y:S02]  /*0ac0*/  CS2R R56, SRZ ;  /* 0x0000000000387805 */ /* 0x000fe4000001ff00 */
[----:B------:R-:W-:Y:S01]  /*0ad0*/  SHF.R.S32.HI R29, RZ, 0x1f, R31 ;  /* 0x0000001fff1d7819 */ /* 0x000fe2000001141f */
[----:B---3--:R-:W3:Y:S01]  /*0ae0*/  @!P1 LDC.64 R20, c[0x0][0x3a0] ;  /* 0x0000e800ff149b82 */ /* 0x008ee20000000a00 */
[----:B------:R-:W3:Y:S02]  /*0af0*/  LDG.E.64 R24, desc[UR14][R24.64] ;  /* 0x0000000e18187981 */ /* 0x000ee4000c1e1b00 */
[----:B------:R-:W-:-:S02]  /*0b00*/  ISETP.GE.AND.EX P4, PT, R29, UR17, PT, P4 ;  /* 0x000000111d007c0c */ /* 0x000fc4000bf86340 */
[----:B------:R1:W5:Y:S01]  /*0b10*/  @!P5 LDG.E.64 R56, desc[UR14][R14.64] ;  /* 0x0000000e0e38d981 */ /* 0x000362000c1e1b00 */
[----:B--2---:R-:W-:Y:S02]  /*0b20*/  @!P2 IADD3 R16, P5, PT, R39, R16, RZ ;  /* 0x000000102710a210 */ /* 0x004fe40007fbe0ff */
[----:B------:R-:W2:Y:S01]  /*0b30*/  @!P0 LDC.64 R34, c[0x0][0x398] ;  /* 0x0000e600ff228b82 */ /* 0x000ea20000000a00 */
[----:B------:R-:W-:Y:S02]  /*0b40*/  IADD3 R51, PT, PT, R51, 0x70, RZ ;  /* 0x0000007033337810 */ /* 0x000fe40007ffe0ff */
[----:B------:R-:W-:Y:S02]  /*0b50*/  @!P2 IADD3.X R17, PT, PT, R0, R17, RZ, P5, !PT ;  /* 0x000000110011a210 */ /* 0x000fe40002ffe4ff */
[----:B------:R-:W-:Y:S02]  /*0b60*/  ISETP.GE.U32.AND P5, PT, R51, UR16, PT ;  /* 0x0000001033007c0c */ /* 0x000fe4000bfa6070 */
[----:B----4-:R-:W-:Y:S01]  /*0b70*/  SHF.R.S32.HI R23, RZ, 0x1f, R51 ;  /* 0x0000001fff177819 */ /* 0x010fe20000011433 */
[----:B-1----:R-:W1:Y:S01]  /*0b80*/  @!P4 LDC.64 R14, c[0x0][0x3f8] ;  /* 0x0000fe00ff0ecb82 */ /* 0x002e620000000a00 */
[----:B------:R-:W-:-:S02]  /*0b90*/  @!P2 IADD3 R18, P6, PT, R39, R18, RZ ;  /* 0x000000122712a210 */ /* 0x000fc40007fde0ff */
[----:B------:R-:W-:-:S05]  /*0ba0*/  ISETP.GE.AND.EX P5, PT, R23, UR17, PT, P5 ;  /* 0x0000001117007c0c */ /* 0x000fca000bfa6350 */
[----:B------:R-:W4:Y:S01]  /*0bb0*/  @!P1 LDC.64 R38, c[0x0][0x398] ;  /* 0x0000e600ff269b82 */ /* 0x000f220000000a00 */
[----:B------:R-:W-:Y:S01]  /*0bc0*/  @!P1 IADD3 R13, PT, PT, R13, R37, RZ ;  /* 0x000000250d0d9210 */ /* 0x000fe20007ffe0ff */
[----:B0-----:R-:W-:Y:S01]  /*0bd0*/  @!P0 IMAD R10, R33, R26, RZ ;  /* 0x0000001a210a8224 */ /* 0x001fe200078e02ff */
[----:B------:R-:W-:Y:S02]  /*0be0*/  @!P2 IADD3.X R19, PT, PT, R0, R19, RZ, P6, !PT ;  /* 0x000000130013a210 */ /* 0x000fe400037fe4ff */
[C---:B------:R-:W-:Y:S02]  /*0bf0*/  @!P1 SHF.L.U32 R37, R12.reuse, 0x2, RZ ;  /* 0x000000020c259819 */ /* 0x040fe400000006ff */
[----:B------:R-:W-:Y:S01]  /*0c00*/  @!P1 SHF.L.U64.HI R0, R12, 0x2, R13 ;  /* 0x000000020c009819 */ /* 0x000fe2000001020d */
[----:B------:R-:W0:Y:S01]  /*0c10*/  @!P0 LDC.64 R32, c[0x0][0x3a0] ;  /* 0x0000e800ff208b82 */ /* 0x000e220000000a00 */
[----:B------:R-:W-:Y:S02]  /*0c20*/  @!P0 MOV R12, R4 ;  /* 0x00000004000c8202 */ /* 0x000fe40000000f00 */
[----:B------:R-:W-:Y:S01]  /*0c30*/  @!P0 MOV R13, R7 ;  /* 0x00000007000d8202 */ /* 0x000fe20000000f00 */
[----:B------:R-:W-:-:S02]  /*0c40*/  @!P0 IMAD R49, R53, R27, R10 ;  /* 0x0000001b35318224 */ /* 0x000fc400078e020a */
[----:B------:R-:W-:-:S03]  /*0c50*/  @!P0 IMAD.WIDE.U32 R26, R53, R26, R12 ;  /* 0x0000001a351a8225 */ /* 0x000fc600078e000c */
[----:B------:R-:W2:Y:S01]  /*0c60*/  @!P5 LDC.64 R12, c[0x0][0x3f8] ;  /* 0x0000fe00ff0cdb82 */ /* 0x000ea20000000a00 */
[----:B---3--:R-:W-:Y:S01]  /*0c70*/  @!P1 IADD3 R20, P6, PT, R37, R20, RZ ;  /* 0x0000001425149210 */ /* 0x008fe20007fde0ff */
[----:B-1----:R-:W-:Y:S01]  /*0c80*/  @!P4 IMAD R22, R29, R14, RZ ;  /* 0x0000000e1d16c224 */ /* 0x002fe200078e02ff */
[----:B------:R-:W-:Y:S02]  /*0c90*/  @!P0 IADD3 R27, PT, PT, R27, R49, RZ ;  /* 0x000000311b1b8210 */ /* 0x000fe40007ffe0ff */
[----:B------:R-:W-:Y:S02]  /*0ca0*/  @!P1 IADD3.X R21, PT, PT, R0, R21, RZ, P6, !PT ;  /* 0x0000001500159210 */ /* 0x000fe400037fe4ff */
[----:B----4-:R-:W-:Y:S02]  /*0cb0*/  @!P1 IADD3 R38, P6, PT, R37, R38, RZ ;  /* 0x0000002625269210 */ /* 0x010fe40007fde0ff */
[----:B------:R-:W-:Y:S01]  /*0cc0*/  @!P4 MOV R28, R4 ;  /* 0x00000004001cc202 */ /* 0x000fe20000000f00 */
[----:B------:R-:W1:Y:S01]  /*0cd0*/  @!P4 LDC.64 R36, c[0x0][0x3a0] ;  /* 0x0000e800ff24cb82 */ /* 0x000e620000000a00 */
[----:B------:R-:W-:Y:S01]  /*0ce0*/  @!P4 MOV R29, R7 ;  /* 0x00000007001dc202 */ /* 0x000fe20000000f00 */
[----:B------:R-:W-:Y:S01]  /*0cf0*/  @!P4 IMAD R53, R31, R15, R22 ;  /* 0x0000000f1f35c224 */ /* 0x000fe200078e0216 */
[----:B------:R-:W-:-:S02]  /*0d00*/  @!P0 SHF.L.U32 R49, R26, 0x2, RZ ;  /* 0x000000021a318819 */ /* 0x000fc400000006ff */
[----:B------:R-:W-:Y:S01]  /*0d10*/  @!P0 SHF.L.U64.HI R10, R26, 0x2, R27 ;  /* 0x000000021a0a8819 */ /* 0x000fe2000001021b */
[----:B------:R-:W-:Y:S01]  /*0d20*/  @!P4 IMAD.WIDE.U32 R14, R31, R14, R28 ;  /* 0x0000000e1f0ec225 */ /* 0x000fe200078e001c */
[----:B------:R-:W-:Y:S01]  /*0d30*/  @!P1 IADD3.X R39, PT, PT, R0, R39, RZ, P6, !PT ;  /* 0x0000002700279210 */ /* 0x000fe200037fe4ff */
[----:B------:R-:W3:Y:S01]  /*0d40*/  @!P4 LDC.64 R26, c[0x0][0x398] ;  /* 0x0000e600ff1acb82 */ /* 0x000ee20000000a00 */
[----:B0-----:R-:W-:Y:S02]  /*0d50*/  @!P0 IADD3 R32, P6, PT, R49, R32, RZ ;  /* 0x0000002031208210 */ /* 0x001fe40007fde0ff */
[----:B------:R-:W-:Y:S02]  /*0d60*/  @!P4 IADD3 R15, PT, PT, R15, R53, RZ ;  /* 0x000000350f0fc210 */ /* 0x000fe40007ffe0ff */
[----:B------:R-:W-:-:S03]  /*0d70*/  @!P0 IADD3.X R33, PT, PT, R10, R33, RZ, P6, !PT ;  /* 0x000000210a218210 */ /* 0x000fc600037fe4ff */
[----:B------:R-:W0:Y:S01]  /*0d80*/  @!P5 LDC.64 R28, c[0x0][0x3a0] ;  /* 0x0000e800ff1cdb82 */ /* 0x000e220000000a00 */
[----:B--2---:R-:W-:Y:S02]  /*0d90*/  @!P0 IADD3 R34, P6, PT, R49, R34, RZ ;  /* 0x0000002231228210 */ /* 0x004fe40007fde0ff */
[C---:B------:R-:W-:Y:S02]  /*0da0*/  @!P4 SHF.L.U32 R49, R14.reuse, 0x2, RZ ;  /* 0x000000020e31c819 */ /* 0x040fe400000006ff */
[----:B------:R-:W-:Y:S01]  /*0db0*/  @!P4 SHF.L.U64.HI R0, R14, 0x2, R15 ;  /* 0x000000020e00c819 */ /* 0x000fe2000001020f */
[----:B------:R-:W-:Y:S02]  /*0dc0*/  @!P5 IMAD R14, R23, R12, RZ ;  /* 0x0000000c170ed224 */ /* 0x000fe400078e02ff */
[----:B------:R-:W2:Y:S01]  /*0dd0*/  @!P5 LDC.64 R30, c[0x0][0x398] ;  /* 0x0000e600ff1edb82 */ /* 0x000ea20000000a00 */
[----:B------:R-:W-:Y:S01]  /*0de0*/  @!P5 MOV R15, R7 ;  /* 0x00000007000fd202 */ /* 0x000fe20000000f00 */
[----:B------:R-:W-:Y:S01]  /*0df0*/  @!P5 IMAD R13, R51, R13, R14 ;  /* 0x0000000d330dd224 */ /* 0x000fe200078e020e */
[----:B------:R-:W-:-:S05]  /*0e00*/  @!P5 MOV R14, R4 ;  /* 0x00000004000ed202 */ /* 0x000fca0000000f00 */
[----:B------:R-:W4:Y:S01]  /*0e10*/  LDC.64 R22, c[0x0][0x3a8] ;  /* 0x0000ea00ff167b82 */ /* 0x000f220000000a00 */
[----:B------:R-:W-:Y:S01]  /*0e20*/  @!P0 IADD3.X R35, PT, PT, R10, R35, RZ, P6, !PT ;  /* 0x000000230a238210 */ /* 0x000fe200037fe4ff */
[----:B------:R-:W-:Y:S01]  /*0e30*/  @!P5 IMAD.WIDE.U32 R14, R51, R12, R14 ;  /* 0x0000000c330ed225 */ /* 0x000fe200078e000e */
[----:B-1----:R-:W-:-:S04]  /*0e40*/  @!P4 IADD3 R36, P6, PT, R49, R36, RZ ;  /* 0x000000243124c210 */ /* 0x002fc80007fde0ff */
[----:B------:R-:W-:Y:S02]  /*0e50*/  @!P4 IADD3.X R37, PT, PT, R0, R37, RZ, P6, !PT ;  /* 0x000000250025c210 */ /* 0x000fe400037fe4ff */
[----:B---3--:R-:W-:Y:S02]  /*0e60*/  @!P4 IADD3 R26, P6, PT, R49, R26, RZ ;  /* 0x0000001a311ac210 */ /* 0x008fe40007fde0ff */
[----:B------:R-:W-:Y:S02]  /*0e70*/  @!P5 IADD3 R15, PT, PT, R15, R13, RZ ;  /* 0x0000000d0f0fd210 */ /* 0x000fe40007ffe0ff */
[----:B------:R-:W-:Y:S02]  /*0e80*/  @!P5 SHF.L.U32 R13, R14, 0x2, RZ ;  /* 0x000000020e0dd819 */ /* 0x000fe400000006ff */
[----:B------:R-:W-:Y:S02]  /*0e90*/  @!P4 IADD3.X R27, PT, PT, R0, R27, RZ, P6, !PT ;  /* 0x0000001b001bc210 */ /* 0x000fe400037fe4ff */
[----:B------:R-:W-:-:S02]  /*0ea0*/  @!P5 SHF.L.U64.HI R14, R14, 0x2, R15 ;  /* 0x000000020e0ed819 */ /* 0x000fc4000001020f */
[----:B0-----:R-:W-:Y:S02]  /*0eb0*/  @!P5 IADD3 R28, P6, PT, R13, R28, RZ ;  /* 0x0000001c0d1cd210 */ /* 0x001fe40007fde0ff */
[----:B------:R-:W-:Y:S02]  /*0ec0*/  CS2R R54, SRZ ;  /* 0x0000000000367805 */ /* 0x000fe4000001ff00 */
[----:B------:R-:W-:Y:S02]  /*0ed0*/  CS2R R50, SRZ ;  /* 0x0000000000327805 */ /* 0x000fe4000001ff00 */
[----:B------:R-:W-:Y:S01]  /*0ee0*/  @!P5 IADD3.X R29, PT, PT, R14, R29, RZ, P6, !PT ;  /* 0x0000001d0e1dd210 */ /* 0x000fe200037fe4ff */
[----:B----4-:R-:W-:Y:S01]  /*0ef0*/  IMAD.WIDE R22, R11, 0x4, R22 ;  /* 0x000000040b167825 */ /* 0x010fe200078e0216 */
[----:B--2---:R-:W-:Y:S02]  /*0f00*/  @!P5 IADD3 R30, P6, PT, R13, R30, RZ ;  /* 0x0000001e0d1ed210 */ /* 0x004fe40007fde0ff */
[----:B------:R-:W-:-:S02]  /*0f10*/  CS2R R10, SRZ ;  /* 0x00000000000a7805 */ /* 0x000fc4000001ff00 */
[----:B------:R-:W-:Y:S01]  /*0f20*/  CS2R R12, SRZ ;  /* 0x00000000000c7805 */ /* 0x000fe2000001ff00 */
[----:B------:R0:W5:Y:S01]  /*0f30*/  @!P3 LDG.E.64 R54, desc[UR14][R46.64] ;  /* 0x0000000e2e36b981 */ /* 0x000162000c1e1b00 */
[----:B------:R-:W-:Y:S02]  /*0f40*/  @!P5 IADD3.X R31, PT, PT, R14, R31, RZ, P6, !PT ;  /* 0x0000001f0e1fd210 */ /* 0x000fe400037fe4ff */
[----:B------:R-:W-:Y:S01]  /*0f50*/  CS2R R14, SRZ ;  /* 0x00000000000e7805 */ /* 0x000fe2000001ff00 */
[----:B------:R1:W5:Y:S04]  /*0f60*/  @!P3 LDG.E.64 R10, desc[UR14][R44.64] ;  /* 0x0000000e2c0ab981 */ /* 0x000368000c1e1b00 */
[----:B------:R2:W5:Y:S01]  /*0f70*/  @!P2 LDG.E.64 R12, desc[UR14][R18.64] ;  /* 0x0000000e120ca981 */ /* 0x000562000c1e1b00 */
[----:B0-----:R-:W-:-:S03]  /*0f80*/  CS2R R46, SRZ ;  /* 0x00000000002e7805 */ /* 0x001fc6000001ff00 */
[----:B------:R0:W5:Y:S01]  /*0f90*/  @!P1 LDG.E.64 R50, desc[UR14][R20.64] ;  /* 0x0000000e14329981 */ /* 0x000162000c1e1b00 */
[----:B-1----:R-:W-:-:S03]  /*0fa0*/  CS2R R44, SRZ ;  /* 0x00000000002c7805 */ /* 0x002fc6000001ff00 */
[----:B------:R-:W5:Y:S01]  /*0fb0*/  @!P1 LDG.E.64 R14, desc[UR14][R38.64] ;  /* 0x0000000e260e9981 */ /* 0x000f62000c1e1b00 */
[----:B--2---:R-:W-:-:S03]  /*0fc0*/  CS2R R18, SRZ ;  /* 0x0000000000127805 */ /* 0x004fc6000001ff00 */
[----:B------:R-:W5:Y:S01]  /*0fd0*/  @!P4 LDG.E.64 R46, desc[UR14][R36.64] ;  /* 0x0000000e242ec981 */ /* 0x000f62000c1e1b00 */
[----:B0-----:R-:W-:-:S03]  /*0fe0*/  CS2R R20, SRZ ;  /* 0x0000000000147805 */ /* 0x001fc6000001ff00 */
[----:B------:R-:W5:Y:S04]  /*0ff0*/  @!P4 LDG.E.64 R18, desc[UR14][R26.64] ;  /* 0x0000000e1a12c981 */ /* 0x000f68000c1e1b00 */
[----:B------:R-:W5:Y:S04]  /*1000*/  @!P5 LDG.E.64 R44, desc[UR14][R28.64] ;  /* 0x0000000e1c2cd981 */ /* 0x000f68000c1e1b00 */
[----:B------:R-:W5:Y:S04]  /*1010*/  @!P5 LDG.E.64 R20, desc[UR14][R30.64] ;  /* 0x0000000e1e14d981 */ /* 0x000f68000c1e1b00 */
[----:B------:R-:W5:Y:S01]  /*1020*/  LDG.E.64 R22, desc[UR14][R22.64] ;  /* 0x0000000e16167981 */ /* 0x000f62000c1e1b00 */
[----:B------:R-:W-:-:S02]  /*1030*/  CS2R R52, SRZ ;  /* 0x0000000000347805 */ /* 0x000fc4000001ff00 */
[----:B------:R-:W-:-:S04]  /*1040*/  CS2R R48, SRZ ;  /* 0x0000000000307805 */ /* 0x000fc8000001ff00 */
[----:B------:R0:W5:Y:S04]  /*1050*/  @!P2 LDG.E.64 R52, desc[UR14][R16.64] ;  /* 0x0000000e1034a981 */ /* 0x000168000c1e1b00 */
[----:B------:R1:W5:Y:S01]  /*1060*/  @!P0 LDG.E.64 R48, desc[UR14][R32.64] ;  /* 0x0000000e20308981 */ /* 0x000362000c1e1b00 */
[----:B0-----:R-:W-:-:S06]  /*1070*/  CS2R R16, SRZ ;  /* 0x0000000000107805 */ /* 0x001fcc000001ff00 */
[----:B------:R1:W5:Y:S01]  /*1080*/  @!P0 LDG.E.64 R16, desc[UR14][R34.64] ;  /* 0x0000000e22108981 */ /* 0x000362000c1e1b00 */
[----:B------:R-:W-:Y:S01]  /*1090*/  UISETP.NE.AND UP1, UPT, UR8, URZ, UPT ;  /* 0x000000ff0800728c */ /* 0x000fe2000bf25270 */
[----:B------:R-:W-:Y:S01]  /*10a0*/  UMOV UR16, 0x3f800000 ;  /* 0x3f80000000107882 */ /* 0x000fe20000000000 */
        /* <DEDUP_REMOVED lines=11> */
[----:B-1----:R-:W-:Y:S05]  /*1160*/  BRA.U UP1, `(.L_x_1288) ;  /* 0x0000000501c47547 */ /* 0x002fea000b800000 */
[----:B-----5:R-:W-:Y:S01]  /*1170*/  FADD.FTZ R25, R58, -UR13 ;  /* 0x8000000d3a197e21 */ /* 0x020fe20008010000 */
[----:B------:R-:W-:Y:S01]  /*1180*/  FMUL.FTZ R24, R2, R22 ;  /* 0x0000001602187220 */ /* 0x000fe20000410000 */
[----:B------:R-:W-:Y:S01]  /*1190*/  FADD.FTZ R0, R59, -UR13 ;  /* 0x8000000d3b007e21 */ /* 0x000fe20008010000 */
[----:B------:R-:W-:Y:S01]  /*11a0*/  FMUL.FTZ R27, R3, R23 ;  /* 0x00000017031b7220 */ /* 0x000fe20000410000 */
[----:B------:R-:W-:Y:S01]  /*11b0*/  FMUL.FTZ R25, R25, UR16 ;  /* 0x0000001019197c20 */ /* 0x000fe20008410000 */
[----:B------:R-:W-:Y:S01]  /*11c0*/  FADD.FTZ R28, R56, -UR13 ;  /* 0x8000000d381c7e21 */ /* 0x000fe20008010000 */
[----:B------:R-:W-:Y:S01]  /*11d0*/  FMUL.FTZ R0, R0, UR16 ;  /* 0x0000001000007c20 */ /* 0x000fe20008410000 */
[----:B------:R-:W-:Y:S01]  /*11e0*/  FADD.FTZ R26, RZ, R24 ;  /* 0x00000018ff1a7221 */ /* 0x000fe20000010000 */
[----:B------:R-:W-:Y:S01]  /*11f0*/  FFMA.FTZ R29, R25, R24, RZ ;  /* 0x00000018191d7223 */ /* 0x000fe200000100ff */
[----:B------:R-:W-:Y:S01]  /*1200*/  FMUL.FTZ R31, R40, R22 ;  /* 0x00000016281f7220 */ /* 0x000fe20000410000 */
[----:B------:R-:W-:Y:S01]  /*1210*/  FMUL.FTZ R28, R28, UR16 ;  /* 0x000000101c1c7c20 */ /* 0x000fe20008410000 */
[----:B------:R-:W-:Y:S01]  /*1220*/  FFMA.FTZ R25, R2, R25, RZ ;  /* 0x0000001902197223 */ /* 0x000fe200000100ff */
[----:B------:R-:W-:Y:S01]  /*1230*/  FFMA.FTZ R29, R0, R27, R29 ;  /* 0x0000001b001d7223 */ /* 0x000fe2000001001d */
[----:B------:R-:W-:Y:S01]  /*1240*/  FADD.FTZ R24, R57, -UR13 ;  /* 0x8000000d39187e21 */ /* 0x000fe20008010000 */
[----:B------:R-:W-:Y:S01]  /*1250*/  FADD.FTZ R26, R27, R26 ;  /* 0x0000001a1b1a7221 */ /* 0x000fe20000010000 */
[----:B------:R-:W-:Y:S01]  /*1260*/  FFMA.FTZ R25, R40, R28, R25 ;  /* 0x0000001c28197223 */ /* 0x000fe20000010019 */
[----:B------:R-:W-:Y:S01]  /*1270*/  FFMA.FTZ R29, R28, R31, R29 ;  /* 0x0000001f1c1d7223 */ /* 0x000fe2000001001d */
[----:B------:R-:W-:Y:S01]  /*1280*/  FMUL.FTZ R24, R24, UR16 ;  /* 0x0000001018187c20 */ /* 0x000fe20008410000 */
[----:B------:R-:W-:Y:S01]  /*1290*/  FFMA.FTZ R0, R3, R0, RZ ;  /* 0x0000000003007223 */ /* 0x000fe200000100ff */
[C---:B------:R-:W-:Y:S01]  /*12a0*/  FMUL.FTZ R27, R41.reuse, R23 ;  /* 0x00000017291b7220 */ /* 0x040fe20000410000 */
[----:B------:R-:W-:Y:S01]  /*12b0*/  FADD.FTZ R28, R54, -UR13 ;  /* 0x8000000d361c7e21 */ /* 0x000fe20008010000 */
[----:B------:R-:W-:Y:S01]  /*12c0*/  FADD.FTZ R26, R26, R31 ;  /* 0x0000001f1a1a7221 */ /* 0x000fe20000010000 */
[----:B------:R-:W-:Y:S01]  /*12d0*/  FFMA.FTZ R0, R41, R24, R0 ;  /* 0x0000001829007223 */ /* 0x000fe20000010000 */
[----:B------:R-:W-:Y:S01]  /*12e0*/  FFMA.FTZ R29, R24, R27, R29 ;  /* 0x0000001b181d7223 */ /* 0x000fe2000001001d */
[----:B------:R-:W-:Y:S01]  /*12f0*/  FMUL.FTZ R31, R10, R22 ;  /* 0x000000160a1f7220 */ /* 0x000fe20000410000 */
[----:B------:R-:W-:Y:S01]  /*1300*/  FMUL.FTZ R28, R28, UR16 ;  /* 0x000000101c1c7c20 */ /* 0x000fe20008410000 */
[----:B------:R-:W-:Y:S01]  /*1310*/  FADD.FTZ R24, R55, -UR13 ;  /* 0x8000000d37187e21 */ /* 0x000fe20008010000 */
[----:B------:R-:W-:Y:S01]  /*1320*/  FADD.FTZ R26, R27, R26 ;  /* 0x0000001a1b1a7221 */ /* 0x000fe20000010000 */
[C---:B------:R-:W-:Y:S01]  /*1330*/  FMUL.FTZ R27, R11.reuse, R23 ;  /* 0x000000170b1b7220 */ /* 0x040fe20000410000 */
[----:B------:R-:W-:Y:S01]  /*1340*/  FFMA.FTZ R25, R10, R28, R25 ;  /* 0x0000001c0a197223 */ /* 0x000fe20000010019 */
[----:B------:R-:W-:Y:S01]  /*1350*/  FFMA.FTZ R29, R28, R31, R29 ;  /* 0x0000001f1c1d7223 */ /* 0x000fe2000001001d */
[----:B------:R-:W-:Y:S01]  /*1360*/  FMUL.FTZ R24, R24, UR16 ;  /* 0x0000001018187c20 */ /* 0x000fe20008410000 */
[----:B------:R-:W-:Y:S01]  /*1370*/  FADD.FTZ R28, R52, -UR13 ;  /* 0x8000000d341c7e21 */ /* 0x000fe20008010000 */
[----:B------:R-:W-:Y:S01]  /*1380*/  FADD.FTZ R26, R26, R31 ;  /* 0x0000001f1a1a7221 */ /* 0x000fe20000010000 */
[----:B------:R-:W-:Y:S01]  /*1390*/  FMUL.FTZ R31, R12, R22 ;  /* 0x000000160c1f7220 */ /* 0x000fe20000410000 */
[----:B------:R-:W-:Y:S01]  /*13a0*/  FFMA.FTZ R0, R11, R24, R0 ;  /* 0x000000180b007223 */ /* 0x000fe20000010000 */
[----:B------:R-:W-:Y:S01]  /*13b0*/  FFMA.FTZ R29, R24, R27, R29 ;  /* 0x0000001b181d7223 */ /* 0x000fe2000001001d */
        /* <DEDUP_REMOVED lines=19> */
[----:B------:R-:W-:Y:S01]  /*14f0*/  FADD.FTZ R26, R26, R31 ;  /* 0x0000001f1a1a7221 */ /* 0x000fe20000010000 */
[----:B------:R-:W-:Y:S01]  /*1500*/  FADD.FTZ R28, R48, -UR13 ;  /* 0x8000000d301c7e21 */ /* 0x000fe20008010000 */
[----:B------:R-:W-:Y:S01]  /*1510*/  FMUL.FTZ R31, R16, R22 ;  /* 0x00000016101f7220 */ /* 0x000fe20000410000 */
[----:B------:R-:W-:Y:S01]  /*1520*/  FFMA.FTZ R0, R15, R24, R0 ;  /* 0x000000180f007223 */ /* 0x000fe20000010000 */
[----:B------:R-:W-:Y:S01]  /*1530*/  FFMA.FTZ R29, R24, R27, R29 ;  /* 0x0000001b181d7223 */ /* 0x000fe2000001001d */
[----:B------:R-:W-:Y:S01]  /*1540*/  FMUL.FTZ R28, R28, UR16 ;  /* 0x000000101c1c7c20 */ /* 0x000fe20008410000 */
[----:B------:R-:W-:Y:S01]  /*1550*/  FADD.FTZ R26, R27, R26 ;  /* 0x0000001a1b1a7221 */ /* 0x000fe20000010000 */
[----:B------:R-:W-:Y:S01]  /*1560*/  FADD.FTZ R24, R49, -UR13 ;  /* 0x8000000d31187e21 */ /* 0x000fe20008010000 */
[----:B------:R-:W-:Y:S01]  /*1570*/  FMUL.FTZ R27, R17, R23 ;  /* 0x00000017111b7220 */ /* 0x000fe20000410000 */
[----:B------:R-:W-:Y:S01]  /*1580*/  FFMA.FTZ R25, R16, R28, R25 ;  /* 0x0000001c10197223 */ /* 0x000fe20000010019 */
[----:B------:R-:W-:Y:S01]  /*1590*/  FADD.FTZ R26, R26, R31 ;  /* 0x0000001f1a1a7221 */ /* 0x000fe20000010000 */
[----:B------:R-:W-:Y:S01]  /*15a0*/  FFMA.FTZ R29, R28, R31, R29 ;  /* 0x0000001f1c1d7223 */ /* 0x000fe2000001001d */
[----:B------:R-:W-:Y:S01]  /*15b0*/  FMUL.FTZ R24, R24, UR16 ;  /* 0x0000001018187c20 */ /* 0x000fe20008410000 */
[----:B------:R-:W-:Y:S01]  /*15c0*/  FADD.FTZ R28, R46, -UR13 ;  /* 0x8000000d2e1c7e21 */ /* 0x000fe20008010000 */
[----:B------:R-:W-:Y:S01]  /*15d0*/  FMUL.FTZ R31, R18, R22 ;  /* 0x00000016121f7220 */ /* 0x000fe20000410000 */
[----:B------:R-:W-:Y:S01]  /*15e0*/  FADD.FTZ R26, R27, R26 ;  /* 0x0000001a1b1a7221 */ /* 0x000fe20000010000 */
[----:B------:R-:W-:Y:S01]  /*15f0*/  FFMA.FTZ R29, R24, R27, R29 ;  /* 0x0000001b181d7223 */ /* 0x000fe2000001001d */
[----:B------:R-:W-:Y:S01]  /*1600*/  FMUL.FTZ R30, R28, UR16 ;  /* 0x000000101c1e7c20 */ /* 0x000fe20008410000 */
[----:B------:R-:W-:Y:S01]  /*1610*/  FFMA.FTZ R0, R17, R24, R0 ;  /* 0x0000001811007223 */ /* 0x000fe20000010000 */
[----:B------:R-:W-:Y:S01]  /*1620*/  FADD.FTZ R27, RZ, R2 ;  /* 0x00000002ff1b7221 */ /* 0x000fe20000010000 */
[----:B------:R-:W-:Y:S01]  /*1630*/  FADD.FTZ R28, R47, -UR13 ;  /* 0x8000000d2f1c7e21 */ /* 0x000fe20008010000 */
[----:B------:R-:W-:Y:S01]  /*1640*/  FADD.FTZ R24, RZ, R3 ;  /* 0x00000003ff187221 */ /* 0x000fe20000010000 */
[----:B------:R-:W-:Y:S01]  /*1650*/  FADD.FTZ R32, R26, R31 ;  /* 0x0000001f1a207221 */ /* 0x000fe20000010000 */
[----:B------:R-:W-:Y:S01]  /*1660*/  FFMA.FTZ R31, R30, R31, R29 ;  /* 0x0000001f1e1f7223 */ /* 0x000fe2000001001d */
[----:B------:R-:W-:Y:S01]  /*1670*/  FADD.FTZ R27, R40, R27 ;  /* 0x0000001b281b7221 */ /* 0x000fe20000010000 */
[----:B------:R-:W-:Y:S01]  /*1680*/  FMUL.FTZ R28, R28, UR16 ;  /* 0x000000101c1c7c20 */ /* 0x000fe20008410000 */
[----:B------:R-:W-:Y:S01]  /*1690*/  FMUL.FTZ R29, R19, R23 ;  /* 0x00000017131d7220 */ /* 0x000fe20000410000 */
[----:B------:R-:W-:Y:S01]  /*16a0*/  FADD.FTZ R26, R41, R24 ;  /* 0x00000018291a7221 */ /* 0x000fe20000010000 */
[----:B------:R-:W-:Y:S01]  /*16b0*/  FADD.FTZ R27, R10, R27 ;  /* 0x0000001b0a1b7221 */ /* 0x000fe20000010000 */
[----:B------:R-:W-:Y:S01]  /*16c0*/  FFMA.FTZ R24, R19, R28, R0 ;  /* 0x0000001c13187223 */ /* 0x000fe20000010000 */
[----:B------:R-:W-:Y:S01]  /*16d0*/  FFMA.FTZ R31, R28, R29, R31 ;  /* 0x0000001d1c1f7223 */ /* 0x000fe2000001001f */
[----:B------:R-:W-:Y:S01]  /*16e0*/  FADD.FTZ R26, R11, R26 ;  /* 0x0000001a0b1a7221 */ /* 0x000fe20000010000 */
[----:B------:R-:W-:Y:S01]  /*16f0*/  FADD.FTZ R28, R44, -UR13 ;  /* 0x8000000d2c1c7e21 */ /* 0x000fe20008010000 */
[----:B------:R-:W-:Y:S01]  /*1700*/  FADD.FTZ R27, R12, R27 ;  /* 0x0000001b0c1b7221 */ /* 0x000fe20000010000 */
[----:B------:R-:W-:Y:S01]  /*1710*/  FADD.FTZ R32, R29, R32 ;  /* 0x000000201d207221 */ /* 0x000fe20000010000 */
[----:B------:R-:W-:Y:S01]  /*1720*/  FADD.FTZ R26, R13, R26 ;  /* 0x0000001a0d1a7221 */ /* 0x000fe20000010000 */
[----:B------:R-:W-:Y:S01]  /*1730*/  FMUL.FTZ R29, R20, R22 ;  /* 0x00000016141d7220 */ /* 0x000fe20000410000 */
[----:B------:R-:W-:Y:S01]  /*1740*/  FMUL.FTZ R28, R28, UR16 ;  /* 0x000000101c1c7c20 */ /* 0x000fe20008410000 */
[----:B------:R-:W-:Y:S01]  /*1750*/  FADD.FTZ R0, R45, -UR13 ;  /* 0x8000000d2d007e21 */ /* 0x000fe20008010000 */
[----:B------:R-:W-:Y:S01]  /*1760*/  FADD.FTZ R27, R14, R27 ;  /* 0x0000001b0e1b7221 */ /* 0x000fe20000010000 */
[----:B------:R-:W-:Y:S01]  /*1770*/  FADD.FTZ R26, R15, R26 ;  /* 0x0000001a0f1a7221 */ /* 0x000fe20000010000 */
[----:B------:R-:W-:Y:S01]  /*1780*/  FFMA.FTZ R25, R18, R30, R25 ;  /* 0x0000001e12197223 */ /* 0x000fe20000010019 */
[----:B------:R-:W-:Y:S01]  /*1790*/  FFMA.FTZ R33, R28, R29, R31 ;  /* 0x0000001d1c217223 */ /* 0x000fe2000001001f */
[----:B------:R-:W-:Y:S01]  /*17a0*/  FADD.FTZ R32, R32, R29 ;  /* 0x0000001d20207221 */ /* 0x000fe20000010000 */
[----:B------:R-:W-:Y:S01]  /*17b0*/  FMUL.FTZ R31, R21, R23 ;  /* 0x00000017151f7220 */ /* 0x000fe20000410000 */
[----:B------:R-:W-:Y:S01]  /*17c0*/  FMUL.FTZ R30, R0, UR16 ;  /* 0x00000010001e7c20 */ /* 0x000fe20008410000 */
[----:B------:R-:W-:Y:S01]  /*17d0*/  FADD.FTZ R29, R16, R27 ;  /* 0x0000001b101d7221 */ /* 0x000fe20000010000 */
[----:B------:R-:W-:Y:S01]  /*17e0*/  FADD.FTZ R26, R17, R26 ;  /* 0x0000001a111a7221 */ /* 0x000fe20000010000 */
[----:B------:R-:W-:Y:S01]  /*17f0*/  FADD.FTZ R0, R31, R32 ;  /* 0x000000201f007221 */ /* 0x000fe20000010000 */
[----:B------:R-:W-:Y:S01]  /*1800*/  FFMA.FTZ R27, R30, R31, R33 ;  /* 0x0000001f1e1b7223 */ /* 0x000fe20000010021 */
[----:B------:R-:W-:Y:S01]  /*1810*/  FADD.FTZ R31, R18, R29 ;  /* 0x0000001d121f7221 */ /* 0x000fe20000010000 */
[----:B------:R-:W-:Y:S01]  /*1820*/  FADD.FTZ R26, R19, R26 ;  /* 0x0000001a131a7221 */ /* 0x000fe20000010000 */
[C---:B------:R-:W-:Y:S01]  /*1830*/  FFMA.FTZ R29, R21.reuse, R30, R24 ;  /* 0x0000001e151d7223 */ /* 0x040fe20000010018 */
[C---:B------:R-:W-:Y:S01]  /*1840*/  FFMA.FTZ R28, R20.reuse, R28, R25 ;  /* 0x0000001c141c7223 */ /* 0x040fe20000010019 */
[----:B------:R-:W-:Y:S01]  /*1850*/  FADD.FTZ R30, R20, R31 ;  /* 0x0000001f141e7221 */ /* 0x000fe20000010000 */
[----:B------:R-:W-:Y:S01]  /*1860*/  FADD.FTZ R31, R21, R26 ;  /* 0x0000001a151f7221 */ /* 0x000fe20000010000 */
[----:B------:R-:W-:Y:S06]  /*1870*/  BRA `(.L_x_1289) ;  /* 0x0000001000007947 */ /* 0x000fec0003800000 */
.L_x_1288:
[----:B-----5:R-:W-:Y:S01]  /*1880*/  FADD.FTZ R25, R58, -UR13 ;  /* 0x8000000d3a197e21 */ /* 0x020fe20008010000 */
[----:B------:R-:W-:Y:S01]  /*1890*/  FADD.FTZ R0, R59, -UR13 ;  /* 0x8000000d3b007e21 */ /* 0x000fe20008010000 */
[----:B------:R-:W-:Y:S02]  /*18a0*/  FADD.FTZ R33, R56, -UR13 ;  /* 0x8000000d38217e21 */ /* 0x000fe40008010000 */
[----:B------:R-:W-:Y:S01]  /*18b0*/  FMUL.FTZ R25, R25, UR16 ;  /* 0x0000001019197c20 */ /* 0x000fe20008410000 */
[----:B------:R-:W-:Y:S01]  /*18c0*/  FMUL.FTZ R0, R0, UR16 ;  /* 0x0000001000007c20 */ /* 0x000fe20008410000 */
[----:B------:R-:W-:Y:S02]  /*18d0*/  FMUL.FTZ R33, R33, UR16 ;  /* 0x0000001021217c20 */ /* 0x000fe40008410000 */
[C-C-:B------:R-:W-:Y:S01]  /*18e0*/  FFMA.FTZ R24, R22.reuse, R25, R8.reuse ;  /* 0x0000001916187223 */ /* 0x140fe20000010008 */
[----:B------:R-:W-:Y:S01]  /*18f0*/  FFMA.FTZ R28, R23, R0, R9 ;  /* 0x00000000171c7223 */ /* 0x000fe20000010009 */
[----:B------:R-:W-:-:S02]  /*1900*/  FFMA.FTZ R29, R22, R33, R8 ;  /* 0x00000021161d7223 */ /* 0x000fc40000010008 */
[----:B------:R-:W-:Y:S01]  /*1910*/  FMUL.FTZ R26, R24, -1.4426950216293334961 ;  /* 0xbfb8aa3b181a7820 */ /* 0x000fe20000410000 */
[----:B------:R-:W-:Y:S01]  /*1920*/  FMUL.FTZ R34, R28, -1.4426950216293334961 ;  /* 0xbfb8aa3b1c227820 */ /* 0x000fe20000410000 */
[----:B------:R-:W-:-:S04]  /*1930*/  FMUL.FTZ R27, R29, -1.4426950216293334961 ;  /* 0xbfb8aa3b1d1b7820 */ /* 0x000fc80000410000 */
[----:B------:R-:W0:Y:S04]  /*1940*/  MUFU.EX2 R26, R26 ;  /* 0x0000001a001a7308 */ /* 0x000e280000000800 */
[----:B------:R-:W1:Y:S04]  /*1950*/  MUFU.EX2 R34, R34 ;  /* 0x0000002200227308 */ /* 0x000e680000000800 */
[----:B------:R-:W2:Y:S01]  /*1960*/  MUFU.EX2 R27, R27 ;  /* 0x0000001b001b7308 */ /* 0x000ea20000000800 */
[----:B0-----:R-:W-:Y:S01]  /*1970*/  FADD.FTZ R31, R26, 1 ;  /* 0x3f8000001a1f7421 */ /* 0x001fe20000010000 */
[----:B------:R-:W-:Y:S01]  /*1980*/  FADD.FTZ R26, R57, -UR13 ;  /* 0x8000000d391a7e21 */ /* 0x000fe20008010000 */
[----:B-1----:R-:W-:-:S03]  /*1990*/  FADD.FTZ R32, R34, 1 ;  /* 0x3f80000022207421 */ /* 0x002fc60000010000 */
[----:B------:R-:W-:Y:S01]  /*19a0*/  FMUL.FTZ R26, R26, UR16 ;  /* 0x000000101a1a7c20 */ /* 0x000fe20008410000 */
[----:B------:R-:W0:Y:S03]  /*19b0*/  MUFU.RCP R31, R31 ;  /* 0x0000001f001f7308 */ /* 0x000e260000001000 */
[----:B------:R-:W-:-:S04]  /*19c0*/  FFMA.FTZ R30, R23, R26, R9 ;  /* 0x0000001a171e7223 */ /* 0x000fc80000010009 */
[----:B------:R-:W-:Y:S01]  /*19d0*/  FMUL.FTZ R34, R30, -1.4426950216293334961 ;  /* 0xbfb8aa3b1e227820 */ /* 0x000fe20000410000 */
[----:B------:R-:W1:Y:S08]  /*19e0*/  MUFU.RCP R32, R32 ;  /* 0x0000002000207308 */ /* 0x000e700000001000 */
[----:B------:R-:W3:Y:S01]  /*19f0*/  MUFU.EX2 R34, R34 ;  /* 0x0000002200227308 */ /* 0x000ee20000000800 */
[----:B0-----:R-:W-:-:S04]  /*1a00*/  FADD.FTZ R35, -R31, 1 ;  /* 0x3f8000001f237421 */ /* 0x001fc80000010100 */
[----:B------:R-:W-:Y:S01]  /*1a10*/  FFMA.FTZ R35, R24, R35, 1 ;  /* 0x3f80000018237423 */ /* 0x000fe20000010023 */
[----:B------:R-:W-:Y:S01]  /*1a20*/  FMUL.FTZ R24, R2, R31 ;  /* 0x0000001f02187220 */ /* 0x000fe20000410000 */
[----:B--2---:R-:W-:Y:S01]  /*1a30*/  FADD.FTZ R31, R27, 1 ;  /* 0x3f8000001b1f7421 */ /* 0x004fe20000010000 */
[----:B------:R-:W-:Y:S01]  /*1a40*/  FADD.FTZ R27, R54, -UR13 ;  /* 0x8000000d361b7e21 */ /* 0x000fe20008010000 */
[----:B-1----:R-:W-:Y:S01]  /*1a50*/  FMUL.FTZ R37, R3, R32 ;  /* 0x0000002003257220 */ /* 0x002fe20000410000 */
[----:B------:R-:W-:Y:S01]  /*1a60*/  FMUL.FTZ R24, R24, R35 ;  /* 0x0000002318187220 */ /* 0x000fe20000410000 */
[----:B------:R-:W-:Y:S01]  /*1a70*/  FADD.FTZ R35, -R32, 1 ;  /* 0x3f80000020237421 */ /* 0x000fe20000010100 */
[----:B------:R-:W-:Y:S01]  /*1a80*/  FMUL.FTZ R27, R27, UR16 ;  /* 0x000000101b1b7c20 */ /* 0x000fe20008410000 */
[----:B------:R-:W0:Y:S01]  /*1a90*/  MUFU.RCP R31, R31 ;  /* 0x0000001f001f7308 */ /* 0x000e220000001000 */
[----:B---3--:R-:W-:Y:S01]  /*1aa0*/  FADD.FTZ R38, R34, 1 ;  /* 0x3f80000022267421 */ /* 0x008fe20000010000 */
[----:B------:R-:W-:Y:S01]  /*1ab0*/  FFMA.FTZ R36, R28, R35, 1 ;  /* 0x3f8000001c247423 */ /* 0x000fe20000010023 */
[----:B------:R-:W-:-:S03]  /*1ac0*/  FFMA.FTZ R28, R22, R27, R8 ;  /* 0x0000001b161c7223 */ /* 0x000fc60000010008 */
[----:B------:R-:W-:Y:S01]  /*1ad0*/  FMUL.FTZ R32, R37, R36 ;  /* 0x0000002425207220 */ /* 0x000fe20000410000 */
[----:B------:R-:W-:Y:S01]  /*1ae0*/  FMUL.FTZ R35, R28, -1.4426950216293334961 ;  /* 0xbfb8aa3b1c237820 */ /* 0x000fe20000410000 */
[----:B------:R-:W1:Y:S08]  /*1af0*/  MUFU.RCP R34, R38 ;  /* 0x0000002600227308 */ /* 0x000e700000001000 */
[----:B------:R-:W2:Y:S01]  /*1b00*/  MUFU.EX2 R35, R35 ;  /* 0x0000002300237308 */ /* 0x000ea20000000800 */
[----:B0-----:R-:W-:Y:S01]  /*1b10*/  FADD.FTZ R36, -R31, 1 ;  /* 0x3f8000001f247421 */ /* 0x001fe20000010100 */
[----:B------:R-:W-:-:S03]  /*1b20*/  FMUL.FTZ R31, R40, R31 ;  /* 0x0000001f281f7220 */ /* 0x000fc60000410000 */
[----:B------:R-:W-:Y:S01]  /*1b30*/  FFMA.FTZ R36, R29, R36, 1 ;  /* 0x3f8000001d247423 */ /* 0x000fe20000010024 */
[----:B-1----:R-:W-:Y:S01]  /*1b40*/  FADD.FTZ R29, -R34, 1 ;  /* 0x3f800000221d7421 */ /* 0x002fe20000010100 */
[----:B------:R-:W-:Y:S02]  /*1b50*/  FMUL.FTZ R34, R41, R34 ;  /* 0x0000002229227220 */ /* 0x000fe40000410000 */
[----:B------:R-:W-:Y:S01]  /*1b60*/  FMUL.FTZ R36, R31, R36 ;  /* 0x000000241f247220 */ /* 0x000fe20000410000 */
[----:B--2---:R-:W-:Y:S01]  /*1b70*/  FADD.FTZ R37, R35, 1 ;  /* 0x3f80000023257421 */ /* 0x004fe20000010000 */
[----:B------:R-:W-:Y:S01]  /*1b80*/  FFMA.FTZ R29, R30, R29, 1 ;  /* 0x3f8000001e1d7423 */ /* 0x000fe2000001001d */
[----:B------:R-:W-:Y:S01]  /*1b90*/  FMUL.FTZ R30, R22, R24 ;  /* 0x00000018161e7220 */ /* 0x000fe20000410000 */
[----:B------:R-:W-:Y:S02]  /*1ba0*/  FMUL.FTZ R35, R23, R32 ;  /* 0x0000002017237220 */ /* 0x000fe40000410000 */
[----:B------:R-:W-:Y:S01]  /*1bb0*/  FMUL.FTZ R29, R34, R29 ;  /* 0x0000001d221d7220 */ /* 0x000fe20000410000 */
[----:B------:R-:W0:Y:S01]  /*1bc0*/  MUFU.RCP R37, R37 ;  /* 0x0000002500257308 */ /* 0x000e220000001000 */
[----:B------:R-:W-:Y:S01]  /*1bd0*/  FFMA.FTZ R31, R25, R30, RZ ;  /* 0x0000001e191f7223 */ /* 0x000fe200000100ff */
[----:B------:R-:W-:-:S03]  /*1be0*/  FADD.FTZ R30, RZ, R30 ;  /* 0x0000001eff1e7221 */ /* 0x000fc60000010000 */
[----:B------:R-:W-:Y:S01]  /*1bf0*/  FFMA.FTZ R34, R0, R35, R31 ;  /* 0x0000002300227223 */ /* 0x000fe2000001001f */
[----:B------:R-:W-:Y:S01]  /*1c00*/  FADD.FTZ R35, R35, R30 ;  /* 0x0000001e23237221 */ /* 0x000fe20000010000 */
[----:B------:R-:W-:Y:S01]  /*1c10*/  FFMA.FTZ R30, R25, R24, RZ ;  /* 0x00000018191e7223 */ /* 0x000fe200000100ff */
[----:B------:R-:W-:-:S03]  /*1c20*/  FMUL.FTZ R25, R22, R36 ;  /* 0x0000002416197220 */ /* 0x000fc60000410000 */
[----:B------:R-:W-:Y:S01]  /*1c30*/  FFMA.FTZ R30, R33, R36, R30 ;  /* 0x00000024211e7223 */ /* 0x000fe2000001001e */
[----:B------:R-:W-:Y:S01]  /*1c40*/  FADD.FTZ R35, R35, R25 ;  /* 0x0000001923237221 */ /* 0x000fe20000010000 */
[----:B0-----:R-:W-:-:S04]  /*1c50*/  FADD.FTZ R31, -R37, 1 ;  /* 0x3f800000251f7421 */ /* 0x001fc80000010100 */
[----:B------:R-:W-:Y:S01]  /*1c60*/  FFMA.FTZ R39, R28, R31, 1 ;  /* 0x3f8000001c277423 */ /* 0x000fe2000001001f */
[----:B------:R-:W-:Y:S01]  /*1c70*/  FADD.FTZ R31, RZ, R24 ;  /* 0x00000018ff1f7221 */ /* 0x000fe20000010000 */
[----:B------:R-:W-:Y:S01]  /*1c80*/  FADD.FTZ R24, R55, -UR13 ;  /* 0x8000000d37187e21 */ /* 0x000fe20008010000 */
[----:B------:R-:W-:Y:S01]  /*1c90*/  FMUL.FTZ R28, R10, R37 ;  /* 0x000000250a1c7220 */ /* 0x000fe20000410000 */
[----:B------:R-:W-:Y:S01]  /*1ca0*/  FFMA.FTZ R37, R33, R25, R34 ;  /* 0x0000001921257223 */ /* 0x000fe20000010022 */
[----:B------:R-:W-:Y:S01]  /*1cb0*/  FADD.FTZ R31, R31, R36 ;  /* 0x000000241f1f7221 */ /* 0x000fe20000010000 */
[----:B------:R-:W-:Y:S01]  /*1cc0*/  FMUL.FTZ R24, R24, UR16 ;  /* 0x0000001018187c20 */ /* 0x000fe20008410000 */
[----:B------:R-:W-:-:S03]  /*1cd0*/  FMUL.FTZ R28, R28, R39 ;  /* 0x000000271c1c7220 */ /* 0x000fc60000410000 */
[----:B------:R-:W-:-:S04]  /*1ce0*/  FFMA.FTZ R33, R23, R24, R9 ;  /* 0x0000001817217223 */ /* 0x000fc80000010009 */
[----:B------:R-:W-:-:S06]  /*1cf0*/  FMUL.FTZ R36, R33, -1.4426950216293334961 ;  /* 0xbfb8aa3b21247820 */ /* 0x000fcc0000410000 */
[----:B------:R-:W0:Y:S02]  /*1d00*/  MUFU.EX2 R36, R36 ;  /* 0x0000002400247308 */ /* 0x000e240000000800 */
[----:B0-----:R-:W-:Y:S01]  /*1d10*/  FADD.FTZ R34, R36, 1 ;  /* 0x3f80000024227421 */ /* 0x001fe20000010000 */
[----:B------:R-:W-:-:S05]  /*1d20*/  FADD.FTZ R36, R52, -UR13 ;  /* 0x8000000d34247e21 */ /* 0x000fca0008010000 */
[----:B------:R-:W0:Y:S02]  /*1d30*/  MUFU.RCP R34, R34 ;  /* 0x0000002200227308 */ /* 0x000e240000001000 */
[----:B0-----:R-:W-:Y:S01]  /*1d40*/  FADD.FTZ R38, -R34, 1 ;  /* 0x3f80000022267421 */ /* 0x001fe20000010100 */
[----:B------:R-:W-:Y:S01]  /*1d50*/  FMUL.FTZ R25, R11, R34 ;  /* 0x000000220b197220 */ /* 0x000fe20000410000 */
[----:B------:R-:W-:Y:S02]  /*1d60*/  FFMA.FTZ R34, R27, R28, R30 ;  /* 0x0000001c1b227223 */ /* 0x000fe4000001001e */
[----:B------:R-:W-:Y:S01]  /*1d70*/  FFMA.FTZ R38, R33, R38, 1 ;  /* 0x3f80000021267423 */ /* 0x000fe20000010026 */
[----:B------:R-:W-:Y:S01]  /*1d80*/  FFMA.FTZ R33, R0, R32, RZ ;  /* 0x0000002000217223 */ /* 0x000fe200000100ff */
[----:B------:R-:W-:Y:S01]  /*1d90*/  FADD.FTZ R32, RZ, R32 ;  /* 0x00000020ff207221 */ /* 0x000fe20000010000 */
[-C--:B------:R-:W-:Y:S01]  /*1da0*/  FMUL.FTZ R0, R23, R29.reuse ;  /* 0x0000001d17007220 */ /* 0x080fe20000410000 */
[----:B------:R-:W-:Y:S01]  /*1db0*/  FMUL.FTZ R25, R25, R38 ;  /* 0x0000002619197220 */ /* 0x000fe20000410000 */
[----:B------:R-:W-:Y:S01]  /*1dc0*/  FFMA.FTZ R33, R26, R29, R33 ;  /* 0x0000001d1a217223 */ /* 0x000fe20000010021 */
[----:B------:R-:W-:Y:S01]  /*1dd0*/  FADD.FTZ R32, R32, R29 ;  /* 0x0000001d20207221 */ /* 0x000fe20000010000 */
[----:B------:R-:W-:Y:S01]  /*1de0*/  FMUL.FTZ R29, R36, UR16 ;  /* 0x00000010241d7c20 */ /* 0x000fe20008410000 */
[----:B------:R-:W-:Y:S01]  /*1df0*/  FFMA.FTZ R36, R26, R0, R37 ;  /* 0x000000001a247223 */ /* 0x000fe20000010025 */
[----:B------:R-:W-:Y:S01]  /*1e00*/  FADD.FTZ R37, R0, R35 ;  /* 0x0000002300257221 */ /* 0x000fe20000010000 */
[----:B------:R-:W-:Y:S01]  /*1e10*/  FADD.FTZ R0, R53, -UR13 ;  /* 0x8000000d35007e21 */ /* 0x000fe20008010000 */
[----:B------:R-:W-:Y:S01]  /*1e20*/  FFMA.FTZ R26, R22, R29, R8 ;  /* 0x0000001d161a7223 */ /* 0x000fe20000010008 */
[----:B------:R-:W-:-:S02]  /*1e30*/  FFMA.FTZ R33, R24, R25, R33 ;  /* 0x0000001918217223 */ /* 0x000fc40000010021 */
[----:B------:R-:W-:Y:S01]  /*1e40*/  FMUL.FTZ R0, R0, UR16 ;  /* 0x0000001000007c20 */ /* 0x000fe20008410000 */
[----:B------:R-:W-:-:S06]  /*1e50*/  FMUL.FTZ R38, R26, -1.4426950216293334961 ;  /* 0xbfb8aa3b1a267820 */ /* 0x000fcc0000410000 */
[----:B------:R-:W0:Y:S02]  /*1e60*/  MUFU.EX2 R38, R38 ;  /* 0x0000002600267308 */ /* 0x000e240000000800 */
[----:B0-----:R-:W-:-:S06]  /*1e70*/  FADD.FTZ R39, R38, 1 ;  /* 0x3f80000026277421 */ /* 0x001fcc0000010000 */
[----:B------:R-:W0:Y:S02]  /*1e80*/  MUFU.RCP R39, R39 ;  /* 0x0000002700277308 */ /* 0x000e240000001000 */
[----:B0-----:R-:W-:-:S04]  /*1e90*/  FADD.FTZ R35, -R39, 1 ;  /* 0x3f80000027237421 */ /* 0x001fc80000010100 */
[----:B------:R-:W-:Y:S01]  /*1ea0*/  FFMA.FTZ R35, R26, R35, 1 ;  /* 0x3f8000001a237423 */ /* 0x000fe20000010023 */
[----:B------:R-:W-:-:S04]  /*1eb0*/  FMUL.FTZ R26, R12, R39 ;  /* 0x000000270c1a7220 */ /* 0x000fc80000410000 */
[----:B------:R-:W-:Y:S01]  /*1ec0*/  FMUL.FTZ R26, R26, R35 ;  /* 0x000000231a1a7220 */ /* 0x000fe20000410000 */
[----:B------:R-:W-:Y:S01]  /*1ed0*/  FADD.FTZ R35, R31, R28 ;  /* 0x0000001c1f237221 */ /* 0x000fe20000010000 */
[----:B------:R-:W-:Y:S01]  /*1ee0*/  FMUL.FTZ R31, R22, R28 ;  /* 0x0000001c161f7220 */ /* 0x000fe20000410000 */
[----:B------:R-:W-:-:S03]  /*1ef0*/  FFMA.FTZ R28, R23, R0, R9 ;  /* 0x00000000171c7223 */ /* 0x000fc60000010009 */
[----:B------:R-:W-:Y:S01]  /*1f00*/  FFMA.FTZ R27, R27, R31, R36 ;  /* 0x0000001f1b1b7223 */ /* 0x000fe20000010024 */
[----:B------:R-:W-:Y:S01]  /*1f10*/  FMUL.FTZ R36, R28, -1.4426950216293334961 ;  /* 0xbfb8aa3b1c247820 */ /* 0x000fe20000410000 */
[----:B------:R-:W-:-:S05]  /*1f20*/  FADD.FTZ R37, R37, R31 ;  /* 0x0000001f25257221 */ /* 0x000fca0000010000 */
[----:B------:R-:W0:Y:S02]  /*1f30*/  MUFU.EX2 R36, R36 ;  /* 0x0000002400247308 */ /* 0x000e240000000800 */
[----:B0-----:R-:W-:-:S04]  /*1f40*/  FADD.FTZ R38, R36, 1 ;  /* 0x3f80000024267421 */ /* 0x001fc80000010000 */
[----:B------:R-:W0:Y:S02]  /*1f50*/  MUFU.RCP R30, R38 ;  /* 0x00000026001e7308 */ /* 0x000e240000001000 */
[----:B0-----:R-:W-:Y:S01]  /*1f60*/  FADD.FTZ R31, -R30, 1 ;  /* 0x3f8000001e1f7421 */ /* 0x001fe20000010100 */
[----:B------:R-:W-:-:S03]  /*1f70*/  FMUL.FTZ R30, R13, R30 ;  /* 0x0000001e0d1e7220 */ /* 0x000fc60000410000 */
[----:B------:R-:W-:Y:S01]  /*1f80*/  FFMA.FTZ R31, R28, R31, 1 ;  /* 0x3f8000001c1f7423 */ /* 0x000fe2000001001f */
[----:B------:R-:W-:-:S03]  /*1f90*/  FADD.FTZ R28, R50, -UR13 ;  /* 0x8000000d321c7e21 */ /* 0x000fc60008010000 */
[----:B------:R-:W-:Y:S01]  /*1fa0*/  FMUL.FTZ R30, R30, R31 ;  /* 0x0000001f1e1e7220 */ /* 0x000fe20000410000 */
[----:B------:R-:W-:Y:S01]  /*1fb0*/  FADD.FTZ R31, R32, R25 ;  /* 0x00000019201f7221 */ /* 0x000fe20000010000 */
[----:B------:R-:W-:Y:S01]  /*1fc0*/  FMUL.FTZ R32, R23, R25 ;  /* 0x0000001917207220 */ /* 0x000fe20000410000 */
[----:B------:R-:W-:-:S03]  /*1fd0*/  FMUL.FTZ R25, R28, UR16 ;  /* 0x000000101c197c20 */ /* 0x000fc60008410000 */
[----:B------:R-:W-:Y:S01]  /*1fe0*/  FFMA.FTZ R28, R24, R32, R27 ;  /* 0x00000020181c7223 */ /* 0x000fe2000001001b */
[----:B------:R-:W-:Y:S01]  /*1ff0*/  FFMA.FTZ R24, R22, R25, R8 ;  /* 0x0000001916187223 */ /* 0x000fe20000010008 */
[----:B------:R-:W-:Y:S01]  /*2000*/  FADD.FTZ R37, R32, R37 ;  /* 0x0000002520257221 */ /* 0x000fe20000010000 */
[----:B------:R-:W-:Y:S01]  /*2010*/  FADD.FTZ R32, R35, R26 ;  /* 0x0000001a23207221 */ /* 0x000fe20000010000 */
[----:B------:R-:W-:Y:S01]  /*2020*/  FADD.FTZ R35, R51, -UR13 ;  /* 0x8000000d33237e21 */ /* 0x000fe20008010000 */
[----:B------:R-:W-:-:S06]  /*2030*/  FMUL.FTZ R36, R24, -1.4426950216293334961 ;  /* 0xbfb8aa3b18247820 */ /* 0x000fcc0000410000 */
[----:B------:R-:W0:Y:S02]  /*2040*/  MUFU.EX2 R36, R36 ;  /* 0x0000002400247308 */ /* 0x000e240000000800 */
[----:B0-----:R-:W-:-:S04]  /*2050*/  FADD.FTZ R38, R36, 1 ;  /* 0x3f80000024267421 */ /* 0x001fc80000010000 */
[----:B------:R0:W1:Y:S02]  /*2060*/  MUFU.RCP R27, R38 ;  /* 0x00000026001b7308 */ /* 0x0000640000001000 */
[----:B0-----:R-:W-:Y:S01]  /*2070*/  FADD.FTZ R38, R48, -UR13 ;  /* 0x8000000d30267e21 */ /* 0x001fe20008010000 */
[----:B-1----:R-:W-:Y:S01]  /*2080*/  FADD.FTZ R39, -R27, 1 ;  /* 0x3f8000001b277421 */ /* 0x002fe20000010100 */
[----:B------:R-:W-:-:S03]  /*2090*/  FMUL.FTZ R27, R14, R27 ;  /* 0x0000001b0e1b7220 */ /* 0x000fc60000410000 */
[----:B------:R-:W-:Y:S01]  /*20a0*/  FFMA.FTZ R24, R24, R39, 1 ;  /* 0x3f80000018187423 */ /* 0x000fe20000010027 */
[----:B------:R-:W-:-:S03]  /*20b0*/  FMUL.FTZ R39, R22, R26 ;  /* 0x0000001a16277220 */ /* 0x000fc60000410000 */
[----:B------:R-:W-:Y:S01]  /*20c0*/  FMUL.FTZ R27, R27, R24 ;  /* 0x000000181b1b7220 */ /* 0x000fe20000410000 */
[----:B------:R-:W-:Y:S01]  /*20d0*/  FFMA.FTZ R24, R29, R26, R34 ;  /* 0x0000001a1d187223 */ /* 0x000fe20000010022 */
        /* <DEDUP_REMOVED lines=14> */
[-C--:B------:R-:W-:Y:S01]  /*21c0*/  FFMA.FTZ R31, R0, R30.reuse, R33 ;  /* 0x0000001e001f7223 */ /* 0x080fe20000010021 */
[----:B------:R-:W-:Y:S01]  /*21d0*/  FMUL.FTZ R30, R23, R30 ;  /* 0x0000001e171e7220 */ /* 0x000fe20000410000 */
[----:B------:R-:W-:Y:S02]  /*21e0*/  FMUL.FTZ R33, R38, UR16 ;  /* 0x0000001026217c20 */ /* 0x000fe40008410000 */
[----:B------:R-:W-:Y:S01]  /*21f0*/  FFMA.FTZ R31, R26, R28, R31 ;  /* 0x0000001c1a1f7223 */ /* 0x000fe2000001001f */
[----:B------:R-:W-:Y:S01]  /*2200*/  FFMA.FTZ R34, R0, R30, R35 ;  /* 0x0000001e00227223 */ /* 0x000fe20000010023 */
[----:B------:R-:W-:Y:S01]  /*2210*/  FFMA.FTZ R0, R22, R33, R8 ;  /* 0x0000002116007223 */ /* 0x000fe20000010008 */
[----:B------:R-:W-:Y:S01]  /*2220*/  FADD.FTZ R37, R30, R37 ;  /* 0x000000251e257221 */ /* 0x000fe20000010000 */
[----:B------:R-:W-:-:S02]  /*2230*/  FADD.FTZ R30, R49, -UR13 ;  /* 0x8000000d311e7e21 */ /* 0x000fc40008010000 */
[----:B------:R-:W-:Y:S02]  /*2240*/  FMUL.FTZ R36, R0, -1.4426950216293334961 ;  /* 0xbfb8aa3b00247820 */ /* 0x000fe40000410000 */
[----:B------:R-:W-:-:S04]  /*2250*/  FMUL.FTZ R30, R30, UR16 ;  /* 0x000000101e1e7c20 */ /* 0x000fc80008410000 */
[----:B------:R-:W0:Y:S02]  /*2260*/  MUFU.EX2 R36, R36 ;  /* 0x0000002400247308 */ /* 0x000e240000000800 */
[----:B0-----:R-:W-:-:S04]  /*2270*/  FADD.FTZ R38, R36, 1 ;  /* 0x3f80000024267421 */ /* 0x001fc80000010000 */
[----:B------:R-:W0:Y:S02]  /*2280*/  MUFU.RCP R35, R38 ;  /* 0x0000002600237308 */ /* 0x000e240000001000 */
[----:B0-----:R-:W-:-:S04]  /*2290*/  FADD.FTZ R39, -R35, 1 ;  /* 0x3f80000023277421 */ /* 0x001fc80000010100 */
[----:B------:R-:W-:Y:S01]  /*22a0*/  FFMA.FTZ R39, R0, R39, 1 ;  /* 0x3f80000000277423 */ /* 0x000fe20000010027 */
[----:B------:R-:W-:Y:S01]  /*22b0*/  FMUL.FTZ R0, R16, R35 ;  /* 0x0000002310007220 */ /* 0x000fe20000410000 */
[----:B------:R-:W-:Y:S01]  /*22c0*/  FADD.FTZ R35, R32, R27 ;  /* 0x0000001b20237221 */ /* 0x000fe20000010000 */
[----:B------:R-:W-:Y:S02]  /*22d0*/  FMUL.FTZ R27, R22, R27 ;  /* 0x0000001b161b7220 */ /* 0x000fe40000410000 */
[----:B------:R-:W-:Y:S02]  /*22e0*/  FMUL.FTZ R0, R0, R39 ;  /* 0x0000002700007220 */ /* 0x000fe40000410000 */
[----:B------:R-:W-:Y:S01]  /*22f0*/  FFMA.FTZ R39, R25, R27, R34 ;  /* 0x0000001b19277223 */ /* 0x000fe20000010022 */
[----:B------:R-:W-:Y:S01]  /*2300*/  FFMA.FTZ R25, R23, R30, R9 ;  /* 0x0000001e17197223 */ /* 0x000fe20000010009 */
[----:B------:R-:W-:Y:S01]  /*2310*/  FADD.FTZ R37, R37, R27 ;  /* 0x0000001b25257221 */ /* 0x000fe20000010000 */
[----:B------:R-:W-:Y:S01]  /*2320*/  FADD.FTZ R27, R46, -UR13 ;  /* 0x8000000d2e1b7e21 */ /* 0x000fe20008010000 */
[----:B------:R-:W-:Y:S01]  /*2330*/  FADD.FTZ R35, R35, R0 ;  /* 0x0000000023237221 */ /* 0x000fe20000010000 */
[----:B------:R-:W-:Y:S01]  /*2340*/  FMUL.FTZ R34, R25, -1.4426950216293334961 ;  /* 0xbfb8aa3b19227820 */ /* 0x000fe20000410000 */
[----:B------:R-:W-:Y:S01]  /*2350*/  FFMA.FTZ R24, R33, R0, R24 ;  /* 0x0000000021187223 */ /* 0x000fe20000010018 */
[----:B------:R-:W-:-:S04]  /*2360*/  FMUL.FTZ R27, R27, UR16 ;  /* 0x000000101b1b7c20 */ /* 0x000fc80008410000 */
[----:B------:R-:W0:Y:S02]  /*2370*/  MUFU.EX2 R34, R34 ;  /* 0x0000002200227308 */ /* 0x000e240000000800 */
[----:B0-----:R-:W-:Y:S01]  /*2380*/  FADD.FTZ R36, R34, 1 ;  /* 0x3f80000022247421 */ /* 0x001fe20000010000 */
[----:B------:R-:W-:-:S03]  /*2390*/  FMUL.FTZ R34, R23, R28 ;  /* 0x0000001c17227220 */ /* 0x000fc60000410000 */
[----:B------:R-:W0:Y:S01]  /*23a0*/  MUFU.RCP R32, R36 ;  /* 0x0000002400207308 */ /* 0x000e220000001000 */
[----:B------:R-:W-:Y:S01]  /*23b0*/  FADD.FTZ R37, R34, R37 ;  /* 0x0000002522257221 */ /* 0x000fe20000010000 */
[----:B0-----:R-:W-:-:S04]  /*23c0*/  FADD.FTZ R38, -R32, 1 ;  /* 0x3f80000020267421 */ /* 0x001fc80000010100 */
[----:B------:R-:W-:Y:S01]  /*23d0*/  FFMA.FTZ R38, R25, R38, 1 ;  /* 0x3f80000019267423 */ /* 0x000fe20000010026 */
[----:B------:R-:W-:Y:S01]  /*23e0*/  FMUL.FTZ R25, R17, R32 ;  /* 0x0000002011197220 */ /* 0x000fe20000410000 */
[----:B------:R-:W-:Y:S01]  /*23f0*/  FADD.FTZ R32, R29, R28 ;  /* 0x0000001c1d207221 */ /* 0x000fe20000010000 */
[----:B------:R-:W-:Y:S01]  /*2400*/  FFMA.FTZ R28, R26, R34, R39 ;  /* 0x000000221a1c7223 */ /* 0x000fe20000010027 */
[----:B------:R-:W-:Y:S01]  /*2410*/  FFMA.FTZ R26, R22, R27, R8 ;  /* 0x0000001b161a7223 */ /* 0x000fe20000010008 */
[----:B------:R-:W-:Y:S01]  /*2420*/  FMUL.FTZ R25, R25, R38 ;  /* 0x0000002619197220 */ /* 0x000fe20000410000 */
[----:B------:R-:W-:Y:S02]  /*2430*/  FADD.FTZ R34, R47, -UR13 ;  /* 0x8000000d2f227e21 */ /* 0x000fe40008010000 */
[----:B------:R-:W-:Y:S01]  /*2440*/  FMUL.FTZ R36, R26, -1.4426950216293334961 ;  /* 0xbfb8aa3b1a247820 */ /* 0x000fe20000410000 */
[----:B------:R-:W-:-:S05]  /*2450*/  FFMA.FTZ R31, R30, R25, R31 ;  /* 0x000000191e1f7223 */ /* 0x000fca000001001f */
[----:B------:R-:W0:Y:S02]  /*2460*/  MUFU.EX2 R36, R36 ;  /* 0x0000002400247308 */ /* 0x000e240000000800 */
[----:B0-----:R-:W-:-:S04]  /*2470*/  FADD.FTZ R38, R36, 1 ;  /* 0x3f80000024267421 */ /* 0x001fc80000010000 */
[----:B------:R0:W1:Y:S02]  /*2480*/  MUFU.RCP R29, R38 ;  /* 0x00000026001d7308 */ /* 0x0000640000001000 */
[----:B0-----:R-:W-:Y:S01]  /*2490*/  FADD.FTZ R38, R44, -UR13 ;  /* 0x8000000d2c267e21 */ /* 0x001fe20008010000 */
[----:B-1----:R-:W-:-:S04]  /*24a0*/  FADD.FTZ R39, -R29, 1 ;  /* 0x3f8000001d277421 */ /* 0x002fc80000010100 */
[----:B------:R-:W-:Y:S01]  /*24b0*/  FFMA.FTZ R39, R26, R39, 1 ;  /* 0x3f8000001a277423 */ /* 0x000fe20000010027 */
[----:B------:R-:W-:Y:S01]  /*24c0*/  FMUL.FTZ R26, R18, R29 ;  /* 0x0000001d121a7220 */ /* 0x000fe20000410000 */
[----:B------:R-:W-:Y:S01]  /*24d0*/  FMUL.FTZ R29, R22, R0 ;  /* 0x00000000161d7220 */ /* 0x000fe20000410000 */
[----:B------:R-:W-:Y:S02]  /*24e0*/  FMUL.FTZ R0, R34, UR16 ;  /* 0x0000001022007c20 */ /* 0x000fe40008410000 */
[----:B------:R-:W-:Y:S01]  /*24f0*/  FMUL.FTZ R26, R26, R39 ;  /* 0x000000271a1a7220 */ /* 0x000fe20000410000 */
[----:B------:R-:W-:Y:S01]  /*2500*/  FFMA.FTZ R33, R33, R29, R28 ;  /* 0x0000001d21217223 */ /* 0x000fe2000001001c */
[----:B------:R-:W-:Y:S01]  /*2510*/  FFMA.FTZ R28, R23, R0, R9 ;  /* 0x00000000171c7223 */ /* 0x000fe20000010009 */
[----:B------:R-:W-:Y:S01]  /*2520*/  FADD.FTZ R37, R37, R29 ;  /* 0x0000001d25257221 */ /* 0x000fe20000010000 */
[----:B------:R-:W-:Y:S02]  /*2530*/  FADD.FTZ R35, R35, R26 ;  /* 0x0000001a23237221 */ /* 0x000fe40000010000 */
        /* <DEDUP_REMOVED lines=10> */
[----:B------:R-:W-:Y:S01]  /*25e0*/  FMUL.FTZ R25, R38, UR16 ;  /* 0x0000001026197c20 */ /* 0x000fe20008410000 */
[----:B------:R-:W-:Y:S02]  /*25f0*/  FFMA.FTZ R31, R0, R28, R31 ;  /* 0x0000001c001f7223 */ /* 0x000fe4000001001f */
[----:B------:R-:W-:Y:S01]  /*2600*/  FFMA.FTZ R34, R30, R32, R33 ;  /* 0x000000201e227223 */ /* 0x000fe20000010021 */
[----:B------:R-:W-:Y:S01]  /*2610*/  FFMA.FTZ R30, R22, R25, R8 ;  /* 0x00000019161e7223 */ /* 0x000fe20000010008 */
[----:B------:R-:W-:Y:S01]  /*2620*/  FADD.FTZ R37, R32, R37 ;  /* 0x0000002520257221 */ /* 0x000fe20000010000 */
[----:B------:R-:W-:Y:S02]  /*2630*/  FFMA.FTZ R32, R27, R26, R24 ;  /* 0x0000001a1b207223 */ /* 0x000fe40000010018 */
[----:B------:R-:W-:-:S06]  /*2640*/  FMUL.FTZ R36, R30, -1.4426950216293334961 ;  /* 0xbfb8aa3b1e247820 */ /* 0x000fcc0000410000 */
[----:B------:R-:W0:Y:S02]  /*2650*/  MUFU.EX2 R36, R36 ;  /* 0x0000002400247308 */ /* 0x000e240000000800 */
[----:B0-----:R-:W-:-:S04]  /*2660*/  FADD.FTZ R38, R36, 1 ;  /* 0x3f80000024267421 */ /* 0x001fc80000010000 */
[----:B------:R-:W0:Y:S02]  /*2670*/  MUFU.RCP R33, R38 ;  /* 0x0000002600217308 */ /* 0x000e240000001000 */
[----:B0-----:R-:W-:-:S04]  /*2680*/  FADD.FTZ R39, -R33, 1 ;  /* 0x3f80000021277421 */ /* 0x001fc80000010100 */
[----:B------:R-:W-:Y:S01]  /*2690*/  FFMA.FTZ R39, R30, R39, 1 ;  /* 0x3f8000001e277423 */ /* 0x000fe20000010027 */
[----:B------:R-:W-:Y:S01]  /*26a0*/  FMUL.FTZ R30, R20, R33 ;  /* 0x00000021141e7220 */ /* 0x000fe20000410000 */
[----:B------:R-:W-:-:S03]  /*26b0*/  FMUL.FTZ R33, R22, R26 ;  /* 0x0000001a16217220 */ /* 0x000fc60000410000 */
[----:B------:R-:W-:Y:S01]  /*26c0*/  FMUL.FTZ R30, R30, R39 ;  /* 0x000000271e1e7220 */ /* 0x000fe20000410000 */
[----:B------:R-:W-:Y:S01]  /*26d0*/  FADD.FTZ R39, R45, -UR13 ;  /* 0x8000000d2d277e21 */ /* 0x000fe20008010000 */
[----:B------:R-:W-:Y:S01]  /*26e0*/  FFMA.FTZ R27, R27, R33, R34 ;  /* 0x000000211b1b7223 */ /* 0x000fe20000010022 */
        /* <DEDUP_REMOVED lines=11> */
[C---:B------:R-:W-:Y:S02]  /*27a0*/  FMUL.FTZ R28, R23.reuse, R28 ;  /* 0x0000001c171c7220 */ /* 0x040fe40000410000 */
[----:B------:R-:W-:Y:S02]  /*27b0*/  FMUL.FTZ R33, R38, R33 ;  /* 0x0000002126217220 */ /* 0x000fe40000410000 */
[----:B------:R-:W-:Y:S01]  /*27c0*/  FFMA.FTZ R0, R0, R28, R27 ;  /* 0x0000001c00007223 */ /* 0x000fe2000001001b */
[----:B------:R-:W-:Y:S01]  /*27d0*/  FADD.FTZ R37, R28, R37 ;  /* 0x000000251c257221 */ /* 0x000fe20000010000 */
[----:B------:R-:W-:Y:S01]  /*27e0*/  FMUL.FTZ R28, R22, R30 ;  /* 0x0000001e161c7220 */ /* 0x000fe20000410000 */
[----:B------:R-:W-:-:S03]  /*27f0*/  FMUL.FTZ R29, R23, R33 ;  /* 0x00000021171d7220 */ /* 0x000fc60000410000 */
[----:B------:R-:W-:Y:S01]  /*2800*/  FFMA.FTZ R27, R25, R28, R0 ;  /* 0x0000001c191b7223 */ /* 0x000fe20000010000 */
[----:B------:R-:W-:Y:S01]  /*2810*/  FADD.FTZ R0, R37, R28 ;  /* 0x0000001c25007221 */ /* 0x000fe20000010000 */
[----:B------:R-:W-:Y:S01]  /*2820*/  FFMA.FTZ R28, R25, R30, R32 ;  /* 0x0000001e191c7223 */ /* 0x000fe20000010020 */
[----:B------:R-:W-:Y:S01]  /*2830*/  FADD.FTZ R30, R35, R30 ;  /* 0x0000001e231e7221 */ /* 0x000fe20000010000 */
[C---:B------:R-:W-:Y:S01]  /*2840*/  FFMA.FTZ R27, R24.reuse, R29, R27 ;  /* 0x0000001d181b7223 */ /* 0x040fe2000001001b */
[----:B------:R-:W-:Y:S01]  /*2850*/  FADD.FTZ R0, R29, R0 ;  /* 0x000000001d007221 */ /* 0x000fe20000010000 */
[----:B------:R-:W-:Y:S01]  /*2860*/  FFMA.FTZ R29, R24, R33, R31 ;  /* 0x00000021181d7223 */ /* 0x000fe2000001001f */
[----:B------:R-:W-:-:S07]  /*2870*/  FADD.FTZ R31, R26, R33 ;  /* 0x000000211a1f7221 */ /* 0x000fce0000010000 */
.L_x_1289:
[----:B------:R-:W0:Y:S01]  /*2880*/  S2R R35, SR_LANEID ;  /* 0x0000000000237919 */ /* 0x000e220000000000 */
[----:B------:R-:W-:Y:S01]  /*2890*/  MOV R25, R0 ;  /* 0x0000000000197202 */ /* 0x000fe20000000f00 */
[----:B------:R-:W1:Y:S01]  /*28a0*/  S2UR UR8, SR_CgaCtaId ;  /* 0x00000000000879c3 */ /* 0x000e620000008800 */
[----:B------:R-:W-:Y:S01]  /*28b0*/  UMOV UR7, 0x400 ;  /* 0x0000040000077882 */ /* 0x000fe20000000000 */
[----:B------:R-:W2:Y:S01]  /*28c0*/  SHFL.DOWN PT, R0, R27, 0x1, 0x1f ;  /* 0x08201f001b007f89 */ /* 0x000ea200000e0000 */
[----:B------:R-:W-:Y:S01]  /*28d0*/  UIADD3 UR6, UPT, UPT, UR7, 0xa0, URZ ;  /* 0x000000a007067890 */ /* 0x000fe2000fffe0ff */
[----:B------:R-:W-:Y:S01]  /*28e0*/  BSSY.RECONVERGENT B0, `(.L_x_1290) ;  /* 0x0000029000007945 */ /* 0x000fe20003800200 */
[----:B------:R-:W3:Y:S01]  /*28f0*/  LDCU UR18, c[0x0][0x370] ;  /* 0x00006e00ff1277ac */ /* 0x000ee20008000800 */
[----:B------:R-:W4:Y:S01]  /*2900*/  SHFL.DOWN PT, R24, R25, 0x1, 0x1f ;  /* 0x08201f0019187f89 */ /* 0x000f2200000e0000 */
[----:B-1----:R-:W-:Y:S01]  /*2910*/  ULEA UR6, UR8, UR6, 0x18 ;  /* 0x0000000608067291 */ /* 0x002fe2000f8ec0ff */
[----:B0-----:R-:W-:-:S02]  /*2920*/  ISETP.GT.AND P0, PT, R35, 0x1e, PT ;  /* 0x0000001e2300780c */ /* 0x001fc40003f04270 */
[C---:B------:R-:W-:Y:S02]  /*2930*/  ISETP.GT.AND P2, PT, R35.reuse, 0xf, PT ;  /* 0x0000000f2300780c */ /* 0x040fe40003f44270 */
[----:B------:R-:W-:-:S09]  /*2940*/  ISETP.GT.AND P1, PT, R35, 0x17, PT ;  /* 0x000000172300780c */ /* 0x000fd20003f24270 */
[----:B--2---:R-:W-:Y:S01]  /*2950*/  @!P0 FADD.FTZ R27, R0, R27 ;  /* 0x0000001b001b8221 */ /* 0x004fe20000010000 */
[----:B----4-:R-:W-:Y:S01]  /*2960*/  @!P0 FADD.FTZ R25, R24, R25 ;  /* 0x0000001918198221 */ /* 0x010fe20000010000 */
[----:B------:R-:W-:-:S03]  /*2970*/  ISETP.GT.AND P0, PT, R35, 0x1d, PT ;  /* 0x0000001d2300780c */ /* 0x000fc60003f04270 */
[----:B------:R-:W0:Y:S04]  /*2980*/  SHFL.DOWN PT, R0, R27, 0x2, 0x1f ;  /* 0x08401f001b007f89 */ /* 0x000e2800000e0000 */
[----:B------:R-:W1:Y:S06]  /*2990*/  SHFL.DOWN PT, R24, R25, 0x2, 0x1f ;  /* 0x08401f0019187f89 */ /* 0x000e6c00000e0000 */
[----:B0-----:R-:W-:-:S02]  /*29a0*/  @!P0 FADD.FTZ R27, R27, R0 ;  /* 0x000000001b1b8221 */ /* 0x001fc40000010000 */
[----:B------:R-:W0:Y:S01]  /*29b0*/  S2R R0, SR_TID.X ;  /* 0x0000000000007919 */ /* 0x000e220000002100 */
[----:B-1----:R-:W-:Y:S01]  /*29c0*/  @!P0 FADD.FTZ R25, R25, R24 ;  /* 0x0000001819198221 */ /* 0x002fe20000010000 */
[----:B------:R-:W-:Y:S01]  /*29d0*/  ISETP.GT.AND P0, PT, R35, 0x1b, PT ;  /* 0x0000001b2300780c */ /* 0x000fe20003f04270 */
[----:B------:R-:W1:Y:S04]  /*29e0*/  SHFL.DOWN PT, R24, R27, 0x4, 0x1f ;  /* 0x08801f001b187f89 */ /* 0x000e6800000e0000 */
[----:B------:R-:W2:Y:S08]  /*29f0*/  SHFL.DOWN PT, R26, R25, 0x4, 0x1f ;  /* 0x08801f00191a7f89 */ /* 0x000eb000000e0000 */
[----:B-1----:R-:W-:Y:S01]  /*2a00*/  @!P0 FADD.FTZ R27, R27, R24 ;  /* 0x000000181b1b8221 */ /* 0x002fe20000010000 */
[----:B--2---:R-:W-:-:S04]  /*2a10*/  @!P0 FADD.FTZ R25, R25, R26 ;  /* 0x0000001a19198221 */ /* 0x004fc80000010000 */
[----:B------:R-:W1:Y:S01]  /*2a20*/  SHFL.DOWN PT, R24, R27, 0x8, 0x1f ;  /* 0x09001f001b187f89 */ /* 0x000e6200000e0000 */
[C---:B0-----:R-:W-:Y:S02]  /*2a30*/  LEA R42, R0.reuse, UR6, 0x4 ;  /* 0x00000006002a7c11 */ /* 0x041fe4000f8e20ff */
[C---:B------:R-:W-:Y:S01]  /*2a40*/  ISETP.NE.AND P0, PT, R0.reuse, RZ, PT ;  /* 0x000000ff0000720c */ /* 0x040fe20003f05270 */
[----:B------:R-:W0:Y:S01]  /*2a50*/  SHFL.DOWN PT, R26, R25, 0x8, 0x1f ;  /* 0x09001f00191a7f89 */ /* 0x000e2200000e0000 */
[----:B------:R-:W-:-:S03]  /*2a60*/  ISETP.GT.U32.AND P3, PT, R0, 0x1d, PT ;  /* 0x0000001d0000780c */ /* 0x000fc60003f64070 */
[----:B------:R2:W-:Y:S01]  /*2a70*/  STS.128 [R42], R28 ;  /* 0x0000001c2a007388 */ /* 0x0005e20000000c00 */
[----:B-1----:R-:W-:Y:S01]  /*2a80*/  FADD.FTZ R32, R27, R24 ;  /* 0x000000181b207221 */ /* 0x002fe20000010000 */
[----:B0-----:R-:W-:-:S04]  /*2a90*/  FADD.FTZ R34, R25, R26 ;  /* 0x0000001a19227221 */ /* 0x001fc80000010000 */
[----:B------:R-:W-:Y:S02]  /*2aa0*/  FSEL R24, R27, R32, P1 ;  /* 0x000000201b187208 */ /* 0x000fe40000800000 */
[----:B------:R-:W-:-:S03]  /*2ab0*/  FSEL R25, R25, R34, P1 ;  /* 0x0000002219197208 */ /* 0x000fc60000800000 */
[----:B------:R2:W0:Y:S04]  /*2ac0*/  SHFL.DOWN PT, R27, R24, 0x10, 0x1f ;  /* 0x0a001f00181b7f89 */ /* 0x00042800000e0000 */
[----:B------:R2:W1:Y:S01]  /*2ad0*/  SHFL.DOWN PT, R33, R25, 0x10, 0x1f ;  /* 0x0a001f0019217f89 */ /* 0x00046200000e0000 */
[----:B---3--:R-:W-:Y:S05]  /*2ae0*/  @P2 BRA `(.L_x_1291) ;  /* 0x0000000000202947 */ /* 0x008fea0003800000 */
        /* <DEDUP_REMOVED lines=8> */
.L_x_1291:
[----:B------:R-:W-:Y:S05]  /*2b70*/  BSYNC.RECONVERGENT B0 ;  /* 0x0000000000007941 */ /* 0x000fea0003800200 */
.L_x_1290:
[----:B------:R-:W-:Y:S06]  /*2b80*/  BAR.SYNC.DEFER_BLOCKING 0x0 ;  /* 0x0000000000007b1d */ /* 0x000fec0000010000 */
[----:B------:R-:W-:Y:S04]  /*2b90*/  BSSY.RECONVERGENT B0, `(.L_x_1292) ;  /* 0x0000027000007945 */ /* 0x000fe80003800200 */
[----:B------:R-:W-:Y:S05]  /*2ba0*/  @P0 BRA `(.L_x_1293) ;  /* 0x0000000000940947 */ /* 0x000fea0003800000 */
[----:B------:R-:W-:-:S09]  /*2bb0*/  ULEA UR6, UR8, UR7, 0x18 ;  /* 0x0000000708067291 */ /* 0x000fd2000f8ec0ff */
[----:B0--3--:R-:W0:Y:S04]  /*2bc0*/  LDS.64 R26, [UR6+0x18] ;  /* 0x00001806ff1a7984 */ /* 0x009e280008000a00 */
[----:B-1----:R-:W1:Y:S01]  /*2bd0*/  LDS.128 R32, [UR6+0x20] ;  /* 0x00002006ff207984 */ /* 0x002e620008000c00 */
[----:B0-----:R-:W-:Y:S01]  /*2be0*/  FADD.FTZ R37, R24, R26 ;  /* 0x0000001a18257221 */ /* 0x001fe20000010000 */
[----:B--2---:R-:W-:-:S03]  /*2bf0*/  FADD.FTZ R24, R25, R27 ;  /* 0x0000001b19187221 */ /* 0x004fc60000010000 */
[----:B-1----:R-:W-:Y:S01]  /*2c00*/  FADD.FTZ R37, R37, R32 ;  /* 0x0000002025257221 */ /* 0x002fe20000010000 */
        /* <DEDUP_REMOVED lines=31> */
.L_x_1293:
[----:B------:R-:W-:Y:S05]  /*2e00*/  BSYNC.RECONVERGENT B0 ;  /* 0x0000000000007941 */ /* 0x000fea0003800200 */
.L_x_1292:
[----:B------:R-:W-:Y:S06]  /*2e10*/  BAR.SYNC.DEFER_BLOCKING 0x0 ;  /* 0x0000000000007b1d */ /* 0x000fec0000010000 */
[----:B------:R-:W-:Y:S04]  /*2e20*/  BSSY.RECONVERGENT B0, `(.L_x_1294) ;  /* 0x000004d000007945 */ /* 0x000fe80003800200 */
[----:B------:R-:W-:Y:S05]  /*2e30*/  @P3 BRA `(.L_x_1295) ;  /* 0x00000004002c3947 */ /* 0x000fea0003800000 */
[----:B-1----:R-:W1:Y:S04]  /*2e40*/  LDS.128 R32, [R42+0x1e0] ;  /* 0x0001e0002a207984 */ /* 0x002e680000000c00 */
[----:B------:R-:W4:Y:S01]  /*2e50*/  LDS.128 R36, [R42+0x3c0] ;  /* 0x0003c0002a247984 */ /* 0x000f220000000c00 */
[----:B-1----:R-:W-:Y:S01]  /*2e60*/  FADD.FTZ R32, R28, R32 ;  /* 0x000000201c207221 */ /* 0x002fe20000010000 */
[----:B------:R-:W-:Y:S01]  /*2e70*/  FADD.FTZ R33, R29, R33 ;  /* 0x000000211d217221 */ /* 0x000fe20000010000 */
[----:B------:R-:W-:Y:S01]  /*2e80*/  FADD.FTZ R34, R30, R34 ;  /* 0x000000221e227221 */ /* 0x000fe20000010000 */
[----:B------:R-:W-:Y:S01]  /*2e90*/  FADD.FTZ R35, R31, R35 ;  /* 0x000000231f237221 */ /* 0x000fe20000010000 */
[----:B----4-:R-:W-:Y:S01]  /*2ea0*/  FADD.FTZ R32, R32, R36 ;  /* 0x0000002420207221 */ /* 0x010fe20000010000 */
[----:B--2---:R-:W1:Y:S01]  /*2eb0*/  LDS.128 R28, [R42+0x5a0] ;  /* 0x0005a0002a1c7984 */ /* 0x004e620000000c00 */
[----:B------:R-:W-:Y:S01]  /*2ec0*/  FADD.FTZ R33, R33, R37 ;  /* 0x0000002521217221 */ /* 0x000fe20000010000 */
[----:B------:R-:W-:Y:S01]  /*2ed0*/  FADD.FTZ R38, R34, R38 ;  /* 0x0000002622267221 */ /* 0x000fe20000010000 */
[----:B------:R-:W-:Y:S01]  /*2ee0*/  FADD.FTZ R39, R35, R39 ;  /* 0x0000002723277221 */ /* 0x000fe20000010000 */
[----:B-1----:R-:W-:Y:S01]  /*2ef0*/  FADD.FTZ R28, R32, R28 ;  /* 0x0000001c201c7221 */ /* 0x002fe20000010000 */
[----:B------:R-:W-:Y:S01]  /*2f00*/  FADD.FTZ R29, R33, R29 ;  /* 0x0000001d211d7221 */ /* 0x000fe20000010000 */
[----:B------:R-:W-:Y:S01]  /*2f10*/  FADD.FTZ R38, R38, R30 ;  /* 0x0000001e26267221 */ /* 0x000fe20000010000 */
[----:B------:R-:W1:Y:S01]  /*2f20*/  LDS.128 R32, [R42+0x780] ;  /* 0x000780002a207984 */ /* 0x000e620000000c00 */
        /* <DEDUP_REMOVED lines=47> */
[----:B---3--:R-:W-:Y:S01]  /*3220*/  FADD.FTZ R26, R29, R33 ;  /* 0x000000211d1a7221 */ /* 0x008fe20000010000 */
[----:B------:R-:W-:Y:S01]  /*3230*/  FADD.FTZ R38, R38, R34 ;  /* 0x0000002226267221 */ /* 0x000fe20000010000 */
[----:B------:R-:W0:Y:S01]  /*3240*/  LDS.128 R28, [R42+0x1a40] ;  /* 0x001a40002a1c7984 */ /* 0x000e220000000c00 */
[----:B------:R-:W-:Y:S01]  /*3250*/  FADD.FTZ R36, R39, R35 ;  /* 0x0000002327247221 */ /* 0x000fe20000010000 */
[----:B0-----:R-:W-:Y:S01]  /*3260*/  FADD.FTZ R27, R32, R28 ;  /* 0x0000001c201b7221 */ /* 0x001fe20000010000 */
[----:B------:R-:W-:Y:S01]  /*3270*/  FADD.FTZ R26, R26, R29 ;  /* 0x0000001d1a1a7221 */ /* 0x000fe20000010000 */
[----:B------:R-:W0:Y:S01]  /*3280*/  LDS.128 R32, [R42+0x1c20] ;  /* 0x001c20002a207984 */ /* 0x000e220000000c00 */
[----:B------:R-:W-:Y:S01]  /*3290*/  FADD.FTZ R37, R38, R30 ;  /* 0x0000001e26257221 */ /* 0x000fe20000010000 */
[----:B------:R-:W-:Y:S01]  /*32a0*/  FADD.FTZ R36, R36, R31 ;  /* 0x0000001f24247221 */ /* 0x000fe20000010000 */
[----:B0-----:R-:W-:Y:S01]  /*32b0*/  FADD.FTZ R28, R27, R32 ;  /* 0x000000201b1c7221 */ /* 0x001fe20000010000 */
[----:B------:R-:W-:Y:S01]  /*32c0*/  FADD.FTZ R29, R26, R33 ;  /* 0x000000211a1d7221 */ /* 0x000fe20000010000 */
[----:B------:R-:W-:Y:S01]  /*32d0*/  FADD.FTZ R30, R37, R34 ;  /* 0x00000022251e7221 */ /* 0x000fe20000010000 */
[----:B------:R-:W-:-:S07]  /*32e0*/  FADD.FTZ R31, R36, R35 ;  /* 0x00000023241f7221 */ /* 0x000fce0000010000 */
.L_x_1295:
[----:B------:R-:W-:Y:S05]  /*32f0*/  BSYNC.RECONVERGENT B0 ;  /* 0x0000000000007941 */ /* 0x000fea0003800200 */
.L_x_1294:
[----:B------:R-:W-:Y:S04]  /*3300*/  BSSY.RECONVERGENT B0, `(.L_x_1296) ;  /* 0x000001d000007945 */ /* 0x000fe80003800200 */
[----:B------:R-:W-:Y:S05]  /*3310*/  @P3 BRA `(.L_x_1297) ;  /* 0x00000000006c3947 */ /* 0x000fea0003800000 */
[----:B0--3--:R-:W0:Y:S01]  /*3320*/  LDC.64 R26, c[0x0][0x3d8] ;  /* 0x0000f600ff1a7b82 */ /* 0x009e220000000a00 */
[----:B------:R-:W-:-:S07]  /*3330*/  IMAD R35, R43, 0x1e, R0 ;  /* 0x0000001e2b237824 */ /* 0x000fce00078e0200 */
[----:B-1----:R-:W1:Y:S01]  /*3340*/  LDC.64 R32, c[0x0][0x3f8] ;  /* 0x0000fe00ff207b82 */ /* 0x002e620000000a00 */
[----:B0-----:R-:W-:-:S05]  /*3350*/  IMAD.WIDE R34, R35, 0x4, R26 ;  /* 0x0000000423227825 */ /* 0x001fca00078e021a */
[----:B------:R0:W-:Y:S01]  /*3360*/  REDG.E.ADD.F32.FTZ.RN.STRONG.GPU desc[UR14][R34.64], R28 ;  /* 0x0000001c220079a6 */ /* 0x0001e2000c12f30e */
[----:B-1----:R-:W-:Y:S01]  /*3370*/  IMAD.WIDE.U32 R26, R32, 0x3, RZ ;  /* 0x00000003201a7825 */ /* 0x002fe200078e00ff */
[----:B------:R-:W-:-:S04]  /*3380*/  LEA R37, R33, R33, 0x1 ;  /* 0x0000002121257211 */ /* 0x000fc800078e08ff */
[----:B------:R-:W-:Y:S02]  /*3390*/  IADD3 R37, PT, PT, R27, R37, RZ ;  /* 0x000000251b257210 */ /* 0x000fe40007ffe0ff */
[----:B------:R-:W-:Y:S02]  /*33a0*/  LEA.HI R43, P1, R33, R32, RZ, 0x1 ;  /* 0x00000020212b7211 */ /* 0x000fe400078308ff */
[----:B------:R-:W-:Y:S02]  /*33b0*/  LEA.HI R36, P3, R37, R26, RZ, 0x1 ;  /* 0x0000001a25247211 */ /* 0x000fe400078708ff */
[----:B------:R-:W-:-:S04]  /*33c0*/  LEA R26, P2, R32, R34, 0x2 ;  /* 0x00000022201a7211 */ /* 0x000fc800078410ff */
[----:B------:R-:W-:Y:S02]  /*33d0*/  LEA.HI.X R27, R32, R35, R33, 0x2, P2 ;  /* 0x00000023201b7211 */ /* 0x000fe400010f1421 */
[----:B------:R-:W-:-:S04]  /*33e0*/  IADD3.X R32, PT, PT, RZ, R33, RZ, P1, !PT ;  /* 0x00000021ff207210 */ /* 0x000fc80000ffe4ff */
[C---:B------:R-:W-:Y:S02]  /*33f0*/  SHF.L.U64.HI R33, R43.reuse, 0x1, R32 ;  /* 0x000000012b217819 */ /* 0x040fe40000010220 */
[----:B------:R-:W-:Y:S02]  /*3400*/  SHF.L.U32 R43, R43, 0x1, RZ ;  /* 0x000000012b2b7819 */ /* 0x000fe400000006ff */
[----:B------:R-:W-:Y:S02]  /*3410*/  SHF.L.U32 R39, R36, 0x1, RZ ;  /* 0x0000000124277819 */ /* 0x000fe400000006ff */
[----:B------:R-:W-:Y:S02]  /*3420*/  LOP3.LUT R43, R43, 0xfffffffc, RZ, 0xc0, !PT ;  /* 0xfffffffc2b2b7812 */ /* 0x000fe400078ec0ff */
[----:B------:R-:W-:Y:S02]  /*3430*/  IADD3.X R37, PT, PT, RZ, R37, RZ, P3, !PT ;  /* 0x00000025ff257210 */ /* 0x000fe40001ffe4ff */
[----:B------:R-:W-:-:S02]  /*3440*/  IADD3 R32, P1, PT, R34, R43, RZ ;  /* 0x0000002b22207210 */ /* 0x000fc40007f3e0ff */
[----:B------:R-:W-:Y:S02]  /*3450*/  LOP3.LUT R39, R39, 0xfffffffc, RZ, 0xc0, !PT ;  /* 0xfffffffc27277812 */ /* 0x000fe400078ec0ff */
[C---:B------:R-:W-:Y:S02]  /*3460*/  IADD3.X R33, PT, PT, R35.reuse, R33, RZ, P1, !PT ;  /* 0x0000002123217210 */ /* 0x040fe40000ffe4ff */
[----:B------:R-:W-:Y:S02]  /*3470*/  SHF.L.U64.HI R37, R36, 0x1, R37 ;  /* 0x0000000124257819 */ /* 0x000fe40000010225 */
[----:B0-----:R-:W-:Y:S01]  /*3480*/  IADD3 R34, P1, PT, R34, R39, RZ ;  /* 0x0000002722227210 */ /* 0x001fe20007f3e0ff */
[----:B------:R4:W-:Y:S03]  /*3490*/  REDG.E.ADD.F32.FTZ.RN.STRONG.GPU desc[UR14][R32.64], R29 ;  /* 0x0000001d200079a6 */ /* 0x0009e6000c12f30e */
[----:B------:R-:W-:Y:S01]  /*34a0*/  IADD3.X R35, PT, PT, R35, R37, RZ, P1, !PT ;  /* 0x0000002523237210 */ /* 0x000fe20000ffe4ff */
[----:B------:R4:W-:Y:S04]  /*34b0*/  REDG.E.ADD.F32.FTZ.RN.STRONG.GPU desc[UR14][R26.64], R30 ;  /* 0x0000001e1a0079a6 */ /* 0x0009e8000c12f30e */
[----:B------:R4:W-:Y:S04]  /*34c0*/  REDG.E.ADD.F32.FTZ.RN.STRONG.GPU desc[UR14][R34.64], R31 ;  /* 0x0000001f220079a6 */ /* 0x0009e8000c12f30e */
.L_x_1297:
[----:B------:R-:W-:Y:S05]  /*34d0*/  BSYNC.RECONVERGENT B0 ;  /* 0x0000000000007941 */ /* 0x000fea0003800200 */
.L_x_1296:
[----:B------:R-:W-:-:S09]  /*34e0*/  UISETP.GE.U32.AND UP0, UPT, UR18, 0x2, UPT ;  /* 0x000000021200788c */ /* 0x000fd2000bf06070 */
[----:B------:R-:W-:Y:S05]  /*34f0*/  BRA.U !UP0, `(.L_x_1298) ;  /* 0x0000001108887547 */ /* 0x000fea000b800000 */
[----:B------:R-:W0:Y:S01]  /*3500*/  LDCU UR12, c[0x0][0x374] ;  /* 0x00006e80ff0c77ac */ /* 0x000e220008000800 */
[----:B------:R-:W-:Y:S01]  /*3510*/  ULOP3.LUT UR19, UR4, 0x1, URZ, 0xc0, !UPT ;  /* 0x0000000104137892 */ /* 0x000fe2000f8ec0ff */
[----:B------:R-:W-:Y:S11]  /*3520*/  @P0 BRA `(.L_x_1299) ;  /* 0x0000000000940947 */ /* 0x000ff60003800000 */
[----:B------:R-:W5:Y:S01]  /*3530*/  S2UR UR9, SR_CTAID.Y ;  /* 0x00000000000979c3 */ /* 0x000f620000002600 */
[----:B------:R-:W1:Y:S01]  /*3540*/  LDCU.64 UR6, c[0x0][0x3d0] ;  /* 0x00007a00ff0677ac */ /* 0x000e620008000a00 */
[----:B0-----:R-:W-:Y:S02]  /*3550*/  UIMAD UR8, UR19, UR12, URZ ;  /* 0x0000000c130872a4 */ /* 0x001fe4000f8e02ff */
[----:B------:R-:W-:-:S04]  /*3560*/  ULOP3.LUT UP0, UR10, UR4, 0x2, URZ, 0xc0, !UPT ;  /* 0x00000002040a7892 */ /* 0x000fc8000f80c0ff */
[----:B---34-:R-:W0:Y:S01]  /*3570*/  LDC.64 R26, c[0x0][0x3c8] ;  /* 0x0000f200ff1a7b82 */ /* 0x018e220000000a00 */
[----:B------:R-:W-:Y:S02]  /*3580*/  UIMAD UR8, UR8, UR18, URZ ;  /* 0x00000012080872a4 */ /* 0x000fe4000f8e02ff */
[----:B------:R-:W-:Y:S02]  /*3590*/  UIADD3 UR10, UPT, UPT, -UR10, 0x1, URZ ;  /* 0x000000010a0a7890 */ /* 0x000fe4000fffe1ff */
[----:B------:R-:W-:-:S03]  /*35a0*/  USHF.L.U32 UR8, UR8, 0x1, URZ ;  /* 0x0000000108087899 */ /* 0x000fc600080006ff */
[----:B--2---:R-:W2:Y:S01]  /*35b0*/  LDC R30, c[0x0][0x370] ;  /* 0x0000dc00ff1e7b82 */ /* 0x004ea20000000800 */
[----:B-----5:R-:W-:Y:S01]  /*35c0*/  UIMAD UR17, UR19, UR12, UR9 ;  /* 0x0000000c131172a4 */ /* 0x020fe2000f8e0209 */
[----:B------:R-:W-:Y:S01]  /*35d0*/  PLOP3.LUT P0, PT, PT, PT, UP0, 0x80, 0x8 ;  /* 0x000000000008781c */ /* 0x000fe20003f0f008 */
[----:B------:R-:W-:Y:S01]  /*35e0*/  UIMAD UR9, UR11, UR12, UR9 ;  /* 0x0000000c0b0972a4 */ /* 0x000fe2000f8e0209 */
[----:B-1----:R-:W-:Y:S01]  /*35f0*/  MOV R33, UR10 ;  /* 0x0000000a00217c02 */ /* 0x002fe20008000f00 */
[----:B------:R-:W-:Y:S02]  /*3600*/  UIMAD.WIDE UR6, UR8, 0x4, UR6 ;  /* 0x00000004080678a5 */ /* 0x000fe4000f8e0206 */
[----:B------:R-:W-:Y:S02]  /*3610*/  MOV R31, UR17 ;  /* 0x00000011001f7c02 */ /* 0x000fe40008000f00 */
[----:B------:R-:W-:-:S03]  /*3620*/  UIMAD.WIDE.U32 UR6, UR9, 0x8, UR6 ;  /* 0x00000008090678a5 */ /* 0x000fc6000f8e0006 */
[----:B0-----:R-:W-:-:S03]  /*3630*/  IMAD.WIDE.U32 R26, R31, 0x4, R26 ;  /* 0x000000041f1a7825 */ /* 0x001fc600078e001a */
[----:B------:R-:W-:Y:S02]  /*3640*/  MOV R28, UR6 ;  /* 0x00000006001c7c02 */ /* 0x000fe40008000f00 */
[----:B--2---:R-:W-:Y:S02]  /*3650*/  SEL R31, R30, RZ, !P0 ;  /* 0x000000ff1e1f7207 */ /* 0x004fe40004000000 */
[----:B------:R-:W-:Y:S02]  /*3660*/  MOV R29, UR7 ;  /* 0x00000007001d7c02 */ /* 0x000fe40008000f00 */
[----:B------:R-:W-:-:S03]  /*3670*/  ISETP.NE.AND P0, PT, R31, -0x1, PT ;  /* 0xffffffff1f00780c */ /* 0x000fc60003f05270 */
[----:B------:R0:W-:Y:S01]  /*3680*/  STG.E.64 desc[UR14][R28.64], R24 ;  /* 0x000000181c007986 */ /* 0x0001e2000c101b0e */
[----:B------:R-:W-:Y:S06]  /*3690*/  MEMBAR.ALL.GPU ;  /* 0x0000000000007992 */ /* 0x000fec000000a000 */
[----:B------:R-:W-:-:S00]  /*36a0*/  ERRBAR ;  /* 0x00000000000079ab */ /* 0x000fc00000000000 */
[----:B------:R-:W-:Y:S06]  /*36b0*/  CGAERRBAR ;  /* 0x00000000000075ab */ /* 0x000fec0000000000 */
[----:B------:R0:W-:Y:S01]  /*36c0*/  REDG.E.ADD.S32.STRONG.GPU desc[UR14][R26.64], R33 ;  /* 0x000000211a00798e */ /* 0x0001e2000c12e30e */
[----:B------:R-:W-:Y:S05]  /*36d0*/  @!P0 BRA `(.L_x_1299) ;  /* 0x0000000000288947 */ /* 0x000fea0003800000 */
[----:B------:R-:W1:Y:S01]  /*36e0*/  LDC R32, c[0x0][0x2f8] ;  /* 0x0000be00ff207b82 */ /* 0x000e620000000800 */
[----:B0-----:R-:W-:-:S07]  /*36f0*/  MOV R28, 0xffffffff ;  /* 0xffffffff001c7802 */ /* 0x001fce0000000f00 */
.L_x_1300:
[----:B------:R-:W2:Y:S04]  /*3700*/  LDG.E.STRONG.GPU R30, desc[UR14][R26.64] ;  /* 0x0000000e1a1e7981 */ /* 0x000ea8000c1ef900 */
[----:B--2---:R-:W-:Y:S01]  /*3710*/  CCTL.IVALL ;  /* 0x00000000ff00798f */ /* 0x004fe20002000000 */
[----:B-1----:R-:W-:Y:S01]  /*3720*/  IADD3 R29, PT, PT, R32, -R32, RZ ;  /* 0x80000020201d7210 */ /* 0x002fe20007ffe0ff */
[----:B------:R-:W-:Y:S05]  /*3730*/  YIELD ;  /* 0x0000000000007946 */ /* 0x000fea0003800000 */
[----:B------:R-:W-:-:S13]  /*3740*/  ISETP.EQ.AND P0, PT, R29, RZ, PT ;  /* 0x000000ff1d00720c */ /* 0x000fda0003f02270 */
[----:B------:R-:W-:-:S04]  /*3750*/  @P0 MOV R28, R30 ;  /* 0x0000001e001c0202 */ /* 0x000fc80000000f00 */
[----:B------:R-:W-:-:S13]  /*3760*/  ISETP.NE.AND P0, PT, R28, R31, PT ;  /* 0x0000001f1c00720c */ /* 0x000fda0003f05270 */
[----:B------:R-:W-:Y:S05]  /*3770*/  @P0 BRA `(.L_x_1300) ;  /* 0xfffffffc00e00947 */ /* 0x000fea000383ffff */
.L_x_1299:
[----:B0--34-:R-:W-:Y:S01]  /*3780*/  MOV R26, UR18 ;  /* 0x00000012001a7c02 */ /* 0x019fe20008000f00 */
[----:B------:R-:W-:Y:S05]  /*3790*/  WARPSYNC.ALL ;  /* 0x0000000000007948 */ /* 0x000fea0003800000 */
[----:B------:R-:W-:Y:S01]  /*37a0*/  ISETP.GE.U32.AND P0, PT, R26, 0x8, PT ;  /* 0x000000081a00780c */ /* 0x000fe20003f06070 */
[----:B------:R-:W-:Y:S01]  /*37b0*/  BAR.SYNC.DEFER_BLOCKING 0x0 ;  /* 0x0000000000007b1d */ /* 0x000fe20000010000 */
[----:B------:R-:W-:-:S11]  /*37c0*/  HFMA2 R38, -RZ, RZ, 0, 0 ;  /* 0x00000000ff267431 */ /* 0x000fd600000001ff */
[----:B------:R-:W-:Y:S05]  /*37d0*/  @!P0 BRA `(.L_x_1301) ;  /* 0x0000000800948947 */ /* 0x000fea0003800000 */
[----:B------:R-:W0:Y:S01]  /*37e0*/  S2UR UR6, SR_CTAID.Y ;  /* 0x00000000000679c3 */ /* 0x000e220000002600 */
[----:B------:R-:W3:Y:S01]  /*37f0*/  S2R R38, SR_TID.X ;  /* 0x0000000000267919 */ /* 0x000ee20000002100 */
[----:B------:R-:W-:Y:S01]  /*3800*/  MOV R26, RZ ;  /* 0x000000ff001a7202 */ /* 0x000fe20000000f00 */
[----:B------:R-:W-:-:S05]  /*3810*/  UIADD3 UR22, UPT, UPT, -UR11, URZ, URZ ;  /* 0x000000ff0b167290 */ /* 0x000fca000fffe1ff */
[----:B------:R-:W4:Y:S01]  /*3820*/  S2UR UR9, SR_CTAID.X ;  /* 0x00000000000979c3 */ /* 0x000f220000002500 */
[----:B0-----:R-:W-:Y:S02]  /*3830*/  ULEA UR10, UR12, UR6, 0x2 ;  /* 0x000000060c0a7291 */ /* 0x001fe4000f8e10ff */
[----:B------:R-:W-:Y:S02]  /*3840*/  UIMAD UR17, UR12, 0x3, UR6 ;  /* 0x000000030c1178a4 */ /* 0x000fe4000f8e0206 */
[----:B------:R-:W-:Y:S02]  /*3850*/  ULEA UR18, UR12, UR6, 0x1 ;  /* 0x000000060c127291 */ /* 0x000fe4000f8e08ff */
[----:B------:R-:W-:Y:S02]  /*3860*/  UIMAD UR19, UR12, 0x6, UR6 ;  /* 0x000000060c1378a4 */ /* 0x000fe4000f8e0206 */
[----:B------:R-:W-:Y:S02]  /*3870*/  UIMAD UR20, UR12, 0x7, UR6 ;  /* 0x000000070c1478a4 */ /* 0x000fe4000f8e0206 */
[----:B------:R-:W-:-:S02]  /*3880*/  UIMAD UR21, UR12, 0x5, UR6 ;  /* 0x000000050c1578a4 */ /* 0x000fc4000f8e0206 */
[----:B---34-:R-:W-:-:S12]  /*3890*/  UIADD3 UR7, UPT, UPT, UR6, UR12, URZ ;  /* 0x0000000c06077290 */ /* 0x018fd8000fffe0ff */
.L_x_1302:
[----:B------:R-:W-:Y:S01]  /*38a0*/  ISETP.NE.AND P5, PT, RZ, UR22, PT ;  /* 0x00000016ff007c0c */ /* 0x000fe2000bfa5270 */
[----:B------:R-:W-:Y:S01]  /*38b0*/  UMOV UR11, UR9 ;  /* 0x00000009000b7c82 */ /* 0x000fe20008000000 */
[----:B--2---:R-:W-:Y:S02]  /*38c0*/  MOV R31, UR4 ;  /* 0x00000004001f7c02 */ /* 0x004fe40008000f00 */
[----:B------:R-:W-:Y:S02]  /*38d0*/  ISETP.NE.OR P5, PT, R0, RZ, !P5 ;  /* 0x000000ff0000720c */ /* 0x000fe40006fa5670 */
[----:B------:R-:W-:Y:S02]  /*38e0*/  IADD3 R30, PT, PT, R26, 0x1, RZ ;  /* 0x000000011a1e7810 */ /* 0x000fe40007ffe0ff */
[----:B-1----:R-:W-:Y:S02]  /*38f0*/  MOV R33, UR6 ;  /* 0x0000000600217c02 */ /* 0x002fe40008000f00 */
[----:B------:R-:W-:-:S07]  /*3900*/  ISETP.NE.AND P4, PT, R30, UR11, PT ;  /* 0x0000000b1e007c0c */ /* 0x000fce000bf85270 */
[----:B------:R-:W0:Y:S01]  /*3910*/  @!P5 LDC R0, c[0x0][0x374] ;  /* 0x0000dd00ff00db82 */ /* 0x000e220000000800 */
[----:B------:R-:W-:-:S07]  /*3920*/  @!P5 LOP3.LUT R31, R31, 0x1, RZ, 0xc0, !PT ;  /* 0x000000011f1fd812 */ /* 0x000fce00078ec0ff */
[----:B------:R-:W1:Y:S08]  /*3930*/  @!P5 LDC R27, c[0x0][0x370] ;  /* 0x0000dc00ff1bdb82 */ /* 0x000e700000000800 */
[----:B------:R-:W2:Y:S01]  /*3940*/  @!P5 LDC.64 R28, c[0x0][0x3d0] ;  /* 0x0000f400ff1cdb82 */ /* 0x000ea20000000a00 */
[----:B0-----:R-:W-:-:S04]  /*3950*/  @!P5 IMAD R0, R0, R31, RZ ;  /* 0x0000001f0000d224 */ /* 0x001fc800078e02ff */
[----:B-1----:R-:W-:Y:S01]  /*3960*/  @!P5 IMAD R27, R0, R27, RZ ;  /* 0x0000001b001bd224 */ /* 0x002fe200078e02ff */
[----:B------:R-:W-:-:S04]  /*3970*/  MOV R0, R38 ;  /* 0x0000002600007202 */ /* 0x000fc80000000f00 */
[----:B------:R-:W-:Y:S02]  /*3980*/  ISETP.NE.OR P4, PT, R0, RZ, !P4 ;  /* 0x000000ff0000720c */ /* 0x000fe40006785670 */
[----:B------:R-:W-:-:S05]  /*3990*/  @!P5 SHF.L.U32 R27, R27, 0x1, RZ ;  /* 0x000000011b1bd819 */ /* 0x000fca00000006ff */
[----:B--2---:R-:W-:Y:S01]  /*39a0*/  @!P5 IMAD.WIDE R28, R27, 0x4, R28 ;  /* 0x000000041b1cd825 */ /* 0x004fe200078e021c */
[----:B------:R-:W-:-:S04]  /*39b0*/  IADD3 R27, PT, PT, R26, 0x2, RZ ;  /* 0x000000021a1b7810 */ /* 0x000fc80007ffe0ff */
[----:B------:R-:W-:Y:S01]  /*39c0*/  ISETP.NE.AND P3, PT, R27, UR11, PT ;  /* 0x0000000b1b007c0c */ /* 0x000fe2000bf65270 */
[----:B------:R-:W-:Y:S02]  /*39d0*/  @!P5 IMAD.WIDE.U32 R32, R33, 0x8, R28 ;  /* 0x000000082120d825 */ /* 0x000fe400078e001c */
[----:B------:R-:W0:Y:S01]  /*39e0*/  @!P4 LDC R29, c[0x0][0x374] ;  /* 0x0000dd00ff1dcb82 */ /* 0x000e220000000800 */
[----:B------:R-:W-:-:S03]  /*39f0*/  ISETP.NE.OR P3, PT, R0, RZ, !P3 ;  /* 0x000000ff0000720c */ /* 0x000fc60005f65670 */
[----:B------:R-:W2:Y:S01]  /*3a00*/  @!P5 LDG.E.64 R32, desc[UR14][R32.64] ;  /* 0x0000000e2020d981 */ /* 0x000ea2000c1e1b00 */
[----:B------:R-:W-:Y:S02]  /*3a10*/  MOV R30, UR4 ;  /* 0x00000004001e7c02 */ /* 0x000fe40008000f00 */
[----:B------:R-:W-:Y:S01]  /*3a20*/  MOV R36, UR4 ;  /* 0x0000000400247c02 */ /* 0x000fe20008000f00 */
[----:B------:R-:W1:Y:S01]  /*3a30*/  @!P4 LDC R28, c[0x0][0x370] ;  /* 0x0000dc00ff1ccb82 */ /* 0x000e620000000800 */
[----:B------:R-:W-:-:S05]  /*3a40*/  @!P4 LOP3.LUT R30, R30, 0x1, RZ, 0xc0, !PT ;  /* 0x000000011e1ec812 */ /* 0x000fca00078ec0ff */
[----:B------:R-:W-:Y:S02]  /*3a50*/  @!P3 LOP3.LUT R36, R36, 0x1, RZ, 0xc0, !PT ;  /* 0x000000012424b812 */ /* 0x000fe400078ec0ff */
[----:B------:R-:W3:Y:S08]  /*3a60*/  @!P3 LDC R27, c[0x0][0x374] ;  /* 0x0000dd00ff1bbb82 */ /* 0x000ef00000000800 */
[----:B------:R-:W4:Y:S01]  /*3a70*/  @!P3 LDC R34, c[0x0][0x370] ;  /* 0x0000dc00ff22bb82 */ /* 0x000f220000000800 */
[----:B0-----:R-:W-:Y:S01]  /*3a80*/  @!P4 IMAD R29, R29, R30, RZ ;  /* 0x0000001e1d1dc224 */ /* 0x001fe200078e02ff */
[----:B------:R-:W-:-:S04]  /*3a90*/  IADD3 R30, PT, PT, R26, 0x3, RZ ;  /* 0x000000031a1e7810 */ /* 0x000fc80007ffe0ff */
[----:B------:R-:W-:Y:S02]  /*3aa0*/  ISETP.NE.AND P2, PT, R30, UR11, PT ;  /* 0x0000000b1e007c0c */ /* 0x000fe4000bf45270 */
[----:B------:R-:W0:Y:S01]  /*3ab0*/  @!P4 LDC.64 R30, c[0x0][0x3d0] ;  /* 0x0000f400ff1ecb82 */ /* 0x000e220000000a00 */
[----:B-1----:R-:W-:Y:S01]  /*3ac0*/  @!P4 IMAD R28, R29, R28, RZ ;  /* 0x0000001c1d1cc224 */ /* 0x002fe200078e02ff */
[----:B------:R-:W-:-:S04]  /*3ad0*/  ISETP.NE.OR P2, PT, R0, RZ, !P2 ;  /* 0x000000ff0000720c */ /* 0x000fc80005745670 */
[----:B------:R-:W-:Y:S01]  /*3ae0*/  @!P4 SHF.L.U32 R35, R28, 0x1, RZ ;  /* 0x000000011c23c819 */ /* 0x000fe200000006ff */
[----:B---3--:R-:W-:Y:S01]  /*3af0*/  @!P3 IMAD R27, R27, R36, RZ ;  /* 0x000000241b1bb224 */ /* 0x008fe200078e02ff */
[----:B------:R-:W1:Y:S01]  /*3b00*/  @!P3 LDC.64 R28, c[0x0][0x3d0] ;  /* 0x0000f400ff1cbb82 */ /* 0x000e620000000a00 */
[----:B------:R-:W-:-:S06]  /*3b10*/  MOV R36, UR4 ;  /* 0x0000000400247c02 */ /* 0x000fcc0008000f00 */
[----:B------:R-:W-:Y:S01]  /*3b20*/  @!P2 LOP3.LUT R36, R36, 0x1, RZ, 0xc0, !PT ;  /* 0x000000012424a812 */ /* 0x000fe200078ec0ff */
[----:B----4-:R-:W-:Y:S02]  /*3b30*/  @!P3 IMAD R34, R27, R34, RZ ;  /* 0x000000221b22b224 */ /* 0x010fe400078e02ff */
[----:B------:R-:W3:Y:S03]  /*3b40*/  @!P2 LDC R27, c[0x0][0x374] ;  /* 0x0000dd00ff1bab82 */ /* 0x000ee60000000800 */
[----:B------:R-:W-:Y:S01]  /*3b50*/  @!P3 SHF.L.U32 R37, R34, 0x1, RZ ;  /* 0x000000012225b819 */ /* 0x000fe200000006ff */
[----:B0-----:R-:W-:Y:S01]  /*3b60*/  @!P4 IMAD.WIDE R30, R35, 0x4, R30 ;  /* 0x00000004231ec825 */ /* 0x001fe200078e021e */
[----:B------:R-:W-:-:S05]  /*3b70*/  MOV R35, UR7 ;  /* 0x0000000700237c02 */ /* 0x000fca0008000f00 */
[----:B------:R-:W-:-:S04]  /*3b80*/  @!P4 IMAD.WIDE.U32 R30, R35, 0x8, R30 ;  /* 0x00000008231ec825 */ /* 0x000fc800078e001e */
[----:B-1----:R-:W-:Y:S01]  /*3b90*/  @!P3 IMAD.WIDE R28, R37, 0x4, R28 ;  /* 0x00000004251cb825 */ /* 0x002fe200078e021c */
[----:B------:R-:W-:Y:S01]  /*3ba0*/  MOV R37, UR18 ;  /* 0x0000001200257c02 */ /* 0x000fe20008000f00 */
[----:B------:R0:W4:Y:S02]  /*3bb0*/  @!P4 LDG.E.64 R34, desc[UR14][R30.64] ;  /* 0x0000000e1e22c981 */ /* 0x000124000c1e1b00 */
[----:B---3--:R-:W-:Y:S02]  /*3bc0*/  @!P2 IMAD R27, R27, R36, RZ ;  /* 0x000000241b1ba224 */ /* 0x008fe400078e02ff */
[----:B------:R-:W1:Y:S01]  /*3bd0*/  @!P2 LDC R36, c[0x0][0x370] ;  /* 0x0000dc00ff24ab82 */ /* 0x000e620000000800 */
[----:B0-----:R-:W-:-:S07]  /*3be0*/  @!P3 IMAD.WIDE.U32 R30, R37, 0x8, R28 ;  /* 0x00000008251eb825 */ /* 0x001fce00078e001c */
[----:B------:R-:W0:Y:S01]  /*3bf0*/  @!P2 LDC.64 R28, c[0x0][0x3d0] ;  /* 0x0000f400ff1cab82 */ /* 0x000e220000000a00 */
[----:B------:R-:W3:Y:S01]  /*3c00*/  @!P3 LDG.E.64 R30, desc[UR14][R30.64] ;  /* 0x0000000e1e1eb981 */ /* 0x000ee2000c1e1b00 */
[----:B-1----:R-:W-:-:S05]  /*3c10*/  @!P2 IMAD R27, R27, R36, RZ ;  /* 0x000000241b1ba224 */ /* 0x002fca00078e02ff */
[----:B------:R-:W-:-:S05]  /*3c20*/  @!P2 SHF.L.U32 R27, R27, 0x1, RZ ;  /* 0x000000011b1ba819 */ /* 0x000fca00000006ff */
[----:B0-----:R-:W-:Y:S01]  /*3c30*/  @!P2 IMAD.WIDE R28, R27, 0x4, R28 ;  /* 0x000000041b1ca825 */ /* 0x001fe200078e021c */
[----:B------:R-:W-:-:S05]  /*3c40*/  MOV R27, UR17 ;  /* 0x00000011001b7c02 */ /* 0x000fca0008000f00 */
[----:B------:R-:W-:-:S06]  /*3c50*/  @!P2 IMAD.WIDE.U32 R28, R27, 0x8, R28 ;  /* 0x000000081b1ca825 */ /* 0x000fcc00078e001c */
[----:B------:R-:W5:Y:S01]  /*3c60*/  @!P2 LDG.E.64 R28, desc[UR14][R28.64] ;  /* 0x0000000e1c1ca981 */ /* 0x000f62000c1e1b00 */
[----:B------:R-:W-:-:S04]  /*3c70*/  IADD3 R27, PT, PT, R26, 0x4, RZ ;  /* 0x000000041a1b7810 */ /* 0x000fc80007ffe0ff */
[----:B------:R-:W-:-:S04]  /*3c80*/  ISETP.NE.AND P1, PT, R27, UR11, PT ;  /* 0x0000000b1b007c0c */ /* 0x000fc8000bf25270 */
[----:B------:R-:W-:-:S13]  /*3c90*/  ISETP.NE.OR P1, PT, R0, RZ, !P1 ;  /* 0x000000ff0000720c */ /* 0x000fda0004f25670 */
[----:B------:R-:W0:Y:S01]  /*3ca0*/  @!P1 LDC R27, c[0x0][0x374] ;  /* 0x0000dd00ff1b9b82 */ /* 0x000e220000000800 */
[----:B------:R-:W-:-:S04]  /*3cb0*/  MOV R36, UR4 ;  /* 0x0000000400247c02 */ /* 0x000fc80008000f00 */
[----:B------:R-:W-:-:S05]  /*3cc0*/  @!P1 LOP3.LUT R36, R36, 0x1, RZ, 0xc0, !PT ;  /* 0x0000000124249812 */ /* 0x000fca00078ec0ff */
[----:B0-----:R-:W-:Y:S02]  /*3cd0*/  @!P1 IMAD R27, R27, R36, RZ ;  /* 0x000000241b1b9224 */ /* 0x001fe400078e02ff */
[----:B------:R-:W0:Y:S02]  /*3ce0*/  @!P1 LDC R36, c[0x0][0x370] ;  /* 0x0000dc00ff249b82 */ /* 0x000e240000000800 */
[----:B0-----:R-:W-:Y:S01]  /*3cf0*/  @!P1 IMAD R27, R27, R36, RZ ;  /* 0x000000241b1b9224 */ /* 0x001fe200078e02ff */
[----:B------:R-:W-:-:S04]  /*3d00*/  IADD3 R36, PT, PT, R26, 0x6, RZ ;  /* 0x000000061a247810 */ /* 0x000fc80007ffe0ff */
[----:B------:R-:W-:Y:S02]  /*3d10*/  ISETP.NE.AND P6, PT, R36, UR11, PT ;  /* 0x0000000b24007c0c */ /* 0x000fe4000bfc5270 */
[----:B------:R-:W-:Y:S01]  /*3d20*/  MOV R37, UR4 ;  /* 0x0000000400257c02 */ /* 0x000fe20008000f00 */
[----:B--2---:R-:W-:Y:S01]  /*3d30*/  @!P5 FADD.FTZ R24, R24, R32 ;  /* 0x000000201818d221 */ /* 0x004fe20000010000 */
[----:B------:R-:W-:-:S04]  /*3d40*/  IADD3 R32, PT, PT, R26, 0x5, RZ ;  /* 0x000000051a207810 */ /* 0x000fc80007ffe0ff */
[----:B------:R-:W-:-:S04]  /*3d50*/  ISETP.NE.AND P0, PT, R32, UR11, PT ;  /* 0x0000000b20007c0c */ /* 0x000fc8000bf05270 */
[----:B------:R-:W-:Y:S01]  /*3d60*/  ISETP.NE.OR P0, PT, R0, RZ, !P0 ;  /* 0x000000ff0000720c */ /* 0x000fe20004705670 */
[----:B------:R-:W-:-:S12]  /*3d70*/  @!P5 FADD.FTZ R25, R25, R33 ;  /* 0x000000211919d221 */ /* 0x000fd80000010000 */
[----:B------:R-:W0:Y:S01]  /*3d80*/  @!P0 LDC R32, c[0x0][0x374] ;  /* 0x0000dd00ff208b82 */ /* 0x000e220000000800 */
[----:B------:R-:W-:Y:S02]  /*3d90*/  ISETP.NE.OR P5, PT, R0, RZ, !P6 ;  /* 0x000000ff0000720c */ /* 0x000fe400077a5670 */
[----:B------:R-:W-:-:S04]  /*3da0*/  MOV R33, UR4 ;  /* 0x0000000400217c02 */ /* 0x000fc80008000f00 */
[----:B------:R-:W-:-:S05]  /*3db0*/  @!P0 LOP3.LUT R33, R33, 0x1, RZ, 0xc0, !PT ;  /* 0x0000000121218812 */ /* 0x000fca00078ec0ff */
[----:B0-----:R-:W-:Y:S02]  /*3dc0*/  @!P0 IMAD R32, R32, R33, RZ ;  /* 0x0000002120208224 */ /* 0x001fe400078e02ff */
[----:B------:R-:W0:Y:S08]  /*3dd0*/  @!P0 LDC R33, c[0x0][0x370] ;  /* 0x0000dc00ff218b82 */ /* 0x000e300000000800 */
[----:B------:R-:W1:Y:S01]  /*3de0*/  @!P5 LDC R36, c[0x0][0x374] ;  /* 0x0000dd00ff24db82 */ /* 0x000e620000000800 */
[----:B------:R-:W-:Y:S01]  /*3df0*/  @!P5 LOP3.LUT R37, R37, 0x1, RZ, 0xc0, !PT ;  /* 0x000000012525d812 */ /* 0x000fe200078ec0ff */
[----:B----4-:R-:W-:Y:S01]  /*3e00*/  @!P4 FADD.FTZ R24, R24, R34 ;  /* 0x000000221818c221 */ /* 0x010fe20000010000 */
[----:B------:R-:W-:-:S03]  /*3e10*/  @!P4 FADD.FTZ R25, R25, R35 ;  /* 0x000000231919c221 */ /* 0x000fc60000010000 */
[----:B-1----:R-:W-:Y:S01]  /*3e20*/  @!P5 IMAD R34, R36, R37, RZ ;  /* 0x000000252422d224 */ /* 0x002fe200078e02ff */
[----:B------:R-:W-:-:S04]  /*3e30*/  IADD3 R36, PT, PT, R26, 0x7, RZ ;  /* 0x000000071a247810 */ /* 0x000fc80007ffe0ff */
[----:B------:R-:W-:Y:S01]  /*3e40*/  ISETP.NE.AND P4, PT, R36, UR11, PT ;  /* 0x0000000b24007c0c */ /* 0x000fe2000bf85270 */
[----:B------:R-:W1:Y:S03]  /*3e50*/  @!P5 LDC R35, c[0x0][0x370] ;  /* 0x0000dc00ff23db82 */ /* 0x000e660000000800 */
[----:B------:R-:W-:Y:S01]  /*3e60*/  ISETP.NE.OR P4, PT, R0, RZ, !P4 ;  /* 0x000000ff0000720c */ /* 0x000fe20006785670 */
[----:B0-----:R-:W-:-:S04]  /*3e70*/  @!P0 IMAD R32, R32, R33, RZ ;  /* 0x0000002120208224 */ /* 0x001fc800078e02ff */
[----:B------:R-:W0:Y:S08]  /*3e80*/  @!P1 LDC.64 R36, c[0x0][0x3d0] ;  /* 0x0000f400ff249b82 */ /* 0x000e300000000a00 */
[----:B------:R-:W2:Y:S01]  /*3e90*/  @!P4 LDC R33, c[0x0][0x374] ;  /* 0x0000dd00ff21cb82 */ /* 0x000ea20000000800 */
[----:B---3--:R-:W-:Y:S01]  /*3ea0*/  @!P3 FADD.FTZ R24, R24, R30 ;  /* 0x0000001e1818b221 */ /* 0x008fe20000010000 */
[----:B------:R-:W-:Y:S01]  /*3eb0*/  @!P3 FADD.FTZ R25, R25, R31 ;  /* 0x0000001f1919b221 */ /* 0x000fe20000010000 */
[----:B------:R-:W-:-:S05]  /*3ec0*/  @!P1 SHF.L.U32 R39, R27, 0x1, RZ ;  /* 0x000000011b279819 */ /* 0x000fca00000006ff */
[----:B------:R-:W3:Y:S01]  /*3ed0*/  @!P0 LDC.64 R30, c[0x0][0x3d0] ;  /* 0x0000f400ff1e8b82 */ /* 0x000ee20000000a00 */
[----:B-----5:R-:W-:Y:S01]  /*3ee0*/  @!P2 FADD.FTZ R24, R24, R28 ;  /* 0x0000001c1818a221 */ /* 0x020fe20000010000 */
[----:B------:R-:W-:-:S04]  /*3ef0*/  MOV R28, UR4 ;  /* 0x00000004001c7c02 */ /* 0x000fc80008000f00 */
[----:B------:R-:W-:Y:S01]  /*3f00*/  @!P4 LOP3.LUT R28, R28, 0x1, RZ, 0xc0, !PT ;  /* 0x000000011c1cc812 */ /* 0x000fe200078ec0ff */
[----:B0-----:R-:W-:-:S04]  /*3f10*/  @!P1 IMAD.WIDE R36, R39, 0x4, R36 ;  /* 0x0000000427249825 */ /* 0x001fc800078e0224 */
[----:B--2---:R-:W-:Y:S01]  /*3f20*/  @!P4 IMAD R27, R33, R28, RZ ;  /* 0x0000001c211bc224 */ /* 0x004fe200078e02ff */
[----:B------:R-:W-:Y:S01]  /*3f30*/  MOV R33, UR10 ;  /* 0x0000000a00217c02 */ /* 0x000fe20008000f00 */
[----:B-1----:R-:W-:Y:S01]  /*3f40*/  @!P5 IMAD R34, R34, R35, RZ ;  /* 0x000000232222d224 */ /* 0x002fe200078e02ff */
[----:B------:R-:W-:-:S03]  /*3f50*/  @!P0 SHF.L.U32 R35, R32, 0x1, RZ ;  /* 0x0000000120238819 */ /* 0x000fc600000006ff */
[----:B------:R-:W-:Y:S02]  /*3f60*/  @!P1 IMAD.WIDE.U32 R36, R33, 0x8, R36 ;  /* 0x0000000821249825 */ /* 0x000fe400078e0024 */
[----:B------:R-:W0:Y:S02]  /*3f70*/  @!P5 LDC.64 R32, c[0x0][0x3d0] ;  /* 0x0000f400ff20db82 */ /* 0x000e240000000a00 */
[----:B---3--:R-:W-:Y:S01]  /*3f80*/  @!P0 IMAD.WIDE R30, R35, 0x4, R30 ;  /* 0x00000004231e8825 */ /* 0x008fe200078e021e */
[----:B------:R-:W-:Y:S01]  /*3f90*/  MOV R35, UR21 ;  /* 0x0000001500237c02 */ /* 0x000fe20008000f00 */
[----:B------:R-:W2:Y:S04]  /*3fa0*/  @!P1 LDG.E.64 R36, desc[UR14][R36.64] ;  /* 0x0000000e24249981 */ /* 0x000ea8000c1e1b00 */
[----:B------:R-:W-:Y:S01]  /*3fb0*/  @!P0 IMAD.WIDE.U32 R30, R35, 0x8, R30 ;  /* 0x00000008231e8825 */ /* 0x000fe200078e001e */
[----:B------:R-:W-:Y:S01]  /*3fc0*/  @!P5 SHF.L.U32 R35, R34, 0x1, RZ ;  /* 0x000000012223d819 */ /* 0x000fe200000006ff */
[----:B------:R-:W1:Y:S04]  /*3fd0*/  @!P4 LDC R28, c[0x0][0x370] ;  /* 0x0000dc00ff1ccb82 */ /* 0x000e680000000800 */
[----:B------:R-:W3:Y:S01]  /*3fe0*/  @!P0 LDG.E.64 R30, desc[UR14][R30.64] ;  /* 0x0000000e1e1e8981 */ /* 0x000ee2000c1e1b00 */
[----:B0-----:R-:W-:Y:S01]  /*3ff0*/  @!P5 IMAD.WIDE R32, R35, 0x4, R32 ;  /* 0x000000042320d825 */ /* 0x001fe200078e0220 */
[----:B------:R-:W-:-:S05]  /*4000*/  MOV R35, UR19 ;  /* 0x0000001300237c02 */ /* 0x000fca0008000f00 */
[----:B------:R-:W-:Y:S02]  /*4010*/  @!P5 IMAD.WIDE.U32 R32, R35, 0x8, R32 ;  /* 0x000000082320d825 */ /* 0x000fe400078e0020 */
[----:B------:R-:W0:Y:S02]  /*4020*/  @!P4 LDC.64 R34, c[0x0][0x3d0] ;  /* 0x0000f400ff22cb82 */ /* 0x000e240000000a00 */
[----:B-1----:R-:W-:Y:S02]  /*4030*/  @!P4 IMAD R27, R27, R28, RZ ;  /* 0x0000001c1b1bc224 */ /* 0x002fe400078e02ff */
[----:B------:R-:W4:Y:S03]  /*4040*/  @!P5 LDG.E.64 R32, desc[UR14][R32.64] ;  /* 0x0000000e2020d981 */ /* 0x000f26000c1e1b00 */
[----:B------:R-:W-:-:S05]  /*4050*/  @!P4 SHF.L.U32 R27, R27, 0x1, RZ ;  /* 0x000000011b1bc819 */ /* 0x000fca00000006ff */
[----:B0-----:R-:W-:Y:S01]  /*4060*/  @!P4 IMAD.WIDE R34, R27, 0x4, R34 ;  /* 0x000000041b22c825 */ /* 0x001fe200078e0222 */
[----:B------:R-:W-:-:S05]  /*4070*/  MOV R27, UR20 ;  /* 0x00000014001b7c02 */ /* 0x000fca0008000f00 */
[----:B------:R-:W-:-:S06]  /*4080*/  @!P4 IMAD.WIDE.U32 R34, R27, 0x8, R34 ;  /* 0x000000081b22c825 */ /* 0x000fcc00078e0022 */
[----:B------:R-:W5:Y:S01]  /*4090*/  @!P4 LDG.E.64 R34, desc[UR14][R34.64] ;  /* 0x0000000e2222c981 */ /* 0x000f62000c1e1b00 */
[----:B------:R-:W0:Y:S01]  /*40a0*/  LDCU UR8, c[0x0][0x374] ;  /* 0x00006e80ff0877ac */ /* 0x000e220008000800 */
[----:B------:R-:W1:Y:S01]  /*40b0*/  LDC R27, c[0x0][0x370] ;  /* 0x0000dc00ff1b7b82 */ /* 0x000e620000000800 */
[----:B------:R-:W-:Y:S01]  /*40c0*/  @!P2 FADD.FTZ R25, R25, R29 ;  /* 0x0000001d1919a221 */ /* 0x000fe20000010000 */
[----:B------:R-:W-:Y:S01]  /*40d0*/  IADD3 R26, PT, PT, R26, 0x8, RZ ;  /* 0x000000081a1a7810 */ /* 0x000fe20007ffe0ff */
[----:B------:R-:W-:Y:S01]  /*40e0*/  UIADD3 UR22, UPT, UPT, UR22, 0x8, URZ ;  /* 0x0000000816167890 */ /* 0x000fe2000fffe0ff */
[----:B-1----:R-:W-:Y:S01]  /*40f0*/  LOP3.LUT R27, R27, 0x7ffffff8, RZ, 0xc0, !PT ;  /* 0x7ffffff81b1b7812 */ /* 0x002fe200078ec0ff */
[----:B0-----:R-:W-:Y:S02]  /*4100*/  ULEA UR20, UR8, UR20, 0x3 ;  /* 0x0000001408147291 */ /* 0x001fe4000f8e18ff */
[----:B------:R-:W-:Y:S02]  /*4110*/  ULEA UR19, UR8, UR19, 0x3 ;  /* 0x0000001308137291 */ /* 0x000fe4000f8e18ff */
[----:B------:R-:W-:-:S02]  /*4120*/  ULEA UR21, UR8, UR21, 0x3 ;  /* 0x0000001508157291 */ /* 0x000fc4000f8e18ff */
[----:B------:R-:W-:Y:S02]  /*4130*/  ULEA UR10, UR8, UR10, 0x3 ;  /* 0x0000000a080a7291 */ /* 0x000fe4000f8e18ff */
[----:B------:R-:W-:Y:S02]  /*4140*/  ULEA UR17, UR8, UR17, 0x3 ;  /* 0x0000001108117291 */ /* 0x000fe4000f8e18ff */
[----:B------:R-:W-:Y:S02]  /*4150*/  ULEA UR18, UR8, UR18, 0x3 ;  /* 0x0000001208127291 */ /* 0x000fe4000f8e18ff */
[----:B------:R-:W-:Y:S02]  /*4160*/  ULEA UR7, UR8, UR7, 0x3 ;  /* 0x0000000708077291 */ /* 0x000fe4000f8e18ff */
[----:B------:R-:W-:Y:S01]  /*4170*/  ULEA UR6, UR8, UR6, 0x3 ;  /* 0x0000000608067291 */ /* 0x000fe2000f8e18ff */
[----:B--2---:R-:W-:Y:S01]  /*4180*/  @!P1 FADD.FTZ R24, R24, R36 ;  /* 0x0000002418189221 */ /* 0x004fe20000010000 */
[----:B------:R-:W-:-:S03]  /*4190*/  @!P1 FADD.FTZ R25, R25, R37 ;  /* 0x0000002519199221 */ /* 0x000fc60000010000 */
[----:B---3--:R-:W-:Y:S01]  /*41a0*/  @!P0 FADD.FTZ R24, R24, R30 ;  /* 0x0000001e18188221 */ /* 0x008fe20000010000 */
[----:B------:R-:W-:Y:S01]  /*41b0*/  @!P0 FADD.FTZ R25, R25, R31 ;  /* 0x0000001f19198221 */ /* 0x000fe20000010000 */
[----:B------:R-:W-:Y:S02]  /*41c0*/  ISETP.NE.AND P0, PT, R26, R27, PT ;  /* 0x0000001b1a00720c */ /* 0x000fe40003f05270 */
[----:B----4-:R-:W-:Y:S01]  /*41d0*/  @!P5 FADD.FTZ R24, R24, R32 ;  /* 0x000000201818d221 */ /* 0x010fe20000010000 */
[----:B------:R-:W-:-:S03]  /*41e0*/  @!P5 FADD.FTZ R25, R25, R33 ;  /* 0x000000211919d221 */ /* 0x000fc60000010000 */
[----:B-----5:R-:W-:Y:S01]  /*41f0*/  @!P4 FADD.FTZ R24, R24, R34 ;  /* 0x000000221818c221 */ /* 0x020fe20000010000 */
[----:B------:R-:W-:-:S06]  /*4200*/  @!P4 FADD.FTZ R25, R25, R35 ;  /* 0x000000231919c221 */ /* 0x000fcc0000010000 */
[----:B------:R-:W-:Y:S05]  /*4210*/  @P0 BRA `(.L_x_1302) ;  /* 0xfffffff400a00947 */ /* 0x000fea000383ffff */
[----:B------:R-:W-:-:S07]  /*4220*/  MOV R38, R27 ;  /* 0x0000001b00267202 */ /* 0x000fce0000000f00 */
.L_x_1301:
[----:B------:R-:W2:Y:S02]  /*4230*/  LDC R26, c[0x0][0x370] ;  /* 0x0000dc00ff1a7b82 */ /* 0x000ea40000000800 */
[----:B--2---:R-:W-:-:S13]  /*4240*/  LOP3.LUT P0, R28, R26, 0x7, RZ, 0xc0, !PT ;  /* 0x000000071a1c7812 */ /* 0x004fda000780c0ff */
[----:B------:R-:W-:Y:S05]  /*4250*/  @!P0 BRA `(.L_x_1298) ;  /* 0x0000000400308947 */ /* 0x000fea0003800000 */
[----:B------:R-:W0:Y:S01]  /*4260*/  LDC R27, c[0x0][0x374] ;  /* 0x0000dd00ff1b7b82 */ /* 0x000e220000000800 */
[----:B------:R-:W-:Y:S01]  /*4270*/  ULOP3.LUT UR6, UR4, 0x1, URZ, 0xc0, !UPT ;  /* 0x0000000104067892 */ /* 0x000fe2000f8ec0ff */
[----:B------:R-:W-:-:S04]  /*4280*/  IADD3 R28, PT, PT, R28, -0x1, RZ ;  /* 0xffffffff1c1c7810 */ /* 0x000fc80007ffe0ff */
[----:B------:R-:W-:Y:S02]  /*4290*/  ISETP.GE.U32.AND P0, PT, R28, 0x3, PT ;  /* 0x000000031c00780c */ /* 0x000fe40003f06070 */
[----:B------:R-:W2:Y:S01]  /*42a0*/  LDC.64 R30, c[0x0][0x3d0] ;  /* 0x0000f400ff1e7b82 */ /* 0x000ea20000000a00 */
[----:B0-----:R-:W-:-:S04]  /*42b0*/  IMAD R29, R27, UR6, RZ ;  /* 0x000000061b1d7c24 */ /* 0x001fc8000f8e02ff */
[----:B------:R-:W-:-:S05]  /*42c0*/  IMAD R29, R29, R26, RZ ;  /* 0x0000001a1d1d7224 */ /* 0x000fca00078e02ff */
[----:B------:R-:W-:-:S05]  /*42d0*/  SHF.L.U32 R29, R29, 0x1, RZ ;  /* 0x000000011d1d7819 */ /* 0x000fca00000006ff */
[----:B--2---:R-:W-:Y:S01]  /*42e0*/  IMAD.WIDE R30, R29, 0x4, R30 ;  /* 0x000000041d1e7825 */ /* 0x004fe200078e021e */
[----:B------:R-:W-:Y:S06]  /*42f0*/  @!P0 BRA `(.L_x_1303) ;  /* 0x00000000007c8947 */ /* 0x000fec0003800000 */
[----:B------:R-:W0:Y:S01]  /*4300*/  S2UR UR6, SR_CTAID.Y ;  /* 0x00000000000679c3 */ /* 0x000e220000002600 */
[----:B------:R-:W-:Y:S02]  /*4310*/  ISETP.NE.AND P0, PT, R0, RZ, PT ;  /* 0x000000ff0000720c */ /* 0x000fe40003f05270 */
[C---:B------:R-:W-:Y:S02]  /*4320*/  IADD3 R32, PT, PT, R38.reuse, 0x1, RZ ;  /* 0x0000000126207810 */ /* 0x040fe40007ffe0ff */
[----:B------:R-:W-:Y:S02]  /*4330*/  ISETP.EQ.OR P1, PT, R38, UR11, P0 ;  /* 0x0000000b26007c0c */ /* 0x000fe40008722670 */
[----:B------:R-:W-:Y:S02]  /*4340*/  ISETP.EQ.OR P2, PT, R32, UR11, P0 ;  /* 0x0000000b20007c0c */ /* 0x000fe40008742670 */
[C---:B------:R-:W-:Y:S02]  /*4350*/  IADD3 R34, PT, PT, R38.reuse, 0x2, RZ ;  /* 0x0000000226227810 */ /* 0x040fe40007ffe0ff */
[----:B------:R-:W-:-:S02]  /*4360*/  IADD3 R36, PT, PT, R38, 0x3, RZ ;  /* 0x0000000326247810 */ /* 0x000fc40007ffe0ff */
[----:B------:R-:W-:Y:S02]  /*4370*/  ISETP.EQ.OR P3, PT, R34, UR11, P0 ;  /* 0x0000000b22007c0c */ /* 0x000fe40008762670 */
[----:B------:R-:W-:-:S05]  /*4380*/  ISETP.EQ.OR P0, PT, R36, UR11, P0 ;  /* 0x0000000b24007c0c */ /* 0x000fca0008702670 */
[CC--:B------:R-:W-:Y:S02]  /*4390*/  @!P2 IMAD R32, R38.reuse, R27.reuse, R27 ;  /* 0x0000001b2620a224 */ /* 0x0c0fe400078e021b */
[----:B0-----:R-:W-:-:S03]  /*43a0*/  @!P1 IMAD R29, R38, R27, UR6 ;  /* 0x00000006261d9e24 */ /* 0x001fc6000f8e021b */
[----:B------:R-:W-:Y:S01]  /*43b0*/  @!P2 IADD3 R35, PT, PT, R32, UR6, RZ ;  /* 0x000000062023ac10 */ /* 0x000fe2000fffe0ff */
[----:B------:R-:W-:-:S04]  /*43c0*/  @!P1 IMAD.WIDE.U32 R28, R29, 0x8, R30 ;  /* 0x000000081d1c9825 */ /* 0x000fc800078e001e */
[-C--:B-1----:R-:W-:Y:S02]  /*43d0*/  @!P3 IMAD R33, R34, R27.reuse, UR6 ;  /* 0x000000062221be24 */ /* 0x082fe4000f8e021b */
[--C-:B------:R-:W-:Y:S01]  /*43e0*/  @!P2 IMAD.WIDE.U32 R34, R35, 0x8, R30.reuse ;  /* 0x000000082322a825 */ /* 0x100fe200078e001e */
[----:B------:R-:W2:Y:S03]  /*43f0*/  @!P1 LDG.E.64 R28, desc[UR14][R28.64] ;  /* 0x0000000e1c1c9981 */ /* 0x000ea6000c1e1b00 */
[----:B------:R-:W-:Y:S02]  /*4400*/  @!P3 IMAD.WIDE.U32 R32, R33, 0x8, R30 ;  /* 0x000000082120b825 */ /* 0x000fe400078e001e */
[----:B------:R-:W3:Y:S02]  /*4410*/  @!P2 LDG.E.64 R34, desc[UR14][R34.64] ;  /* 0x0000000e2222a981 */ /* 0x000ee4000c1e1b00 */
[----:B------:R-:W-:-:S02]  /*4420*/  @!P0 IMAD R36, R36, R27, UR6 ;  /* 0x0000000624248e24 */ /* 0x000fc4000f8e021b */
        /* <DEDUP_REMOVED lines=12> */
.L_x_1303:
[----:B------:R-:W-:-:S13]  /*44f0*/  LOP3.LUT P0, R28, R26, 0x3, RZ, 0xc0, !PT ;  /* 0x000000031a1c7812 */ /* 0x000fda000780c0ff */
[----:B------:R-:W-:Y:S05]  /*4500*/  @!P0 BRA `(.L_x_1298) ;  /* 0x0000000000848947 */ /* 0x000fea0003800000 */
[----:B------:R-:W-:-:S13]  /*4510*/  ISETP.NE.AND P0, PT, R28, 0x1, PT ;  /* 0x000000011c00780c */ /* 0x000fda0003f05270 */
[----:B------:R-:W-:Y:S05]  /*4520*/  @!P0 BRA `(.L_x_1304) ;  /* 0x0000000000488947 */ /* 0x000fea0003800000 */
[----:B------:R-:W-:Y:S02]  /*4530*/  ISETP.NE.AND P0, PT, R0, RZ, PT ;  /* 0x000000ff0000720c */ /* 0x000fe40003f05270 */
[C---:B------:R-:W-:Y:S02]  /*4540*/  IADD3 R28, PT, PT, R38.reuse, 0x1, RZ ;  /* 0x00000001261c7810 */ /* 0x040fe40007ffe0ff */
[----:B------:R-:W-:Y:S02]  /*4550*/  ISETP.EQ.OR P1, PT, R38, UR11, P0 ;  /* 0x0000000b26007c0c */ /* 0x000fe40008722670 */
[----:B------:R-:W-:-:S11]  /*4560*/  ISETP.EQ.OR P0, PT, R28, UR11, P0 ;  /* 0x0000000b1c007c0c */ /* 0x000fd60008702670 */
[----:B------:R-:W1:Y:S02]  /*4570*/  @!P1 S2R R28, SR_CTAID.Y ;  /* 0x00000000001c9919 */ /* 0x000e640000002600 */
[CC--:B------:R-:W-:Y:S01]  /*4580*/  @!P0 IMAD R29, R38.reuse, R27.reuse, R27 ;  /* 0x0000001b261d8224 */ /* 0x0c0fe200078e021b */
[----:B------:R-:W0:Y:S01]  /*4590*/  @!P0 S2R R32, SR_CTAID.Y ;  /* 0x0000000000208919 */ /* 0x000e220000002600 */
[----:B-1----:R-:W-:-:S03]  /*45a0*/  @!P1 IMAD R33, R38, R27, R28 ;  /* 0x0000001b26219224 */ /* 0x002fc600078e021c */
[----:B0-----:R-:W-:Y:S01]  /*45b0*/  @!P0 IADD3 R29, PT, PT, R29, R32, RZ ;  /* 0x000000201d1d8210 */ /* 0x001fe20007ffe0ff */
        /* <DEDUP_REMOVED lines=9> */
.L_x_1304:
[----:B------:R-:W-:Y:S01]  /*4650*/  ISETP.NE.AND P0, PT, R38, UR11, PT ;  /* 0x0000000b26007c0c */ /* 0x000fe2000bf05270 */
[----:B------:R-:W-:Y:S01]  /*4660*/  BSSY.RECONVERGENT B0, `(.L_x_1298) ;  /* 0x000000b000007945 */ /* 0x000fe20003800200 */
[----:B------:R-:W-:Y:S02]  /*4670*/  LOP3.LUT R26, R26, 0x1, RZ, 0xc0, !PT ;  /* 0x000000011a1a7812 */ /* 0x000fe400078ec0ff */
[----:B------:R-:W-:-:S04]  /*4680*/  ISETP.NE.OR P0, PT, R0, RZ, !P0 ;  /* 0x000000ff0000720c */ /* 0x000fc80004705670 */
[----:B------:R-:W-:-:S13]  /*4690*/  ISETP.NE.U32.OR P0, PT, R26, 0x1, P0 ;  /* 0x000000011a00780c */ /* 0x000fda0000705470 */
[----:B------:R-:W-:Y:S05]  /*46a0*/  @P0 BRA `(.L_x_1305) ;  /* 0x0000000000180947 */ /* 0x000fea0003800000 */
[----:B------:R-:W0:Y:S02]  /*46b0*/  S2UR UR6, SR_CTAID.Y ;  /* 0x00000000000679c3 */ /* 0x000e240000002600 */
[----:B0-----:R-:W-:-:S04]  /*46c0*/  IMAD R27, R27, R38, UR6 ;  /* 0x000000061b1b7e24 */ /* 0x001fc8000f8e0226 */
[----:B------:R-:W-:-:S06]  /*46d0*/  IMAD.WIDE.U32 R30, R27, 0x8, R30 ;  /* 0x000000081b1e7825 */ /* 0x000fcc00078e001e */
[----:B------:R-:W2:Y:S02]  /*46e0*/  LDG.E.64 R30, desc[UR14][R30.64] ;  /* 0x0000000e1e1e7981 */ /* 0x000ea4000c1e1b00 */
[----:B--2---:R-:W-:Y:S01]  /*46f0*/  FADD.FTZ R24, R24, R30 ;  /* 0x0000001e18187221 */ /* 0x004fe20000010000 */
[----:B------:R-:W-:-:S07]  /*4700*/  FADD.FTZ R25, R25, R31 ;  /* 0x0000001f19197221 */ /* 0x000fce0000010000 */
.L_x_1305:
[----:B------:R-:W-:Y:S05]  /*4710*/  BSYNC.RECONVERGENT B0 ;  /* 0x0000000000007941 */ /* 0x000fea0003800200 */
.L_x_1298:
[----:B------:R-:W5:Y:S01]  /*4720*/  S2UR UR7, SR_CgaCtaId ;  /* 0x00000000000779c3 */ /* 0x000f620000008800 */
[----:B------:R-:W-:Y:S01]  /*4730*/  ISETP.NE.AND P0, PT, R0, RZ, PT ;  /* 0x000000ff0000720c */ /* 0x000fe20003f05270 */
[----:B------:R-:W-:Y:S01]  /*4740*/  UMOV UR6, 0x400 ;  /* 0x0000040000067882 */ /* 0x000fe20000000000 */
[----:B------:R-:W1:Y:S01]  /*4750*/  LDCU.64 UR8, c[0x0][0x400] ;  /* 0x00008000ff0877ac */ /* 0x000e620008000a00 */
[----:B------:R-:W-:Y:S01]  /*4760*/  FADD.FTZ R58, R58, -UR13 ;  /* 0x8000000d3a3a7e21 */ /* 0x000fe20008010000 */
[----:B------:R-:W-:-:S03]  /*4770*/  FADD.FTZ R59, R59, -UR13 ;  /* 0x8000000d3b3b7e21 */ /* 0x000fc60008010000 */
[----:B---34-:R-:W3:Y:S01]  /*4780*/  LDC R26, c[0x0][0x41c] ;  /* 0x00010700ff1a7b82 */ /* 0x018ee20000000800 */
[----:B------:R-:W-:Y:S01]  /*4790*/  FMUL.FTZ R35, R58, UR16 ;  /* 0x000000103a237c20 */ /* 0x000fe20008410000 */
[----:B-----5:R-:W-:Y:S01]  /*47a0*/  ULEA UR6, UR7, UR6, 0x18 ;  /* 0x0000000607067291 */ /* 0x020fe2000f8ec0ff */
[----:B------:R-:W4:Y:S01]  /*47b0*/  LDCU.U8 UR7, c[0x0][0x414] ;  /* 0x00008280ff0777ac */ /* 0x000f220008000000 */
[----:B---3--:R-:W-:-:S07]  /*47c0*/  IMAD R26, R26, UR11, R61 ;  /* 0x0000000b1a1a7c24 */ /* 0x008fce000f8e023d */
[----:B------:R-:W-:Y:S01]  /*47d0*/  @!P0 STS.64 [UR6+0x90], R24 ;  /* 0x00009018ff008988 */ /* 0x000fe20008000a06 */
[----:B------:R-:W-:Y:S01]  /*47e0*/  BAR.SYNC.DEFER_BLOCKING 0x0 ;  /* 0x0000000000007b1d */ /* 0x000fe20000010000 */
[C---:B------:R-:W-:Y:S02]  /*47f0*/  IADD3 R32, PT, PT, R26.reuse, 0x10, RZ ;  /* 0x000000101a207810 */ /* 0x040fe40007ffe0ff */
[C---:B0-----:R-:W-:Y:S02]  /*4800*/  IADD3 R27, PT, PT, R26.reuse, 0x20, RZ ;  /* 0x000000201a1b7810 */ /* 0x041fe40007ffe0ff */
[----:B-1----:R-:W-:Y:S01]  /*4810*/  ISETP.GE.U32.AND P0, PT, R26, UR8, PT ;  /* 0x000000081a007c0c */ /* 0x002fe2000bf06070 */
[----:B----4-:R-:W-:Y:S01]  /*4820*/  UISETP.NE.AND UP0, UPT, UR7, URZ, UPT ;  /* 0x000000ff0700728c */ /* 0x010fe2000bf05270 */
[----:B--2---:R-:W-:Y:S02]  /*4830*/  SHF.R.S32.HI R30, RZ, 0x1f, R26 ;  /* 0x0000001fff1e7819 */ /* 0x004fe4000001141a */
[----:B------:R-:W-:-:S02]  /*4840*/  ISETP.GE.U32.AND P1, PT, R32, UR8, PT ;  /* 0x0000000820007c0c */ /* 0x000fc4000bf26070 */
[----:B------:R-:W-:Y:S02]  /*4850*/  ISETP.GE.U32.AND P2, PT, R27, UR8, PT ;  /* 0x000000081b007c0c */ /* 0x000fe4000bf46070 */
[----:B------:R-:W-:Y:S02]  /*4860*/  SHF.R.S32.HI R33, RZ, 0x1f, R32 ;  /* 0x0000001fff217819 */ /* 0x000fe40000011420 */
[----:B------:R-:W-:Y:S02]  /*4870*/  SHF.R.S32.HI R34, RZ, 0x1f, R27 ;  /* 0x0000001fff227819 */ /* 0x000fe4000001141b */
[----:B------:R-:W-:Y:S02]  /*4880*/  ISETP.GE.AND.EX P0, PT, R30, UR9, PT, P0 ;  /* 0x000000091e007c0c */ /* 0x000fe4000bf06300 */
[----:B------:R-:W-:Y:S02]  /*4890*/  ISETP.GE.AND.EX P1, PT, R33, UR9, PT, P1 ;  /* 0x0000000921007c0c */ /* 0x000fe4000bf26310 */
[----:B------:R-:W-:Y:S01]  /*48a0*/  ISETP.GE.AND.EX P2, PT, R34, UR9, PT, P2 ;  /* 0x0000000922007c0c */ /* 0x000fe2000bf46320 */
[----:B------:R-:W0:Y:S01]  /*48b0*/  LDS.64 R28, [UR6+0x90] ;  /* 0x00009006ff1c7984 */ /* 0x000e220008000a00 */
[----:B------:R-:W0:Y:S02]  /*48c0*/  LDCU UR6, c[0x0][0x42c] ;  /* 0x00008580ff0677ac */ /* 0x000e240008000800 */
[----:B0-----:R-:W-:Y:S01]  /*48d0*/  FMUL.FTZ R24, R28, UR6 ;  /* 0x000000061c187c20 */ /* 0x001fe20008410000 */
[----:B------:R-:W-:Y:S01]  /*48e0*/  FMUL.FTZ R25, R29, UR6 ;  /* 0x000000061d197c20 */ /* 0x000fe20008410000 */
[----:B------:R-:W-:-:S03]  /*48f0*/  FMUL.FTZ R28, R59, UR16 ;  /* 0x000000103b1c7c20 */ /* 0x000fc60008410000 */
[----:B------:R-:W-:Y:S01]  /*4900*/  FFMA.FTZ R29, R24, R35, R25 ;  /* 0x00000023181d7223 */ /* 0x000fe20000010019 */
        /* <DEDUP_REMOVED lines=14> */
[----:B-1----:R-:W-:Y:S01]  /*49f0*/  FMUL.FTZ R3, R3, R42 ;  /* 0x0000002a03037220 */ /* 0x002fe20000410000 */
[----:B------:R-:W-:Y:S02]  /*4a00*/  FADD.FTZ R42, -R42, 1 ;  /* 0x3f8000002a2a7421 */ /* 0x000fe40000010100 */
[----:B------:R-:W-:Y:S02]  /*4a10*/  FMUL.FTZ R2, R2, R35 ;  /* 0x0000002302027220 */ /* 0x000fe40000410000 */
[----:B------:R-:W-:-:S04]  /*4a20*/  FFMA.FTZ R42, R31, R42, 1 ;  /* 0x3f8000001f2a7423 */ /* 0x000fc8000001002a */
[----:B------:R-:W-:-:S07]  /*4a30*/  FMUL.FTZ R3, R3, R42 ;  /* 0x0000002a03037220 */ /* 0x000fce0000410000 */
.L_x_1306:
[----:B------:R-:W-:Y:S01]  /*4a40*/  FADD.FTZ R35, R56, -UR13 ;  /* 0x8000000d38237e21 */ /* 0x000fe20008010000 */
[----:B------:R-:W-:Y:S01]  /*4a50*/  FFMA.FTZ R28, R24, R28, R25 ;  /* 0x0000001c181c7223 */ /* 0x000fe20000010019 */
[----:B------:R-:W-:Y:S01]  /*4a60*/  BSSY.RECONVERGENT B0, `(.L_x_1307) ;  /* 0x0000013000007945 */ /* 0x000fe20003800200 */
[----:B------:R-:W-:Y:S01]  /*4a70*/  FFMA.FTZ R29, R22, R2, -R29 ;  /* 0x00000002161d7223 */ /* 0x000fe2000001081d */
[----:B------:R-:W-:Y:S01]  /*4a80*/  FADD.FTZ R57, R57, -UR13 ;  /* 0x8000000d39397e21 */ /* 0x000fe20008010000 */
[----:B------:R-:W-:Y:S01]  /*4a90*/  FMUL.FTZ R35, R35, UR16 ;  /* 0x0000001023237c20 */ /* 0x000fe20008410000 */
        /* <DEDUP_REMOVED lines=12> */
[----:B------:R-:W-:-:S04]  /*4b60*/  IADD3 R37, PT, PT, R3, R37, RZ ;  /* 0x0000002503257210 */ /* 0x000fc80007ffe0ff */
[----:B------:R-:W-:-:S05]  /*4b70*/  LEA.HI.X R29, R2, UR7, R37, 0x2, P0 ;  /* 0x00000007021d7c11 */ /* 0x000fca00080f1425 */
[----:B------:R0:W-:Y:S02]  /*4b80*/  STG.E.64 desc[UR14][R28.64], R30 ;  /* 0x0000001e1c007986 */ /* 0x0001e4000c101b0e */
.L_x_1308:
[----:B------:R-:W-:Y:S05]  /*4b90*/  BSYNC.RECONVERGENT B0 ;  /* 0x0000000000007941 */ /* 0x000fea0003800200 */
.L_x_1307:
[----:B------:R-:W-:Y:S01]  /*4ba0*/  FFMA.FTZ R3, R24, R35, R25 ;  /* 0x0000002318037223 */ /* 0x000fe20000010019 */
        /* <DEDUP_REMOVED lines=20> */
.L_x_1309:
[----:B------:R-:W-:Y:S01]  /*4cf0*/  FADD.FTZ R54, R54, -UR13 ;  /* 0x8000000d36367e21 */ /* 0x000fe20008010000 */
[----:B------:R-:W-:Y:S01]  /*4d00*/  FFMA.FTZ R2, R24, R2, R25 ;  /* 0x0000000218027223 */ /* 0x000fe20000010019 */
[----:B------:R-:W-:Y:S01]  /*4d10*/  BSSY.RECONVERGENT B0, `(.L_x_1310) ;  /* 0x0000013000007945 */ /* 0x000fe20003800200 */
[----:B0-----:R-:W-:Y:S01]  /*4d20*/  FFMA.FTZ R30, R22, R40, -R3 ;  /* 0x00000028161e7223 */ /* 0x001fe20000010803 */
        /* <DEDUP_REMOVED lines=14> */
[----:B------:R-:W-:-:S04]  /*4e10*/  IADD3 R33, PT, PT, R3, R33, RZ ;  /* 0x0000002103217210 */ /* 0x000fc80007ffe0ff */
[----:B------:R-:W-:-:S05]  /*4e20*/  LEA.HI.X R29, R2, UR11, R33, 0x2, P0 ;  /* 0x0000000b021d7c11 */ /* 0x000fca00080f1421 */
[----:B------:R0:W-:Y:S02]  /*4e30*/  STG.E.64 desc[UR14][R28.64], R30 ;  /* 0x0000001e1c007986 */ /* 0x0001e4000c101b0e */
.L_x_1311:
[----:B------:R-:W-:Y:S05]  /*4e40*/  BSYNC.RECONVERGENT B0 ;  /* 0x0000000000007941 */ /* 0x000fea0003800200 */
.L_x_1310:
[----:B------:R-:W-:Y:S01]  /*4e50*/  FFMA.FTZ R35, R24, R37, R25 ;  /* 0x0000002518237223 */ /* 0x000fe20000010019 */
[----:B------:R-:W-:Y:S01]  /*4e60*/  FMUL.FTZ R38, R55, UR16 ;  /* 0x0000001037267c20 */ /* 0x000fe20008410000 */
        /* <DEDUP_REMOVED lines=19> */
.L_x_1312:
[----:B------:R-:W-:Y:S01]  /*4fa0*/  FFMA.FTZ R2, R24, R38, R25 ;  /* 0x0000002618027223 */ /* 0x000fe20000010019 */
[----:B------:R-:W-:Y:S01]  /*4fb0*/  BSSY.RECONVERGENT B0, `(.L_x_1313) ;  /* 0x0000013000007945 */ /* 0x000fe20003800200 */
[----:B------:R-:W-:Y:S01]  /*4fc0*/  FFMA.FTZ R35, R22, R10, -R35 ;  /* 0x0000000a16237223 */ /* 0x000fe20000010823 */
[----:B------:R-:W-:Y:S01]  /*4fd0*/  FADD.FTZ R52, R52, -UR13 ;  /* 0x8000000d34347e21 */ /* 0x000fe20008010000 */
[----:B------:R-:W-:Y:S01]  /*4fe0*/  FADD.FTZ R53, R53, -UR13 ;  /* 0x8000000d35357e21 */ /* 0x000fe20008010000 */
[----:B0-----:R-:W-:Y:S01]  /*4ff0*/  FFMA.FTZ R29, R23, R11, -R2 ;  /* 0x0000000b171d7223 */ /* 0x001fe20000010802 */
        /* <DEDUP_REMOVED lines=14> */
.L_x_1314:
[----:B------:R-:W-:Y:S05]  /*50e0*/  BSYNC.RECONVERGENT B0 ;  /* 0x0000000000007941 */ /* 0x000fea0003800200 */
.L_x_1313:
[----:B------:R-:W-:Y:S01]  /*50f0*/  FADD.FTZ R42, R50, -UR13 ;  /* 0x8000000d322a7e21 */ /* 0x000fe20008010000 */
[----:B------:R-:W-:Y:S01]  /*5100*/  FADD.FTZ R51, R51, -UR13 ;  /* 0x8000000d33337e21 */ /* 0x000fe20008010000 */
[----:B------:R-:W-:Y:S01]  /*5110*/  FADD.FTZ R27, R48, -UR13 ;  /* 0x8000000d301b7e21 */ /* 0x000fe20008010000 */
[----:B0-----:R-:W-:Y:S01]  /*5120*/  FADD.FTZ R28, R49, -UR13 ;  /* 0x8000000d311c7e21 */ /* 0x001fe20008010000 */
[----:B------:R-:W-:Y:S01]  /*5130*/  FADD.FTZ R29, R46, -UR13 ;  /* 0x8000000d2e1d7e21 */ /* 0x000fe20008010000 */
[----:B------:R-:W-:Y:S01]  /*5140*/  FADD.FTZ R30, R47, -UR13 ;  /* 0x8000000d2f1e7e21 */ /* 0x000fe20008010000 */
[----:B------:R-:W-:Y:S01]  /*5150*/  FADD.FTZ R31, R44, -UR13 ;  /* 0x8000000d2c1f7e21 */ /* 0x000fe20008010000 */
[----:B------:R-:W-:Y:S01]  /*5160*/  FADD.FTZ R32, R45, -UR13 ;  /* 0x8000000d2d207e21 */ /* 0x000fe20008010000 */
[----:B------:R-:W-:Y:S01]  /*5170*/  IADD3 R11, PT, PT, R26, 0x30, RZ ;  /* 0x000000301a0b7810 */ /* 0x000fe20007ffe0ff */
[----:B------:R-:W-:Y:S01]  /*5180*/  FMUL.FTZ R49, R52, UR16 ;  /* 0x0000001034317c20 */ /* 0x000fe20008410000 */
[C---:B------:R-:W-:Y:S01]  /*5190*/  IADD3 R43, PT, PT, R26.reuse, 0x40, RZ ;  /* 0x000000401a2b7810 */ /* 0x040fe20007ffe0ff */
[----:B------:R-:W-:Y:S01]  /*51a0*/  FMUL.FTZ R48, R53, UR16 ;  /* 0x0000001035307c20 */ /* 0x000fe20008410000 */
[----:B------:R-:W-:Y:S01]  /*51b0*/  IADD3 R33, PT, PT, R26, 0x50, RZ ;  /* 0x000000501a217810 */ /* 0x000fe20007ffe0ff */
[----:B------:R-:W-:Y:S01]  /*51c0*/  FMUL.FTZ R42, R42, UR16 ;  /* 0x000000102a2a7c20 */ /* 0x000fe20008410000 */
[----:B------:R-:W-:Y:S01]  /*51d0*/  IADD3 R34, PT, PT, R26, 0x60, RZ ;  /* 0x000000601a227810 */ /* 0x000fe20007ffe0ff */
[----:B------:R-:W-:Y:S01]  /*51e0*/  FMUL.FTZ R44, R51, UR16 ;  /* 0x00000010332c7c20 */ /* 0x000fe20008410000 */
[----:B------:R-:W-:Y:S01]  /*51f0*/  FMUL.FTZ R27, R27, UR16 ;  /* 0x000000101b1b7c20 */ /* 0x000fe20008410000 */
[----:B------:R-:W-:Y:S01]  /*5200*/  FMUL.FTZ R28, R28, UR16 ;  /* 0x000000101c1c7c20 */ /* 0x000fe20008410000 */
[----:B------:R-:W-:Y:S01]  /*5210*/  FMUL.FTZ R29, R29, UR16 ;  /* 0x000000101d1d7c20 */ /* 0x000fe20008410000 */
[----:B------:R-:W-:Y:S01]  /*5220*/  FMUL.FTZ R30, R30, UR16 ;  /* 0x000000101e1e7c20 */ /* 0x000fe20008410000 */
[----:B------:R-:W-:Y:S01]  /*5230*/  FMUL.FTZ R31, R31, UR16 ;  /* 0x000000101f1f7c20 */ /* 0x000fe20008410000 */
[----:B------:R-:W-:Y:S01]  /*5240*/  FMUL.FTZ R32, R32, UR16 ;  /* 0x0000001020207c20 */ /* 0x000fe20008410000 */
[----:B------:R-:W-:Y:S01]  /*5250*/  IADD3 R26, PT, PT, R26, 0x70, RZ ;  /* 0x000000701a1a7810 */ /* 0x000fe20007ffe0ff */
        /* <DEDUP_REMOVED lines=16> */
[--C-:B------:R-:W-:Y:S01]  /*5360*/  FFMA.FTZ R41, R24, R31, R25.reuse ;  /* 0x0000001f18297223 */ /* 0x100fe20000010019 */
[----:B------:R-:W-:Y:S01]  /*5370*/  ISETP.GE.U32.AND P0, PT, R26, UR8, PT ;  /* 0x000000081a007c0c */ /* 0x000fe2000bf06070 */
[----:B------:R-:W-:Y:S01]  /*5380*/  FFMA.FTZ R24, R24, R32, R25 ;  /* 0x0000002018187223 */ /* 0x000fe20000010019 */
        /* <DEDUP_REMOVED lines=15> */
[----:B0-----:R-:W-:Y:S01]  /*5480*/  FMUL.FTZ R12, R12, R51 ;  /* 0x000000330c0c7220 */ /* 0x001fe20000410000 */
[----:B------:R-:W-:-:S04]  /*5490*/  FADD.FTZ R56, -R51, 1 ;  /* 0x3f80000033387421 */ /* 0x000fc80000010100 */
[----:B------:R-:W-:Y:S01]  /*54a0*/  FFMA.FTZ R25, R25, R56, 1 ;  /* 0x3f80000019197423 */ /* 0x000fe20000010038 */
[----:B-1----:R-:W-:Y:S01]  /*54b0*/  FADD.FTZ R51, -R54, 1 ;  /* 0x3f80000036337421 */ /* 0x002fe20000010100 */
[----:B------:R-:W-:Y:S02]  /*54c0*/  FMUL.FTZ R13, R13, R54 ;  /* 0x000000360d0d7220 */ /* 0x000fe40000410000 */
[----:B------:R-:W-:Y:S01]  /*54d0*/  FMUL.FTZ R12, R12, R25 ;  /* 0x000000190c0c7220 */ /* 0x000fe20000410000 */
[----:B------:R-:W-:-:S04]  /*54e0*/  FFMA.FTZ R48, R48, R51, 1 ;  /* 0x3f80000030307423 */ /* 0x000fc80000010033 */
[----:B------:R-:W-:-:S07]  /*54f0*/  FMUL.FTZ R13, R13, R48 ;  /* 0x000000300d0d7220 */ /* 0x000fce0000410000 */
.L_x_1315:
[----:B------:R-:W-:Y:S01]  /*5500*/  BSSY.RECONVERGENT B0, `(.L_x_1316) ;  /* 0x0000011000007945 */ /* 0x000fe20003800200 */
[----:B------:R-:W-:Y:S01]  /*5510*/  FFMA.FTZ R12, R22, R12, -R3 ;  /* 0x0000000c160c7223 */ /* 0x000fe20000010803 */
[----:B------:R-:W-:Y:S02]  /*5520*/  FFMA.FTZ R13, R23, R13, -R10 ;  /* 0x0000000d170d7223 */ /* 0x000fe4000001080a */
[----:B------:R-:W-:Y:S05]  /*5530*/  @P1 BRA `(.L_x_1317) ;  /* 0x0000000000341947 */ /* 0x000fea0003800000 */
        /* <DEDUP_REMOVED lines=10> */
[----:B------:R-:W-:-:S04]  /*55e0*/  IADD3 R11, PT, PT, R3, R11, RZ ;  /* 0x0000000b030b7210 */ /* 0x000fc80007ffe0ff */
[----:B------:R-:W-:-:S05]  /*55f0*/  LEA.HI.X R11, R2, UR11, R11, 0x2, P1 ;  /* 0x0000000b020b7c11 */ /* 0x000fca00088f140b */
[----:B------:R0:W-:Y:S02]  /*5600*/  STG.E.64 desc[UR14][R10.64], R12 ;  /* 0x0000000c0a007986 */ /* 0x0001e4000c101b0e */
.L_x_1317:
[----:B------:R-:W-:Y:S05]  /*5610*/  BSYNC.RECONVERGENT B0 ;  /* 0x0000000000007941 */ /* 0x000fea0003800200 */
.L_x_1316:
[----:B------:R-:W-:Y:S05]  /*5620*/  BRA.U !UP0, `(.L_x_1318) ;  /* 0x0000000108487547 */ /* 0x000fea000b800000 */
        /* <DEDUP_REMOVED lines=18> */
.L_x_1318:
[----:B------:R-:W-:Y:S01]  /*5750*/  BSSY.RECONVERGENT B0, `(.L_x_1319) ;  /* 0x0000011000007945 */ /* 0x000fe20003800200 */
[----:B0-----:R-:W-:Y:S01]  /*5760*/  FFMA.FTZ R12, R22, R14, -R47 ;  /* 0x0000000e160c7223 */ /* 0x001fe2000001082f */
[----:B------:R-:W-:Y:S02]  /*5770*/  FFMA.FTZ R13, R23, R15, -R46 ;  /* 0x0000000f170d7223 */ /* 0x000fe4000001082e */
[----:B------:R-:W-:Y:S05]  /*5780*/  @P3 BRA `(.L_x_1320) ;  /* 0x0000000000343947 */ /* 0x000fea0003800000 */
        /* <DEDUP_REMOVED lines=13> */
.L_x_1320:
[----:B------:R-:W-:Y:S05]  /*5860*/  BSYNC.RECONVERGENT B0 ;  /* 0x0000000000007941 */ /* 0x000fea0003800200 */
.L_x_1319:
        /* <DEDUP_REMOVED lines=19> */
.L_x_1321:
[----:B------:R-:W-:Y:S01]  /*59a0*/  BSSY.RECONVERGENT B0, `(.L_x_1322) ;  /* 0x0000011000007945 */ /* 0x000fe20003800200 */
[----:B------:R-:W-:Y:S01]  /*59b0*/  FFMA.FTZ R37, R22, R16, -R37 ;  /* 0x0000001016257223 */ /* 0x000fe20000010825 */
[----:B0-----:R-:W-:Y:S02]  /*59c0*/  FFMA.FTZ R13, R23, R17, -R38 ;  /* 0x00000011170d7223 */ /* 0x001fe40000010826 */
        /* <DEDUP_REMOVED lines=14> */
.L_x_1323:
[----:B------:R-:W-:Y:S05]  /*5ab0*/  BSYNC.RECONVERGENT B0 ;  /* 0x0000000000007941 */ /* 0x000fea0003800200 */
.L_x_1322:
        /* <DEDUP_REMOVED lines=19> */
.L_x_1324:
[----:B------:R-:W-:Y:S01]  /*5bf0*/  BSSY.RECONVERGENT B0, `(.L_x_1325) ;  /* 0x0000012000007945 */ /* 0x000fe20003800200 */
[----:B------:R-:W-:Y:S01]  /*5c00*/  FFMA.FTZ R39, R22, R18, -R39 ;  /* 0x0000001216277223 */ /* 0x000fe20000010827 */
[----:B------:R-:W-:Y:S01]  /*5c10*/  SHF.R.S32.HI R16, RZ, 0x1f, R26 ;  /* 0x0000001fff107819 */ /* 0x000fe2000001141a */
        /* <DEDUP_REMOVED lines=15> */
.L_x_1326:
[----:B------:R-:W-:Y:S05]  /*5d10*/  BSYNC.RECONVERGENT B0 ;  /* 0x0000000000007941 */ /* 0x000fea0003800200 */
.L_x_1325:
[----:B------:R-:W-:Y:S05]  /*5d20*/  BRA.U !UP0, `(.L_x_1327) ;  /* 0x0000000108487547 */ /* 0x000fea000b800000 */
        /* <DEDUP_REMOVED lines=18> */
.L_x_1327:
        /* <DEDUP_REMOVED lines=15> */
[----:B------:R-:W-:-:S05]  /*5f40*/  LEA.HI.X R3, R4, UR9, R3, 0x2, P0 ;  /* 0x0000000904037c11 */ /* 0x000fca00080f1403 */
[----:B------:R1:W-:Y:S02]  /*5f50*/  STG.E.64 desc[UR14][R2.64], R8 ;  /* 0x0000000802007986 */ /* 0x0003e4000c101b0e */
.L_x_1329:
[----:B------:R-:W-:Y:S05]  /*5f60*/  BSYNC.RECONVERGENT B0 ;  /* 0x0000000000007941 */ /* 0x000fea0003800200 */
.L_x_1328:
[----:B------:R-:W2:Y:S01]  /*5f70*/  LDCU UR6, c[0x0][0x374] ;  /* 0x00006e80ff0677ac */ /* 0x000ea20008000800 */
[----:B------:R-:W3:Y:S01]  /*5f80*/  LDCU UR7, c[0x0][0x410] ;  /* 0x00008200ff0777ac */ /* 0x000ee20008000800 */
[----:B------:R-:W3:Y:S01]  /*5f90*/  LDCU UR8, c[0x0][0x3e0] ;  /* 0x00007c00ff0877ac */ /* 0x000ee20008000800 */
[----:B------:R-:W-:Y:S02]  /*5fa0*/  UIADD3 UR4, UPT, UPT, UR4, 0x1, URZ ;  /* 0x0000000104047890 */ /* 0x000fe4000fffe0ff */
[----:B--2---:R-:W-:Y:S02]  /*5fb0*/  UIADD3 UR5, UPT, UPT, UR6, UR5, URZ ;  /* 0x0000000506057290 */ /* 0x004fe4000fffe0ff */
[----:B---3--:R-:W-:-:S04]  /*5fc0*/  UIMAD UR7, UR7, UR8, URZ ;  /* 0x00000008070772a4 */ /* 0x008fc8000f8e02ff */
[----:B------:R-:W-:-:S09]  /*5fd0*/  UISETP.GE.AND UP0, UPT, UR5, UR7, UPT ;  /* 0x000000070500728c */ /* 0x000fd2000bf06270 */
[----:B------:R-:W-:Y:S05]  /*5fe0*/  BRA.U !UP0, `(.L_x_1330) ;  /* 0xffffffa1085c7547 */ /* 0x000fea000b83ffff */
.L_x_1287:
[----:B------:R-:W2:Y:S01]  /*5ff0*/  LDC R6, c[0x0][0x370] ;  /* 0x0000dc00ff067b82 */ /* 0x000ea20000000800 */
[----:B------:R-:W-:Y:S01]  /*6000*/  ISETP.NE.AND P1, PT, R0, RZ, PT ;  /* 0x000000ff0000720c */ /* 0x000fe20003f25270 */
[----:B------:R-:W-:Y:S06]  /*6010*/  BSSY.RECONVERGENT B0, `(.L_x_1331) ;  /* 0x000000d000007945 */ /* 0x000fec0003800200 */
[----:B------:R-:W3:Y:S08]  /*6020*/  LDC R7, c[0x0][0x374] ;  /* 0x0000dd00ff077b82 */ /* 0x000ef00000000800 */
[----:B01----:R-:W0:Y:S01]  /*6030*/  LDC.64 R2, c[0x0][0x3c8] ;  /* 0x0000f200ff027b82 */ /* 0x003e220000000a00 */
[----:B--2---:R-:W-:-:S02]  /*6040*/  ISETP.NE.AND P0, PT, R6, 0x1, PT ;  /* 0x000000010600780c */ /* 0x004fc40003f05270 */
[----:B---3--:R-:W-:-:S04]  /*6050*/  SHF.L.U32 R4, R7, 0x1, RZ ;  /* 0x0000000107047819 */ /* 0x008fc800000006ff */
        /* <DEDUP_REMOVED lines=8> */
.L_x_1332:
[----:B------:R-:W-:Y:S05]  /*60e0*/  BSYNC.RECONVERGENT B0 ;  /* 0x0000000000007941 */ /* 0x000fea0003800200 */
.L_x_1331:
        /* <DEDUP_REMOVED lines=11> */
.L_x_1334:
[----:B------:R-:W2:Y:S04]  /*61a0*/  LDG.E.STRONG.GPU R5, desc[UR14][R2.64] ;  /* 0x0000000e02057981 */ /* 0x000ea8000c1ef900 */
[----:B--2---:R-:W-:Y:S01]  /*61b0*/  CCTL.IVALL ;  /* 0x00000000ff00798f */ /* 0x004fe20002000000 */
[----:B------:R-:W-:Y:S05]  /*61c0*/  YIELD ;  /* 0x0000000000007946 */ /* 0x000fea0003800000 */
[----:B------:R-:W-:-:S13]  /*61d0*/  ISETP.NE.AND P0, PT, R5, R4, PT ;  /* 0x000000040500720c */ /* 0x000fda0003f05270 */
[----:B------:R-:W-:Y:S05]  /*61e0*/  @P0 BRA `(.L_x_1334) ;  /* 0xfffffffc00ec0947 */ /* 0x000fea000383ffff */
.L_x_1333:
        /* <DEDUP_REMOVED lines=73> */
.L_x_1337:
        /* <DEDUP_REMOVED lines=29> */
.L_x_1336:
[----:B------:R-:W-:Y:S05]  /*6850*/  BSYNC.RECONVERGENT B0 ;  /* 0x0000000000007941 */ /* 0x000fea0003800200 */
.L_x_1335:
        /* <DEDUP_REMOVED lines=10> */
.L_x_1338:
        /* <DEDUP_REMOVED lines=82> */
.L_x_1339:
        /* <DEDUP_REMOVED lines=14> */
.L_x_4521:


//--------------------- .text._Z35group_norm_nhwc_bwd_one_pass_kernelI11Fp32IOFp32WLi256ELi60ELi480EEv26Group_norm_nhwc_bwd_params --------------------------
	.section	.text._Z35group_norm_nhwc_bwd_one_pass_kernelI11Fp32IOFp32WLi256ELi60ELi480EEv26Group_norm_nhwc_bwd_params,"ax",@progbits
	.align	128
        .global         _Z35group_norm_nhwc_bwd_one_pass_kernelI11Fp32IOFp32WLi256ELi60ELi480EEv26Group_norm_nhwc_bwd_params
        .type           _Z35group_norm_nhwc_bwd_one_pass_kernelI11Fp32IOFp32WLi256ELi60ELi480EEv26Group_norm_nhwc_bwd_params,@function
        .size           _Z35group_norm_nhwc_bwd_one_pass_kernelI11Fp32IOFp32WLi256ELi60ELi480EEv26Group_norm_nhwc_bwd_params,(.L_x_4522 - _Z35group_norm_nhwc_bwd_one_pass_kernelI11Fp32IOFp32WLi256ELi60ELi480EEv26Group_norm_nhwc_bwd_params)
        .other          _Z35group_norm_nhwc_bwd_one_pass_kernelI11Fp32IOFp32WLi256ELi60ELi480EEv26Group_norm_nhwc_bwd_params,@"STO_CUDA_ENTRY STV_DEFAULT"
_Z35group_norm_nhwc_bwd_one_pass_kernelI11Fp32IOFp32WLi256ELi60ELi480EEv26Group_norm_nhwc_bwd_params:
.text._Z35group_norm_nhwc_bwd_one_pass_kernelI11Fp32IOFp32WLi256ELi60ELi480EEv26Group_norm_nhwc_bwd_params:
        /* <DEDUP_REMOVED lines=20> */
[----:B0-----:R-:W-:Y:S01]  /*0140*/  IMAD R116, R3, UR7, R0 ;  /* 0x0000000703747c24 */ /* 0x001fe2000f8e0200 */
[----:B------:R-:W-:-:S04]  /*0150*/  PRMT R0, R0, 0x9910, RZ ;  /* 0x0000991000007816 */ /* 0x000fc800000000ff */
[----:B------:R-:W-:Y:S01]  /*0160*/  IADD3 R114, PT, PT, R116, 0x60, RZ ;  /* 0x0000006074727810 */ /* 0x000fe20007ffe0ff */
[----:B------:R-:W-:Y:S01]  /*0170*/  IMAD R0, R0, 0x1e, RZ ;  /* 0x0000001e00007824 */ /* 0x000fe200078e02ff */
[C---:B------:R-:W-:Y:S02]  /*0180*/  IADD3 R113, PT, PT, R116.reuse, 0x70, RZ ;  /* 0x0000007074717810 */ /* 0x040fe40007ffe0ff */
[C---:B------:R-:W-:Y:S02]  /*0190*/  IADD3 R112, PT, PT, R116.reuse, 0x80, RZ ;  /* 0x0000008074707810 */ /* 0x040fe40007ffe0ff */
[----:B------:R-:W-:Y:S02]  /*01a0*/  IADD3 R0, PT, PT, RZ, -R0, RZ ;  /* 0x80000000ff007210 */ /* 0x000fe40007ffe0ff */
[----:B------:R-:W-:Y:S02]  /*01b0*/  IADD3 R111, PT, PT, R116, 0x90, RZ ;  /* 0x00000090746f7810 */ /* 0x000fe40007ffe0ff */
[----:B------:R-:W-:-:S02]  /*01c0*/  PRMT R104, R0, 0x7710, RZ ;  /* 0x0000771000687816 */ /* 0x000fc400000000ff */
[C---:B------:R-:W-:Y:S02]  /*01d0*/  IADD3 R110, PT, PT, R116.reuse, 0xa0, RZ ;  /* 0x000000a0746e7810 */ /* 0x040fe40007ffe0ff */
[C---:B------:R-:W-:Y:S02]  /*01e0*/  IADD3 R109, PT, PT, R116.reuse, 0xb0, RZ ;  /* 0x000000b0746d7810 */ /* 0x040fe40007ffe0ff */
[C---:B------:R-:W-:Y:S02]  /*01f0*/  IADD3 R108, PT, PT, R116.reuse, 0xc0, RZ ;  /* 0x000000c0746c7810 */ /* 0x040fe40007ffe0ff */
[C---:B------:R-:W-:Y:S02]  /*0200*/  IADD3 R107, PT, PT, R116.reuse, 0xd0, RZ ;  /* 0x000000d0746b7810 */ /* 0x040fe40007ffe0ff */
[C---:B------:R-:W-:Y:S02]  /*0210*/  IADD3 R106, PT, PT, R116.reuse, 0xe0, RZ ;  /* 0x000000e0746a7810 */ /* 0x040fe40007ffe0ff */
[----:B------:R-:W-:-:S02]  /*0220*/  IADD3 R105, PT, PT, R116, 0xf0, RZ ;  /* 0x000000f074697810 */ /* 0x000fc40007ffe0ff */
[----:B------:R-:W-:Y:S02]  /*0230*/  IADD3 R104, PT, PT, R104, R101, RZ ;  /* 0x0000006568687210 */ /* 0x000fe40007ffe0ff */
[----:B------:R-:W-:Y:S02]  /*0240*/  IADD3 R115, PT, PT, R116, 0x50, RZ ;  /* 0x0000005074737810 */ /* 0x000fe40007ffe0ff */
[----:B------:R-:W-:Y:S02]  /*0250*/  SHF.R.S32.HI R96, RZ, 0x1f, R114 ;  /* 0x0000001fff607819 */ /* 0x000fe40000011472 */
[----:B------:R-:W-:Y:S02]  /*0260*/  SHF.R.S32.HI R95, RZ, 0x1f, R113 ;  /* 0x0000001fff5f7819 */ /* 0x000fe40000011471 */
[----:B------:R-:W-:Y:S02]  /*0270*/  SHF.R.S32.HI R94, RZ, 0x1f, R112 ;  /* 0x0000001fff5e7819 */ /* 0x000fe40000011470 */
[----:B------:R-:W-:-:S02]  /*0280*/  SHF.R.S32.HI R93, RZ, 0x1f, R111 ;  /* 0x0000001fff5d7819 */ /* 0x000fc4000001146f */
[----:B------:R-:W-:Y:S02]  /*0290*/  SHF.R.S32.HI R92, RZ, 0x1f, R110 ;  /* 0x0000001fff5c7819 */ /* 0x000fe4000001146e */
[----:B------:R-:W-:Y:S02]  /*02a0*/  SHF.R.S32.HI R91, RZ, 0x1f, R109 ;  /* 0x0000001fff5b7819 */ /* 0x000fe4000001146d */
[----:B------:R-:W-:Y:S02]  /*02b0*/  SHF.R.S32.HI R90, RZ, 0x1f, R108 ;  /* 0x0000001fff5a7819 */ /* 0x000fe4000001146c */
[----:B------:R-:W-:Y:S02]  /*02c0*/  SHF.R.S32.HI R89, RZ, 0x1f, R107 ;  /* 0x0000001fff597819 */ /* 0x000fe4000001146b */
[----:B------:R-:W-:Y:S02]  /*02d0*/  SHF.R.S32.HI R88, RZ, 0x1f, R106 ;  /* 0x0000001fff587819 */ /* 0x000fe4000001146a */
[----:B------:R-:W-:-:S02]  /*02e0*/  SHF.R.S32.HI R0, RZ, 0x1f, R105 ;  /* 0x0000001fff007819 */ /* 0x000fc40000011469 */
[----:B-1234-:R-:W-:-:S07]  /*02f0*/  SHF.L.U32 R104, R104, 0x1, RZ ;  /* 0x0000000168687819 */ /* 0x01efce00000006ff */
.L_x_1407:
[----:B0-----:R-:W0:Y:S01]  /*0300*/  LDC R9, c[0x0][0x410] ;  /* 0x00010400ff097b82 */ /* 0x001e220000000800 */
[----:B-1----:R-:W1:Y:S01]  /*0310*/  LDCU.128 UR12, c[0x0][0x400] ;  /* 0x00008000ff0c77ac */ /* 0x002e620008000c00 */
[----:B------:R-:W-:Y:S02]  /*0320*/  SHF.R.S32.HI R13, RZ, 0x1f, R116 ;  /* 0x0000001fff0d7819 */ /* 0x000fe40000011474 */
[----:B------:R-:W-:Y:S02]  /*0330*/  CS2R R86, SRZ ;  /* 0x0000000000567805 */ /* 0x000fe4000001ff00 */
[----:B------:R-:W-:Y:S02]  /*0340*/  ISETP.GE.AND P1, PT, R102, RZ, PT ;  /* 0x000000ff6600720c */ /* 0x000fe40003f26270 */
[----:B------:R-:W-:Y:S02]  /*0350*/  SHF.R.S32.HI R15, RZ, 0x1f, R115 ;  /* 0x0000001fff0f7819 */ /* 0x000fe40000011473 */
[----:B------:R-:W-:-:S02]  /*0360*/  IADD3 R25, PT, PT, R116, 0x20, RZ ;  /* 0x0000002074197810 */ /* 0x000fc40007ffe0ff */
[----:B--2---:R-:W-:Y:S02]  /*0370*/  LOP3.LUT R51, R104, 0xffff, RZ, 0xc0, !PT ;  /* 0x0000ffff68337812 */ /* 0x004fe400078ec0ff */
[C---:B------:R-:W-:Y:S02]  /*0380*/  IADD3 R27, PT, PT, R116.reuse, 0x10, RZ ;  /* 0x00000010741b7810 */ /* 0x040fe40007ffe0ff */
[C---:B------:R-:W-:Y:S02]  /*0390*/  IADD3 R35, PT, PT, R116.reuse, 0x30, RZ ;  /* 0x0000003074237810 */ /* 0x040fe40007ffe0ff */
[----:B------:R-:W-:Y:S02]  /*03a0*/  IADD3 R37, PT, PT, R116, 0x40, RZ ;  /* 0x0000004074257810 */ /* 0x000fe40007ffe0ff */
[----:B------:R-:W-:Y:S02]  /*03b0*/  CS2R R84, SRZ ;  /* 0x0000000000547805 */ /* 0x000fe4000001ff00 */
[----:B------:R-:W-:-:S02]  /*03c0*/  SHF.R.S32.HI R31, RZ, 0x1f, R25 ;  /* 0x0000001fff1f7819 */ /* 0x000fc40000011419 */
[----:B------:R-:W-:Y:S02]  /*03d0*/  CS2R R82, SRZ ;  /* 0x0000000000527805 */ /* 0x000fe4000001ff00 */
[----:B-1----:R-:W-:Y:S02]  /*03e0*/  ISETP.GE.U32.AND P3, PT, R116, UR12, PT ;  /* 0x0000000c74007c0c */ /* 0x002fe4000bf66070 */
[----:B------:R-:W-:Y:S02]  /*03f0*/  CS2R R80, SRZ ;  /* 0x0000000000507805 */ /* 0x000fe4000001ff00 */
[----:B------:R-:W-:Y:S02]  /*0400*/  ISETP.GE.U32.AND P5, PT, R115, UR12, PT ;  /* 0x0000000c73007c0c */ /* 0x000fe4000bfa6070 */
[----:B------:R-:W-:Y:S02]  /*0410*/  CS2R R78, SRZ ;  /* 0x00000000004e7805 */ /* 0x000fe4000001ff00 */
[----:B0-----:R-:W-:-:S02]  /*0420*/  IABS R5, R9 ;  /* 0x0000000900057213 */ /* 0x001fc40000000000 */
[----:B------:R-:W-:Y:S02]  /*0430*/  CS2R R76, SRZ ;  /* 0x00000000004c7805 */ /* 0x000fe4000001ff00 */
[----:B------:R-:W-:Y:S02]  /*0440*/  ISETP.GE.AND.EX P3, PT, R13, UR13, PT, P3 ;  /* 0x0000000d0d007c0c */ /* 0x000fe4000bf66330 */
[----:B------:R-:W-:Y:S01]  /*0450*/  CS2R R74, SRZ ;  /* 0x00000000004a7805 */ /* 0x000fe2000001ff00 */
[----:B------:R-:W0:Y:S01]  /*0460*/  I2F.RP R4, R5 ;  /* 0x0000000500047306 */ /* 0x000e220000209400 */
[----:B------:R-:W-:Y:S02]  /*0470*/  ISETP.GE.AND.EX P5, PT, R15, UR13, PT, P5 ;  /* 0x0000000d0f007c0c */ /* 0x000fe4000bfa6350 */
[----:B------:R-:W-:Y:S02]  /*0480*/  CS2R R72, SRZ ;  /* 0x0000000000487805 */ /* 0x000fe4000001ff00 */
[----:B------:R-:W-:Y:S01]  /*0490*/  SHF.R.S32.HI R29, RZ, 0x1f, R27 ;  /* 0x0000001fff1d7819 */ /* 0x000fe2000001141b */
[----:B------:R-:W1:Y:S01]  /*04a0*/  LDC.64 R54, c[0x0][0x3b8] ;  /* 0x0000ee00ff367b82 */ /* 0x000e620000000a00 */
[----:B------:R-:W-:-:S02]  /*04b0*/  SHF.R.S32.HI R33, RZ, 0x1f, R35 ;  /* 0x0000001fff217819 */ /* 0x000fc40000011423 */
[----:B---3--:R-:W-:-:S05]  /*04c0*/  SHF.R.S32.HI R39, RZ, 0x1f, R37 ;  /* 0x0000001fff277819 */ /* 0x008fca0000011425 */
[----:B------:R-:W2:Y:S01]  /*04d0*/  @!P3 LDC.64 R20, c[0x0][0x3f8] ;  /* 0x0000fe00ff14bb82 */ /* 0x000ea20000000a00 */
[----:B0-----:R-:W0:Y:S07]  /*04e0*/  MUFU.RCP R4, R4 ;  /* 0x0000000400047308 */ /* 0x001e2e0000001000 */
[----:B------:R-:W3:Y:S08]  /*04f0*/  @!P3 LDC.64 R10, c[0x0][0x3a0] ;  /* 0x0000e800ff0abb82 */ /* 0x000ef00000000a00 */
[----:B----4-:R-:W4:Y:S01]  /*0500*/  @!P5 LDC.64 R16, c[0x0][0x398] ;  /* 0x0000e600ff10db82 */ /* 0x010f220000000a00 */
[----:B0-----:R-:W-:-:S07]  /*0510*/  IADD3 R2, PT, PT, R4, 0xffffffe, RZ ;  /* 0x0ffffffe04027810 */ /* 0x001fce0007ffe0ff */
[----:B------:R-:W0:Y:S01]  /*0520*/  LDC.64 R64, c[0x0][0x3a8] ;  /* 0x0000ea00ff407b82 */ /* 0x000e220000000a00 */
[----:B------:R1:W1:Y:S02]  /*0530*/  F2I.FTZ.U32.TRUNC.NTZ R3, R2 ;  /* 0x0000000200037305 */ /* 0x000264000021f000 */
[----:B-1----:R-:W-:Y:S02]  /*0540*/  MOV R2, RZ ;  /* 0x000000ff00027202 */ /* 0x002fe40000000f00 */
[----:B------:R-:W-:-:S05]  /*0550*/  IADD3 R6, PT, PT, RZ, -R3, RZ ;  /* 0x80000003ff067210 */ /* 0x000fca0007ffe0ff */
[----:B------:R-:W-:Y:S01]  /*0560*/  IMAD R7, R6, R5, RZ ;  /* 0x0000000506077224 */ /* 0x000fe200078e02ff */
[----:B------:R-:W-:-:S03]  /*0570*/  IABS R6, R102 ;  /* 0x0000006600067213 */ /* 0x000fc60000000000 */
[----:B------:R-:W-:Y:S01]  /*0580*/  IMAD.HI.U32 R3, R3, R7, R2 ;  /* 0x0000000703037227 */ /* 0x000fe200078e0002 */
[----:B------:R-:W-:-:S04]  /*0590*/  LOP3.LUT R2, R102, R9, RZ, 0x3c, !PT ;  /* 0x0000000966027212 */ /* 0x000fc800078e3cff */
[----:B------:R-:W-:Y:S01]  /*05a0*/  ISETP.GE.AND P0, PT, R2, RZ, PT ;  /* 0x000000ff0200720c */ /* 0x000fe20003f06270 */
[----:B------:R-:W-:-:S05]  /*05b0*/  IMAD.HI.U32 R3, R3, R6, RZ ;  /* 0x0000000603037227 */ /* 0x000fca00078e00ff */
[----:B------:R-:W-:-:S05]  /*05c0*/  IADD3 R4, PT, PT, -R3, RZ, RZ ;  /* 0x000000ff03047210 */ /* 0x000fca0007ffe1ff */
[C---:B------:R-:W-:Y:S02]  /*05d0*/  IMAD R4, R5.reuse, R4, R6 ;  /* 0x0000000405047224 */ /* 0x040fe400078e0206 */
[----:B------:R-:W1:Y:S03]  /*05e0*/  @!P5 LDC.64 R6, c[0x0][0x3f8] ;  /* 0x0000fe00ff06db82 */ /* 0x000e660000000a00 */
[----:B------:R-:W-:-:S13]  /*05f0*/  ISETP.GT.U32.AND P4, PT, R5, R4, PT ;  /* 0x000000040500720c */ /* 0x000fda0003f84070 */
[-C--:B------:R-:W-:Y:S02]  /*0600*/  @!P4 IADD3 R4, PT, PT, R4, -R5.reuse, RZ ;  /* 0x800000050404c210 */ /* 0x080fe40007ffe0ff */
[----:B------:R-:W-:Y:S02]  /*0610*/  @!P4 IADD3 R3, PT, PT, R3, 0x1, RZ ;  /* 0x000000010303c810 */ /* 0x000fe40007ffe0ff */
[CC--:B------:R-:W-:Y:S02]  /*0620*/  ISETP.GE.U32.AND P2, PT, R4.reuse, R5.reuse, PT ;  /* 0x000000050400720c */ /* 0x0c0fe40003f46070 */
[----:B------:R-:W-:Y:S02]  /*0630*/  ISETP.GT.U32.AND P4, PT, R5, R4, PT ;  /* 0x000000040500720c */ /* 0x000fe40003f84070 */
[----:B------:R-:W-:-:S04]  /*0640*/  IADD3 R5, PT, PT, R4, -R5, RZ ;  /* 0x8000000504057210 */ /* 0x000fc80007ffe0ff */
[----:B------:R-:W-:Y:S02]  /*0650*/  SEL R4, R5, R4, !P4 ;  /* 0x0000000405047207 */ /* 0x000fe40006000000 */
[----:B------:R-:W-:Y:S02]  /*0660*/  ISETP.GE.U32.AND P4, PT, R27, UR12, PT ;  /* 0x0000000c1b007c0c */ /* 0x000fe4000bf86070 */
[----:B------:R-:W-:Y:S02]  /*0670*/  @!P1 IADD3 R4, PT, PT, -R4, RZ, RZ ;  /* 0x000000ff04049210 */ /* 0x000fe40007ffe1ff */
[----:B------:R-:W-:Y:S02]  /*0680*/  @P2 IADD3 R3, PT, PT, R3, 0x1, RZ ;  /* 0x0000000103032810 */ /* 0x000fe40007ffe0ff */
[----:B------:R-:W-:Y:S02]  /*0690*/  ISETP.NE.AND P2, PT, R9, RZ, PT ;  /* 0x000000ff0900720c */ /* 0x000fe40003f45270 */
[----:B------:R-:W-:-:S02]  /*06a0*/  MOV R2, R3 ;  /* 0x0000000300027202 */ /* 0x000fc40000000f00 */
[----:B------:R-:W-:Y:S02]  /*06b0*/  LOP3.LUT R3, RZ, R9, RZ, 0x33, !PT ;  /* 0x00000009ff037212 */ /* 0x000fe400078e33ff */
[----:B------:R-:W-:Y:S01]  /*06c0*/  @!P0 IADD3 R2, PT, PT, -R2, RZ, RZ ;  /* 0x000000ff02028210 */ /* 0x000fe20007ffe1ff */
[----:B------:R-:W4:Y:S01]  /*06d0*/  @!P3 LDC.64 R8, c[0x0][0x398] ;  /* 0x0000e600ff08bb82 */ /* 0x000f220000000a00 */
[----:B------:R-:W-:Y:S01]  /*06e0*/  SEL R117, R3, R4, !P2 ;  /* 0x0000000403757207 */ /* 0x000fe20005000000 */
[----:B--2---:R-:W-:Y:S01]  /*06f0*/  @!P3 IMAD R4, R13, R20, RZ ;  /* 0x000000140d04b224 */ /* 0x004fe200078e02ff */
[----:B------:R-:W-:Y:S02]  /*0700*/  ISETP.GE.U32.AND P1, PT, R25, UR12, PT ;  /* 0x0000000c19007c0c */ /* 0x000fe4000bf26070 */
[----:B------:R-:W-:Y:S01]  /*0710*/  SEL R3, R3, R2, !P2 ;  /* 0x0000000203037207 */ /* 0x000fe20005000000 */
[----:B------:R-:W-:Y:S01]  /*0720*/  IMAD R50, R117, 0x3c, RZ ;  /* 0x0000003c75327824 */ /* 0x000fe200078e02ff */
[----:B------:R-:W-:Y:S01]  /*0730*/  ISETP.GE.AND.EX P1, PT, R31, UR13, PT, P1 ;  /* 0x0000000d1f007c0c */ /* 0x000fe2000bf26310 */
[----:B------:R-:W-:Y:S01]  /*0740*/  @!P3 IMAD R21, R116, R21, R4 ;  /* 0x000000157415b224 */ /* 0x000fe200078e0204 */
[----:B------:R-:W-:Y:S01]  /*0750*/  SHF.R.S32.HI R2, RZ, 0x1f, R3 ;  /* 0x0000001fff027819 */ /* 0x000fe20000011403 */
[----:B-1----:R-:W-:Y:S01]  /*0760*/  @!P5 IMAD R4, R15, R6, RZ ;  /* 0x000000060f04d224 */ /* 0x002fe200078e02ff */
[----:B------:R-:W-:Y:S01]  /*0770*/  IADD3 R120, P0, PT, R50, R51, RZ ;  /* 0x0000003332787210 */ /* 0x000fe20007f1e0ff */
[----:B------:R-:W1:Y:S01]  /*0780*/  @!P5 LDC.64 R12, c[0x0][0x3a0] ;  /* 0x0000e800ff0cdb82 */ /* 0x000e620000000a00 */
[----:B------:R-:W-:Y:S01]  /*0790*/  ISETP.GE.AND.EX P4, PT, R29, UR13, PT, P4 ;  /* 0x0000000d1d007c0c */ /* 0x000fe2000bf86340 */
[----:B------:R-:W-:Y:S01]  /*07a0*/  IMAD R2, R2, UR14, RZ ;  /* 0x0000000e02027c24 */ /* 0x000fe2000f8e02ff */
[----:B------:R-:W-:Y:S01]  /*07b0*/  LEA.HI.X.SX32 R121, R50, RZ, 0x1, P0 ;  /* 0x000000ff32797211 */ /* 0x000fe200000f0eff */
[----:B------:R-:W-:Y:S01]  /*07c0*/  @!P5 IMAD R23, R115, R7, R4 ;  /* 0x000000077317d224 */ /* 0x000fe200078e0204 */
[----:B------:R-:W-:Y:S01]  /*07d0*/  ISETP.GE.U32.AND P2, PT, R35, UR12, PT ;  /* 0x0000000c23007c0c */ /* 0x000fe2000bf46070 */
[----:B------:R-:W-:-:S02]  /*07e0*/  IMAD R123, R3, UR15, R2 ;  /* 0x0000000f037b7c24 */ /* 0x000fc4000f8e0202 */
[----:B------:R-:W-:Y:S01]  /*07f0*/  IMAD.WIDE.U32 R120, R3, UR14, R120 ;  /* 0x0000000e03787c25 */ /* 0x000fe2000f8e0078 */
[----:B------:R-:W-:Y:S01]  /*0800*/  ISETP.GE.AND.EX P2, PT, R33, UR13, PT, P2 ;  /* 0x0000000d21007c0c */ /* 0x000fe2000bf46320 */
[----:B------:R-:W2:Y:S03]  /*0810*/  @!P1 LDC.64 R2, c[0x0][0x3f8] ;  /* 0x0000fe00ff029b82 */ /* 0x000ea60000000a00 */
[----:B------:R-:W-:Y:S02]  /*0820*/  IADD3 R123, PT, PT, R121, R123, RZ ;  /* 0x0000007b797b7210 */ /* 0x000fe40007ffe0ff */
[-C--:B------:R-:W-:Y:S02]  /*0830*/  @!P3 MOV R122, R120.reuse ;  /* 0x00000078007ab202 */ /* 0x080fe40000000f00 */
[----:B------:R-:W-:Y:S01]  /*0840*/  @!P5 MOV R18, R120 ;  /* 0x000000780012d202 */ /* 0x000fe20000000f00 */
[----:B------:R-:W0:Y:S01]  /*0850*/  @!P4 LDC.64 R4, c[0x0][0x3f8] ;  /* 0x0000fe00ff04cb82 */ /* 0x000e220000000a00 */
[----:B------:R-:W-:Y:S01]  /*0860*/  @!P5 MOV R19, R123 ;  /* 0x0000007b0013d202 */ /* 0x000fe20000000f00 */
[----:B------:R-:W-:-:S02]  /*0870*/  @!P3 IMAD.WIDE.U32 R14, R116, R20, R122 ;  /* 0x00000014740eb225 */ /* 0x000fc400078e007a */
[----:B------:R-:W-:Y:S02]  /*0880*/  @!P2 MOV R28, R120 ;  /* 0x00000078001ca202 */ /* 0x000fe40000000f00 */
[----:B------:R-:W-:Y:S01]  /*0890*/  @!P5 IMAD.WIDE.U32 R6, R115, R6, R18 ;  /* 0x000000067306d225 */ /* 0x000fe200078e0012 */
[----:B------:R-:W-:Y:S02]  /*08a0*/  @!P3 IADD3 R15, PT, PT, R15, R21, RZ ;  /* 0x000000150f0fb210 */ /* 0x000fe40007ffe0ff */
[C---:B------:R-:W-:Y:S02]  /*08b0*/  @!P3 SHF.L.U32 R19, R14.reuse, 0x2, RZ ;  /* 0x000000020e13b819 */ /* 0x040fe400000006ff */
[----:B------:R-:W-:Y:S02]  /*08c0*/  @!P3 SHF.L.U64.HI R22, R14, 0x2, R15 ;  /* 0x000000020e16b819 */ /* 0x000fe4000001020f */
[----:B------:R-:W-:Y:S01]  /*08d0*/  @!P5 IADD3 R7, PT, PT, R7, R23, RZ ;  /* 0x000000170707d210 */ /* 0x000fe20007ffe0ff */
[----:B------:R-:W0:Y:S01]  /*08e0*/  @!P1 LDC.64 R14, c[0x0][0x3a0] ;  /* 0x0000e800ff0e9b82 */ /* 0x000e220000000a00 */
[C---:B------:R-:W-:Y:S01]  /*08f0*/  @!P5 SHF.L.U32 R21, R6.reuse, 0x2, RZ ;  /* 0x000000020615d819 */ /* 0x040fe200000006ff */
[----:B--2---:R-:W-:Y:S01]  /*0900*/  @!P1 IMAD R18, R31, R2, RZ ;  /* 0x000000021f129224 */ /* 0x004fe200078e02ff */
[----:B------:R-:W-:-:S02]  /*0910*/  @!P5 SHF.L.U64.HI R20, R6, 0x2, R7 ;  /* 0x000000020614d819 */ /* 0x000fc40000010207 */
[----:B---3--:R-:W-:Y:S01]  /*0920*/  @!P3 IADD3 R10, P6, PT, R19, R10, RZ ;  /* 0x0000000a130ab210 */ /* 0x008fe20007fde0ff */
[----:B------:R-:W-:Y:S01]  /*0930*/  @!P1 IMAD R23, R25, R3, R18 ;  /* 0x0000000319179224 */ /* 0x000fe200078e0212 */
[----:B----4-:R-:W-:Y:S01]  /*0940*/  @!P3 IADD3 R8, P0, PT, R19, R8, RZ ;  /* 0x000000081308b210 */ /* 0x010fe20007f1e0ff */
[----:B------:R-:W2:Y:S01]  /*0950*/  @!P1 LDC.64 R6, c[0x0][0x398] ;  /* 0x0000e600ff069b82 */ /* 0x000ea20000000a00 */
[----:B------:R-:W-:Y:S02]  /*0960*/  @!P1 MOV R18, R120 ;  /* 0x0000007800129202 */ /* 0x000fe40000000f00 */
[----:B------:R-:W-:Y:S02]  /*0970*/  @!P1 MOV R19, R123 ;  /* 0x0000007b00139202 */ /* 0x000fe40000000f00 */
[C---:B------:R-:W-:Y:S02]  /*0980*/  @!P3 IADD3.X R11, PT, PT, R22.reuse, R11, RZ, P6, !PT ;  /* 0x0000000b160bb210 */ /* 0x040fe400037fe4ff */
[----:B------:R-:W-:Y:S01]  /*0990*/  @!P3 IADD3.X R9, PT, PT, R22, R9, RZ, P0, !PT ;  /* 0x000000091609b210 */ /* 0x000fe200007fe4ff */
[----:B------:R-:W-:Y:S01]  /*09a0*/  @!P1 IMAD.WIDE.U32 R18, R25, R2, R18 ;  /* 0x0000000219129225 */ /* 0x000fe200078e0012 */
[C---:B-1----:R-:W-:Y:S01]  /*09b0*/  @!P5 IADD3 R12, P6, PT, R21.reuse, R12, RZ ;  /* 0x0000000c150cd210 */ /* 0x042fe20007fde0ff */
[----:B------:R-:W1:Y:S01]  /*09c0*/  @!P2 LDC.64 R2, c[0x0][0x3f8] ;  /* 0x0000fe00ff02ab82 */ /* 0x000e620000000a00 */
[----:B------:R-:W-:Y:S01]  /*09d0*/  @!P5 IADD3 R16, P0, PT, R21, R16, RZ ;  /* 0x000000101510d210 */ /* 0x000fe20007f1e0ff */
[----:B0-----:R-:W-:Y:S01]  /*09e0*/  @!P4 IMAD R22, R29, R4, RZ ;  /* 0x000000041d16c224 */ /* 0x001fe200078e02ff */
[----:B------:R-:W-:Y:S01]  /*09f0*/  @!P1 IADD3 R19, PT, PT, R19, R23, RZ ;  /* 0x0000001713139210 */ /* 0x000fe20007ffe0ff */
[----:B------:R-:W5:Y:S01]  /*0a00*/  @!P3 LDG.E.64 R86, desc[UR8][R10.64] ;  /* 0x000000080a56b981 */ /* 0x000f62000c1e1b00 */
[----:B------:R-:W-:Y:S01]  /*0a10*/  @!P1 SHF.L.U32 R21, R18, 0x2, RZ ;  /* 0x0000000212159819 */ /* 0x000fe200000006ff */
[----:B------:R-:W-:Y:S01]  /*0a20*/  @!P4 IMAD R23, R27, R5, R22 ;  /* 0x000000051b17c224 */ /* 0x000fe200078e0216 */
[C---:B------:R-:W-:Y:S01]  /*0a30*/  @!P5 IADD3.X R13, PT, PT, R20.reuse, R13, RZ, P6, !PT ;  /* 0x0000000d140dd210 */ /* 0x040fe200037fe4ff */
[----:B------:R-:W0:Y:S01]  /*0a40*/  @!P2 LDC.64 R24, c[0x0][0x398] ;  /* 0x0000e600ff18ab82 */ /* 0x000e220000000a00 */
[----:B------:R-:W-:Y:S01]  /*0a50*/  @!P5 IADD3.X R17, PT, PT, R20, R17, RZ, P0, !PT ;  /* 0x000000111411d210 */ /* 0x000fe200007fe4ff */
[----:B------:R-:W5:Y:S01]  /*0a60*/  @!P3 LDG.E.64 R84, desc[UR8][R8.64] ;  /* 0x000000080854b981 */ /* 0x000f62000c1e1b00 */
[----:B------:R-:W-:-:S02]  /*0a70*/  @!P1 SHF.L.U64.HI R20, R18, 0x2, R19 ;  /* 0x0000000212149819 */ /* 0x000fc40000010213 */
[C---:B------:R-:W-:Y:S02]  /*0a80*/  @!P1 IADD3 R14, P6, PT, R21.reuse, R14, RZ ;  /* 0x0000000e150e9210 */ /* 0x040fe40007fde0ff */
[----:B------:R-:W-:Y:S02]  /*0a90*/  @!P4 MOV R18, R120 ;  /* 0x000000780012c202 */ /* 0x000fe40000000f00 */
[C---:B------:R-:W-:Y:S02]  /*0aa0*/  @!P1 IADD3.X R15, PT, PT, R20.reuse, R15, RZ, P6, !PT ;  /* 0x0000000f140f9210 */ /* 0x040fe400037fe4ff */
[----:B------:R-:W-:Y:S02]  /*0ab0*/  @!P4 MOV R19, R123 ;  /* 0x0000007b0013c202 */ /* 0x000fe40000000f00 */
[----:B--2---:R-:W-:Y:S01]  /*0ac0*/  @!P1 IADD3 R6, P6, PT, R21, R6, RZ ;  /* 0x0000000615069210 */ /* 0x004fe20007fde0ff */
[----:B------:R-:W5:Y:S01]  /*0ad0*/  @!P1 LDG.E.64 R78, desc[UR8][R14.64] ;  /* 0x000000080e4e9981 */ /* 0x000f62000c1e1b00 */
[----:B------:R-:W-:Y:S01]  /*0ae0*/  ISETP.GE.U32.AND P0, PT, R37, UR12, PT ;  /* 0x0000000c25007c0c */ /* 0x000fe2000bf06070 */
[----:B------:R-:W-:Y:S01]  /*0af0*/  @!P4 IMAD.WIDE.U32 R4, R27, R4, R18 ;  /* 0x000000041b04c225 */ /* 0x000fe200078e0012 */
[----:B------:R-:W-:Y:S01]  /*0b00*/  @!P1 IADD3.X R7, PT, PT, R20, R7, RZ, P6, !PT ;  /* 0x0000000714079210 */ /* 0x000fe200037fe4ff */
[----:B------:R-:W2:Y:S01]  /*0b10*/  @!P2 LDC.64 R26, c[0x0][0x3a0] ;  /* 0x0000e800ff1aab82 */ /* 0x000ea20000000a00 */
[----:B------:R-:W-:Y:S01]  /*0b20*/  ISETP.GE.AND.EX P0, PT, R39, UR13, PT, P0 ;  /* 0x0000000d27007c0c */ /* 0x000fe2000bf06300 */
[-C--:B-1----:R-:W-:Y:S01]  /*0b30*/  @!P2 IMAD R18, R33, R2.reuse, RZ ;  /* 0x000000022112a224 */ /* 0x082fe200078e02ff */
[----:B------:R-:W-:Y:S01]  /*0b40*/  @!P2 MOV R29, R123 ;  /* 0x0000007b001da202 */ /* 0x000fe20000000f00 */
[----:B------:R-:W5:Y:S01]  /*0b50*/  @!P1 LDG.E.64 R76, desc[UR8][R6.64] ;  /* 0x00000008064c9981 */ /* 0x000f62000c1e1b00 */
[----:B------:R-:W-:Y:S01]  /*0b60*/  @!P4 IADD3 R5, PT, PT, R5, R23, RZ ;  /* 0x000000170505c210 */ /* 0x000fe20007ffe0ff */
[C---:B------:R-:W-:Y:S01]  /*0b70*/  @!P2 IMAD R33, R35.reuse, R3, R18 ;  /* 0x000000032321a224 */ /* 0x040fe200078e0212 */
[C---:B------:R-:W-:Y:S01]  /*0b80*/  @!P4 SHF.L.U32 R31, R4.reuse, 0x2, RZ ;  /* 0x00000002041fc819 */ /* 0x040fe200000006ff */
[----:B------:R-:W1:Y:S01]  /*0b90*/  @!P4 LDC.64 R20, c[0x0][0x3a0] ;  /* 0x0000e800ff14cb82 */ /* 0x000e620000000a00 */
[----:B------:R-:W-:Y:S01]  /*0ba0*/  @!P4 SHF.L.U64.HI R30, R4, 0x2, R5 ;  /* 0x00000002041ec819 */ /* 0x000fe20000010205 */
[----:B------:R-:W-:Y:S01]  /*0bb0*/  @!P2 IMAD.WIDE.U32 R28, R35, R2, R28 ;  /* 0x00000002231ca225 */ /* 0x000fe200078e001c */
[----:B------:R-:W-:-:S02]  /*0bc0*/  MOV R3, RZ ;  /* 0x000000ff00037202 */ /* 0x000fc40000000f00 */
[----:B------:R-:W-:Y:S02]  /*0bd0*/  CS2R R4, SRZ ;  /* 0x0000000000047805 */ /* 0x000fe4000001ff00 */
[----:B------:R-:W-:Y:S01]  /*0be0*/  MOV R2, RZ ;  /* 0x000000ff00027202 */ /* 0x000fe20000000f00 */
[----:B------:R-:W3:Y:S03]  /*0bf0*/  @!P4 LDC.64 R22, c[0x0][0x398] ;  /* 0x0000e600ff16cb82 */ /* 0x000ee60000000a00 */
[----:B------:R4:W5:Y:S04]  /*0c00*/  @!P5 LDG.E.64 R4, desc[UR8][R16.64] ;  /* 0x000000081004d981 */ /* 0x000968000c1e1b00 */
[----:B------:R0:W5:Y:S01]  /*0c10*/  @!P5 LDG.E.64 R2, desc[UR8][R12.64] ;  /* 0x000000080c02d981 */ /* 0x000162000c1e1b00 */
[----:B------:R-:W0:Y:S01]  /*0c20*/  @!P0 LDC.64 R18, c[0x0][0x3f8] ;  /* 0x0000fe00ff128b82 */ /* 0x000e220000000a00 */
[----:B------:R-:W-:-:S04]  /*0c30*/  ISETP.GE.U32.AND P5, PT, R114, UR12, PT ;  /* 0x0000000c72007c0c */ /* 0x000fc8000bfa6070 */
[----:B------:R-:W-:Y:S02]  /*0c40*/  ISETP.GE.AND.EX P5, PT, R96, UR13, PT, P5 ;  /* 0x0000000d60007c0c */ /* 0x000fe4000bfa6350 */
[----:B------:R-:W-:Y:S01]  /*0c50*/  @!P2 IADD3 R29, PT, PT, R29, R33, RZ ;  /* 0x000000211d1da210 */ /* 0x000fe20007ffe0ff */
[----:B----4-:R-:W4:Y:S01]  /*0c60*/  @!P0 LDC.64 R16, c[0x0][0x3a0] ;  /* 0x0000e800ff108b82 */ /* 0x010f220000000a00 */
[----:B-1----:R-:W-:Y:S02]  /*0c70*/  @!P4 IADD3 R20, P3, PT, R31, R20, RZ ;  /* 0x000000141f14c210 */ /* 0x002fe40007f7e0ff */
[----:B------:R-:W-:Y:S02]  /*0c80*/  @!P2 SHF.L.U32 R11, R28, 0x2, RZ ;  /* 0x000000021c0ba819 */ /* 0x000fe400000006ff */
[----:B------:R-:W-:Y:S02]  /*0c90*/  @!P4 IADD3.X R21, PT, PT, R30, R21, RZ, P3, !PT ;  /* 0x000000151e15c210 */ /* 0x000fe40001ffe4ff */
[----:B------:R-:W-:-:S02]  /*0ca0*/  @!P2 SHF.L.U64.HI R28, R28, 0x2, R29 ;  /* 0x000000021c1ca819 */ /* 0x000fc4000001021d */
[----:B--2---:R-:W-:Y:S01]  /*0cb0*/  @!P2 IADD3 R8, P3, PT, R11, R26, RZ ;  /* 0x0000001a0b08a210 */ /* 0x004fe20007f7e0ff */
[----:B------:R1:W5:Y:S03]  /*0cc0*/  @!P4 LDG.E.64 R82, desc[UR8][R20.64] ;  /* 0x000000081452c981 */ /* 0x000366000c1e1b00 */
[----:B------:R-:W-:Y:S02]  /*0cd0*/  @!P2 IADD3.X R9, PT, PT, R28, R27, RZ, P3, !PT ;  /* 0x0000001b1c09a210 */ /* 0x000fe40001ffe4ff */
[----:B------:R-:W2:Y:S01]  /*0ce0*/  @!P5 LDC.64 R26, c[0x0][0x3f8] ;  /* 0x0000fe00ff1adb82 */ /* 0x000ea20000000a00 */
[----:B---3--:R-:W-:Y:S02]  /*0cf0*/  @!P4 IADD3 R22, P6, PT, R31, R22, RZ ;  /* 0x000000161f16c210 */ /* 0x008fe40007fde0ff */
[----:B------:R-:W-:Y:S01]  /*0d00*/  ISETP.GE.U32.AND P3, PT, R113, UR12, PT ;  /* 0x0000000c71007c0c */ /* 0x000fe2000bf66070 */
[----:B0-----:R-:W-:Y:S01]  /*0d10*/  @!P0 IMAD R32, R39, R18, RZ ;  /* 0x0000001227208224 */ /* 0x001fe200078e02ff */
[----:B------:R-:W-:Y:S01]  /*0d20*/  @!P0 MOV R12, R120 ;  /* 0x00000078000c8202 */ /* 0x000fe20000000f00 */
[----:B------:R-:W5:Y:S01]  /*0d30*/  @!P2 LDG.E.64 R74, desc[UR8][R8.64] ;  /* 0x00000008084aa981 */ /* 0x000f62000c1e1b00 */
[----:B------:R-:W-:Y:S01]  /*0d40*/  @!P0 MOV R13, R123 ;  /* 0x0000007b000d8202 */ /* 0x000fe20000000f00 */
[----:B-1----:R-:W0:Y:S01]  /*0d50*/  @!P5 LDC.64 R20, c[0x0][0x398] ;  /* 0x0000e600ff14db82 */ /* 0x002e220000000a00 */
[----:B------:R-:W-:-:S02]  /*0d60*/  @!P4 IADD3.X R23, PT, PT, R30, R23, RZ, P6, !PT ;  /* 0x000000171e17c210 */ /* 0x000fc400037fe4ff */
[----:B------:R-:W-:Y:S01]  /*0d70*/  ISETP.GE.AND.EX P3, PT, R95, UR13, PT, P3 ;  /* 0x0000000d5f007c0c */ /* 0x000fe2000bf66330 */
[----:B------:R-:W-:Y:S01]  /*0d80*/  @!P0 IMAD.WIDE.U32 R12, R37, R18, R12 ;  /* 0x00000012250c8225 */ /* 0x000fe200078e000c */
[----:B------:R-:W-:Y:S01]  /*0d90*/  @!P2 IADD3 R10, P6, PT, R11, R24, RZ ;  /* 0x000000180b0aa210 */ /* 0x000fe20007fde0ff */
[----:B------:R1:W5:Y:S02]  /*0da0*/  @!P4 LDG.E.64 R80, desc[UR8][R22.64] ;  /* 0x000000081650c981 */ /* 0x000364000c1e1b00 */
[----:B------:R-:W-:Y:S01]  /*0db0*/  @!P0 IMAD R11, R37, R19, R32 ;  /* 0x00000013250b8224 */ /* 0x000fe200078e0220 */
[----:B------:R-:W-:Y:S01]  /*0dc0*/  ISETP.GE.U32.AND P4, PT, R111, UR12, PT ;  /* 0x0000000c6f007c0c */ /* 0x000fe2000bf86070 */
[----:B------:R-:W3:Y:S03]  /*0dd0*/  @!P0 LDC.64 R18, c[0x0][0x398] ;  /* 0x0000e600ff128b82 */ /* 0x000ee60000000a00 */
[----:B------:R-:W-:-:S02]  /*0de0*/  @!P0 IADD3 R13, PT, PT, R13, R11, RZ ;  /* 0x0000000b0d0d8210 */ /* 0x000fc40007ffe0ff */
[----:B------:R-:W-:Y:S02]  /*0df0*/  @!P2 IADD3.X R11, PT, PT, R28, R25, RZ, P6, !PT ;  /* 0x000000191c0ba210 */ /* 0x000fe400037fe4ff */
[----:B------:R-:W-:Y:S01]  /*0e00*/  @!P0 SHF.L.U32 R25, R12, 0x2, RZ ;  /* 0x000000020c198819 */ /* 0x000fe200000006ff */
[----:B--2---:R-:W-:Y:S01]  /*0e10*/  @!P5 IMAD R14, R96, R26, RZ ;  /* 0x0000001a600ed224 */ /* 0x004fe200078e02ff */
[----:B------:R-:W-:Y:S01]  /*0e20*/  @!P0 SHF.L.U64.HI R24, R12, 0x2, R13 ;  /* 0x000000020c188819 */ /* 0x000fe2000001020d */
[----:B------:R-:W2:Y:S01]  /*0e30*/  @!P5 LDC.64 R32, c[0x0][0x3a0] ;  /* 0x0000e800ff20db82 */ /* 0x000ea20000000a00 */
[----:B------:R-:W-:Y:S01]  /*0e40*/  ISETP.GE.AND.EX P4, PT, R93, UR13, PT, P4 ;  /* 0x0000000d5d007c0c */ /* 0x000fe2000bf86340 */
[----:B------:R0:W5:Y:S01]  /*0e50*/  @!P2 LDG.E.64 R72, desc[UR8][R10.64] ;  /* 0x000000080a48a981 */ /* 0x000162000c1e1b00 */
[----:B------:R-:W-:-:S05]  /*0e60*/  @!P5 MOV R6, R120 ;  /* 0x000000780006d202 */ /* 0x000fca0000000f00 */
[----:B------:R-:W0:Y:S01]  /*0e70*/  @!P3 LDC.64 R12, c[0x0][0x3f8] ;  /* 0x0000fe00ff0cbb82 */ /* 0x000e220000000a00 */
[----:B------:R-:W-:Y:S01]  /*0e80*/  @!P5 MOV R7, R123 ;  /* 0x0000007b0007d202 */ /* 0x000fe20000000f00 */
[C---:B------:R-:W-:Y:S01]  /*0e90*/  @!P5 IMAD R15, R114.reuse, R27, R14 ;  /* 0x0000001b720fd224 */ /* 0x040fe200078e020e */
[----:B----4-:R-:W-:Y:S01]  /*0ea0*/  @!P0 IADD3 R16, P1, PT, R25, R16, RZ ;  /* 0x0000001019108210 */ /* 0x010fe20007f3e0ff */
[----:B------:R-:W-:-:S03]  /*0eb0*/  @!P5 IMAD.WIDE.U32 R26, R114, R26, R6 ;  /* 0x0000001a721ad225 */ /* 0x000fc600078e0006 */
[----:B------:R-:W-:Y:S01]  /*0ec0*/  @!P0 IADD3.X R17, PT, PT, R24, R17, RZ, P1, !PT ;  /* 0x0000001118118210 */ /* 0x000fe20000ffe4ff */
[----:B------:R-:W4:Y:S01]  /*0ed0*/  @!P3 LDC.64 R30, c[0x0][0x3a0] ;  /* 0x0000e800ff1ebb82 */ /* 0x000f220000000a00 */
[----:B------:R-:W-:Y:S02]  /*0ee0*/  ISETP.GE.U32.AND P1, PT, R110, UR12, PT ;  /* 0x0000000c6e007c0c */ /* 0x000fe4000bf26070 */
[----:B------:R-:W-:Y:S02]  /*0ef0*/  @!P5 IADD3 R7, PT, PT, R27, R15, RZ ;  /* 0x0000000f1b07d210 */ /* 0x000fe40007ffe0ff */
[----:B------:R-:W-:-:S03]  /*0f00*/  ISETP.GE.AND.EX P1, PT, R92, UR13, PT, P1 ;  /* 0x0000000d5c007c0c */ /* 0x000fc6000bf26310 */
[----:B------:R-:W2:Y:S01]  /*0f10*/  @!P4 LDC.64 R14, c[0x0][0x3f8] ;  /* 0x0000fe00ff0ecb82 */ /* 0x000ea20000000a00 */
[----:B-1----:R-:W-:Y:S02]  /*0f20*/  @!P5 SHF.L.U64.HI R22, R26, 0x2, R7 ;  /* 0x000000021a16d819 */ /* 0x002fe40000010207 */
[----:B------:R-:W-:Y:S01]  /*0f30*/  @!P3 MOV R8, R120 ;  /* 0x000000780008b202 */ /* 0x000fe20000000f00 */
[----:B0-----:R-:W-:Y:S01]  /*0f40*/  @!P3 IMAD R6, R95, R12, RZ ;  /* 0x0000000c5f06b224 */ /* 0x001fe200078e02ff */
[----:B------:R-:W-:-:S03]  /*0f50*/  @!P3 MOV R9, R123 ;  /* 0x0000007b0009b202 */ /* 0x000fc60000000f00 */
[----:B------:R-:W0:Y:S01]  /*0f60*/  @!P3 LDC.64 R28, c[0x0][0x398] ;  /* 0x0000e600ff1cbb82 */ /* 0x000e220000000a00 */
[C---:B------:R-:W-:Y:S02]  /*0f70*/  @!P3 IMAD R35, R113.reuse, R13, R6 ;  /* 0x0000000d7123b224 */ /* 0x040fe400078e0206 */
[----:B------:R-:W-:-:S05]  /*0f80*/  @!P3 IMAD.WIDE.U32 R12, R113, R12, R8 ;  /* 0x0000000c710cb225 */ /* 0x000fca00078e0008 */
[----:B------:R-:W1:Y:S01]  /*0f90*/  @!P1 LDC.64 R6, c[0x0][0x3f8] ;  /* 0x0000fe00ff069b82 */ /* 0x000e620000000a00 */
[----:B---3--:R-:W-:Y:S02]  /*0fa0*/  @!P0 IADD3 R18, P6, PT, R25, R18, RZ ;  /* 0x0000001219128210 */ /* 0x008fe40007fde0ff */
[----:B------:R-:W-:Y:S02]  /*0fb0*/  @!P5 SHF.L.U32 R23, R26, 0x2, RZ ;  /* 0x000000021a17d819 */ /* 0x000fe400000006ff */
[----:B------:R-:W-:Y:S01]  /*0fc0*/  @!P3 IADD3 R9, PT, PT, R13, R35, RZ ;  /* 0x000000230d09b210 */ /* 0x000fe20007ffe0ff */
[----:B--2---:R-:W-:Y:S01]  /*0fd0*/  @!P4 IMAD R8, R93, R14, RZ ;  /* 0x0000000e5d08c224 */ /* 0x004fe200078e02ff */
[----:B------:R-:W-:Y:S01]  /*0fe0*/  @!P0 IADD3.X R19, PT, PT, R24, R19, RZ, P6, !PT ;  /* 0x0000001318138210 */ /* 0x000fe200037fe4ff */
[----:B------:R-:W2:Y:S01]  /*0ff0*/  @!P4 LDC.64 R26, c[0x0][0x3a0] ;  /* 0x0000e800ff1acb82 */ /* 0x000ea20000000a00 */
[----:B------:R-:W-:Y:S01]  /*1000*/  @!P5 IADD3 R32, P6, PT, R23, R32, RZ ;  /* 0x000000201720d210 */ /* 0x000fe20007fde0ff */
[----:B------:R-:W-:Y:S01]  /*1010*/  @!P4 IMAD R13, R111, R15, R8 ;  /* 0x0000000f6f0dc224 */ /* 0x000fe200078e0208 */
[----:B------:R-:W-:-:S02]  /*1020*/  @!P3 SHF.L.U32 R11, R12, 0x2, RZ ;  /* 0x000000020c0bb819 */ /* 0x000fc400000006ff */
[----:B------:R-:W-:Y:S02]  /*1030*/  @!P3 SHF.L.U64.HI R12, R12, 0x2, R9 ;  /* 0x000000020c0cb819 */ /* 0x000fe40000010209 */
[----:B------:R-:W-:Y:S01]  /*1040*/  @!P4 MOV R8, R120 ;  /* 0x000000780008c202 */ /* 0x000fe20000000f00 */
[----:B------:R-:W3:Y:S01]  /*1050*/  @!P4 LDC.64 R24, c[0x0][0x398] ;  /* 0x0000e600ff18cb82 */ /* 0x000ee20000000a00 */
[----:B------:R-:W-:Y:S02]  /*1060*/  @!P4 MOV R9, R123 ;  /* 0x0000007b0009c202 */ /* 0x000fe40000000f00 */
[C---:B------:R-:W-:Y:S02]  /*1070*/  @!P5 IADD3.X R33, PT, PT, R22.reuse, R33, RZ, P6, !PT ;  /* 0x000000211621d210 */ /* 0x040fe400037fe4ff */
[----:B------:R-:W-:Y:S01]  /*1080*/  @!P5 IADD3 R20, P6, PT, R23, R20, RZ ;  /* 0x000000141714d210 */ /* 0x000fe20007fde0ff */
[----:B------:R-:W-:Y:S02]  /*1090*/  @!P4 IMAD.WIDE.U32 R14, R111, R14, R8 ;  /* 0x0000000e6f0ec225 */ /* 0x000fe400078e0008 */
[----:B------:R-:W3:Y:S01]  /*10a0*/  @!P1 LDC.64 R38, c[0x0][0x3a0] ;  /* 0x0000e800ff269b82 */ /* 0x000ee20000000a00 */
[----:B------:R-:W-:-:S02]  /*10b0*/  @!P5 IADD3.X R21, PT, PT, R22, R21, RZ, P6, !PT ;  /* 0x000000151615d210 */ /* 0x000fc400037fe4ff */
[----:B----4-:R-:W-:Y:S01]  /*10c0*/  @!P3 IADD3 R30, P6, PT, R11, R30, RZ ;  /* 0x0000001e0b1eb210 */ /* 0x010fe20007fde0ff */
[----:B-1----:R-:W-:Y:S01]  /*10d0*/  @!P1 IMAD R8, R92, R6, RZ ;  /* 0x000000065c089224 */ /* 0x002fe200078e02ff */
[----:B------:R-:W-:Y:S02]  /*10e0*/  @!P4 IADD3 R9, PT, PT, R15, R13, RZ ;  /* 0x0000000d0f09c210 */ /* 0x000fe40007ffe0ff */
[----:B------:R-:W-:Y:S01]  /*10f0*/  @!P3 IADD3.X R31, PT, PT, R12, R31, RZ, P6, !PT ;  /* 0x0000001f0c1fb210 */ /* 0x000fe200037fe4ff */
[----:B------:R-:W1:Y:S01]  /*1100*/  @!P1 LDC.64 R48, c[0x0][0x398] ;  /* 0x0000e600ff309b82 */ /* 0x000e620000000a00 */
[----:B0-----:R-:W-:Y:S01]  /*1110*/  @!P3 IADD3 R28, P6, PT, R11, R28, RZ ;  /* 0x0000001c0b1cb210 */ /* 0x001fe20007fde0ff */
[----:B------:R-:W-:Y:S01]  /*1120*/  @!P1 IMAD R13, R110, R7, R8 ;  /* 0x000000076e0d9224 */ /* 0x000fe200078e0208 */
[C---:B------:R-:W-:Y:S02]  /*1130*/  @!P4 SHF.L.U32 R11, R14.reuse, 0x2, RZ ;  /* 0x000000020e0bc819 */ /* 0x040fe400000006ff */
[----:B------:R-:W-:-:S02]  /*1140*/  @!P4 SHF.L.U64.HI R14, R14, 0x2, R9 ;  /* 0x000000020e0ec819 */ /* 0x000fc40000010209 */
[----:B------:R-:W-:Y:S02]  /*1150*/  @!P1 MOV R8, R120 ;  /* 0x0000007800089202 */ /* 0x000fe40000000f00 */
[----:B------:R-:W-:Y:S02]  /*1160*/  @!P1 MOV R9, R123 ;  /* 0x0000007b00099202 */ /* 0x000fe40000000f00 */
[----:B------:R-:W-:Y:S02]  /*1170*/  ISETP.GE.U32.AND P2, PT, R109, UR12, PT ;  /* 0x0000000c6d007c0c */ /* 0x000fe4000bf46070 */
[----:B------:R-:W-:Y:S01]  /*1180*/  @!P3 IADD3.X R29, PT, PT, R12, R29, RZ, P6, !PT ;  /* 0x0000001d0c1db210 */ /* 0x000fe200037fe4ff */
[----:B------:R-:W-:Y:S01]  /*1190*/  @!P1 IMAD.WIDE.U32 R6, R110, R6, R8 ;  /* 0x000000066e069225 */ /* 0x000fe200078e0008 */
[----:B------:R-:W-:Y:S02]  /*11a0*/  ISETP.GE.AND.EX P2, PT, R91, UR13, PT, P2 ;  /* 0x0000000d5b007c0c */ /* 0x000fe4000bf46320 */
[----:B--2---:R-:W-:-:S02]  /*11b0*/  @!P4 IADD3 R26, P6, PT, R11, R26, RZ ;  /* 0x0000001a0b1ac210 */ /* 0x004fc40007fde0ff */
[----:B------:R-:W-:Y:S02]  /*11c0*/  @!P1 IADD3 R9, PT, PT, R7, R13, RZ ;  /* 0x0000000d07099210 */ /* 0x000fe40007ffe0ff */
[----:B------:R-:W-:Y:S02]  /*11d0*/  @!P4 IADD3.X R27, PT, PT, R14, R27, RZ, P6, !PT ;  /* 0x0000001b0e1bc210 */ /* 0x000fe400037fe4ff */
[----:B---3--:R-:W-:Y:S02]  /*11e0*/  @!P4 IADD3 R24, P6, PT, R11, R24, RZ ;  /* 0x000000180b18c210 */ /* 0x008fe40007fde0ff */
[----:B------:R-:W-:Y:S02]  /*11f0*/  @!P1 SHF.L.U32 R7, R6, 0x2, RZ ;  /* 0x0000000206079819 */ /* 0x000fe400000006ff */
[----:B------:R-:W-:Y:S01]  /*1200*/  @!P4 IADD3.X R25, PT, PT, R14, R25, RZ, P6, !PT ;  /* 0x000000190e19c210 */ /* 0x000fe200037fe4ff */
[----:B------:R-:W0:Y:S01]  /*1210*/  @!P2 LDC.64 R22, c[0x0][0x3f8] ;  /* 0x0000fe00ff16ab82 */ /* 0x000e220000000a00 */
[----:B------:R-:W-:-:S02]  /*1220*/  @!P1 SHF.L.U64.HI R8, R6, 0x2, R9 ;  /* 0x0000000206089819 */ /* 0x000fc40000010209 */
[----:B------:R-:W-:-:S04]  /*1230*/  @!P1 IADD3 R38, P6, PT, R7, R38, RZ ;  /* 0x0000002607269210 */ /* 0x000fc80007fde0ff */
[C---:B------:R-:W-:Y:S02]  /*1240*/  @!P1 IADD3.X R39, PT, PT, R8.reuse, R39, RZ, P6, !PT ;  /* 0x0000002708279210 */ /* 0x040fe400037fe4ff */
[----:B-1----:R-:W-:Y:S02]  /*1250*/  @!P1 IADD3 R48, P6, PT, R7, R48, RZ ;  /* 0x0000003007309210 */ /* 0x002fe40007fde0ff */
[----:B------:R-:W-:Y:S02]  /*1260*/  CS2R R6, SRZ ;  /* 0x0000000000067805 */ /* 0x000fe4000001ff00 */
[----:B------:R-:W-:Y:S02]  /*1270*/  @!P1 IADD3.X R49, PT, PT, R8, R49, RZ, P6, !PT ;  /* 0x0000003108319210 */ /* 0x000fe400037fe4ff */
[----:B------:R-:W-:Y:S02]  /*1280*/  CS2R R8, SRZ ;  /* 0x0000000000087805 */ /* 0x000fe4000001ff00 */
[----:B------:R1:W5:Y:S04]  /*1290*/  @!P0 LDG.E.64 R6, desc[UR8][R16.64] ;  /* 0x0000000810068981 */ /* 0x000368000c1e1b00 */
[----:B------:R-:W5:Y:S01]  /*12a0*/  @!P0 LDG.E.64 R8, desc[UR8][R18.64] ;  /* 0x0000000812088981 */ /* 0x000f62000c1e1b00 */
[----:B------:R-:W-:-:S02]  /*12b0*/  ISETP.GE.U32.AND P0, PT, R108, UR12, PT ;  /* 0x0000000c6c007c0c */ /* 0x000fc4000bf06070 */
[----:B------:R-:W-:Y:S02]  /*12c0*/  CS2R R12, SRZ ;  /* 0x00000000000c7805 */ /* 0x000fe4000001ff00 */
[----:B------:R-:W-:Y:S02]  /*12d0*/  ISETP.GE.AND.EX P0, PT, R90, UR13, PT, P0 ;  /* 0x0000000d5a007c0c */ /* 0x000fe4000bf06300 */
[----:B------:R-:W-:Y:S02]  /*12e0*/  CS2R R14, SRZ ;  /* 0x00000000000e7805 */ /* 0x000fe4000001ff00 */
[----:B-1----:R-:W-:Y:S01]  /*12f0*/  CS2R R16, SRZ ;  /* 0x0000000000107805 */ /* 0x002fe2000001ff00 */
[----:B0-----:R-:W-:Y:S01]  /*1300*/  @!P2 IMAD R10, R91, R22, RZ ;  /* 0x000000165b0aa224 */ /* 0x001fe200078e02ff */
[----:B------:R0:W5:Y:S03]  /*1310*/  @!P5 LDG.E.64 R12, desc[UR8][R20.64] ;  /* 0x00000008140cd981 */ /* 0x000166000c1e1b00 */
[----:B------:R-:W-:Y:S01]  /*1320*/  @!P2 IMAD R37, R109, R23, R10 ;  /* 0x000000176d25a224 */ /* 0x000fe200078e020a */
[----:B------:R-:W-:Y:S01]  /*1330*/  CS2R R10, SRZ ;  /* 0x00000000000a7805 */ /* 0x000fe2000001ff00 */
[----:B------:R-:W5:Y:S04]  /*1340*/  @!P3 LDG.E.64 R14, desc[UR8][R30.64] ;  /* 0x000000081e0eb981 */ /* 0x000f68000c1e1b00 */
[----:B------:R1:W5:Y:S01]  /*1350*/  @!P3 LDG.E.64 R16, desc[UR8][R28.64] ;  /* 0x000000081c10b981 */ /* 0x000362000c1e1b00 */
[----:B0-----:R-:W-:-:S02]  /*1360*/  CS2R R20, SRZ ;  /* 0x0000000000147805 */ /* 0x001fc4000001ff00 */
[----:B------:R-:W-:Y:S01]  /*1370*/  ISETP.GE.U32.AND P3, PT, R107, UR12, PT ;  /* 0x0000000c6b007c0c */ /* 0x000fe2000bf66070 */
[----:B------:R-:W0:Y:S01]  /*1380*/  @!P0 LDC.64 R34, c[0x0][0x3f8] ;  /* 0x0000fe00ff228b82 */ /* 0x000e220000000a00 */
[----:B------:R2:W5:Y:S02]  /*1390*/  @!P5 LDG.E.64 R10, desc[UR8][R32.64] ;  /* 0x00000008200ad981 */ /* 0x000564000c1e1b00 */
[----:B------:R-:W-:Y:S02]  /*13a0*/  ISETP.GE.AND.EX P3, PT, R89, UR13, PT, P3 ;  /* 0x0000000d59007c0c */ /* 0x000fe4000bf66330 */
[----:B------:R3:W5:Y:S01]  /*13b0*/  @!P4 LDG.E.64 R20, desc[UR8][R24.64] ;  /* 0x000000081814c981 */ /* 0x000762000c1e1b00 */
[----:B------:R-:W-:Y:S02]  /*13c0*/  CS2R R18, SRZ ;  /* 0x0000000000127805 */ /* 0x000fe4000001ff00 */
[----:B-1----:R-:W1:Y:S08]  /*13d0*/  @!P2 LDC.64 R28, c[0x0][0x398] ;  /* 0x0000e600ff1cab82 */ /* 0x002e700000000a00 */
[----:B--2---:R-:W2:Y:S01]  /*13e0*/  @!P2 LDC.64 R32, c[0x0][0x3a0] ;  /* 0x0000e800ff20ab82 */ /* 0x004ea20000000a00 */
[----:B---3--:R-:W-:Y:S01]  /*13f0*/  @!P2 MOV R24, R120 ;  /* 0x000000780018a202 */ /* 0x008fe20000000f00 */
[----:B------:R3:W5:Y:S01]  /*1400*/  @!P4 LDG.E.64 R18, desc[UR8][R26.64] ;  /* 0x000000081a12c981 */ /* 0x000762000c1e1b00 */
[----:B------:R-:W-:-:S03]  /*1410*/  @!P2 MOV R25, R123 ;  /* 0x0000007b0019a202 */ /* 0x000fc60000000f00 */
[----:B------:R-:W-:Y:S01]  /*1420*/  @!P2 IMAD.WIDE.U32 R22, R109, R22, R24 ;  /* 0x000000166d16a225 */ /* 0x000fe200078e0018 */
[----:B------:R-:W-:Y:S01]  /*1430*/  ISETP.GE.U32.AND P5, PT, R106, UR12, PT ;  /* 0x0000000c6a007c0c */ /* 0x000fe2000bfa6070 */
[----:B------:R-:W4:Y:S03]  /*1440*/  @!P0 LDC.64 R46, c[0x0][0x3a0] ;  /* 0x0000e800ff2e8b82 */ /* 0x000f260000000a00 */
[----:B------:R-:W-:Y:S02]  /*1450*/  @!P2 IADD3 R23, PT, PT, R23, R37, RZ ;  /* 0x000000251717a210 */ /* 0x000fe40007ffe0ff */
[C---:B------:R-:W-:Y:S02]  /*1460*/  @!P2 SHF.L.U32 R43, R22.reuse, 0x2, RZ ;  /* 0x00000002162ba819 */ /* 0x040fe400000006ff */
[----:B------:R-:W-:Y:S01]  /*1470*/  @!P2 SHF.L.U64.HI R52, R22, 0x2, R23 ;  /* 0x000000021634a819 */ /* 0x000fe20000010217 */
[----:B---3--:R-:W3:Y:S01]  /*1480*/  @!P3 LDC.64 R26, c[0x0][0x3f8] ;  /* 0x0000fe00ff1abb82 */ /* 0x008ee20000000a00 */
[----:B------:R-:W-:-:S02]  /*1490*/  CS2R R22, SRZ ;  /* 0x0000000000167805 */ /* 0x000fc4000001ff00 */
[----:B------:R-:W-:Y:S02]  /*14a0*/  ISETP.GE.AND.EX P5, PT, R88, UR13, PT, P5 ;  /* 0x0000000d58007c0c */ /* 0x000fe4000bfa6350 */
[----:B------:R-:W-:Y:S01]  /*14b0*/  CS2R R24, SRZ ;  /* 0x0000000000187805 */ /* 0x000fe2000001ff00 */
[----:B0-----:R-:W-:Y:S01]  /*14c0*/  @!P0 IMAD R37, R90, R34, RZ ;  /* 0x000000225a258224 */ /* 0x001fe200078e02ff */
[----:B------:R0:W5:Y:S01]  /*14d0*/  @!P1 LDG.E.64 R22, desc[UR8][R38.64] ;  /* 0x0000000826169981 */ /* 0x000162000c1e1b00 */
[----:B------:R-:W4:Y:S02]  /*14e0*/  @!P0 LDC.64 R40, c[0x0][0x398] ;  /* 0x0000e600ff288b82 */ /* 0x000f240000000a00 */
[----:B------:R-:W-:Y:S01]  /*14f0*/  @!P0 IMAD R53, R108, R35, R37 ;  /* 0x000000236c358224 */ /* 0x000fe200078e0225 */
[----:B------:R1:W5:Y:S01]  /*1500*/  @!P1 LDG.E.64 R24, desc[UR8][R48.64] ;  /* 0x0000000830189981 */ /* 0x000362000c1e1b00 */
[----:B--2---:R-:W-:-:S04]  /*1510*/  @!P2 IADD3 R36, P1, PT, R43, R32, RZ ;  /* 0x000000202b24a210 */ /* 0x004fc80007f3e0ff */
[----:B------:R-:W2:Y:S01]  /*1520*/  @!P5 LDC.64 R30, c[0x0][0x3f8] ;  /* 0x0000fe00ff1edb82 */ /* 0x000ea20000000a00 */
[----:B0-----:R-:W-:Y:S02]  /*1530*/  @!P0 MOV R38, R120 ;  /* 0x0000007800268202 */ /* 0x001fe40000000f00 */
[----:B------:R-:W-:-:S03]  /*1540*/  @!P0 MOV R39, R123 ;  /* 0x0000007b00278202 */ /* 0x000fc60000000f00 */
[----:B------:R-:W-:Y:S01]  /*1550*/  @!P0 IMAD.WIDE.U32 R34, R108, R34, R38 ;  /* 0x000000226c228225 */ /* 0x000fe200078e0026 */
[----:B------:R-:W-:Y:S01]  /*1560*/  @!P2 IADD3.X R37, PT, PT, R52, R33, RZ, P1, !PT ;  /* 0x000000213425a210 */ /* 0x000fe20000ffe4ff */
[----:B------:R-:W0:Y:S03]  /*1570*/  @!P3 LDC.64 R44, c[0x0][0x3a0] ;  /* 0x0000e800ff2cbb82 */ /* 0x000e260000000a00 */
[----:B------:R-:W-:Y:S02]  /*1580*/  @!P0 IADD3 R33, PT, PT, R35, R53, RZ ;  /* 0x0000003523218210 */ /* 0x000fe40007ffe0ff */
[----:B------:R-:W-:Y:S02]  /*1590*/  ISETP.GE.U32.AND P4, PT, R112, UR12, PT ;  /* 0x0000000c70007c0c */ /* 0x000fe4000bf86070 */
[----:B------:R-:W-:Y:S01]  /*15a0*/  @!P0 SHF.L.U32 R35, R34, 0x2, RZ ;  /* 0x0000000222238819 */ /* 0x000fe200000006ff */
[----:B-1----:R-:W1:Y:S01]  /*15b0*/  @!P5 LDC.64 R48, c[0x0][0x398] ;  /* 0x0000e600ff30db82 */ /* 0x002e620000000a00 */
[----:B------:R-:W-:-:S02]  /*15c0*/  @!P2 IADD3 R38, P1, PT, R43, R28, RZ ;  /* 0x0000001c2b26a210 */ /* 0x000fc40007f3e0ff */
[----:B------:R-:W-:Y:S01]  /*15d0*/  @!P0 SHF.L.U64.HI R34, R34, 0x2, R33 ;  /* 0x0000000222228819 */ /* 0x000fe20000010221 */
[----:B---3--:R-:W-:Y:S01]  /*15e0*/  @!P3 IMAD R28, R89, R26, RZ ;  /* 0x0000001a591cb224 */ /* 0x008fe200078e02ff */
[----:B------:R-:W-:Y:S02]  /*15f0*/  @!P3 MOV R32, R120 ;  /* 0x000000780020b202 */ /* 0x000fe40000000f00 */
[----:B------:R-:W-:Y:S01]  /*1600*/  @!P3 MOV R33, R123 ;  /* 0x0000007b0021b202 */ /* 0x000fe20000000f00 */
[----:B------:R-:W3:Y:S01]  /*1610*/  @!P3 LDC.64 R42, c[0x0][0x398] ;  /* 0x0000e600ff2abb82 */ /* 0x000ee20000000a00 */
[----:B------:R-:W-:Y:S02]  /*1620*/  ISETP.GE.AND.EX P4, PT, R94, UR13, PT, P4 ;  /* 0x0000000d5e007c0c */ /* 0x000fe4000bf86340 */
[----:B------:R-:W-:Y:S01]  /*1630*/  @!P2 IADD3.X R39, PT, PT, R52, R29, RZ, P1, !PT ;  /* 0x0000001d3427a210 */ /* 0x000fe20000ffe4ff */
[----:B------:R-:W-:Y:S01]  /*1640*/  @!P3 IMAD R53, R107, R27, R28 ;  /* 0x0000001b6b35b224 */ /* 0x000fe200078e021c */
[----:B----4-:R-:W-:Y:S01]  /*1650*/  @!P0 IADD3 R46, P1, PT, R35, R46, RZ ;  /* 0x0000002e232e8210 */ /* 0x010fe20007f3e0ff */
[----:B------:R-:W-:Y:S01]  /*1660*/  @!P3 IMAD.WIDE.U32 R32, R107, R26, R32 ;  /* 0x0000001a6b20b225 */ /* 0x000fe200078e0020 */
[----:B------:R-:W-:Y:S01]  /*1670*/  ISETP.GE.U32.AND P6, PT, R105, UR12, PT ;  /* 0x0000000c69007c0c */ /* 0x000fe2000bfc6070 */
[----:B------:R-:W4:Y:S01]  /*1680*/  @!P5 LDC.64 R28, c[0x0][0x3a0] ;  /* 0x0000e800ff1cdb82 */ /* 0x000f220000000a00 */
[----:B------:R-:W-:-:S02]  /*1690*/  @!P0 IADD3.X R47, PT, PT, R34, R47, RZ, P1, !PT ;  /* 0x0000002f222f8210 */ /* 0x000fc40000ffe4ff */
[----:B------:R-:W-:Y:S02]  /*16a0*/  @!P0 IADD3 R40, P1, PT, R35, R40, RZ ;  /* 0x0000002823288210 */ /* 0x000fe40007f3e0ff */
[----:B------:R-:W-:Y:S02]  /*16b0*/  @!P3 IADD3 R33, PT, PT, R33, R53, RZ ;  /* 0x000000352121b210 */ /* 0x000fe40007ffe0ff */
[----:B------:R-:W-:Y:S01]  /*16c0*/  @!P0 IADD3.X R41, PT, PT, R34, R41, RZ, P1, !PT ;  /* 0x0000002922298210 */ /* 0x000fe20000ffe4ff */
[----:B------:R-:W1:Y:S01]  /*16d0*/  @!P4 LDC.64 R26, c[0x0][0x3f8] ;  /* 0x0000fe00ff1acb82 */ /* 0x000e620000000a00 */
[C---:B------:R-:W-:Y:S02]  /*16e0*/  @!P3 SHF.L.U32 R35, R32.reuse, 0x2, RZ ;  /* 0x000000022023b819 */ /* 0x040fe400000006ff */
[----:B------:R-:W-:Y:S01]  /*16f0*/  @!P3 SHF.L.U64.HI R34, R32, 0x2, R33 ;  /* 0x000000022022b819 */ /* 0x000fe20000010221 */
[----:B--2---:R-:W-:Y:S01]  /*1700*/  @!P5 IMAD R52, R88, R30, RZ ;  /* 0x0000001e5834d224 */ /* 0x004fe200078e02ff */
[----:B------:R-:W-:-:S02]  /*1710*/  @!P5 MOV R32, R120 ;  /* 0x000000780020d202 */ /* 0x000fc40000000f00 */
[----:B------:R-:W-:Y:S02]  /*1720*/  @!P5 MOV R33, R123 ;  /* 0x0000007b0021d202 */ /* 0x000fe40000000f00 */
[----:B------:R-:W-:Y:S01]  /*1730*/  ISETP.GE.AND.EX P6, PT, R0, UR13, PT, P6 ;  /* 0x0000000d00007c0c */ /* 0x000fe2000bfc6360 */
[C---:B------:R-:W-:Y:S02]  /*1740*/  @!P5 IMAD R31, R106.reuse, R31, R52 ;  /* 0x0000001f6a1fd224 */ /* 0x040fe400078e0234 */
[----:B------:R-:W-:Y:S01]  /*1750*/  @!P5 IMAD.WIDE.U32 R32, R106, R30, R32 ;  /* 0x0000001e6a20d225 */ /* 0x000fe200078e0020 */
[----:B0-----:R-:W-:-:S04]  /*1760*/  @!P3 IADD3 R44, P1, PT, R35, R44, RZ ;  /* 0x0000002c232cb210 */ /* 0x001fc80007f3e0ff */
[----:B------:R-:W-:Y:S02]  /*1770*/  @!P5 IADD3 R31, PT, PT, R33, R31, RZ ;  /* 0x0000001f211fd210 */ /* 0x000fe40007ffe0ff */
[C---:B------:R-:W-:Y:S02]  /*1780*/  @!P5 SHF.L.U32 R33, R32.reuse, 0x2, RZ ;  /* 0x000000022021d819 */ /* 0x040fe400000006ff */
[----:B------:R-:W-:Y:S02]  /*1790*/  @!P5 SHF.L.U64.HI R32, R32, 0x2, R31 ;  /* 0x000000022020d819 */ /* 0x000fe4000001021f */
[----:B------:R-:W0:Y:S01]  /*17a0*/  @!P6 LDC.64 R30, c[0x0][0x3f8] ;  /* 0x0000fe00ff1eeb82 */ /* 0x000e220000000a00 */
[----:B------:R-:W-:Y:S02]  /*17b0*/  @!P3 IADD3.X R45, PT, PT, R34, R45, RZ, P1, !PT ;  /* 0x0000002d222db210 */ /* 0x000fe40000ffe4ff */
[----:B---3--:R-:W-:Y:S02]  /*17c0*/  @!P3 IADD3 R42, P1, PT, R35, R42, RZ ;  /* 0x0000002a232ab210 */ /* 0x008fe40007f3e0ff */
[----:B------:R-:W-:-:S02]  /*17d0*/  @!P4 MOV R56, R120 ;  /* 0x000000780038c202 */ /* 0x000fc40000000f00 */
[----:B------:R-:W-:Y:S02]  /*17e0*/  @!P3 IADD3.X R43, PT, PT, R34, R43, RZ, P1, !PT ;  /* 0x0000002b222bb210 */ /* 0x000fe40000ffe4ff */
[----:B----4-:R-:W-:Y:S01]  /*17f0*/  @!P5 IADD3 R52, P1, PT, R33, R28, RZ ;  /* 0x0000001c2134d210 */ /* 0x010fe20007f3e0ff */
[-C--:B-1----:R-:W-:Y:S01]  /*1800*/  @!P4 IMAD R28, R94, R26.reuse, RZ ;  /* 0x0000001a5e1cc224 */ /* 0x082fe200078e02ff */
[----:B------:R-:W-:Y:S01]  /*1810*/  @!P4 MOV R57, R123 ;  /* 0x0000007b0039c202 */ /* 0x000fe20000000f00 */
[----:B------:R-:W1:Y:S02]  /*1820*/  @!P4 LDC.64 R34, c[0x0][0x398] ;  /* 0x0000e600ff22cb82 */ /* 0x000e640000000a00 */
[C---:B------:R-:W-:Y:S02]  /*1830*/  @!P4 IMAD R59, R112.reuse, R27, R28 ;  /* 0x0000001b703bc224 */ /* 0x040fe400078e021c */
[----:B------:R-:W-:-:S05]  /*1840*/  @!P4 IMAD.WIDE.U32 R56, R112, R26, R56 ;  /* 0x0000001a7038c225 */ /* 0x000fca00078e0038 */
[----:B------:R-:W-:Y:S02]  /*1850*/  @!P4 IADD3 R57, PT, PT, R57, R59, RZ ;  /* 0x0000003b3939c210 */ /* 0x000fe40007ffe0ff */
[C---:B------:R-:W-:Y:S02]  /*1860*/  @!P4 SHF.L.U32 R61, R56.reuse, 0x2, RZ ;  /* 0x00000002383dc819 */ /* 0x040fe400000006ff */
[----:B------:R-:W-:Y:S01]  /*1870*/  @!P4 SHF.L.U64.HI R66, R56, 0x2, R57 ;  /* 0x000000023842c819 */ /* 0x000fe20000010239 */
[----:B------:R-:W-:Y:S01]  /*1880*/  IMAD.WIDE R56, R102, 0x8, R54 ;  /* 0x0000000866387825 */ /* 0x000fe200078e0236 */
[----:B------:R-:W-:Y:S02]  /*1890*/  @!P5 IADD3.X R53, PT, PT, R32, R29, RZ, P1, !PT ;  /* 0x0000001d2035d210 */ /* 0x000fe40000ffe4ff */
[----:B------:R-:W-:Y:S01]  /*18a0*/  @!P6 MOV R54, R120 ;  /* 0x000000780036e202 */ /* 0x000fe20000000f00 */
[----:B0-----:R-:W-:Y:S01]  /*18b0*/  @!P6 IMAD R58, R0, R30, RZ ;  /* 0x0000001e003ae224 */ /* 0x001fe200078e02ff */
[----:B------:R-:W-:-:S02]  /*18c0*/  @!P6 MOV R55, R123 ;  /* 0x0000007b0037e202 */ /* 0x000fc40000000f00 */
[----:B------:R-:W-:Y:S01]  /*18d0*/  @!P5 IADD3 R48, P1, PT, R33, R48, RZ ;  /* 0x000000302130d210 */ /* 0x000fe20007f3e0ff */
[C---:B------:R-:W-:Y:S02]  /*18e0*/  @!P6 IMAD R67, R105.reuse, R31, R58 ;  /* 0x0000001f6943e224 */ /* 0x040fe400078e023a */
[----:B------:R-:W-:Y:S01]  /*18f0*/  @!P6 IMAD.WIDE.U32 R54, R105, R30, R54 ;  /* 0x0000001e6936e225 */ /* 0x000fe200078e0036 */
[----:B------:R-:W-:Y:S01]  /*1900*/  @!P5 IADD3.X R49, PT, PT, R32, R49, RZ, P1, !PT ;  /* 0x000000312031d210 */ /* 0x000fe20000ffe4ff */
[----:B------:R-:W2:Y:S01]  /*1910*/  LDG.E.64 R30, desc[UR8][R56.64] ;  /* 0x00000008381e7981 */ /* 0x000ea2000c1e1b00 */
[----:B------:R-:W0:Y:S01]  /*1920*/  @!P4 LDC.64 R32, c[0x0][0x3a0] ;  /* 0x0000e800ff20cb82 */ /* 0x000e220000000a00 */
[----:B------:R-:W-:Y:S02]  /*1930*/  CS2R R26, SRZ ;  /* 0x00000000001a7805 */ /* 0x000fe4000001ff00 */
[----:B------:R-:W-:-:S04]  /*1940*/  CS2R R28, SRZ ;  /* 0x00000000001c7805 */ /* 0x000fc8000001ff00 */
[----:B------:R3:W5:Y:S04]  /*1950*/  @!P2 LDG.E.64 R26, desc[UR8][R36.64] ;  /* 0x00000008241aa981 */ /* 0x000768000c1e1b00 */
[----:B------:R4:W5:Y:S01]  /*1960*/  @!P2 LDG.E.64 R28, desc[UR8][R38.64] ;  /* 0x00000008261ca981 */ /* 0x000962000c1e1b00 */
[----:B---3--:R-:W3:Y:S01]  /*1970*/  @!P6 LDC.64 R36, c[0x0][0x3a0] ;  /* 0x0000e800ff24eb82 */ /* 0x008ee20000000a00 */
[----:B------:R-:W-:-:S07]  /*1980*/  ISETP.NE.AND P1, PT, RZ, UR10, PT ;  /* 0x0000000aff007c0c */ /* 0x000fce000bf25270 */
[----:B----4-:R-:W4:Y:S01]  /*1990*/  @!P6 LDC.64 R38, c[0x0][0x398] ;  /* 0x0000e600ff26eb82 */ /* 0x010f220000000a00 */
[----:B0-----:R-:W-:Y:S02]  /*19a0*/  @!P4 IADD3 R58, P2, PT, R61, R32, RZ ;  /* 0x000000203d3ac210 */ /* 0x001fe40007f5e0ff */
[----:B------:R-:W-:Y:S02]  /*19b0*/  @!P6 IADD3 R55, PT, PT, R55, R67, RZ ;  /* 0x000000433737e210 */ /* 0x000fe40007ffe0ff */
[----:B------:R-:W-:Y:S02]  /*19c0*/  @!P4 IADD3.X R59, PT, PT, R66, R33, RZ, P2, !PT ;  /* 0x00000021423bc210 */ /* 0x000fe400017fe4ff */
[----:B-1----:R-:W-:Y:S01]  /*19d0*/  @!P4 IADD3 R60, P2, PT, R61, R34, RZ ;  /* 0x000000223d3cc210 */ /* 0x002fe20007f5e0ff */
[----:B------:R-:W0:Y:S01]  /*19e0*/  @P1 LDC.64 R62, c[0x0][0x3b0] ;  /* 0x0000ec00ff3e1b82 */ /* 0x000e220000000a00 */
[----:B------:R-:W-:Y:S02]  /*19f0*/  @!P6 SHF.L.U32 R33, R54, 0x2, RZ ;  /* 0x000000023621e819 */ /* 0x000fe400000006ff */
[----:B------:R-:W-:-:S02]  /*1a00*/  @!P4 IADD3.X R61, PT, PT, R66, R35, RZ, P2, !PT ;  /* 0x00000023423dc210 */ /* 0x000fc400017fe4ff */
[----:B------:R-:W-:Y:S02]  /*1a10*/  @!P6 SHF.L.U64.HI R32, R54, 0x2, R55 ;  /* 0x000000023620e819 */ /* 0x000fe40000010237 */
[----:B---3--:R-:W-:-:S04]  /*1a20*/  @!P6 IADD3 R54, P2, PT, R33, R36, RZ ;  /* 0x000000242136e210 */ /* 0x008fc80007f5e0ff */
[C---:B------:R-:W-:Y:S02]  /*1a30*/  @!P6 IADD3.X R55, PT, PT, R32.reuse, R37, RZ, P2, !PT ;  /* 0x000000252037e210 */ /* 0x040fe400017fe4ff */
[----:B----4-:R-:W-:Y:S02]  /*1a40*/  @!P6 IADD3 R56, P2, PT, R33, R38, RZ ;  /* 0x000000262138e210 */ /* 0x010fe40007f5e0ff */
[----:B------:R-:W-:Y:S02]  /*1a50*/  CS2R R34, SRZ ;  /* 0x0000000000227805 */ /* 0x000fe4000001ff00 */
[----:B------:R-:W-:Y:S02]  /*1a60*/  @!P6 IADD3.X R57, PT, PT, R32, R39, RZ, P2, !PT ;  /* 0x000000272039e210 */ /* 0x000fe400017fe4ff */
[----:B------:R-:W-:Y:S02]  /*1a70*/  CS2R R38, SRZ ;  /* 0x0000000000267805 */ /* 0x000fe4000001ff00 */
[----:B------:R-:W-:Y:S01]  /*1a80*/  CS2R R32, SRZ ;  /* 0x0000000000207805 */ /* 0x000fe2000001ff00 */
[----:B------:R1:W5:Y:S01]  /*1a90*/  @!P0 LDG.E.64 R34, desc[UR8][R40.64] ;  /* 0x0000000828228981 */ /* 0x000362000c1e1b00 */
[----:B------:R-:W-:-:S03]  /*1aa0*/  IADD3 R51, PT, PT, R50, R51, RZ ;  /* 0x0000003332337210 */ /* 0x000fc60007ffe0ff */
[----:B------:R3:W5:Y:S04]  /*1ab0*/  @!P3 LDG.E.64 R38, desc[UR8][R42.64] ;  /* 0x000000082a26b981 */ /* 0x000768000c1e1b00 */
[----:B------:R4:W5:Y:S01]  /*1ac0*/  @!P0 LDG.E.64 R32, desc[UR8][R46.64] ;  /* 0x000000082e208981 */ /* 0x000962000c1e1b00 */
[----:B-1----:R-:W-:Y:S02]  /*1ad0*/  CS2R R40, SRZ ;  /* 0x0000000000287805 */ /* 0x002fe4000001ff00 */
[----:B---3--:R-:W-:Y:S01]  /*1ae0*/  CS2R R42, SRZ ;  /* 0x00000000002a7805 */ /* 0x008fe2000001ff00 */
[----:B------:R-:W-:-:S03]  /*1af0*/  IMAD.WIDE R64, R51, 0x4, R64 ;  /* 0x0000000433407825 */ /* 0x000fc600078e0240 */
[----:B------:R1:W5:Y:S01]  /*1b00*/  @!P5 LDG.E.64 R40, desc[UR8][R52.64] ;  /* 0x000000083428d981 */ /* 0x000362000c1e1b00 */
[----:B----4-:R-:W-:Y:S01]  /*1b10*/  CS2R R46, SRZ ;  /* 0x00000000002e7805 */ /* 0x010fe2000001ff00 */
[----:B0-----:R-:W-:Y:S02]  /*1b20*/  @P1 IMAD.WIDE R62, R51, 0x4, R62 ;  /* 0x00000004333e1825 */ /* 0x001fe400078e023e */
[----:B------:R0:W5:Y:S01]  /*1b30*/  @!P5 LDG.E.64 R42, desc[UR8][R48.64] ;  /* 0x00000008302ad981 */ /* 0x000162000c1e1b00 */
[----:B------:R-:W-:-:S03]  /*1b40*/  CS2R R50, SRZ ;  /* 0x0000000000327805 */ /* 0x000fc6000001ff00 */
[----:B------:R-:W5:Y:S01]  /*1b50*/  @!P4 LDG.E.64 R46, desc[UR8][R60.64] ;  /* 0x000000083c2ec981 */ /* 0x000f62000c1e1b00 */
[----:B-1----:R-:W-:-:S03]  /*1b60*/  CS2R R52, SRZ ;  /* 0x0000000000347805 */ /* 0x002fc6000001ff00 */
[----:B------:R-:W5:Y:S01]  /*1b70*/  @!P6 LDG.E.64 R50, desc[UR8][R56.64] ;  /* 0x000000083832e981 */ /* 0x000f62000c1e1b00 */
[----:B0-----:R-:W-:-:S03]  /*1b80*/  CS2R R48, SRZ ;  /* 0x0000000000307805 */ /* 0x001fc6000001ff00 */
[----:B------:R-:W5:Y:S04]  /*1b90*/  @P1 LDG.E.64 R52, desc[UR8][R62.64] ;  /* 0x000000083e341981 */ /* 0x000f68000c1e1b00 */
[----:B------:R-:W5:Y:S04]  /*1ba0*/  @!P6 LDG.E.64 R48, desc[UR8][R54.64] ;  /* 0x000000083630e981 */ /* 0x000f68000c1e1b00 */
[----:B------:R-:W5:Y:S01]  /*1bb0*/  LDG.E.64 R54, desc[UR8][R64.64] ;  /* 0x0000000840367981 */ /* 0x000f62000c1e1b00 */
[----:B------:R-:W-:-:S06]  /*1bc0*/  CS2R R36, SRZ ;  /* 0x0000000000247805 */ /* 0x000fcc000001ff00 */
[----:B------:R0:W5:Y:S02]  /*1bd0*/  @!P3 LDG.E.64 R36, desc[UR8][R44.64] ;  /* 0x000000082c24b981 */ /* 0x000164000c1e1b00 */
[----:B0-----:R-:W-:-:S06]  /*1be0*/  CS2R R44, SRZ ;  /* 0x00000000002c7805 */ /* 0x001fcc000001ff00 */
[----:B------:R0:W5:Y:S01]  /*1bf0*/  @!P4 LDG.E.64 R44, desc[UR8][R58.64] ;  /* 0x000000083a2cc981 */ /* 0x000162000c1e1b00 */
[----:B------:R-:W-:Y:S01]  /*1c00*/  UISETP.NE.AND UP0, UPT, UR10, URZ, UPT ;  /* 0x000000ff0a00728c */ /* 0x000fe2000bf05270 */
[----:B--2---:R-:W-:-:S05]  /*1c10*/  FFMA.FTZ R31, -R30, R30, R31 ;  /* 0x0000001e1e1f7223 */ /* 0x004fca000001011f */
[----:B------:R-:W-:-:S13]  /*1c20*/  FSETP.GTU.FTZ.AND P0, PT, R31, RZ, PT ;  /* 0x000000ff1f00720b */ /* 0x000fda0003f1c000 */
[----:B0-----:R-:W0:Y:S02]  /*1c30*/  @P0 LDC R58, c[0x0][0x3c0] ;  /* 0x0000f000ff3a0b82 */ /* 0x001e240000000800 */
[----:B0-----:R-:W-:Y:S01]  /*1c40*/  @P0 FADD.FTZ R58, R31, R58 ;  /* 0x0000003a1f3a0221 */ /* 0x001fe20000010000 */
[----:B------:R-:W-:-:S06]  /*1c50*/  MOV R31, 0x3f800000 ;  /* 0x3f800000001f7802 */ /* 0x000fcc0000000f00 */
[----:B------:R0:W1:Y:S01]  /*1c60*/  @P0 MUFU.RSQ R31, R58 ;  /* 0x0000003a001f0308 */ /* 0x0000620000001400 */
[----:B------:R-:W-:Y:S05]  /*1c70*/  BRA.U UP0, `(.L_x_1341) ;  /* 0x0000000d00847547 */ /* 0x000fea000b800000 */
[C---:B-----5:R-:W-:Y:S01]  /*1c80*/  FADD.FTZ R56, -R30.reuse, R86 ;  /* 0x000000561e387221 */ /* 0x060fe20000010100 */
[----:B0-----:R-:W-:Y:S01]  /*1c90*/  FADD.FTZ R58, -R30, R87 ;  /* 0x000000571e3a7221 */ /* 0x001fe20000010100 */
        /* <DEDUP_REMOVED lines=13> */
[----:B------:R-:W-:Y:S01]  /*1d70*/  FMUL.FTZ R63, R81, R55 ;  /* 0x00000037513f7220 */ /* 0x000fe20000410000 */
[----:B------:R-:W-:Y:S01]  /*1d80*/  FMUL.FTZ R62, R62, R31 ;  /* 0x0000001f3e3e7220 */ /* 0x000fe20000410000 */
[----:B------:R-:W-:Y:S01]  /*1d90*/  FFMA.FTZ R58, R85, R58, RZ ;  /* 0x0000003a553a7223 */ /* 0x000fe200000100ff */
[----:B------:R-:W-:Y:S01]  /*1da0*/  FFMA.FTZ R57, R80, R60, R57 ;  /* 0x0000003c50397223 */ /* 0x000fe20000010039 */
[----:B------:R-:W-:Y:S01]  /*1db0*/  FFMA.FTZ R61, R60, R59, R61 ;  /* 0x0000003b3c3d7223 */ /* 0x000fe2000001003d */
[----:B------:R-:W-:Y:S01]  /*1dc0*/  FADD.FTZ R60, -R30, R78 ;  /* 0x0000004e1e3c7221 */ /* 0x000fe20000010100 */
[----:B------:R-:W-:Y:S01]  /*1dd0*/  FADD.FTZ R56, R56, R59 ;  /* 0x0000003b38387221 */ /* 0x000fe20000010000 */
[----:B------:R-:W-:Y:S01]  /*1de0*/  FFMA.FTZ R58, R81, R62, R58 ;  /* 0x0000003e513a7223 */ /* 0x000fe2000001003a */
[----:B------:R-:W-:Y:S01]  /*1df0*/  FFMA.FTZ R61, R62, R63, R61 ;  /* 0x0000003f3e3d7223 */ /* 0x000fe2000001003d */
[----:B------:R-:W-:Y:S01]  /*1e00*/  FADD.FTZ R62, -R30, R79 ;  /* 0x0000004f1e3e7221 */ /* 0x000fe20000010100 */
[----:B------:R-:W-:Y:S01]  /*1e10*/  FMUL.FTZ R60, R60, R31 ;  /* 0x0000001f3c3c7220 */ /* 0x000fe20000410000 */
[----:B------:R-:W-:Y:S01]  /*1e20*/  FMUL.FTZ R59, R76, R54 ;  /* 0x000000364c3b7220 */ /* 0x000fe20000410000 */
[----:B------:R-:W-:Y:S01]  /*1e30*/  FADD.FTZ R56, R63, R56 ;  /* 0x000000383f387221 */ /* 0x000fe20000010000 */
[C---:B------:R-:W-:Y:S01]  /*1e40*/  FMUL.FTZ R63, R77.reuse, R55 ;  /* 0x000000374d3f7220 */ /* 0x040fe20000410000 */
[----:B------:R-:W-:Y:S01]  /*1e50*/  FMUL.FTZ R62, R62, R31 ;  /* 0x0000001f3e3e7220 */ /* 0x000fe20000410000 */
        /* <DEDUP_REMOVED lines=98> */
[----:B------:R-:W-:Y:S01]  /*2480*/  FADD.FTZ R56, R56, R59 ;  /* 0x0000003b38387221 */ /* 0x000fe20000010000 */
[----:B------:R-:W-:Y:S01]  /*2490*/  FADD.FTZ R60, -R30, R26 ;  /* 0x0000001a1e3c7221 */ /* 0x000fe20000010100 */
[----:B------:R-:W-:Y:S01]  /*24a0*/  FFMA.FTZ R58, R25, R62, R58 ;  /* 0x0000003e193a7223 */ /* 0x000fe2000001003a */
[----:B------:R-:W-:Y:S01]  /*24b0*/  FFMA.FTZ R61, R62, R63, R61 ;  /* 0x0000003f3e3d7223 */ /* 0x000fe2000001003d */
[----:B------:R-:W-:Y:S01]  /*24c0*/  FADD.FTZ R56, R63, R56 ;  /* 0x000000383f387221 */ /* 0x000fe20000010000 */
[----:B------:R-:W-:Y:S01]  /*24d0*/  FADD.FTZ R62, -R30, R27 ;  /* 0x0000001b1e3e7221 */ /* 0x000fe20000010100 */
[----:B------:R-:W-:Y:S01]  /*24e0*/  FMUL.FTZ R60, R60, R31 ;  /* 0x0000001f3c3c7220 */ /* 0x000fe20000410000 */
[----:B------:R-:W-:Y:S01]  /*24f0*/  FMUL.FTZ R59, R28, R54 ;  /* 0x000000361c3b7220 */ /* 0x000fe20000410000 */
[C---:B------:R-:W-:Y:S01]  /*2500*/  FMUL.FTZ R63, R29.reuse, R55 ;  /* 0x000000371d3f7220 */ /* 0x040fe20000410000 */
[----:B------:R-:W-:Y:S01]  /*2510*/  FMUL.FTZ R62, R62, R31 ;  /* 0x0000001f3e3e7220 */ /* 0x000fe20000410000 */
[----:B------:R-:W-:Y:S01]  /*2520*/  FFMA.FTZ R57, R28, R60, R57 ;  /* 0x0000003c1c397223 */ /* 0x000fe20000010039 */
[----:B------:R-:W-:Y:S01]  /*2530*/  FADD.FTZ R64, R56, R59 ;  /* 0x0000003b38407221 */ /* 0x000fe20000010000 */
[----:B------:R-:W-:Y:S01]  /*2540*/  FFMA.FTZ R61, R60, R59, R61 ;  /* 0x0000003b3c3d7223 */ /* 0x000fe2000001003d */
[----:B------:R-:W-:Y:S01]  /*2550*/  FADD.FTZ R60, -R30, R32 ;  /* 0x000000201e3c7221 */ /* 0x000fe20000010100 */
[----:B------:R-:W-:Y:S01]  /*2560*/  FFMA.FTZ R56, R29, R62, R58 ;  /* 0x0000003e1d387223 */ /* 0x000fe2000001003a */
[----:B------:R-:W-:Y:S01]  /*2570*/  FADD.FTZ R64, R63, R64 ;  /* 0x000000403f407221 */ /* 0x000fe20000010000 */
[----:B------:R-:W-:Y:S01]  /*2580*/  FMUL.FTZ R59, R34, R54 ;  /* 0x00000036223b7220 */ /* 0x000fe20000410000 */
[----:B------:R-:W-:Y:S01]  /*2590*/  FFMA.FTZ R61, R62, R63, R61 ;  /* 0x0000003f3e3d7223 */ /* 0x000fe2000001003d */
[----:B------:R-:W-:Y:S01]  /*25a0*/  FADD.FTZ R58, -R30, R33 ;  /* 0x000000211e3a7221 */ /* 0x000fe20000010100 */
[----:B------:R-:W-:Y:S01]  /*25b0*/  FMUL.FTZ R60, R60, R31 ;  /* 0x0000001f3c3c7220 */ /* 0x000fe20000410000 */
[----:B------:R-:W-:Y:S01]  /*25c0*/  FMUL.FTZ R63, R35, R55 ;  /* 0x00000037233f7220 */ /* 0x000fe20000410000 */
[----:B------:R-:W-:Y:S01]  /*25d0*/  FADD.FTZ R64, R64, R59 ;  /* 0x0000003b40407221 */ /* 0x000fe20000010000 */
[----:B------:R-:W-:Y:S01]  /*25e0*/  FMUL.FTZ R58, R58, R31 ;  /* 0x0000001f3a3a7220 */ /* 0x000fe20000410000 */
[----:B------:R-:W-:Y:S01]  /*25f0*/  FFMA.FTZ R59, R60, R59, R61 ;  /* 0x0000003b3c3b7223 */ /* 0x000fe2000001003d */
[----:B------:R-:W-:Y:S01]  /*2600*/  FFMA.FTZ R61, R34, R60, R57 ;  /* 0x0000003c223d7223 */ /* 0x000fe20000010039 */
[----:B------:R-:W-:Y:S01]  /*2610*/  FADD.FTZ R64, R63, R64 ;  /* 0x000000403f407221 */ /* 0x000fe20000010000 */
[----:B------:R-:W-:Y:S01]  /*2620*/  FFMA.FTZ R56, R35, R58, R56 ;  /* 0x0000003a23387223 */ /* 0x000fe20000010038 */
[----:B------:R-:W-:Y:S01]  /*2630*/  FFMA.FTZ R63, R58, R63, R59 ;  /* 0x0000003f3a3f7223 */ /* 0x000fe2000001003b */
[----:B------:R-:W-:Y:S01]  /*2640*/  FADD.FTZ R57, RZ, R84 ;  /* 0x00000054ff397221 */ /* 0x000fe20000010000 */
[----:B------:R-:W-:Y:S01]  /*2650*/  FADD.FTZ R58, RZ, R85 ;  /* 0x00000055ff3a7221 */ /* 0x000fe20000010000 */
[----:B------:R-:W-:Y:S01]  /*2660*/  FADD.FTZ R60, -R30, R36 ;  /* 0x000000241e3c7221 */ /* 0x000fe20000010100 */
[----:B------:R-:W-:Y:S01]  /*2670*/  FMUL.FTZ R65, R38, R54 ;  /* 0x0000003626417220 */ /* 0x000fe20000410000 */
[----:B------:R-:W-:Y:S01]  /*2680*/  FADD.FTZ R57, R80, R57 ;  /* 0x0000003950397221 */ /* 0x000fe20000010000 */
[----:B------:R-:W-:Y:S01]  /*2690*/  FADD.FTZ R58, R81, R58 ;  /* 0x0000003a513a7221 */ /* 0x000fe20000010000 */
[----:B------:R-:W-:Y:S01]  /*26a0*/  FMUL.FTZ R62, R60, R31 ;  /* 0x0000001f3c3e7220 */ /* 0x000fe20000410000 */
[----:B------:R-:W-:Y:S01]  /*26b0*/  FADD.FTZ R60, -R30, R37 ;  /* 0x000000251e3c7221 */ /* 0x000fe20000010100 */
[----:B------:R-:W-:Y:S01]  /*26c0*/  FADD.FTZ R59, R76, R57 ;  /* 0x000000394c3b7221 */ /* 0x000fe20000010000 */
[----:B------:R-:W-:Y:S01]  /*26d0*/  FADD.FTZ R58, R77, R58 ;  /* 0x0000003a4d3a7221 */ /* 0x000fe20000010000 */
[----:B------:R-:W-:Y:S01]  /*26e0*/  FFMA.FTZ R57, R38, R62, R61 ;  /* 0x0000003e26397223 */ /* 0x000fe2000001003d */
[----:B------:R-:W-:Y:S01]  /*26f0*/  FFMA.FTZ R63, R62, R65, R63 ;  /* 0x000000413e3f7223 */ /* 0x000fe2000001003f */
[----:B------:R-:W-:Y:S01]  /*2700*/  FADD.FTZ R59, R72, R59 ;  /* 0x0000003b483b7221 */ /* 0x000fe20000010000 */
[----:B------:R-:W-:Y:S01]  /*2710*/  FADD.FTZ R58, R73, R58 ;  /* 0x0000003a493a7221 */ /* 0x000fe20000010000 */
[----:B------:R-:W-:Y:S01]  /*2720*/  FMUL.FTZ R60, R60, R31 ;  /* 0x0000001f3c3c7220 */ /* 0x000fe20000410000 */
[----:B------:R-:W-:Y:S01]  /*2730*/  FMUL.FTZ R61, R39, R55 ;  /* 0x00000037273d7220 */ /* 0x000fe20000410000 */
[----:B------:R-:W-:Y:S01]  /*2740*/  FADD.FTZ R59, R8, R59 ;  /* 0x0000003b083b7221 */ /* 0x000fe20000010000 */
[----:B------:R-:W-:Y:S01]  /*2750*/  FADD.FTZ R58, R9, R58 ;  /* 0x0000003a093a7221 */ /* 0x000fe20000010000 */
[----:B------:R-:W-:Y:S01]  /*2760*/  FADD.FTZ R64, R64, R65 ;  /* 0x0000004140407221 */ /* 0x000fe20000010000 */
[----:B------:R-:W-:Y:S01]  /*2770*/  FFMA.FTZ R56, R39, R60, R56 ;  /* 0x0000003c27387223 */ /* 0x000fe20000010038 */
[----:B------:R-:W-:Y:S01]  /*2780*/  FADD.FTZ R59, R4, R59 ;  /* 0x0000003b043b7221 */ /* 0x000fe20000010000 */
[----:B------:R-:W-:Y:S01]  /*2790*/  FADD.FTZ R58, R5, R58 ;  /* 0x0000003a053a7221 */ /* 0x000fe20000010000 */
[----:B------:R-:W-:Y:S01]  /*27a0*/  FFMA.FTZ R63, R60, R61, R63 ;  /* 0x0000003d3c3f7223 */ /* 0x000fe2000001003f */
[----:B------:R-:W-:Y:S01]  /*27b0*/  FADD.FTZ R60, -R30, R40 ;  /* 0x000000281e3c7221 */ /* 0x000fe20000010100 */
[----:B------:R-:W-:Y:S01]  /*27c0*/  FADD.FTZ R59, R12, R59 ;  /* 0x0000003b0c3b7221 */ /* 0x000fe20000010000 */
[----:B------:R-:W-:Y:S01]  /*27d0*/  FADD.FTZ R58, R13, R58 ;  /* 0x0000003a0d3a7221 */ /* 0x000fe20000010000 */
[----:B------:R-:W-:Y:S01]  /*27e0*/  FADD.FTZ R64, R61, R64 ;  /* 0x000000403d407221 */ /* 0x000fe20000010000 */
[----:B------:R-:W-:Y:S01]  /*27f0*/  FMUL.FTZ R61, R42, R54 ;  /* 0x000000362a3d7220 */ /* 0x000fe20000410000 */
[----:B------:R-:W-:Y:S01]  /*2800*/  FADD.FTZ R59, R16, R59 ;  /* 0x0000003b103b7221 */ /* 0x000fe20000010000 */
[----:B------:R-:W-:Y:S01]  /*2810*/  FADD.FTZ R58, R17, R58 ;  /* 0x0000003a113a7221 */ /* 0x000fe20000010000 */
[----:B------:R-:W-:Y:S01]  /*2820*/  FMUL.FTZ R62, R60, R31 ;  /* 0x0000001f3c3e7220 */ /* 0x000fe20000410000 */
[----:B------:R-:W-:Y:S01]  /*2830*/  FADD.FTZ R60, -R30, R41 ;  /* 0x000000291e3c7221 */ /* 0x000fe20000010100 */
[----:B------:R-:W-:Y:S01]  /*2840*/  FADD.FTZ R59, R46, R59 ;  /* 0x0000003b2e3b7221 */ /* 0x000fe20000010000 */
[----:B------:R-:W-:Y:S01]  /*2850*/  FADD.FTZ R58, R47, R58 ;  /* 0x0000003a2f3a7221 */ /* 0x000fe20000010000 */
[----:B------:R-:W-:Y:S01]  /*2860*/  FADD.FTZ R65, R64, R61 ;  /* 0x0000003d40417221 */ /* 0x000fe20000010000 */
[----:B------:R-:W-:Y:S01]  /*2870*/  FFMA.FTZ R64, R62, R61, R63 ;  /* 0x0000003d3e407223 */ /* 0x000fe2000001003f */
[----:B------:R-:W-:Y:S01]  /*2880*/  FFMA.FTZ R57, R42, R62, R57 ;  /* 0x0000003e2a397223 */ /* 0x000fe20000010039 */
[----:B------:R-:W-:Y:S01]  /*2890*/  FMUL.FTZ R61, R60, R31 ;  /* 0x0000001f3c3d7220 */ /* 0x000fe20000410000 */
[----:B------:R-:W-:Y:S01]  /*28a0*/  FADD.FTZ R59, R20, R59 ;  /* 0x0000003b143b7221 */ /* 0x000fe20000010000 */
[----:B------:R-:W-:Y:S01]  /*28b0*/  FMUL.FTZ R62, R43, R55 ;  /* 0x000000372b3e7220 */ /* 0x000fe20000410000 */
[----:B------:R-:W-:Y:S01]  /*28c0*/  FADD.FTZ R60, R21, R58 ;  /* 0x0000003a153c7221 */ /* 0x000fe20000010000 */
[----:B------:R-:W-:Y:S01]  /*28d0*/  FFMA.FTZ R58, R43, R61, R56 ;  /* 0x0000003d2b3a7223 */ /* 0x000fe20000010038 */
[----:B------:R-:W-:Y:S01]  /*28e0*/  FADD.FTZ R59, R24, R59 ;  /* 0x0000003b183b7221 */ /* 0x000fe20000010000 */
[----:B------:R-:W-:Y:S01]  /*28f0*/  FADD.FTZ R65, R62, R65 ;  /* 0x000000413e417221 */ /* 0x000fe20000010000 */
[----:B------:R-:W-:Y:S01]  /*2900*/  FFMA.FTZ R61, R61, R62, R64 ;  /* 0x0000003e3d3d7223 */ /* 0x000fe20000010040 */
[----:B------:R-:W-:Y:S01]  /*2910*/  FADD.FTZ R56, R25, R60 ;  /* 0x0000003c19387221 */ /* 0x000fe20000010000 */
[----:B------:R-:W-:Y:S01]  /*2920*/  FADD.FTZ R62, -R30, R48 ;  /* 0x000000301e3e7221 */ /* 0x000fe20000010100 */
[----:B------:R-:W-:Y:S01]  /*2930*/  FADD.FTZ R59, R28, R59 ;  /* 0x0000003b1c3b7221 */ /* 0x000fe20000010000 */
[----:B------:R-:W-:Y:S01]  /*2940*/  FMUL.FTZ R64, R50, R54 ;  /* 0x0000003632407220 */ /* 0x000fe20000410000 */
[----:B------:R-:W-:Y:S01]  /*2950*/  FADD.FTZ R56, R29, R56 ;  /* 0x000000381d387221 */ /* 0x000fe20000010000 */
[----:B------:R-:W-:Y:S01]  /*2960*/  FMUL.FTZ R60, R62, R31 ;  /* 0x0000001f3e3c7220 */ /* 0x000fe20000410000 */
[----:B------:R-:W-:Y:S01]  /*2970*/  FADD.FTZ R62, -R30, R49 ;  /* 0x000000311e3e7221 */ /* 0x000fe20000010100 */
[----:B------:R-:W-:Y:S01]  /*2980*/  FADD.FTZ R59, R34, R59 ;  /* 0x0000003b223b7221 */ /* 0x000fe20000010000 */
[----:B------:R-:W-:Y:S01]  /*2990*/  FADD.FTZ R56, R35, R56 ;  /* 0x0000003823387221 */ /* 0x000fe20000010000 */
[----:B------:R-:W-:Y:S01]  /*29a0*/  FADD.FTZ R63, R65, R64 ;  /* 0x00000040413f7221 */ /* 0x000fe20000010000 */
[----:B------:R-:W-:Y:S01]  /*29b0*/  FFMA.FTZ R66, R60, R64, R61 ;  /* 0x000000403c427223 */ /* 0x000fe2000001003d */
        /* <DEDUP_REMOVED lines=13> */
.L_x_1341:
[C---:B-----5:R-:W-:Y:S01]  /*2a90*/  FADD.FTZ R56, -R30.reuse, R86 ;  /* 0x000000561e387221 */ /* 0x060fe20000010100 */
[----:B------:R-:W-:-:S03]  /*2aa0*/  FADD.FTZ R68, -R30, R82 ;  /* 0x000000521e447221 */ /* 0x000fc60000010100 */
[-C--:B-1----:R-:W-:Y:S01]  /*2ab0*/  FMUL.FTZ R57, R56, R31.reuse ;  /* 0x0000001f38397220 */ /* 0x082fe20000410000 */
[----:B------:R-:W-:Y:S01]  /*2ac0*/  FADD.FTZ R56, -R30, R87 ;  /* 0x000000571e387221 */ /* 0x000fe20000010100 */
[----:B------:R-:W-:Y:S01]  /*2ad0*/  FMUL.FTZ R69, R68, R31 ;  /* 0x0000001f44457220 */ /* 0x000fe20000410000 */
[----:B------:R-:W-:Y:S01]  /*2ae0*/  FADD.FTZ R68, -R30, R83 ;  /* 0x000000531e447221 */ /* 0x000fe20000010100 */
[--C-:B0-----:R-:W-:Y:S01]  /*2af0*/  FFMA.FTZ R58, R54, R57, R52.reuse ;  /* 0x00000039363a7223 */ /* 0x101fe20000010034 */
[----:B------:R-:W-:Y:S01]  /*2b00*/  FMUL.FTZ R56, R56, R31 ;  /* 0x0000001f38387220 */ /* 0x000fe20000410000 */
[----:B------:R-:W-:Y:S02]  /*2b10*/  FFMA.FTZ R61, R54, R69, R52 ;  /* 0x00000045363d7223 */ /* 0x000fe40000010034 */
[----:B------:R-:W-:Y:S01]  /*2b20*/  FMUL.FTZ R60, R58, -1.4426950216293334961 ;  /* 0xbfb8aa3b3a3c7820 */ /* 0x000fe20000410000 */
[----:B------:R-:W-:-:S04]  /*2b30*/  FFMA.FTZ R59, R55, R56, R53 ;  /* 0x00000038373b7223 */ /* 0x000fc80000010035 */
[----:B------:R-:W-:Y:S01]  /*2b40*/  FMUL.FTZ R64, R59, -1.4426950216293334961 ;  /* 0xbfb8aa3b3b407820 */ /* 0x000fe20000410000 */
[----:B------:R-:W0:Y:S05]  /*2b50*/  MUFU.EX2 R60, R60 ;  /* 0x0000003c003c7308 */ /* 0x000e2a0000000800 */
[----:B------:R-:W1:Y:S01]  /*2b60*/  MUFU.EX2 R64, R64 ;  /* 0x0000004000407308 */ /* 0x000e620000000800 */
[----:B0-----:R-:W-:-:S04]  /*2b70*/  FADD.FTZ R62, R60, 1 ;  /* 0x3f8000003c3e7421 */ /* 0x001fc80000010000 */
[----:B------:R0:W2:Y:S01]  /*2b80*/  MUFU.RCP R63, R62 ;  /* 0x0000003e003f7308 */ /* 0x0000a20000001000 */
[----:B-1----:R-:W-:Y:S01]  /*2b90*/  FADD.FTZ R65, R64, 1 ;  /* 0x3f80000040417421 */ /* 0x002fe20000010000 */
[----:B------:R-:W-:-:S06]  /*2ba0*/  FMUL.FTZ R64, R61, -1.4426950216293334961 ;  /* 0xbfb8aa3b3d407820 */ /* 0x000fcc0000410000 */
[----:B------:R1:W3:Y:S01]  /*2bb0*/  MUFU.RCP R66, R65 ;  /* 0x0000004100427308 */ /* 0x0002e20000001000 */
[----:B0-----:R-:W-:-:S07]  /*2bc0*/  FMUL.FTZ R62, R68, R31 ;  /* 0x0000001f443e7220 */ /* 0x001fce0000410000 */
[----:B------:R-:W0:Y:S01]  /*2bd0*/  MUFU.EX2 R64, R64 ;  /* 0x0000004000407308 */ /* 0x000e220000000800 */
[----:B-1----:R-:W-:Y:S01]  /*2be0*/  FFMA.FTZ R65, R55, R62, R53 ;  /* 0x0000003e37417223 */ /* 0x002fe20000010035 */
[----:B--2---:R-:W-:Y:S01]  /*2bf0*/  FADD.FTZ R67, -R63, 1 ;  /* 0x3f8000003f437421 */ /* 0x004fe20000010100 */
[----:B------:R-:W-:-:S03]  /*2c00*/  FMUL.FTZ R63, R84, R63 ;  /* 0x0000003f543f7220 */ /* 0x000fc60000410000 */
[----:B------:R-:W-:Y:S01]  /*2c10*/  FFMA.FTZ R58, R58, R67, 1 ;  /* 0x3f8000003a3a7423 */ /* 0x000fe20000010043 */
[----:B---3--:R-:W-:Y:S01]  /*2c20*/  FADD.FTZ R60, -R66, 1 ;  /* 0x3f800000423c7421 */ /* 0x008fe20000010100 */
[----:B------:R-:W-:Y:S02]  /*2c30*/  FMUL.FTZ R68, R85, R66 ;  /* 0x0000004255447220 */ /* 0x000fe40000410000 */
[----:B------:R-:W-:Y:S01]  /*2c40*/  FMUL.FTZ R66, R63, R58 ;  /* 0x0000003a3f427220 */ /* 0x000fe20000410000 */
[----:B------:R-:W-:Y:S01]  /*2c50*/  FADD.FTZ R58, -R30, R78 ;  /* 0x0000004e1e3a7221 */ /* 0x000fe20000010100 */
[----:B------:R-:W-:Y:S01]  /*2c60*/  FFMA.FTZ R59, R59, R60, 1 ;  /* 0x3f8000003b3b7423 */ /* 0x000fe2000001003c */
[----:B------:R-:W-:Y:S01]  /*2c70*/  FMUL.FTZ R60, R65, -1.4426950216293334961 ;  /* 0xbfb8aa3b413c7820 */ /* 0x000fe20000410000 */
[----:B0-----:R-:W-:Y:S01]  /*2c80*/  FADD.FTZ R71, R64, 1 ;  /* 0x3f80000040477421 */ /* 0x001fe20000010000 */
[----:B------:R-:W-:Y:S01]  /*2c90*/  FMUL.FTZ R63, R58, R31 ;  /* 0x0000001f3a3f7220 */ /* 0x000fe20000410000 */
[----:B------:R-:W-:Y:S01]  /*2ca0*/  FMUL.FTZ R68, R68, R59 ;  /* 0x0000003b44447220 */ /* 0x000fe20000410000 */
[----:B------:R-:W-:-:S02]  /*2cb0*/  FADD.FTZ R58, -R30, R79 ;  /* 0x0000004f1e3a7221 */ /* 0x000fc40000010100 */
[----:B------:R-:W0:Y:S01]  /*2cc0*/  MUFU.EX2 R60, R60 ;  /* 0x0000003c003c7308 */ /* 0x000e220000000800 */
[----:B------:R-:W-:Y:S01]  /*2cd0*/  FFMA.FTZ R59, R54, R63, R52 ;  /* 0x0000003f363b7223 */ /* 0x000fe20000010034 */
[----:B------:R-:W-:Y:S02]  /*2ce0*/  FMUL.FTZ R58, R58, R31 ;  /* 0x0000001f3a3a7220 */ /* 0x000fe40000410000 */
[----:B------:R-:W1:Y:S01]  /*2cf0*/  MUFU.RCP R71, R71 ;  /* 0x0000004700477308 */ /* 0x000e620000001000 */
[----:B------:R-:W-:-:S07]  /*2d00*/  FMUL.FTZ R64, R59, -1.4426950216293334961 ;  /* 0xbfb8aa3b3b407820 */ /* 0x000fce0000410000 */
[----:B------:R-:W2:Y:S01]  /*2d10*/  MUFU.EX2 R64, R64 ;  /* 0x0000004000407308 */ /* 0x000ea20000000800 */
[----:B0-----:R-:W-:Y:S01]  /*2d20*/  FADD.FTZ R70, R60, 1 ;  /* 0x3f8000003c467421 */ /* 0x001fe20000010000 */
[----:B------:R-:W-:-:S04]  /*2d30*/  FFMA.FTZ R60, R55, R58, R53 ;  /* 0x0000003a373c7223 */ /* 0x000fc80000010035 */
[----:B------:R-:W-:Y:S01]  /*2d40*/  FMUL.FTZ R67, R60, -1.4426950216293334961 ;  /* 0xbfb8aa3b3c437820 */ /* 0x000fe20000410000 */
[----:B------:R-:W0:Y:S01]  /*2d50*/  MUFU.RCP R70, R70 ;  /* 0x0000004600467308 */ /* 0x000e220000001000 */
[----:B-1----:R-:W-:Y:S01]  /*2d60*/  FADD.FTZ R118, -R71, 1 ;  /* 0x3f80000047767421 */ /* 0x002fe20000010100 */
[----:B------:R-:W-:-:S03]  /*2d70*/  FMUL.FTZ R71, R80, R71 ;  /* 0x0000004750477220 */ /* 0x000fc60000410000 */
[----:B------:R-:W-:Y:S01]  /*2d80*/  FFMA.FTZ R118, R61, R118, 1 ;  /* 0x3f8000003d767423 */ /* 0x000fe20000010076 */
[----:B--2---:R-:W-:Y:S02]  /*2d90*/  FADD.FTZ R124, R64, 1 ;  /* 0x3f800000407c7421 */ /* 0x004fe40000010000 */
[----:B------:R-:W1:Y:S01]  /*2da0*/  MUFU.EX2 R67, R67 ;  /* 0x0000004300437308 */ /* 0x000e620000000800 */
[----:B------:R-:W-:Y:S01]  /*2db0*/  FADD.FTZ R61, -R30, R74 ;  /* 0x0000004a1e3d7221 */ /* 0x000fe20000010100 */
[----:B------:R-:W-:Y:S02]  /*2dc0*/  FMUL.FTZ R64, R71, R118 ;  /* 0x0000007647407220 */ /* 0x000fe40000410000 */
[----:B------:R-:W2:Y:S01]  /*2dd0*/  MUFU.RCP R71, R124 ;  /* 0x0000007c00477308 */ /* 0x000ea20000001000 */
[----:B------:R-:W-:Y:S01]  /*2de0*/  FMUL.FTZ R61, R61, R31 ;  /* 0x0000001f3d3d7220 */ /* 0x000fe20000410000 */
[----:B0-----:R-:W-:Y:S01]  /*2df0*/  FADD.FTZ R118, -R70, 1 ;  /* 0x3f80000046767421 */ /* 0x001fe20000010100 */
[----:B------:R-:W-:-:S03]  /*2e00*/  FMUL.FTZ R70, R81, R70 ;  /* 0x0000004651467220 */ /* 0x000fc60000410000 */
[----:B------:R-:W-:Y:S01]  /*2e10*/  FFMA.FTZ R65, R65, R118, 1 ;  /* 0x3f80000041417423 */ /* 0x000fe20000010076 */
[----:B-1----:R-:W-:Y:S01]  /*2e20*/  FADD.FTZ R118, R67, 1 ;  /* 0x3f80000043767421 */ /* 0x002fe20000010000 */
[----:B------:R-:W-:Y:S02]  /*2e30*/  FFMA.FTZ R67, R54, R61, R52 ;  /* 0x0000003d36437223 */ /* 0x000fe40000010034 */
[----:B------:R-:W-:Y:S02]  /*2e40*/  FMUL.FTZ R65, R70, R65 ;  /* 0x0000004146417220 */ /* 0x000fe40000410000 */
[----:B------:R-:W-:Y:S01]  /*2e50*/  FMUL.FTZ R125, R67, -1.4426950216293334961 ;  /* 0xbfb8aa3b437d7820 */ /* 0x000fe20000410000 */
[----:B------:R-:W0:Y:S01]  /*2e60*/  MUFU.RCP R118, R118 ;  /* 0x0000007600767308 */ /* 0x000e220000001000 */
[----:B--2---:R-:W-:-:S04]  /*2e70*/  FADD.FTZ R70, -R71, 1 ;  /* 0x3f80000047467421 */ /* 0x004fc80000010100 */
[----:B------:R-:W-:-:S03]  /*2e80*/  FFMA.FTZ R59, R59, R70, 1 ;  /* 0x3f8000003b3b7423 */ /* 0x000fc60000010046 */
[----:B------:R-:W1:Y:S02]  /*2e90*/  MUFU.EX2 R119, R125 ;  /* 0x0000007d00777308 */ /* 0x000e640000000800 */
[----:B-1----:R-:W-:Y:S01]  /*2ea0*/  FADD.FTZ R124, R119, 1 ;  /* 0x3f800000777c7421 */ /* 0x002fe20000010000 */
[----:B0-----:R-:W-:-:S04]  /*2eb0*/  FADD.FTZ R119, -R118, 1 ;  /* 0x3f80000076777421 */ /* 0x001fc80000010100 */
[----:B------:R-:W-:Y:S01]  /*2ec0*/  FFMA.FTZ R70, R60, R119, 1 ;  /* 0x3f8000003c467423 */ /* 0x000fe20000010077 */
[----:B------:R-:W-:Y:S01]  /*2ed0*/  FMUL.FTZ R60, R76, R71 ;  /* 0x000000474c3c7220 */ /* 0x000fe20000410000 */
[----:B------:R-:W0:Y:S01]  /*2ee0*/  MUFU.RCP R119, R124 ;  /* 0x0000007c00777308 */ /* 0x000e220000001000 */
[----:B------:R-:W-:Y:S02]  /*2ef0*/  FMUL.FTZ R71, R77, R118 ;  /* 0x000000764d477220 */ /* 0x000fe40000410000 */
[----:B------:R-:W-:Y:S02]  /*2f00*/  FMUL.FTZ R60, R60, R59 ;  /* 0x0000003b3c3c7220 */ /* 0x000fe40000410000 */
[----:B------:R-:W-:Y:S01]  /*2f10*/  FMUL.FTZ R59, R71, R70 ;  /* 0x00000046473b7220 */ /* 0x000fe20000410000 */
[----:B------:R-:W-:Y:S01]  /*2f20*/  FMUL.FTZ R70, R54, R66 ;  /* 0x0000004236467220 */ /* 0x000fe20000410000 */
[----:B------:R-:W-:-:S03]  /*2f30*/  FMUL.FTZ R71, R55, R68 ;  /* 0x0000004437477220 */ /* 0x000fc60000410000 */
[----:B------:R-:W-:Y:S01]  /*2f40*/  FFMA.FTZ R125, R57, R70, RZ ;  /* 0x00000046397d7223 */ /* 0x000fe200000100ff */
[----:B------:R-:W-:-:S03]  /*2f50*/  FADD.FTZ R118, RZ, R70 ;  /* 0x00000046ff767221 */ /* 0x000fc60000010000 */
[----:B------:R-:W-:Y:S01]  /*2f60*/  FFMA.FTZ R70, R56, R71, R125 ;  /* 0x0000004738467223 */ /* 0x000fe2000001007d */
[----:B------:R-:W-:Y:S01]  /*2f70*/  FADD.FTZ R71, R71, R118 ;  /* 0x0000007647477221 */ /* 0x000fe20000010000 */
[----:B------:R-:W-:Y:S01]  /*2f80*/  FMUL.FTZ R125, R54, R64 ;  /* 0x00000040367d7220 */ /* 0x000fe20000410000 */
[----:B0-----:R-:W-:Y:S01]  /*2f90*/  FADD.FTZ R118, -R119, 1 ;  /* 0x3f80000077767421 */ /* 0x001fe20000010100 */
[----:B------:R-:W-:Y:S02]  /*2fa0*/  FMUL.FTZ R119, R72, R119 ;  /* 0x0000007748777220 */ /* 0x000fe40000410000 */
[----:B------:R-:W-:Y:S01]  /*2fb0*/  FADD.FTZ R71, R71, R125 ;  /* 0x0000007d47477221 */ /* 0x000fe20000010000 */
[----:B------:R-:W-:Y:S01]  /*2fc0*/  FFMA.FTZ R124, R67, R118, 1 ;  /* 0x3f800000437c7423 */ /* 0x000fe20000010076 */
[----:B------:R-:W-:Y:S01]  /*2fd0*/  FFMA.FTZ R118, R57, R66, RZ ;  /* 0x0000004239767223 */ /* 0x000fe200000100ff */
[----:B------:R-:W-:Y:S02]  /*2fe0*/  FADD.FTZ R67, RZ, R66 ;  /* 0x00000042ff437221 */ /* 0x000fe40000010000 */
[----:B------:R-:W-:Y:S01]  /*2ff0*/  FMUL.FTZ R57, R119, R124 ;  /* 0x0000007c77397220 */ /* 0x000fe20000410000 */
[----:B------:R-:W-:Y:S01]  /*3000*/  FADD.FTZ R124, -R30, R75 ;  /* 0x0000004b1e7c7221 */ /* 0x000fe20000010100 */
[----:B------:R-:W-:Y:S01]  /*3010*/  FADD.FTZ R67, R67, R64 ;  /* 0x0000004043437221 */ /* 0x000fe20000010000 */
[C---:B------:R-:W-:Y:S01]  /*3020*/  FFMA.FTZ R66, R69.reuse, R64, R118 ;  /* 0x0000004045427223 */ /* 0x040fe20000010076 */
[----:B------:R-:W-:Y:S01]  /*3030*/  FFMA.FTZ R119, R69, R125, R70 ;  /* 0x0000007d45777223 */ /* 0x000fe20000010046 */
[----:B------:R-:W-:-:S02]  /*3040*/  FMUL.FTZ R64, R124, R31 ;  /* 0x0000001f7c407220 */ /* 0x000fc40000410000 */
[----:B------:R-:W-:Y:S02]  /*3050*/  FFMA.FTZ R66, R63, R60, R66 ;  /* 0x0000003c3f427223 */ /* 0x000fe40000010042 */
[----:B------:R-:W-:-:S04]  /*3060*/  FFMA.FTZ R69, R55, R64, R53 ;  /* 0x0000004037457223 */ /* 0x000fc80000010035 */
[----:B------:R-:W-:-:S06]  /*3070*/  FMUL.FTZ R118, R69, -1.4426950216293334961 ;  /* 0xbfb8aa3b45767820 */ /* 0x000fcc0000410000 */
[----:B------:R-:W0:Y:S02]  /*3080*/  MUFU.EX2 R118, R118 ;  /* 0x0000007600767308 */ /* 0x000e240000000800 */
[----:B0-----:R-:W-:-:S04]  /*3090*/  FADD.FTZ R124, R118, 1 ;  /* 0x3f800000767c7421 */ /* 0x001fc80000010000 */
[----:B------:R-:W0:Y:S02]  /*30a0*/  MUFU.RCP R70, R124 ;  /* 0x0000007c00467308 */ /* 0x000e240000001000 */
[----:B0-----:R-:W-:-:S04]  /*30b0*/  FADD.FTZ R125, -R70, 1 ;  /* 0x3f800000467d7421 */ /* 0x001fc80000010100 */
[----:B------:R-:W-:Y:S01]  /*30c0*/  FFMA.FTZ R118, R69, R125, 1 ;  /* 0x3f80000045767423 */ /* 0x000fe2000001007d */
[----:B------:R-:W-:Y:S01]  /*30d0*/  FMUL.FTZ R125, R73, R70 ;  /* 0x00000046497d7220 */ /* 0x000fe20000410000 */
[----:B------:R-:W-:Y:S01]  /*30e0*/  FFMA.FTZ R69, R56, R68, RZ ;  /* 0x0000004438457223 */ /* 0x000fe200000100ff */
[----:B------:R-:W-:Y:S01]  /*30f0*/  FADD.FTZ R70, RZ, R68 ;  /* 0x00000044ff467221 */ /* 0x000fe20000010000 */
[-C--:B------:R-:W-:Y:S01]  /*3100*/  FMUL.FTZ R68, R55, R65.reuse ;  /* 0x0000004137447220 */ /* 0x080fe20000410000 */
[----:B------:R-:W-:Y:S01]  /*3110*/  FMUL.FTZ R56, R125, R118 ;  /* 0x000000767d387220 */ /* 0x000fe20000410000 */
[----:B------:R-:W-:Y:S01]  /*3120*/  FADD.FTZ R118, -R30, R6 ;  /* 0x000000061e767221 */ /* 0x000fe20000010100 */
[----:B------:R-:W-:Y:S01]  /*3130*/  FADD.FTZ R70, R70, R65 ;  /* 0x0000004146467221 */ /* 0x000fe20000010000 */
[----:B------:R-:W-:Y:S01]  /*3140*/  FFMA.FTZ R69, R62, R65, R69 ;  /* 0x000000413e457223 */ /* 0x000fe20000010045 */
[----:B------:R-:W-:Y:S01]  /*3150*/  FADD.FTZ R71, R68, R71 ;  /* 0x0000004744477221 */ /* 0x000fe20000010000 */
[----:B------:R-:W-:Y:S01]  /*3160*/  FMUL.FTZ R65, R118, R31 ;  /* 0x0000001f76417220 */ /* 0x000fe20000410000 */
[----:B------:R-:W-:Y:S01]  /*3170*/  FFMA.FTZ R118, R62, R68, R119 ;  /* 0x000000443e767223 */ /* 0x000fe20000010077 */
[----:B------:R-:W-:Y:S01]  /*3180*/  FADD.FTZ R68, R67, R60 ;  /* 0x0000003c43447221 */ /* 0x000fe20000010000 */
[C---:B------:R-:W-:Y:S01]  /*3190*/  FMUL.FTZ R67, R54.reuse, R60 ;  /* 0x0000003c36437220 */ /* 0x040fe20000410000 */
[----:B------:R-:W-:Y:S01]  /*31a0*/  FFMA.FTZ R62, R54, R65, R52 ;  /* 0x00000041363e7223 */ /* 0x000fe20000010034 */
[----:B------:R-:W-:-:S02]  /*31b0*/  FFMA.FTZ R69, R58, R59, R69 ;  /* 0x0000003b3a457223 */ /* 0x000fc40000010045 */
[----:B------:R-:W-:Y:S01]  /*31c0*/  FADD.FTZ R71, R71, R67 ;  /* 0x0000004347477221 */ /* 0x000fe20000010000 */
[----:B------:R-:W-:-:S06]  /*31d0*/  FMUL.FTZ R124, R62, -1.4426950216293334961 ;  /* 0xbfb8aa3b3e7c7820 */ /* 0x000fcc0000410000 */
[----:B------:R-:W0:Y:S02]  /*31e0*/  MUFU.EX2 R124, R124 ;  /* 0x0000007c007c7308 */ /* 0x000e240000000800 */
[----:B0-----:R-:W-:-:S06]  /*31f0*/  FADD.FTZ R119, R124, 1 ;  /* 0x3f8000007c777421 */ /* 0x001fcc0000010000 */
[----:B------:R-:W0:Y:S02]  /*3200*/  MUFU.RCP R119, R119 ;  /* 0x0000007700777308 */ /* 0x000e240000001000 */
[----:B0-----:R-:W-:-:S04]  /*3210*/  FADD.FTZ R125, -R119, 1 ;  /* 0x3f800000777d7421 */ /* 0x001fc80000010100 */
[----:B------:R-:W-:Y:S01]  /*3220*/  FFMA.FTZ R125, R62, R125, 1 ;  /* 0x3f8000003e7d7423 */ /* 0x000fe2000001007d */
[----:B------:R-:W-:Y:S01]  /*3230*/  FMUL.FTZ R62, R8, R119 ;  /* 0x00000077083e7220 */ /* 0x000fe20000410000 */
[----:B------:R-:W-:-:S03]  /*3240*/  FFMA.FTZ R119, R63, R67, R118 ;  /* 0x000000433f777223 */ /* 0x000fc60000010076 */
[----:B------:R-:W-:Y:S01]  /*3250*/  FMUL.FTZ R62, R62, R125 ;  /* 0x0000007d3e3e7220 */ /* 0x000fe20000410000 */
[----:B------:R-:W-:-:S04]  /*3260*/  FADD.FTZ R125, -R30, R7 ;  /* 0x000000071e7d7221 */ /* 0x000fc80000010100 */
[----:B------:R-:W-:Y:S01]  /*3270*/  FMUL.FTZ R60, R125, R31 ;  /* 0x0000001f7d3c7220 */ /* 0x000fe20000410000 */
[----:B------:R-:W-:-:S03]  /*3280*/  FADD.FTZ R125, -R30, R2 ;  /* 0x000000021e7d7221 */ /* 0x000fc60000010100 */
        /* <DEDUP_REMOVED lines=11> */
[----:B------:R-:W-:-:S03]  /*3340*/  FMUL.FTZ R59, R125, R31 ;  /* 0x0000001f7d3b7220 */ /* 0x000fc60000410000 */
[----:B------:R-:W-:Y:S01]  /*3350*/  FFMA.FTZ R118, R58, R70, R119 ;  /* 0x000000463a767223 */ /* 0x000fe20000010077 */
[----:B------:R-:W-:Y:S01]  /*3360*/  FFMA.FTZ R58, R54, R59, R52 ;  /* 0x0000003b363a7223 */ /* 0x000fe20000010034 */
[----:B------:R-:W-:Y:S01]  /*3370*/  FADD.FTZ R119, R70, R71 ;  /* 0x0000004746777221 */ /* 0x000fe20000010000 */
[----:B------:R-:W-:Y:S02]  /*3380*/  FFMA.FTZ R70, R61, R57, R66 ;  /* 0x000000393d467223 */ /* 0x000fe40000010042 */
[----:B------:R-:W-:Y:S02]  /*3390*/  FMUL.FTZ R124, R58, -1.4426950216293334961 ;  /* 0xbfb8aa3b3a7c7820 */ /* 0x000fe40000410000 */
[----:B------:R-:W-:-:S04]  /*33a0*/  FFMA.FTZ R70, R65, R62, R70 ;  /* 0x0000003e41467223 */ /* 0x000fc80000010046 */
        /* <DEDUP_REMOVED lines=14> */
[----:B------:R-:W-:Y:S01]  /*3490*/  FADD.FTZ R119, R119, R57 ;  /* 0x0000003977777221 */ /* 0x000fe20000010000 */
        /* <DEDUP_REMOVED lines=9> */
[----:B------:R-:W-:-:S03]  /*3530*/  FADD.FTZ R61, -R30, R10 ;  /* 0x0000000a1e3d7221 */ /* 0x000fc60000010100 */
[----:B------:R-:W-:Y:S01]  /*3540*/  FMUL.FTZ R57, R57, R118 ;  /* 0x0000007639397220 */ /* 0x000fe20000410000 */
[----:B------:R-:W-:Y:S01]  /*3550*/  FMUL.FTZ R61, R61, R31 ;  /* 0x0000001f3d3d7220 */ /* 0x000fe20000410000 */
[----:B------:R-:W-:Y:S01]  /*3560*/  FADD.FTZ R118, R67, R56 ;  /* 0x0000003843767221 */ /* 0x000fe20000010000 */
[-C--:B------:R-:W-:Y:S01]  /*3570*/  FFMA.FTZ R67, R64, R56.reuse, R69 ;  /* 0x0000003840437223 */ /* 0x080fe20000010045 */
[----:B------:R-:W-:Y:S01]  /*3580*/  FMUL.FTZ R56, R55, R56 ;  /* 0x0000003837387220 */ /* 0x000fe20000410000 */
[----:B------:R-:W-:Y:S01]  /*3590*/  FFMA.FTZ R66, R54, R61, R52 ;  /* 0x0000003d36427223 */ /* 0x000fe20000010034 */
[----:B------:R-:W-:Y:S02]  /*35a0*/  FADD.FTZ R118, R118, R63 ;  /* 0x0000003f76767221 */ /* 0x000fe40000010000 */
[----:B------:R-:W-:Y:S01]  /*35b0*/  FFMA.FTZ R64, R64, R56, R125 ;  /* 0x0000003840407223 */ /* 0x000fe2000001007d */
[----:B------:R-:W-:Y:S01]  /*35c0*/  FMUL.FTZ R124, R66, -1.4426950216293334961 ;  /* 0xbfb8aa3b427c7820 */ /* 0x000fe20000410000 */
[----:B------:R-:W-:-:S05]  /*35d0*/  FADD.FTZ R119, R56, R119 ;  /* 0x0000007738777221 */ /* 0x000fca0000010000 */
        /* <DEDUP_REMOVED lines=8> */
[C---:B------:R-:W-:Y:S01]  /*3660*/  FADD.FTZ R66, -R30.reuse, R11 ;  /* 0x0000000b1e427221 */ /* 0x040fe20000010100 */
[----:B------:R-:W-:Y:S01]  /*3670*/  FFMA.FTZ R125, R65, R69, R64 ;  /* 0x00000045417d7223 */ /* 0x000fe20000010040 */
[----:B------:R-:W-:Y:S01]  /*3680*/  FADD.FTZ R119, R119, R69 ;  /* 0x0000004577777221 */ /* 0x000fe20000010000 */
[----:B------:R-:W-:Y:S01]  /*3690*/  FADD.FTZ R69, -R30, R14 ;  /* 0x0000000e1e457221 */ /* 0x000fe20000010100 */
[-C--:B------:R-:W-:Y:S01]  /*36a0*/  FMUL.FTZ R62, R66, R31.reuse ;  /* 0x0000001f423e7220 */ /* 0x080fe20000410000 */
[----:B------:R-:W-:Y:S02]  /*36b0*/  FADD.FTZ R71, R71, R56 ;  /* 0x0000003847477221 */ /* 0x000fe40000010000 */
[----:B------:R-:W-:Y:S01]  /*36c0*/  FMUL.FTZ R69, R69, R31 ;  /* 0x0000001f45457220 */ /* 0x000fe20000410000 */
[----:B------:R-:W-:-:S04]  /*36d0*/  FFMA.FTZ R64, R55, R62, R53 ;  /* 0x0000003e37407223 */ /* 0x000fc80000010035 */
[----:B------:R-:W-:-:S06]  /*36e0*/  FMUL.FTZ R124, R64, -1.4426950216293334961 ;  /* 0xbfb8aa3b407c7820 */ /* 0x000fcc0000410000 */
[----:B------:R-:W0:Y:S02]  /*36f0*/  MUFU.EX2 R124, R124 ;  /* 0x0000007c007c7308 */ /* 0x000e240000000800 */
[----:B0-----:R-:W-:-:S06]  /*3700*/  FADD.FTZ R66, R124, 1 ;  /* 0x3f8000007c427421 */ /* 0x001fcc0000010000 */
[----:B------:R-:W0:Y:S02]  /*3710*/  MUFU.RCP R66, R66 ;  /* 0x0000004200427308 */ /* 0x000e240000001000 */
[----:B0-----:R-:W-:-:S04]  /*3720*/  FADD.FTZ R65, -R66, 1 ;  /* 0x3f80000042417421 */ /* 0x001fc80000010100 */
[----:B------:R-:W-:Y:S01]  /*3730*/  FFMA.FTZ R65, R64, R65, 1 ;  /* 0x3f80000040417423 */ /* 0x000fe20000010041 */
[----:B------:R-:W-:Y:S01]  /*3740*/  FMUL.FTZ R64, R13, R66 ;  /* 0x000000420d407220 */ /* 0x000fe20000410000 */
[----:B------:R-:W-:-:S03]  /*3750*/  FMUL.FTZ R66, R55, R63 ;  /* 0x0000003f37427220 */ /* 0x000fc60000410000 */
[----:B------:R-:W-:Y:S01]  /*3760*/  FMUL.FTZ R64, R64, R65 ;  /* 0x0000004140407220 */ /* 0x000fe20000410000 */
[C---:B------:R-:W-:Y:S01]  /*3770*/  FFMA.FTZ R65, R60.reuse, R63, R67 ;  /* 0x0000003f3c417223 */ /* 0x040fe20000010043 */
[----:B------:R-:W-:Y:S01]  /*3780*/  FFMA.FTZ R124, R60, R66, R125 ;  /* 0x000000423c7c7223 */ /* 0x000fe2000001007d */
[----:B------:R-:W-:Y:S01]  /*3790*/  FFMA.FTZ R60, R54, R69, R52 ;  /* 0x00000045363c7223 */ /* 0x000fe20000010034 */
[----:B------:R-:W-:Y:S01]  /*37a0*/  FADD.FTZ R119, R66, R119 ;  /* 0x0000007742777221 */ /* 0x000fe20000010000 */
[----:B------:R-:W-:Y:S02]  /*37b0*/  FFMA.FTZ R65, R68, R57, R65 ;  /* 0x0000003944417223 */ /* 0x000fe40000010041 */
[----:B------:R-:W-:Y:S02]  /*37c0*/  FMUL.FTZ R67, R60, -1.4426950216293334961 ;  /* 0xbfb8aa3b3c437820 */ /* 0x000fe40000410000 */
[----:B------:R-:W-:-:S04]  /*37d0*/  FFMA.FTZ R65, R62, R64, R65 ;  /* 0x000000403e417223 */ /* 0x000fc80000010041 */
        /* <DEDUP_REMOVED lines=8> */
[----:B------:R-:W-:Y:S01]  /*3860*/  FADD.FTZ R60, -R30, R15 ;  /* 0x0000000f1e3c7221 */ /* 0x000fe20000010100 */
[----:B------:R-:W-:Y:S01]  /*3870*/  FFMA.FTZ R67, R59, R63, R124 ;  /* 0x0000003f3b437223 */ /* 0x000fe2000001007c */
[----:B------:R-:W-:Y:S02]  /*3880*/  FADD.FTZ R119, R119, R63 ;  /* 0x0000003f77777221 */ /* 0x000fe40000010000 */
[----:B------:R-:W-:-:S04]  /*3890*/  FMUL.FTZ R60, R60, R31 ;  /* 0x0000001f3c3c7220 */ /* 0x000fc80000410000 */
        /* <DEDUP_REMOVED lines=10> */
[----:B------:R-:W-:Y:S01]  /*3940*/  FADD.FTZ R63, R118, R57 ;  /* 0x00000039763f7221 */ /* 0x000fe20000010000 */
[----:B------:R-:W-:Y:S01]  /*3950*/  FADD.FTZ R118, -R30, R44 ;  /* 0x0000002c1e767221 */ /* 0x000fe20000010100 */
[----:B------:R-:W-:Y:S01]  /*3960*/  FADD.FTZ R119, R124, R119 ;  /* 0x000000777c777221 */ /* 0x000fe20000010000 */
[----:B------:R-:W-:Y:S01]  /*3970*/  FFMA.FTZ R65, R60, R58, R65 ;  /* 0x0000003a3c417223 */ /* 0x000fe20000010041 */
[----:B------:R-:W-:Y:S01]  /*3980*/  FADD.FTZ R63, R63, R64 ;  /* 0x000000403f3f7221 */ /* 0x000fe20000010000 */
[----:B------:R-:W-:Y:S01]  /*3990*/  FMUL.FTZ R59, R118, R31 ;  /* 0x0000001f763b7220 */ /* 0x000fe20000410000 */
[----:B------:R-:W-:Y:S01]  /*39a0*/  FFMA.FTZ R118, R68, R124, R67 ;  /* 0x0000007c44767223 */ /* 0x000fe20000010043 */
[----:B------:R-:W-:Y:S01]  /*39b0*/  FADD.FTZ R124, -R30, R45 ;  /* 0x0000002d1e7c7221 */ /* 0x000fe20000010100 */
        /* <DEDUP_REMOVED lines=12> */
[----:B------:R-:W-:Y:S01]  /*3a80*/  FMUL.FTZ R56, R124, R31 ;  /* 0x0000001f7c387220 */ /* 0x000fe20000410000 */
[----:B------:R-:W-:Y:S01]  /*3a90*/  FFMA.FTZ R125, R61, R67, R118 ;  /* 0x000000433d7d7223 */ /* 0x000fe20000010076 */
[----:B------:R-:W-:Y:S01]  /*3aa0*/  FADD.FTZ R119, R119, R67 ;  /* 0x0000004377777221 */ /* 0x000fe20000010000 */
[----:B------:R-:W-:Y:S01]  /*3ab0*/  FFMA.FTZ R68, R69, R66, R68 ;  /* 0x0000004245447223 */ /* 0x000fe20000010044 */
[----:B------:R-:W-:Y:S02]  /*3ac0*/  FFMA.FTZ R61, R55, R56, R53 ;  /* 0x00000038373d7223 */ /* 0x000fe40000010035 */
[----:B------:R-:W-:Y:S01]  /*3ad0*/  FADD.FTZ R119, R64, R119 ;  /* 0x0000007740777221 */ /* 0x000fe20000010000 */
[----:B------:R-:W-:Y:S01]  /*3ae0*/  FFMA.FTZ R68, R59, R57, R68 ;  /* 0x000000393b447223 */ /* 0x000fe20000010044 */
        /* <DEDUP_REMOVED lines=9> */
[----:B------:R-:W-:-:S03]  /*3b80*/  FADD.FTZ R124, -R30, R18 ;  /* 0x000000121e7c7221 */ /* 0x000fc60000010100 */
[----:B------:R-:W-:Y:S01]  /*3b90*/  FFMA.FTZ R65, R56, R61, R65 ;  /* 0x0000003d38417223 */ /* 0x000fe20000010041 */
        /* <DEDUP_REMOVED lines=14> */
[----:B------:R-:W-:Y:S02]  /*3c80*/  FFMA.FTZ R68, R67, R62, R68 ;  /* 0x0000003e43447223 */ /* 0x000fe40000010044 */
[----:B------:R-:W-:Y:S01]  /*3c90*/  FMUL.FTZ R66, R71, R31 ;  /* 0x0000001f47427220 */ /* 0x000fe20000410000 */
[----:B------:R-:W-:-:S03]  /*3ca0*/  FFMA.FTZ R71, R69, R125, R70 ;  /* 0x0000007d45477223 */ /* 0x000fc60000010046 */
        /* <DEDUP_REMOVED lines=8> */
[----:B------:R-:W-:Y:S01]  /*3d30*/  FADD.FTZ R70, R63, R58 ;  /* 0x0000003a3f467221 */ /* 0x000fe20000010000 */
[----:B------:R-:W-:Y:S01]  /*3d40*/  FADD.FTZ R63, -R30, R22 ;  /* 0x000000161e3f7221 */ /* 0x000fe20000010100 */
[----:B------:R-:W-:Y:S01]  /*3d50*/  FMUL.FTZ R58, R55, R58 ;  /* 0x0000003a373a7220 */ /* 0x000fe20000410000 */
[----:B------:R-:W-:Y:S01]  /*3d60*/  FMUL.FTZ R69, R69, R125 ;  /* 0x0000007d45457220 */ /* 0x000fe20000410000 */
[----:B------:R-:W-:Y:S01]  /*3d70*/  FADD.FTZ R70, R70, R61 ;  /* 0x0000003d46467221 */ /* 0x000fe20000010000 */
[----:B------:R-:W-:Y:S01]  /*3d80*/  FMUL.FTZ R63, R63, R31 ;  /* 0x0000001f3f3f7220 */ /* 0x000fe20000410000 */
[----:B------:R-:W-:Y:S01]  /*3d90*/  FFMA.FTZ R118, R60, R58, R71 ;  /* 0x0000003a3c767223 */ /* 0x000fe20000010047 */
[----:B------:R-:W-:Y:S01]  /*3da0*/  FADD.FTZ R119, R58, R119 ;  /* 0x000000773a777221 */ /* 0x000fe20000010000 */
[----:B------:R-:W-:Y:S01]  /*3db0*/  FADD.FTZ R70, R70, R69 ;  /* 0x0000004546467221 */ /* 0x000fe20000010000 */
[----:B------:R-:W-:Y:S01]  /*3dc0*/  FFMA.FTZ R60, R54, R63, R52 ;  /* 0x0000003f363c7223 */ /* 0x000fe20000010034 */
[----:B------:R-:W-:-:S03]  /*3dd0*/  FFMA.FTZ R65, R66, R69, R65 ;  /* 0x0000004542417223 */ /* 0x000fc60000010041 */
        /* <DEDUP_REMOVED lines=9> */
[----:B------:R-:W-:Y:S01]  /*3e70*/  FMUL.FTZ R58, R58, R60 ;  /* 0x0000003c3a3a7220 */ /* 0x000fe20000410000 */
[----:B------:R-:W-:Y:S01]  /*3e80*/  FADD.FTZ R60, -R30, R23 ;  /* 0x000000171e3c7221 */ /* 0x000fe20000010100 */
[----:B------:R-:W-:Y:S01]  /*3e90*/  FFMA.FTZ R125, R59, R57, R118 ;  /* 0x000000393b7d7223 */ /* 0x000fe20000010076 */
[----:B------:R-:W-:Y:S01]  /*3ea0*/  FADD.FTZ R119, R119, R57 ;  /* 0x0000003977777221 */ /* 0x000fe20000010000 */
[----:B------:R-:W-:Y:S01]  /*3eb0*/  FADD.FTZ R71, R71, R62 ;  /* 0x0000003e47477221 */ /* 0x000fe20000010000 */
[----:B------:R-:W-:Y:S01]  /*3ec0*/  FMUL.FTZ R60, R60, R31 ;  /* 0x0000001f3c3c7220 */ /* 0x000fe20000410000 */
[----:B------:R-:W-:-:S02]  /*3ed0*/  FFMA.FTZ R68, R63, R58, R68 ;  /* 0x0000003a3f447223 */ /* 0x000fc40000010044 */
[----:B------:R-:W-:Y:S01]  /*3ee0*/  FADD.FTZ R71, R71, R58 ;  /* 0x0000003a47477221 */ /* 0x000fe20000010000 */
        /* <DEDUP_REMOVED lines=9> */
[----:B------:R-:W-:Y:S02]  /*3f80*/  FFMA.FTZ R64, R56, R118, R125 ;  /* 0x0000007638407223 */ /* 0x000fe4000001007d */
[----:B------:R-:W-:-:S04]  /*3f90*/  FFMA.FTZ R124, R59, R124, 1 ;  /* 0x3f8000003b7c7423 */ /* 0x000fc8000001007c */
[----:B------:R-:W-:Y:S01]  /*3fa0*/  FMUL.FTZ R57, R57, R124 ;  /* 0x0000007c39397220 */ /* 0x000fe20000410000 */
[----:B------:R-:W-:-:S03]  /*3fb0*/  FADD.FTZ R124, -R30, R26 ;  /* 0x0000001a1e7c7221 */ /* 0x000fc60000010100 */
[----:B------:R-:W-:Y:S01]  /*3fc0*/  FADD.FTZ R70, R70, R57 ;  /* 0x0000003946467221 */ /* 0x000fe20000010000 */
[----:B------:R-:W-:Y:S01]  /*3fd0*/  FMUL.FTZ R59, R124, R31 ;  /* 0x0000001f7c3b7220 */ /* 0x000fe20000410000 */
[----:B------:R-:W-:-:S03]  /*3fe0*/  FFMA.FTZ R65, R60, R57, R65 ;  /* 0x000000393c417223 */ /* 0x000fc60000010041 */
[----:B------:R-:W-:-:S04]  /*3ff0*/  FFMA.FTZ R56, R54, R59, R52 ;  /* 0x0000003b36387223 */ /* 0x000fc80000010034 */
[----:B------:R-:W-:-:S06]  /*4000*/  FMUL.FTZ R124, R56, -1.4426950216293334961 ;  /* 0xbfb8aa3b387c7820 */ /* 0x000fcc0000410000 */
[----:B------:R-:W0:Y:S02]  /*4010*/  MUFU.EX2 R124, R124 ;  /* 0x0000007c007c7308 */ /* 0x000e240000000800 */
[----:B0-----:R-:W-:Y:S01]  /*4020*/  FADD.FTZ R125, R124, 1 ;  /* 0x3f8000007c7d7421 */ /* 0x001fe20000010000 */
[----:B------:R-:W-:-:S03]  /*4030*/  FADD.FTZ R124, -R30, R32 ;  /* 0x000000201e7c7221 */ /* 0x000fc60000010100 */
        /* <DEDUP_REMOVED lines=8> */
[----:B------:R-:W-:Y:S01]  /*40c0*/  FADD.FTZ R119, R119, R61 ;  /* 0x0000003d77777221 */ /* 0x000fe20000010000 */
[----:B------:R-:W-:Y:S01]  /*40d0*/  FADD.FTZ R71, R71, R56 ;  /* 0x0000003847477221 */ /* 0x000fe20000010000 */
[----:B------:R-:W-:Y:S01]  /*40e0*/  FMUL.FTZ R62, R118, R31 ;  /* 0x0000001f763e7220 */ /* 0x000fe20000410000 */
[----:B------:R-:W-:-:S03]  /*40f0*/  FFMA.FTZ R68, R59, R56, R68 ;  /* 0x000000383b447223 */ /* 0x000fc60000010044 */
[----:B------:R-:W-:-:S04]  /*4100*/  FFMA.FTZ R64, R55, R62, R53 ;  /* 0x0000003e37407223 */ /* 0x000fc80000010035 */
[----:B------:R-:W-:-:S06]  /*4110*/  FMUL.FTZ R67, R64, -1.4426950216293334961 ;  /* 0xbfb8aa3b40437820 */ /* 0x000fcc0000410000 */
[----:B------:R-:W0:Y:S02]  /*4120*/  MUFU.EX2 R67, R67 ;  /* 0x0000004300437308 */ /* 0x000e240000000800 */
[----:B0-----:R-:W-:Y:S01]  /*4130*/  FADD.FTZ R118, R67, 1 ;  /* 0x3f80000043767421 */ /* 0x001fe20000010000 */
[----:B------:R-:W-:-:S05]  /*4140*/  FMUL.FTZ R67, R124, R31 ;  /* 0x0000001f7c437220 */ /* 0x000fca0000410000 */
[----:B------:R-:W0:Y:S02]  /*4150*/  MUFU.RCP R118, R118 ;  /* 0x0000007600767308 */ /* 0x000e240000001000 */
[----:B0-----:R-:W-:-:S04]  /*4160*/  FADD.FTZ R61, -R118, 1 ;  /* 0x3f800000763d7421 */ /* 0x001fc80000010100 */
[----:B------:R-:W-:Y:S01]  /*4170*/  FFMA.FTZ R64, R64, R61, 1 ;  /* 0x3f80000040407423 */ /* 0x000fe2000001003d */
[----:B------:R-:W-:-:S04]  /*4180*/  FMUL.FTZ R61, R29, R118 ;  /* 0x000000761d3d7220 */ /* 0x000fc80000410000 */
[----:B------:R-:W-:Y:S01]  /*4190*/  FMUL.FTZ R61, R61, R64 ;  /* 0x000000403d3d7220 */ /* 0x000fe20000410000 */
[----:B------:R-:W-:Y:S01]  /*41a0*/  FMUL.FTZ R64, R55, R69 ;  /* 0x0000004537407220 */ /* 0x000fe20000410000 */
[----:B------:R-:W-:Y:S02]  /*41b0*/  FFMA.FTZ R69, R54, R67, R52 ;  /* 0x0000004336457223 */ /* 0x000fe40000010034 */
[----:B------:R-:W-:Y:S01]  /*41c0*/  FADD.FTZ R70, R70, R61 ;  /* 0x0000003d46467221 */ /* 0x000fe20000010000 */
[----:B------:R-:W-:Y:S01]  /*41d0*/  FFMA.FTZ R66, R66, R64, R125 ;  /* 0x0000004042427223 */ /* 0x000fe2000001007d */
[----:B------:R-:W-:Y:S01]  /*41e0*/  FMUL.FTZ R118, R69, -1.4426950216293334961 ;  /* 0xbfb8aa3b45767820 */ /* 0x000fe20000410000 */
[----:B------:R-:W-:Y:S01]  /*41f0*/  FADD.FTZ R119, R64, R119 ;  /* 0x0000007740777221 */ /* 0x000fe20000010000 */
        /* <DEDUP_REMOVED lines=10> */
[----:B------:R-:W-:Y:S02]  /*42a0*/  FADD.FTZ R119, R119, R125 ;  /* 0x0000007d77777221 */ /* 0x000fe40000010000 */
[----:B------:R-:W-:Y:S01]  /*42b0*/  FADD.FTZ R71, R71, R64 ;  /* 0x0000004047477221 */ /* 0x000fe20000010000 */
[----:B------:R-:W-:Y:S01]  /*42c0*/  FMUL.FTZ R58, R69, R31 ;  /* 0x0000001f453a7220 */ /* 0x000fe20000410000 */
[----:B------:R-:W-:Y:S01]  /*42d0*/  FFMA.FTZ R69, R63, R125, R66 ;  /* 0x0000007d3f457223 */ /* 0x000fe20000010042 */
[----:B------:R-:W-:Y:S02]  /*42e0*/  FFMA.FTZ R68, R67, R64, R68 ;  /* 0x0000004043447223 */ /* 0x000fe40000010044 */
[----:B------:R-:W-:-:S04]  /*42f0*/  FFMA.FTZ R63, R55, R58, R53 ;  /* 0x0000003a373f7223 */ /* 0x000fc80000010035 */
[----:B------:R-:W-:-:S06]  /*4300*/  FMUL.FTZ R118, R63, -1.4426950216293334961 ;  /* 0xbfb8aa3b3f767820 */ /* 0x000fcc0000410000 */
[----:B------:R-:W0:Y:S02]  /*4310*/  MUFU.EX2 R118, R118 ;  /* 0x0000007600767308 */ /* 0x000e240000000800 */
[----:B0-----:R-:W-:Y:S01]  /*4320*/  FADD.FTZ R66, R118, 1 ;  /* 0x3f80000076427421 */ /* 0x001fe20000010000 */
[----:B------:R-:W-:-:S04]  /*4330*/  FMUL.FTZ R118, R55, R57 ;  /* 0x0000003937767220 */ /* 0x000fc80000410000 */
[----:B------:R-:W-:Y:S01]  /*4340*/  FADD.FTZ R119, R118, R119 ;  /* 0x0000007776777221 */ /* 0x000fe20000010000 */
[----:B------:R-:W0:Y:S02]  /*4350*/  MUFU.RCP R66, R66 ;  /* 0x0000004200427308 */ /* 0x000e240000001000 */
[----:B0-----:R-:W-:-:S04]  /*4360*/  FADD.FTZ R124, -R66, 1 ;  /* 0x3f800000427c7421 */ /* 0x001fc80000010100 */
[----:B------:R-:W-:Y:S01]  /*4370*/  FFMA.FTZ R124, R63, R124, 1 ;  /* 0x3f8000003f7c7423 */ /* 0x000fe2000001007c */
[----:B------:R-:W-:Y:S01]  /*4380*/  FMUL.FTZ R63, R35, R66 ;  /* 0x00000042233f7220 */ /* 0x000fe20000410000 */
[----:B------:R-:W-:Y:S01]  /*4390*/  FFMA.FTZ R66, R60, R118, R69 ;  /* 0x000000763c427223 */ /* 0x000fe20000010045 */
[C---:B------:R-:W-:Y:S02]  /*43a0*/  FADD.FTZ R118, -R30.reuse, R37 ;  /* 0x000000251e767221 */ /* 0x040fe40000010100 */
        /* <DEDUP_REMOVED lines=14> */
[----:B------:R-:W-:Y:S01]  /*4490*/  FMUL.FTZ R125, R54, R56 ;  /* 0x00000038367d7220 */ /* 0x000fe20000410000 */
[----:B------:R-:W-:Y:S02]  /*44a0*/  FMUL.FTZ R56, R118, R31 ;  /* 0x0000001f76387220 */ /* 0x000fe40000410000 */
[----:B------:R-:W-:Y:S01]  /*44b0*/  FADD.FTZ R71, R71, R60 ;  /* 0x0000003c47477221 */ /* 0x000fe20000010000 */
[----:B------:R-:W-:Y:S01]  /*44c0*/  FFMA.FTZ R69, R59, R125, R66 ;  /* 0x0000007d3b457223 */ /* 0x000fe20000010042 */
        /* <DEDUP_REMOVED lines=44> */
[----:B------:R-:W-:Y:S01]  /*4790*/  FFMA.FTZ R118, R57, R60, R68 ;  /* 0x0000003c39767223 */ /* 0x000fe20000010044 */
[----:B------:R-:W-:Y:S01]  /*47a0*/  FMUL.FTZ R63, R69, R31 ;  /* 0x0000001f453f7220 */ /* 0x000fe20000410000 */
[----:B------:R-:W-:Y:S02]  /*47b0*/  FFMA.FTZ R65, R64, R66, R65 ;  /* 0x0000004240417223 */ /* 0x000fe40000010041 */
[----:B------:R-:W-:Y:S01]  /*47c0*/  FFMA.FTZ R118, R61, R62, R118 ;  /* 0x0000003e3d767223 */ /* 0x000fe20000010076 */
        /* <DEDUP_REMOVED lines=12> */
[----:B------:R-:W-:-:S04]  /*4890*/  FADD.FTZ R125, -R30, R49 ;  /* 0x000000311e7d7221 */ /* 0x000fc80000010100 */
[----:B------:R-:W-:-:S04]  /*48a0*/  FMUL.FTZ R68, R125, R31 ;  /* 0x0000001f7d447220 */ /* 0x000fc80000410000 */
        /* <DEDUP_REMOVED lines=18> */
[C---:B------:R-:W-:Y:S01]  /*49d0*/  FMUL.FTZ R59, R55.reuse, R66 ;  /* 0x00000042373b7220 */ /* 0x040fe20000410000 */
[----:B------:R-:W-:-:S03]  /*49e0*/  FMUL.FTZ R61, R55, R57 ;  /* 0x00000039373d7220 */ /* 0x000fc60000410000 */
[----:B------:R-:W-:Y:S01]  /*49f0*/  FFMA.FTZ R56, R64, R59, R56 ;  /* 0x0000003b40387223 */ /* 0x000fe20000010038 */
[----:B------:R-:W-:Y:S01]  /*4a00*/  FADD.FTZ R60, R59, R60 ;  /* 0x0000003c3b3c7221 */ /* 0x000fe20000010000 */
[----:B------:R-:W-:-:S04]  /*4a10*/  FMUL.FTZ R59, R54, R58 ;  /* 0x0000003a363b7220 */ /* 0x000fc80000410000 */
[----:B------:R-:W-:Y:S01]  /*4a20*/  FADD.FTZ R60, R60, R59 ;  /* 0x0000003b3c3c7221 */ /* 0x000fe20000010000 */
[----:B------:R-:W-:-:S03]  /*4a30*/  FFMA.FTZ R67, R63, R59, R56 ;  /* 0x0000003b3f437223 */ /* 0x000fc60000010038 */
[----:B------:R-:W-:Y:S01]  /*4a40*/  FADD.FTZ R56, R61, R60 ;  /* 0x0000003c3d387221 */ /* 0x000fe20000010000 */
[C---:B------:R-:W-:Y:S01]  /*4a50*/  FFMA.FTZ R59, R68.reuse, R61, R67 ;  /* 0x0000003d443b7223 */ /* 0x040fe20000010043 */
[----:B------:R-:W-:Y:S01]  /*4a60*/  FFMA.FTZ R60, R63, R58, R118 ;  /* 0x0000003a3f3c7223 */ /* 0x000fe20000010076 */
[----:B------:R-:W-:Y:S01]  /*4a70*/  FFMA.FTZ R61, R68, R57, R65 ;  /* 0x00000039443d7223 */ /* 0x000fe20000010041 */
[----:B------:R-:W-:-:S07]  /*4a80*/  FADD.FTZ R63, R70, R57 ;  /* 0x00000039463f7221 */ /* 0x000fce0000010000 */
.L_x_1342:
        /* <DEDUP_REMOVED lines=45> */
.L_x_1344:
[----:B------:R-:W-:Y:S05]  /*4d60*/  BSYNC.RECONVERGENT B0 ;  /* 0x0000000000007941 */ /* 0x000fea0003800200 */
.L_x_1343:
        /* <DEDUP_REMOVED lines=12> */
[----:B------:R-:W-:Y:S02]  /*4e30*/  FADD.FTZ R124, R68, R59 ;  /* 0x0000003b447c7221 */ /* 0x000fe40000010000 */
[----:B------:R-:W0:Y:S01]  /*4e40*/  LDS.128 R68, [UR5+0x40] ;  /* 0x00004005ff447984 */ /* 0x000e220008000c00 */
[----:B--2---:R-:W-:Y:S01]  /*4e50*/  FADD.FTZ R119, R119, R64 ;  /* 0x0000004077777221 */ /* 0x004fe20000010000 */
[----:B------:R-:W-:Y:S02]  /*4e60*/  FADD.FTZ R124, R124, R65 ;  /* 0x000000417c7c7221 */ /* 0x000fe40000010000 */
[----:B------:R-:W1:Y:S01]  /*4e70*/  LDS.128 R56, [UR5+0x50] ;  /* 0x00005005ff387984 */ /* 0x000e620008000c00 */
        /* <DEDUP_REMOVED lines=9> */
[----:B------:R-:W-:Y:S02]  /*4f10*/  FADD.FTZ R124, R124, R57 ;  /* 0x000000397c7c7221 */ /* 0x000fe40000010000 */
[----:B------:R-:W1:Y:S01]  /*4f20*/  LDS.64 R56, [UR5+0x80] ;  /* 0x00008005ff387984 */ /* 0x000e620008000a00 */
[----:B------:R-:W-:Y:S01]  /*4f30*/  FADD.FTZ R119, R119, R58 ;  /* 0x0000003a77777221 */ /* 0x000fe20000010000 */
[----:B------:R-:W-:-:S03]  /*4f40*/  FADD.FTZ R124, R124, R59 ;  /* 0x0000003b7c7c7221 */ /* 0x000fc60000010000 */
        /* <DEDUP_REMOVED lines=10> */
.L_x_1346:
[----:B------:R-:W-:Y:S05]  /*4ff0*/  BSYNC.RECONVERGENT B0 ;  /* 0x0000000000007941 */ /* 0x000fea0003800200 */
.L_x_1345:
[----:B------:R-:W-:Y:S06]  /*5000*/  BAR.SYNC.DEFER_BLOCKING 0x0 ;  /* 0x0000000000007b1d */ /* 0x000fec0000010000 */
[----:B------:R-:W-:Y:S04]  /*5010*/  BSSY.RECONVERGENT B0, `(.L_x_1347) ;  /* 0x000004d000007945 */ /* 0x000fe80003800200 */
[----:B------:R-:W-:Y:S05]  /*5020*/  @P0 BRA `(.L_x_1348) ;  /* 0x00000004002c0947 */ /* 0x000fea0003800000 */
[----:B------:R-:W4:Y:S04]  /*5030*/  LDS.128 R64, [R118+0x1e0] ;  /* 0x0001e00076407984 */ /* 0x000f280000000c00 */
[----:B-123--:R-:W1:Y:S01]  /*5040*/  LDS.128 R56, [R118+0x3c0] ;  /* 0x0003c00076387984 */ /* 0x00ee620000000c00 */
[----:B----4-:R-:W-:Y:S01]  /*5050*/  FADD.FTZ R119, R60, R64 ;  /* 0x000000403c777221 */ /* 0x010fe20000010000 */
[----:B------:R-:W-:Y:S01]  /*5060*/  FADD.FTZ R70, R61, R65 ;  /* 0x000000413d467221 */ /* 0x000fe20000010000 */
[----:B------:R-:W-:Y:S01]  /*5070*/  FADD.FTZ R71, R62, R66 ;  /* 0x000000423e477221 */ /* 0x000fe20000010000 */
[----:B------:R-:W-:Y:S01]  /*5080*/  FADD.FTZ R124, R63, R67 ;  /* 0x000000433f7c7221 */ /* 0x000fe20000010000 */
[----:B-1----:R-:W-:Y:S01]  /*5090*/  FADD.FTZ R119, R119, R56 ;  /* 0x0000003877777221 */ /* 0x002fe20000010000 */
[----:B------:R-:W1:Y:S01]  /*50a0*/  LDS.128 R64, [R118+0x5a0] ;  /* 0x0005a00076407984 */ /* 0x000e620000000c00 */
[----:B------:R-:W-:Y:S01]  /*50b0*/  FADD.FTZ R70, R70, R57 ;  /* 0x0000003946467221 */ /* 0x000fe20000010000 */
[----:B------:R-:W-:Y:S01]  /*50c0*/  FADD.FTZ R71, R71, R58 ;  /* 0x0000003a47477221 */ /* 0x000fe20000010000 */
[----:B------:R-:W-:Y:S01]  /*50d0*/  FADD.FTZ R124, R124, R59 ;  /* 0x0000003b7c7c7221 */ /* 0x000fe20000010000 */
[----:B------:R-:W2:Y:S04]  /*50e0*/  LDS.128 R60, [R118+0x780] ;  /* 0x00078000763c7984 */ /* 0x000ea80000000c00 */
[----:B------:R-:W-:Y:S01]  /*50f0*/  LDS.128 R56, [R118+0xb40] ;  /* 0x000b400076387984 */ /* 0x000fe20000000c00 */
        /* <DEDUP_REMOVED lines=9> */
[----:B------:R-:W-:Y:S01]  /*5190*/  LDS.128 R60, [R118+0xf00] ;  /* 0x000f0000763c7984 */ /* 0x000fe20000000c00 */
[----:B-1----:R-:W-:Y:S01]  /*51a0*/  FADD.FTZ R119, R119, R64 ;  /* 0x0000004077777221 */ /* 0x002fe20000010000 */
[----:B------:R-:W-:Y:S01]  /*51b0*/  FADD.FTZ R70, R70, R65 ;  /* 0x0000004146467221 */ /* 0x000fe20000010000 */
[----:B------:R-:W-:Y:S01]  /*51c0*/  FADD.FTZ R71, R71, R66 ;  /* 0x0000004247477221 */ /* 0x000fe20000010000 */
[----:B------:R-:W-:Y:S01]  /*51d0*/  FADD.FTZ R124, R124, R67 ;  /* 0x000000437c7c7221 */ /* 0x000fe20000010000 */
[----:B------:R-:W-:Y:S01]  /*51e0*/  FADD.FTZ R119, R119, R56 ;  /* 0x0000003877777221 */ /* 0x000fe20000010000 */
[----:B------:R-:W1:Y:S01]  /*51f0*/  LDS.128 R64, [R118+0xd20] ;  /* 0x000d200076407984 */ /* 0x000e620000000c00 */
[----:B------:R-:W-:Y:S01]  /*5200*/  FADD.FTZ R70, R70, R57 ;  /* 0x0000003946467221 */ /* 0x000fe20000010000 */
[----:B------:R-:W-:Y:S01]  /*5210*/  FADD.FTZ R71, R71, R58 ;  /* 0x0000003a47477221 */ /* 0x000fe20000010000 */
[----:B------:R-:W-:Y:S02]  /*5220*/  FADD.FTZ R124, R124, R59 ;  /* 0x0000003b7c7c7221 */ /* 0x000fe40000010000 */
        /* <DEDUP_REMOVED lines=19> */
[----:B--2---:R-:W-:Y:S01]  /*5360*/  FADD.FTZ R119, R119, R60 ;  /* 0x0000003c77777221 */ /* 0x004fe20000010000 */
[----:B------:R-:W-:Y:S01]  /*5370*/  FADD.FTZ R124, R124, R59 ;  /* 0x0000003b7c7c7221 */ /* 0x000fe20000010000 */
[----:B------:R-:W-:Y:S01]  /*5380*/  FADD.FTZ R57, R71, R62 ;  /* 0x0000003e47397221 */ /* 0x000fe20000010000 */
[----:B------:R-:W-:-:S02]  /*5390*/  FADD.FTZ R70, R70, R61 ;  /* 0x0000003d46467221 */ /* 0x000fc40000010000 */
[----:B------:R-:W-:Y:S02]  /*53a0*/  FADD.FTZ R124, R124, R63 ;  /* 0x0000003f7c7c7221 */ /* 0x000fe40000010000 */
[----:B------:R-:W-:Y:S01]  /*53b0*/  LDS.128 R60, [R118+0x1a40] ;  /* 0x001a4000763c7984 */ /* 0x000fe20000000c00 */
        /* <DEDUP_REMOVED lines=10> */
[----:B------:R-:W-:Y:S01]  /*5460*/  FADD.FTZ R71, R71, R60 ;  /* 0x0000003c47477221 */ /* 0x000fe20000010000 */
[----:B------:R-:W-:Y:S01]  /*5470*/  FADD.FTZ R70, R70, R61 ;  /* 0x0000003d46467221 */ /* 0x000fe20000010000 */
[----:B------:R-:W-:Y:S01]  /*5480*/  FADD.FTZ R119, R119, R62 ;  /* 0x0000003e77777221 */ /* 0x000fe20000010000 */
[----:B------:R-:W-:Y:S01]  /*5490*/  FADD.FTZ R124, R124, R63 ;  /* 0x0000003f7c7c7221 */ /* 0x000fe20000010000 */
[----:B--2---:R-:W-:Y:S01]  /*54a0*/  FADD.FTZ R60, R71, R64 ;  /* 0x00000040473c7221 */ /* 0x004fe20000010000 */
[----:B------:R-:W-:Y:S01]  /*54b0*/  FADD.FTZ R61, R70, R65 ;  /* 0x00000041463d7221 */ /* 0x000fe20000010000 */
[----:B------:R-:W-:Y:S01]  /*54c0*/  FADD.FTZ R62, R119, R66 ;  /* 0x00000042773e7221 */ /* 0x000fe20000010000 */
[----:B------:R-:W-:-:S07]  /*54d0*/  FADD.FTZ R63, R124, R67 ;  /* 0x000000437c3f7221 */ /* 0x000fce0000010000 */
.L_x_1348:
[----:B------:R-:W-:Y:S05]  /*54e0*/  BSYNC.RECONVERGENT B0 ;  /* 0x0000000000007941 */ /* 0x000fea0003800200 */
.L_x_1347:
[----:B------:R-:W-:Y:S04]  /*54f0*/  BSSY.RECONVERGENT B0, `(.L_x_1349) ;  /* 0x000001d000007945 */ /* 0x000fe80003800200 */
[----:B------:R-:W-:Y:S05]  /*5500*/  @P0 BRA `(.L_x_1350) ;  /* 0x00000000006c0947 */ /* 0x000fea0003800000 */
[----:B---3--:R-:W3:Y:S01]  /*5510*/  LDC.64 R56, c[0x0][0x3f8] ;  /* 0x0000fe00ff387b82 */ /* 0x008ee20000000a00 */
[----:B------:R-:W-:-:S07]  /*5520*/  IMAD R117, R117, 0x1e, R101 ;  /* 0x0000001e75757824 */ /* 0x000fce00078e0265 */
[----:B-12---:R-:W1:Y:S01]  /*5530*/  LDC.64 R58, c[0x0][0x3d8] ;  /* 0x0000f600ff3a7b82 */ /* 0x006e620000000a00 */
[----:B---3--:R-:W-:Y:S01]  /*5540*/  IMAD.WIDE.U32 R64, R56, 0x3, RZ ;  /* 0x0000000338407825 */ /* 0x008fe200078e00ff */
[----:B------:R-:W-:-:S04]  /*5550*/  LEA R71, R57, R57, 0x1 ;  /* 0x0000003939477211 */ /* 0x000fc800078e08ff */
[----:B------:R-:W-:Y:S01]  /*5560*/  IADD3 R71, PT, PT, R65, R71, RZ ;  /* 0x0000004741477210 */ /* 0x000fe20007ffe0ff */
[----:B-1----:R-:W-:-:S03]  /*5570*/  IMAD.WIDE R58, R117, 0x4, R58 ;  /* 0x00000004753a7825 */ /* 0x002fc600078e023a */
        /* <DEDUP_REMOVED lines=20> */
.L_x_1350:
[----:B------:R-:W-:Y:S05]  /*56c0*/  BSYNC.RECONVERGENT B0 ;  /* 0x0000000000007941 */ /* 0x000fea0003800200 */
.L_x_1349:
[----:B------:R-:W-:Y:S05]  /*56d0*/  @!P3 BRA `(.L_x_1351) ;  /* 0x000000080094b947 */ /* 0x000fea0003800000 */
[----:B------:R-:W5:Y:S01]  /*56e0*/  LDC.64 R124, c[0x0][0x3d0] ;  /* 0x0000f400ff7c7b82 */ /* 0x000f620000000a00 */
[----:B---34-:R-:W-:Y:S02]  /*56f0*/  LOP3.LUT R56, R103, 0x1, RZ, 0xc0, !PT ;  /* 0x0000000167387812 */ /* 0x018fe400078ec0ff */
[----:B------:R-:W-:-:S03]  /*5700*/  ISETP.GE.U32.AND P3, PT, R97, 0x8, PT ;  /* 0x000000086100780c */ /* 0x000fc60003f66070 */
[----:B-1----:R-:W-:-:S04]  /*5710*/  IMAD R59, R56, R99, RZ ;  /* 0x00000063383b7224 */ /* 0x002fc800078e02ff */
[----:B------:R-:W-:-:S05]  /*5720*/  IMAD R56, R59, R97, RZ ;  /* 0x000000613b387224 */ /* 0x000fca00078e02ff */
[----:B------:R-:W-:-:S05]  /*5730*/  SHF.L.U32 R57, R56, 0x1, RZ ;  /* 0x0000000138397819 */ /* 0x000fca00000006ff */
[----:B-----5:R-:W-:Y:S01]  /*5740*/  IMAD.WIDE R124, R57, 0x4, R124 ;  /* 0x00000004397c7825 */ /* 0x020fe200078e027c */
        /* <DEDUP_REMOVED lines=8> */
[----:B--2---:R-:W-:Y:S01]  /*57d0*/  IMAD.WIDE.U32 R58, R61, 0x8, R124 ;  /* 0x000000083d3a7825 */ /* 0x004fe200078e007c */
[----:B------:R-:W-:-:S04]  /*57e0*/  IADD3 R61, PT, PT, -R60, 0x1, RZ ;  /* 0x000000013c3d7810 */ /* 0x000fc80007ffe1ff */
[----:B------:R1:W-:Y:S01]  /*57f0*/  STG.E.64 desc[UR8][R58.64], R68 ;  /* 0x000000443a007986 */ /* 0x0003e2000c101b08 */
[----:B------:R-:W-:Y:S06]  /*5800*/  MEMBAR.ALL.GPU ;  /* 0x0000000000007992 */ /* 0x000fec000000a000 */
[----:B------:R-:W-:-:S00]  /*5810*/  ERRBAR ;  /* 0x00000000000079ab */ /* 0x000fc00000000000 */
[----:B------:R-:W-:Y:S06]  /*5820*/  CGAERRBAR ;  /* 0x00000000000075ab */ /* 0x000fec0000000000 */
[----:B------:R1:W-:Y:S01]  /*5830*/  REDG.E.ADD.S32.STRONG.GPU desc[UR8][R56.64], R61 ;  /* 0x0000003d3800798e */ /* 0x0003e2000c12e308 */
[----:B------:R-:W-:Y:S05]  /*5840*/  @!P0 BRA `(.L_x_1352) ;  /* 0x0000000000148947 */ /* 0x000fea0003800000 */
.L_x_1353:
[----:B-1----:R-:W2:Y:S04]  /*5850*/  LDG.E.STRONG.GPU R58, desc[UR8][R56.64] ;  /* 0x00000008383a7981 */ /* 0x002ea8000c1ef900 */
[----:B--2---:R-:W-:Y:S01]  /*5860*/  CCTL.IVALL ;  /* 0x00000000ff00798f */ /* 0x004fe20002000000 */
[----:B------:R-:W-:Y:S05]  /*5870*/  YIELD ;  /* 0x0000000000007946 */ /* 0x000fea0003800000 */
[----:B------:R-:W-:-:S13]  /*5880*/  ISETP.NE.AND P0, PT, R58, R63, PT ;  /* 0x0000003f3a00720c */ /* 0x000fda0003f05270 */
[----:B------:R-:W-:Y:S05]  /*5890*/  @P0 BRA `(.L_x_1353) ;  /* 0xfffffffc00ec0947 */ /* 0x000fea000383ffff */
.L_x_1352:
        /* <DEDUP_REMOVED lines=15> */
.L_x_1355:
[----:B------:R-:W-:Y:S02]  /*5990*/  ISETP.EQ.OR P5, PT, RZ, UR5, P2 ;  /* 0x00000005ff007c0c */ /* 0x000fe400097a2670 */
[----:B-1----:R-:W-:-:S04]  /*59a0*/  IADD3 R56, PT, PT, R62, 0x1, RZ ;  /* 0x000000013e387810 */ /* 0x002fc80007ffe0ff */
[----:B------:R-:W-:-:S07]  /*59b0*/  ISETP.EQ.OR P6, PT, R56, UR7, P2 ;  /* 0x0000000738007c0c */ /* 0x000fce00097c2670 */
[----:B------:R-:W-:-:S06]  /*59c0*/  @!P5 IMAD.WIDE.U32 R56, R63, 0x8, R124 ;  /* 0x000000083f38d825 */ /* 0x000fcc00078e007c */
[----:B------:R-:W0:Y:S01]  /*59d0*/  @!P5 LDG.E.64 R56, desc[UR8][R56.64] ;  /* 0x000000083838d981 */ /* 0x000e22000c1e1b00 */
[----:B--2---:R-:W-:Y:S01]  /*59e0*/  @!P6 IMAD.WIDE.U32 R58, R65, 0x8, R124 ;  /* 0x00000008413ae825 */ /* 0x004fe200078e007c */
        /* <DEDUP_REMOVED lines=53> */
.L_x_1354:
[----:B-1----:R-:W-:-:S04]  /*5d40*/  LOP3.LUT R56, R97, 0x7, RZ, 0xc0, !PT ;  /* 0x0000000761387812 */ /* 0x002fc800078ec0ff */
[----:B------:R-:W-:-:S13]  /*5d50*/  ISETP.NE.AND P0, PT, R56, RZ, PT ;  /* 0x000000ff3800720c */ /* 0x000fda0003f05270 */
        /* <DEDUP_REMOVED lines=20> */
[----:B--2---:R-:W-:Y:S02]  /*5ea0*/  @!P3 IMAD.WIDE.U32 R58, R61, 0x8, R124 ;  /* 0x000000083d3ab825 */ /* 0x004fe400078e007c */
        /* <DEDUP_REMOVED lines=12> */
.L_x_1356:
        /* <DEDUP_REMOVED lines=10> */
[----:B--2---:R-:W-:Y:S02]  /*6010*/  @!P0 IMAD.WIDE.U32 R58, R59, 0x8, R124 ;  /* 0x000000083b3a8825 */ /* 0x004fe400078e007c */
[----:B------:R-:W0:Y:S04]  /*6020*/  @!P3 LDG.E.64 R56, desc[UR8][R56.64] ;  /* 0x000000083838b981 */ /* 0x000e28000c1e1b00 */
[----:B------:R-:W2:Y:S01]  /*6030*/  @!P0 LDG.E.64 R58, desc[UR8][R58.64] ;  /* 0x000000083a3a8981 */ /* 0x000ea2000c1e1b00 */
[----:B------:R-:W-:Y:S01]  /*6040*/  IADD3 R64, PT, PT, R64, 0x2, RZ ;  /* 0x0000000240407810 */ /* 0x000fe20007ffe0ff */
[----:B0-----:R-:W-:Y:S01]  /*6050*/  @!P3 FADD.FTZ R68, R68, R56 ;  /* 0x000000384444b221 */ /* 0x001fe20000010000 */
[----:B------:R-:W-:-:S03]  /*6060*/  @!P3 FADD.FTZ R69, R69, R57 ;  /* 0x000000394545b221 */ /* 0x000fc60000010000 */
[----:B--2---:R-:W-:Y:S01]  /*6070*/  @!P0 FADD.FTZ R68, R68, R58 ;  /* 0x0000003a44448221 */ /* 0x004fe20000010000 */
[----:B------:R-:W-:-:S07]  /*6080*/  @!P0 FADD.FTZ R69, R69, R59 ;  /* 0x0000003b45458221 */ /* 0x000fce0000010000 */
.L_x_1357:
        /* <DEDUP_REMOVED lines=9> */
.L_x_1358:
[----:B------:R-:W-:Y:S05]  /*6120*/  BSYNC.RECONVERGENT B0 ;  /* 0x0000000000007941 */ /* 0x000fea0003800200 */
.L_x_1351:
[----:B------:R-:W5:Y:S01]  /*6130*/  S2UR UR6, SR_CgaCtaId ;  /* 0x00000000000679c3 */ /* 0x000f620000008800 */
[----:B------:R-:W-:Y:S01]  /*6140*/  UMOV UR5, 0x400 ;  /* 0x0000040000057882 */ /* 0x000fe20000000000 */
[----:B------:R-:W0:Y:S01]  /*6150*/  LDCU.64 UR14, c[0x0][0x400] ;  /* 0x00008000ff0e77ac */ /* 0x000e220008000a00 */
[----:B----4-:R-:W-:Y:S01]  /*6160*/  IADD3 R67, PT, PT, R116, 0x10, RZ ;  /* 0x0000001074437810 */ /* 0x010fe20007ffe0ff */
[----:B------:R-:W-:Y:S01]  /*6170*/  FADD.FTZ R86, -R30, R86 ;  /* 0x000000561e567221 */ /* 0x000fe20000010100 */
[----:B------:R-:W-:Y:S02]  /*6180*/  IADD3 R64, PT, PT, R116, 0x20, RZ ;  /* 0x0000002074407810 */ /* 0x000fe40007ffe0ff */
[----:B--2---:R-:W-:Y:S01]  /*6190*/  SHF.R.S32.HI R58, RZ, 0x1f, R116 ;  /* 0x0000001fff3a7819 */ /* 0x004fe20000011474 */
[----:B-1----:R-:W-:Y:S01]  /*61a0*/  FMUL.FTZ R59, R86, R31 ;  /* 0x0000001f563b7220 */ /* 0x002fe20000410000 */
[----:B------:R-:W-:Y:S02]  /*61b0*/  SHF.R.S32.HI R66, RZ, 0x1f, R67 ;  /* 0x0000001fff427819 */ /* 0x000fe40000011443 */
[----:B------:R-:W-:-:S02]  /*61c0*/  SHF.R.S32.HI R63, RZ, 0x1f, R64 ;  /* 0x0000001fff3f7819 */ /* 0x000fc40000011440 */
[----:B0-----:R-:W-:Y:S02]  /*61d0*/  ISETP.GE.U32.AND P0, PT, R116, UR14, PT ;  /* 0x0000000e74007c0c */ /* 0x001fe4000bf06070 */
[----:B------:R-:W-:Y:S01]  /*61e0*/  ISETP.GE.U32.AND P3, PT, R64, UR14, PT ;  /* 0x0000000e40007c0c */ /* 0x000fe2000bf66070 */
[----:B-----5:R-:W-:Y:S01]  /*61f0*/  ULEA UR5, UR6, UR5, 0x18 ;  /* 0x0000000506057291 */ /* 0x020fe2000f8ec0ff */
[----:B------:R-:W-:Y:S02]  /*6200*/  ISETP.GE.AND.EX P0, PT, R58, UR15, PT, P0 ;  /* 0x0000000f3a007c0c */ /* 0x000fe4000bf06300 */
[----:B------:R-:W-:-:S06]  /*6210*/  ISETP.GE.AND.EX P3, PT, R63, UR15, PT, P3 ;  /* 0x0000000f3f007c0c */ /* 0x000fcc000bf66330 */
[----:B------:R-:W-:Y:S01]  /*6220*/  @!P2 STS.64 [UR5+0x90], R68 ;  /* 0x00009044ff00a988 */ /* 0x000fe20008000a05 */
[----:B------:R-:W-:Y:S01]  /*6230*/  BAR.SYNC.DEFER_BLOCKING 0x0 ;  /* 0x0000000000007b1d */ /* 0x000fe20000010000 */
[----:B------:R-:W-:-:S04]  /*6240*/  ISETP.GE.U32.AND P2, PT, R67, UR14, PT ;  /* 0x0000000e43007c0c */ /* 0x000fc8000bf46070 */
[----:B------:R-:W-:Y:S01]  /*6250*/  ISETP.GE.AND.EX P2, PT, R66, UR15, PT, P2 ;  /* 0x0000000f42007c0c */ /* 0x000fe2000bf46320 */
[----:B---3--:R-:W0:Y:S01]  /*6260*/  LDS.64 R56, [UR5+0x90] ;  /* 0x00009005ff387984 */ /* 0x008e220008000a00 */
[----:B------:R-:W0:Y:S02]  /*6270*/  LDCU UR5, c[0x0][0x42c] ;  /* 0x00008580ff0577ac */ /* 0x000e240008000800 */
[----:B0-----:R-:W-:Y:S01]  /*6280*/  FMUL.FTZ R62, R56, UR5 ;  /* 0x00000005383e7c20 */ /* 0x001fe20008410000 */
[----:B------:R-:W-:Y:S01]  /*6290*/  FMUL.FTZ R65, R57, UR5 ;  /* 0x0000000539417c20 */ /* 0x000fe20008410000 */
[----:B------:R-:W-:-:S03]  /*62a0*/  FADD.FTZ R56, -R30, R87 ;  /* 0x000000571e387221 */ /* 0x000fc60000010100 */
[----:B------:R-:W-:Y:S01]  /*62b0*/  FFMA.FTZ R57, R62, R59, R65 ;  /* 0x0000003b3e397223 */ /* 0x000fe20000010041 */
        /* <DEDUP_REMOVED lines=20> */
.L_x_1359:
[----:B------:R-:W-:Y:S01]  /*6400*/  FADD.FTZ R82, -R30, R82 ;  /* 0x000000521e527221 */ /* 0x000fe20000010100 */
[----:B------:R-:W-:Y:S01]  /*6410*/  FFMA.FTZ R60, R62, R56, R65 ;  /* 0x000000383e3c7223 */ /* 0x000fe20000010041 */
[----:B------:R-:W-:Y:S01]  /*6420*/  BSSY.RECONVERGENT B0, `(.L_x_1360) ;  /* 0x0000013000007945 */ /* 0x000fe20003800200 */
[----:B------:R-:W-:Y:S01]  /*6430*/  FFMA.FTZ R56, R54, R84, -R57 ;  /* 0x0000005436387223 */ /* 0x000fe20000010839 */
[----:B------:R-:W-:Y:S01]  /*6440*/  FADD.FTZ R70, -R30, R83 ;  /* 0x000000531e467221 */ /* 0x000fe20000010100 */
[----:B------:R-:W-:Y:S01]  /*6450*/  FMUL.FTZ R69, R82, R31 ;  /* 0x0000001f52457220 */ /* 0x000fe20000410000 */
[----:B------:R-:W-:Y:S01]  /*6460*/  FFMA.FTZ R68, R55, R85, -R60 ;  /* 0x0000005537447223 */ /* 0x000fe2000001083c */
[----:B------:R-:W-:Y:S06]  /*6470*/  @P0 BRA `(.L_x_1361) ;  /* 0x0000000000340947 */ /* 0x000fec0003800000 */
[----:B------:R-:W0:Y:S01]  /*6480*/  LDCU.64 UR16, c[0x0][0x3f8] ;  /* 0x00007f00ff1077ac */ /* 0x000e220008000a00 */
[----:B------:R-:W-:Y:S01]  /*6490*/  MOV R59, R123 ;  /* 0x0000007b003b7202 */ /* 0x000fe20000000f00 */
[----:B------:R-:W-:Y:S01]  /*64a0*/  FMUL.FTZ R56, R56, R31 ;  /* 0x0000001f38387220 */ /* 0x000fe20000410000 */
[----:B------:R-:W1:Y:S01]  /*64b0*/  LDCU.64 UR12, c[0x0][0x380] ;  /* 0x00007000ff0c77ac */ /* 0x000e620008000a00 */
[----:B0-----:R-:W-:Y:S01]  /*64c0*/  IMAD R57, R58, UR16, RZ ;  /* 0x000000103a397c24 */ /* 0x001fe2000f8e02ff */
[----:B------:R-:W-:-:S03]  /*64d0*/  MOV R58, R120 ;  /* 0x00000078003a7202 */ /* 0x000fc60000000f00 */
[C---:B------:R-:W-:Y:S02]  /*64e0*/  IMAD R57, R116.reuse, UR17, R57 ;  /* 0x0000001174397c24 */ /* 0x040fe4000f8e0239 */
[----:B------:R-:W-:-:S03]  /*64f0*/  IMAD.WIDE.U32 R58, R116, UR16, R58 ;  /* 0x00000010743a7c25 */ /* 0x000fc6000f8e003a */
[----:B-1----:R-:W-:Y:S02]  /*6500*/  LEA R60, P0, R58, UR12, 0x2 ;  /* 0x0000000c3a3c7c11 */ /* 0x002fe4000f8010ff */
[----:B------:R-:W-:-:S04]  /*6510*/  IADD3 R57, PT, PT, R59, R57, RZ ;  /* 0x000000393b397210 */ /* 0x000fc80007ffe0ff */
[----:B------:R-:W-:Y:S01]  /*6520*/  LEA.HI.X R61, R58, UR13, R57, 0x2, P0 ;  /* 0x0000000d3a3d7c11 */ /* 0x000fe200080f1439 */
[----:B------:R-:W-:-:S05]  /*6530*/  FMUL.FTZ R57, R68, R31 ;  /* 0x0000001f44397220 */ /* 0x000fca0000410000 */
[----:B------:R0:W-:Y:S02]  /*6540*/  STG.E.64 desc[UR8][R60.64], R56 ;  /* 0x000000383c007986 */ /* 0x0001e4000c101b08 */
.L_x_1361:
[----:B------:R-:W-:Y:S05]  /*6550*/  BSYNC.RECONVERGENT B0 ;  /* 0x0000000000007941 */ /* 0x000fea0003800200 */
.L_x_1360:
[----:B0-----:R-:W-:Y:S01]  /*6560*/  FFMA.FTZ R57, R62, R69, R65 ;  /* 0x000000453e397223 */ /* 0x001fe20000010041 */
        /* <DEDUP_REMOVED lines=20> */
.L_x_1362:
        /* <DEDUP_REMOVED lines=18> */
[----:B------:R-:W-:-:S04]  /*67d0*/  IADD3 R67, PT, PT, R59, R67, RZ ;  /* 0x000000433b437210 */ /* 0x000fc80007ffe0ff */
[----:B------:R-:W-:-:S05]  /*67e0*/  LEA.HI.X R61, R58, UR17, R67, 0x2, P0 ;  /* 0x000000113a3d7c11 */ /* 0x000fca00080f1443 */
[----:B------:R0:W-:Y:S02]  /*67f0*/  STG.E.64 desc[UR8][R60.64], R56 ;  /* 0x000000383c007986 */ /* 0x0001e4000c101b08 */
.L_x_1364:
[----:B------:R-:W-:Y:S05]  /*6800*/  BSYNC.RECONVERGENT B0 ;  /* 0x0000000000007941 */ /* 0x000fea0003800200 */
.L_x_1363:
[----:B------:R-:W-:Y:S01]  /*6810*/  FFMA.FTZ R69, R62, R71, R65 ;  /* 0x000000473e457223 */ /* 0x000fe20000010041 */
[----:B------:R-:W-:Y:S01]  /*6820*/  FMUL.FTZ R70, R70, R31 ;  /* 0x0000001f46467220 */ /* 0x000fe20000410000 */
[----:B------:R-:W-:Y:S06]  /*6830*/  @!P1 BRA `(.L_x_1365) ;  /* 0x0000000000489947 */ /* 0x000fec0003800000 */
        /* <DEDUP_REMOVED lines=18> */
.L_x_1365:
[----:B------:R-:W-:Y:S01]  /*6960*/  FFMA.FTZ R58, R62, R70, R65 ;  /* 0x000000463e3a7223 */ /* 0x000fe20000010041 */
[----:B------:R-:W-:Y:S01]  /*6970*/  BSSY.RECONVERGENT B0, `(.L_x_1366) ;  /* 0x0000013000007945 */ /* 0x000fe20003800200 */
[----:B0-----:R-:W-:Y:S01]  /*6980*/  FFMA.FTZ R56, R54, R76, -R69 ;  /* 0x0000004c36387223 */ /* 0x001fe20000010845 */
[C---:B------:R-:W-:Y:S01]  /*6990*/  FADD.FTZ R80, -R30.reuse, R74 ;  /* 0x0000004a1e507221 */ /* 0x040fe20000010100 */
[----:B------:R-:W-:Y:S01]  /*69a0*/  FADD.FTZ R82, -R30, R75 ;  /* 0x0000004b1e527221 */ /* 0x000fe20000010100 */
        /* <DEDUP_REMOVED lines=15> */
.L_x_1367:
[----:B------:R-:W-:Y:S05]  /*6aa0*/  BSYNC.RECONVERGENT B0 ;  /* 0x0000000000007941 */ /* 0x000fea0003800200 */
.L_x_1366:
[C---:B------:R-:W-:Y:S01]  /*6ab0*/  FADD.FTZ R86, -R30.reuse, R7 ;  /* 0x000000071e567221 */ /* 0x040fe20000010100 */
[----:B0-----:R-:W-:Y:S01]  /*6ac0*/  FADD.FTZ R60, -R30, R19 ;  /* 0x000000131e3c7221 */ /* 0x001fe20000010100 */
[----:B------:R-:W-:Y:S01]  /*6ad0*/  IADD3 R7, PT, PT, R116, 0x30, RZ ;  /* 0x0000003074077810 */ /* 0x000fe20007ffe0ff */
[----:B------:R-:W-:Y:S01]  /*6ae0*/  FADD.FTZ R124, -R30, R3 ;  /* 0x000000031e7c7221 */ /* 0x000fe20000010100 */
[----:B------:R-:W-:Y:S01]  /*6af0*/  IADD3 R19, PT, PT, R116, 0x40, RZ ;  /* 0x0000004074137810 */ /* 0x000fe20007ffe0ff */
[C---:B------:R-:W-:Y:S01]  /*6b00*/  FADD.FTZ R76, -R30.reuse, R15 ;  /* 0x0000000f1e4c7221 */ /* 0x040fe20000010100 */
[----:B------:R-:W-:Y:S01]  /*6b10*/  FADD.FTZ R66, -R30, R23 ;  /* 0x000000171e427221 */ /* 0x000fe20000010100 */
[----:B------:R-:W-:Y:S01]  /*6b20*/  SHF.R.S32.HI R15, RZ, 0x1f, R115 ;  /* 0x0000001fff0f7819 */ /* 0x000fe20000011473 */
[-C--:B------:R-:W-:Y:S01]  /*6b30*/  FMUL.FTZ R3, R80, R31.reuse ;  /* 0x0000001f50037220 */ /* 0x080fe20000410000 */
[----:B------:R-:W-:Y:S01]  /*6b40*/  ISETP.GE.U32.AND P2, PT, R7, UR14, PT ;  /* 0x0000000e07007c0c */ /* 0x000fe2000bf46070 */
[----:B------:R-:W-:Y:S01]  /*6b50*/  FMUL.FTZ R82, R82, R31 ;  /* 0x0000001f52527220 */ /* 0x000fe20000410000 */
[----:B------:R-:W-:Y:S01]  /*6b60*/  ISETP.GE.U32.AND P0, PT, R19, UR14, PT ;  /* 0x0000000e13007c0c */ /* 0x000fe2000bf06070 */
[C---:B------:R-:W-:Y:S01]  /*6b70*/  FADD.FTZ R64, -R30.reuse, R14 ;  /* 0x0000000e1e407221 */ /* 0x040fe20000010100 */
[----:B------:R-:W-:Y:S01]  /*6b80*/  ISETP.GE.U32.AND P6, PT, R115, UR14, PT ;  /* 0x0000000e73007c0c */ /* 0x000fe2000bfc6070 */
[C---:B------:R-:W-:Y:S01]  /*6b90*/  FADD.FTZ R84, -R30.reuse, R6 ;  /* 0x000000061e547221 */ /* 0x040fe20000010100 */
[----:B------:R-:W-:Y:S01]  /*6ba0*/  SHF.R.S32.HI R57, RZ, 0x1f, R7 ;  /* 0x0000001fff397819 */ /* 0x000fe20000011407 */
[C---:B------:R-:W-:Y:S01]  /*6bb0*/  FADD.FTZ R118, -R30.reuse, R2 ;  /* 0x000000021e767221 */ /* 0x040fe20000010100 */
[----:B------:R-:W-:Y:S01]  /*6bc0*/  SHF.R.S32.HI R23, RZ, 0x1f, R19 ;  /* 0x0000001fff177819 */ /* 0x000fe20000011413 */
[----:B------:R-:W-:Y:S01]  /*6bd0*/  FADD.FTZ R56, -R30, R10 ;  /* 0x0000000a1e387221 */ /* 0x000fe20000010100 */
[----:B------:R-:W-:Y:S01]  /*6be0*/  ISETP.GE.U32.AND P3, PT, R114, UR14, PT ;  /* 0x0000000e72007c0c */ /* 0x000fe2000bf66070 */
[C---:B------:R-:W-:Y:S01]  /*6bf0*/  FADD.FTZ R58, -R30.reuse, R11 ;  /* 0x0000000b1e3a7221 */ /* 0x040fe20000010100 */
[----:B------:R-:W-:Y:S01]  /*6c00*/  ISETP.GE.U32.AND P5, PT, R113, UR14, PT ;  /* 0x0000000e71007c0c */ /* 0x000fe2000bfa6070 */
[C---:B------:R-:W-:Y:S01]  /*6c10*/  FADD.FTZ R44, -R30.reuse, R44 ;  /* 0x0000002c1e2c7221 */ /* 0x040fe20000010100 */
        /* <DEDUP_REMOVED lines=12> */
[----:B------:R-:W-:Y:S01]  /*6ce0*/  ISETP.GE.AND.EX P2, PT, R57, UR15, PT, P2 ;  /* 0x0000000f39007c0c */ /* 0x000fe2000bf46320 */
[----:B------:R-:W-:Y:S01]  /*6cf0*/  FADD.FTZ R30, -R30, R49 ;  /* 0x000000311e1e7221 */ /* 0x000fe20000010100 */
[----:B------:R-:W-:Y:S01]  /*6d00*/  ISETP.GE.AND.EX P0, PT, R23, UR15, PT, P0 ;  /* 0x0000000f17007c0c */ /* 0x000fe2000bf06300 */
[C-C-:B------:R-:W-:Y:S01]  /*6d10*/  FFMA.FTZ R41, R62.reuse, R3, R65.reuse ;  /* 0x000000033e297223 */ /* 0x140fe20000010041 */
[----:B------:R-:W-:Y:S01]  /*6d20*/  ISETP.GE.AND.EX P6, PT, R15, UR15, PT, P6 ;  /* 0x0000000f0f007c0c */ /* 0x000fe2000bfc6360 */
[----:B------:R-:W-:Y:S01]  /*6d30*/  FFMA.FTZ R45, R62, R82, R65 ;  /* 0x000000523e2d7223 */ /* 0x000fe20000010041 */
[----:B------:R-:W-:-:S02]  /*6d40*/  ISETP.GE.AND.EX P3, PT, R96, UR15, PT, P3 ;  /* 0x0000000f60007c0c */ /* 0x000fc4000bf66330 */
[----:B------:R-:W-:Y:S01]  /*6d50*/  ISETP.GE.AND.EX P5, PT, R95, UR15, PT, P5 ;  /* 0x0000000f5f007c0c */ /* 0x000fe2000bfa6350 */
[----:B------:R-:W-:-:S12]  /*6d60*/  @!P1 BRA `(.L_x_1368) ;  /* 0x0000000000489947 */ /* 0x000fd80003800000 */
        /* <DEDUP_REMOVED lines=18> */
.L_x_1368:
        /* <DEDUP_REMOVED lines=17> */
.L_x_1370:
[----:B------:R-:W-:Y:S05]  /*6fa0*/  BSYNC.RECONVERGENT B0 ;  /* 0x0000000000007941 */ /* 0x000fea0003800200 */
.L_x_1369:
[-C--:B------:R-:W-:Y:S01]  /*6fb0*/  FMUL.FTZ R33, R84, R31.reuse ;  /* 0x0000001f54217220 */ /* 0x080fe20000410000 */
[----:B------:R-:W-:Y:S01]  /*6fc0*/  FMUL.FTZ R86, R86, R31 ;  /* 0x0000001f56567220 */ /* 0x000fe20000410000 */
[----:B------:R-:W-:Y:S06]  /*6fd0*/  @!P1 BRA `(.L_x_1371) ;  /* 0x0000000000489947 */ /* 0x000fec0003800000 */
        /* <DEDUP_REMOVED lines=18> */
.L_x_1371:
[--C-:B------:R-:W-:Y:S01]  /*7100*/  FFMA.FTZ R3, R62, R33, R65.reuse ;  /* 0x000000213e037223 */ /* 0x100fe20000010041 */
[-C--:B------:R-:W-:Y:S01]  /*7110*/  FMUL.FTZ R118, R118, R31.reuse ;  /* 0x0000001f76767220 */ /* 0x080fe20000410000 */
[----:B------:R-:W-:Y:S01]  /*7120*/  FMUL.FTZ R124, R124, R31 ;  /* 0x0000001f7c7c7220 */ /* 0x000fe20000410000 */
[----:B------:R-:W-:Y:S01]  /*7130*/  FFMA.FTZ R2, R62, R86, R65 ;  /* 0x000000563e027223 */ /* 0x000fe20000010041 */
[----:B------:R-:W-:Y:S01]  /*7140*/  BSSY.RECONVERGENT B0, `(.L_x_1372) ;  /* 0x0000013000007945 */ /* 0x000fe20003800200 */
[----:B------:R-:W-:Y:S01]  /*7150*/  FFMA.FTZ R8, R54, R8, -R3 ;  /* 0x0000000836087223 */ /* 0x000fe20000010803 */
[C-C-:B------:R-:W-:Y:S01]  /*7160*/  FFMA.FTZ R27, R62.reuse, R118, R65.reuse ;  /* 0x000000763e1b7223 */ /* 0x140fe20000010041 */
[----:B------:R-:W-:Y:S01]  /*7170*/  FFMA.FTZ R80, R62, R124, R65 ;  /* 0x0000007c3e507223 */ /* 0x000fe20000010041 */
[----:B0-----:R-:W-:Y:S01]  /*7180*/  FFMA.FTZ R10, R55, R9, -R2 ;  /* 0x00000009370a7223 */ /* 0x001fe20000010802 */
        /* <DEDUP_REMOVED lines=14> */
.L_x_1373:
[----:B------:R-:W-:Y:S05]  /*7270*/  BSYNC.RECONVERGENT B0 ;  /* 0x0000000000007941 */ /* 0x000fea0003800200 */
.L_x_1372:
[----:B------:R-:W-:Y:S05]  /*7280*/  @!P1 BRA `(.L_x_1374) ;  /* 0x0000000000489947 */ /* 0x000fea0003800000 */
        /* <DEDUP_REMOVED lines=18> */
.L_x_1374:
        /* <DEDUP_REMOVED lines=17> */
.L_x_1376:
[----:B------:R-:W-:Y:S05]  /*74c0*/  BSYNC.RECONVERGENT B0 ;  /* 0x0000000000007941 */ /* 0x000fea0003800200 */
.L_x_1375:
        /* <DEDUP_REMOVED lines=21> */
.L_x_1377:
[--C-:B------:R-:W-:Y:S01]  /*7620*/  FFMA.FTZ R3, R62, R11, R65.reuse ;  /* 0x0000000b3e037223 */ /* 0x100fe20000010041 */
[-C--:B------:R-:W-:Y:S01]  /*7630*/  FMUL.FTZ R64, R64, R31.reuse ;  /* 0x0000001f40407220 */ /* 0x080fe20000410000 */
[----:B------:R-:W-:Y:S01]  /*7640*/  FMUL.FTZ R76, R76, R31 ;  /* 0x0000001f4c4c7220 */ /* 0x000fe20000410000 */
[----:B------:R-:W-:Y:S01]  /*7650*/  FFMA.FTZ R2, R62, R58, R65 ;  /* 0x0000003a3e027223 */ /* 0x000fe20000010041 */
[----:B------:R-:W-:Y:S01]  /*7660*/  BSSY.RECONVERGENT B0, `(.L_x_1378) ;  /* 0x0000013000007945 */ /* 0x000fe20003800200 */
[----:B0-----:R-:W-:Y:S01]  /*7670*/  FFMA.FTZ R6, R54, R12, -R3 ;  /* 0x0000000c36067223 */ /* 0x001fe20000010803 */
[C-C-:B------:R-:W-:Y:S01]  /*7680*/  FFMA.FTZ R11, R62.reuse, R64, R65.reuse ;  /* 0x000000403e0b7223 */ /* 0x140fe20000010041 */
[----:B------:R-:W-:Y:S01]  /*7690*/  FFMA.FTZ R12, R62, R76, R65 ;  /* 0x0000004c3e0c7223 */ /* 0x000fe20000010041 */
        /* <DEDUP_REMOVED lines=15> */
.L_x_1379:
[----:B------:R-:W-:Y:S05]  /*7790*/  BSYNC.RECONVERGENT B0 ;  /* 0x0000000000007941 */ /* 0x000fea0003800200 */
.L_x_1378:
        /* <DEDUP_REMOVED lines=19> */
.L_x_1380:
        /* <DEDUP_REMOVED lines=17> */
.L_x_1382:
[----:B------:R-:W-:Y:S05]  /*79e0*/  BSYNC.RECONVERGENT B0 ;  /* 0x0000000000007941 */ /* 0x000fea0003800200 */
.L_x_1381:
        /* <DEDUP_REMOVED lines=21> */
.L_x_1383:
[----:B------:R-:W-:Y:S04]  /*7b40*/  BSSY.RECONVERGENT B0, `(.L_x_1384) ;  /* 0x0000013000007945 */ /* 0x000fe80003800200 */
[----:B------:R-:W-:Y:S05]  /*7b50*/  @P4 BRA `(.L_x_1385) ;  /* 0x0000000000444947 */ /* 0x000fea0003800000 */
[----:B------:R-:W1:Y:S01]  /*7b60*/  LDCU.64 UR12, c[0x0][0x3f8] ;  /* 0x00007f00ff0c77ac */ /* 0x000e620008000a00 */
[----:B------:R-:W-:Y:S01]  /*7b70*/  MOV R2, R120 ;  /* 0x0000007800027202 */ /* 0x000fe20000000f00 */
[C-C-:B0-----:R-:W-:Y:S01]  /*7b80*/  FFMA.FTZ R5, R62.reuse, R11, R65.reuse ;  /* 0x0000000b3e057223 */ /* 0x141fe20000010041 */
[----:B------:R-:W-:Y:S01]  /*7b90*/  MOV R3, R123 ;  /* 0x0000007b00037202 */ /* 0x000fe20000000f00 */
[----:B------:R-:W0:Y:S01]  /*7ba0*/  LDCU.64 UR16, c[0x0][0x380] ;  /* 0x00007000ff1077ac */ /* 0x000e220008000a00 */
[----:B------:R-:W-:Y:S01]  /*7bb0*/  FFMA.FTZ R8, R62, R14, R65 ;  /* 0x0000000e3e087223 */ /* 0x000fe20000010041 */
[----:B------:R-:W-:-:S03]  /*7bc0*/  FFMA.FTZ R6, R54, R46, -R5 ;  /* 0x0000002e36067223 */ /* 0x000fc60000010805 */
[----:B------:R-:W-:Y:S01]  /*7bd0*/  FFMA.FTZ R8, R55, R47, -R8 ;  /* 0x0000002f37087223 */ /* 0x000fe20000010808 */
[----:B------:R-:W-:Y:S01]  /*7be0*/  FMUL.FTZ R6, R6, R31 ;  /* 0x0000001f06067220 */ /* 0x000fe20000410000 */
[----:B-1----:R-:W-:Y:S02]  /*7bf0*/  IMAD R7, R94, UR12, RZ ;  /* 0x0000000c5e077c24 */ /* 0x002fe4000f8e02ff */
[----:B------:R-:W-:-:S04]  /*7c00*/  IMAD.WIDE.U32 R2, R112, UR12, R2 ;  /* 0x0000000c70027c25 */ /* 0x000fc8000f8e0002 */
[----:B------:R-:W-:Y:S01]  /*7c10*/  IMAD R7, R112, UR13, R7 ;  /* 0x0000000d70077c24 */ /* 0x000fe2000f8e0207 */
[----:B0-----:R-:W-:-:S04]  /*7c20*/  LEA R4, P0, R2, UR16, 0x2 ;  /* 0x0000001002047c11 */ /* 0x001fc8000f8010ff */
[----:B------:R-:W-:-:S04]  /*7c30*/  IADD3 R7, PT, PT, R3, R7, RZ ;  /* 0x0000000703077210 */ /* 0x000fc80007ffe0ff */
[----:B------:R-:W-:Y:S01]  /*7c40*/  LEA.HI.X R5, R2, UR17, R7, 0x2, P0 ;  /* 0x0000001102057c11 */ /* 0x000fe200080f1407 */
[----:B------:R-:W-:-:S05]  /*7c50*/  FMUL.FTZ R7, R8, R31 ;  /* 0x0000001f08077220 */ /* 0x000fca0000410000 */
[----:B------:R1:W-:Y:S02]  /*7c60*/  STG.E.64 desc[UR8][R4.64], R6 ;  /* 0x0000000604007986 */ /* 0x0003e4000c101b08 */
.L_x_1385:
[----:B------:R-:W-:Y:S05]  /*7c70*/  BSYNC.RECONVERGENT B0 ;  /* 0x0000000000007941 */ /* 0x000fea0003800200 */
.L_x_1384:
[----:B------:R-:W-:Y:S01]  /*7c80*/  UISETP.NE.AND UP0, UPT, UR10, URZ, UPT ;  /* 0x000000ff0a00728c */ /* 0x000fe2000bf05270 */
        /* <DEDUP_REMOVED lines=40> */
[----:B------:R-:W-:Y:S01]  /*7f10*/  ISETP.GE.AND.EX P5, PT, R88, UR15, PT, P5 ;  /* 0x0000000f58007c0c */ /* 0x000fe2000bfa6350 */
[----:B------:R-:W-:-:S12]  /*7f20*/  BRA.U !UP0, `(.L_x_1386) ;  /* 0x0000000108487547 */ /* 0x000fd8000b800000 */
        /* <DEDUP_REMOVED lines=18> */
.L_x_1386:
[----:B------:R-:W-:Y:S01]  /*8050*/  BSSY.RECONVERGENT B0, `(.L_x_1387) ;  /* 0x0000011000007945 */ /* 0x000fe20003800200 */
[----:B01----:R-:W-:Y:S01]  /*8060*/  FFMA.FTZ R6, R54, R20, -R27 ;  /* 0x0000001436067223 */ /* 0x003fe2000001081b */
        /* <DEDUP_REMOVED lines=15> */
.L_x_1388:
[----:B------:R-:W-:Y:S05]  /*8160*/  BSYNC.RECONVERGENT B0 ;  /* 0x0000000000007941 */ /* 0x000fea0003800200 */
.L_x_1387:
        /* <DEDUP_REMOVED lines=19> */
.L_x_1389:
        /* <DEDUP_REMOVED lines=17> */
.L_x_1391:
[----:B------:R-:W-:Y:S05]  /*83b0*/  BSYNC.RECONVERGENT B0 ;  /* 0x0000000000007941 */ /* 0x000fea0003800200 */
.L_x_1390:
        /* <DEDUP_REMOVED lines=19> */
.L_x_1392:
        /* <DEDUP_REMOVED lines=17> */
.L_x_1394:
[----:B------:R-:W-:Y:S05]  /*8600*/  BSYNC.RECONVERGENT B0 ;  /* 0x0000000000007941 */ /* 0x000fea0003800200 */
.L_x_1393:
[----:B------:R-:W-:Y:S05]  /*8610*/  BRA.U !UP0, `(.L_x_1395) ;  /* 0x0000000108487547 */ /* 0x000fea000b800000 */
[----:B------:R-:W-:Y:S01]  /*8620*/  FFMA.FTZ R32, R54, R32, R52 ;  /* 0x0000002036207223 */ /* 0x000fe20000010034 */
[----:B------:R-:W-:-:S03]  /*8630*/  FFMA.FTZ R70, R55, R70, R53 ;  /* 0x0000004637467223 */ /* 0x000fc60000010035 */
[----:B------:R-:W-:Y:S01]  /*8640*/  FMUL.FTZ R2, R32, -1.4426950216293334961 ;  /* 0xbfb8aa3b20027820 */ /* 0x000fe20000410000 */
[----:B01----:R-:W-:-:S05]  /*8650*/  FMUL.FTZ R4, R70, -1.4426950216293334961 ;  /* 0xbfb8aa3b46047820 */ /* 0x003fca0000410000 */
        /* <DEDUP_REMOVED lines=14> */
.L_x_1395:
        /* <DEDUP_REMOVED lines=8> */
[----:B------:R-:W2:Y:S01]  /*87c0*/  LDCU.64 UR16, c[0x0][0x380] ;  /* 0x00007000ff1077ac */ /* 0x000ea20008000a00 */
[----:B------:R-:W-:Y:S01]  /*87d0*/  FMUL.FTZ R35, R12, R31 ;  /* 0x0000001f0c237220 */ /* 0x000fe20000410000 */
[----:B0-----:R-:W-:Y:S02]  /*87e0*/  IMAD R7, R90, UR12, RZ ;  /* 0x0000000c5a077c24 */ /* 0x001fe4000f8e02ff */
[----:B-1----:R-:W-:-:S04]  /*87f0*/  IMAD.WIDE.U32 R4, R108, UR12, R2 ;  /* 0x0000000c6c047c25 */ /* 0x002fc8000f8e0002 */
[----:B------:R-:W-:Y:S01]  /*8800*/  IMAD R7, R108, UR13, R7 ;  /* 0x0000000d6c077c24 */ /* 0x000fe2000f8e0207 */
[----:B--2---:R-:W-:-:S04]  /*8810*/  LEA R2, P0, R4, UR16, 0x2 ;  /* 0x0000001004027c11 */ /* 0x004fc8000f8010ff */
[----:B------:R-:W-:-:S04]  /*8820*/  IADD3 R7, PT, PT, R5, R7, RZ ;  /* 0x0000000705077210 */ /* 0x000fc80007ffe0ff */
[----:B------:R-:W-:-:S05]  /*8830*/  LEA.HI.X R3, R4, UR17, R7, 0x2, P0 ;  /* 0x0000001104037c11 */ /* 0x000fca00080f1407 */
[----:B------:R2:W-:Y:S02]  /*8840*/  STG.E.64 desc[UR8][R2.64], R34 ;  /* 0x0000002202007986 */ /* 0x0005e4000c101b08 */
.L_x_1397:
[----:B------:R-:W-:Y:S05]  /*8850*/  BSYNC.RECONVERGENT B0 ;  /* 0x0000000000007941 */ /* 0x000fea0003800200 */
.L_x_1396:
[----:B------:R-:W-:Y:S05]  /*8860*/  BRA.U !UP0, `(.L_x_1398) ;  /* 0x0000000108487547 */ /* 0x000fea000b800000 */
[----:B------:R-:W-:Y:S01]  /*8870*/  FFMA.FTZ R36, R54, R36, R52 ;  /* 0x0000002436247223 */ /* 0x000fe20000010034 */
[----:B------:R-:W-:-:S03]  /*8880*/  FFMA.FTZ R74, R55, R74, R53 ;  /* 0x0000004a374a7223 */ /* 0x000fc60000010035 */
[----:B--2---:R-:W-:Y:S01]  /*8890*/  FMUL.FTZ R2, R36, -1.4426950216293334961 ;  /* 0xbfb8aa3b24027820 */ /* 0x004fe20000410000 */
        /* <DEDUP_REMOVED lines=15> */
.L_x_1398:
[----:B------:R-:W-:Y:S01]  /*8990*/  BSSY.RECONVERGENT B0, `(.L_x_1399) ;  /* 0x0000011000007945 */ /* 0x000fe20003800200 */
[----:B------:R-:W-:Y:S01]  /*89a0*/  FFMA.FTZ R38, R54, R38, -R13 ;  /* 0x0000002636267223 */ /* 0x000fe2000001080d */
[----:B------:R-:W-:Y:S02]  /*89b0*/  FFMA.FTZ R10, R55, R39, -R10 ;  /* 0x00000027370a7223 */ /* 0x000fe4000001080a */
[----:B------:R-:W-:Y:S05]  /*89c0*/  @P4 BRA `(.L_x_1400) ;  /* 0x0000000000344947 */ /* 0x000fea0003800000 */
[----:B------:R-:W0:Y:S01]  /*89d0*/  LDCU.64 UR12, c[0x0][0x3f8] ;  /* 0x00007f00ff0c77ac */ /* 0x000e220008000a00 */
[----:B--2---:R-:W-:Y:S01]  /*89e0*/  MOV R2, R120 ;  /* 0x0000007800027202 */ /* 0x004fe20000000f00 */
        /* <DEDUP_REMOVED lines=11> */
.L_x_1400:
[----:B------:R-:W-:Y:S05]  /*8aa0*/  BSYNC.RECONVERGENT B0 ;  /* 0x0000000000007941 */ /* 0x000fea0003800200 */
.L_x_1399:
[----:B------:R-:W-:Y:S05]  /*8ab0*/  BRA.U !UP0, `(.L_x_1401) ;  /* 0x0000000108487547 */ /* 0x000fea000b800000 */
[----:B------:R-:W-:Y:S01]  /*8ac0*/  FFMA.FTZ R40, R54, R40, R52 ;  /* 0x0000002836287223 */ /* 0x000fe20000010034 */
[----:B------:R-:W-:-:S03]  /*8ad0*/  FFMA.FTZ R78, R55, R78, R53 ;  /* 0x0000004e374e7223 */ /* 0x000fc60000010035 */
[----:B--23--:R-:W-:Y:S01]  /*8ae0*/  FMUL.FTZ R2, R40, -1.4426950216293334961 ;  /* 0xbfb8aa3b28027820 */ /* 0x00cfe20000410000 */
        /* <DEDUP_REMOVED lines=15> */
.L_x_1401:
[----:B------:R-:W-:Y:S01]  /*8be0*/  BSSY.RECONVERGENT B0, `(.L_x_1402) ;  /* 0x0000011000007945 */ /* 0x000fe20003800200 */
[----:B------:R-:W-:Y:S01]  /*8bf0*/  FFMA.FTZ R42, R54, R42, -R11 ;  /* 0x0000002a362a7223 */ /* 0x000fe2000001080b */
[----:B------:R-:W-:Y:S02]  /*8c00*/  FFMA.FTZ R8, R55, R43, -R8 ;  /* 0x0000002b37087223 */ /* 0x000fe40000010808 */
[----:B------:R-:W-:Y:S05]  /*8c10*/  @P5 BRA `(.L_x_1403) ;  /* 0x0000000000345947 */ /* 0x000fea0003800000 */
[----:B------:R-:W0:Y:S01]  /*8c20*/  LDCU.64 UR12, c[0x0][0x3f8] ;  /* 0x00007f00ff0c77ac */ /* 0x000e220008000a00 */
[----:B--23--:R-:W-:Y:S01]  /*8c30*/  MOV R2, R120 ;  /* 0x0000007800027202 */ /* 0x00cfe20000000f00 */
        /* <DEDUP_REMOVED lines=11> */
.L_x_1403:
[----:B------:R-:W-:Y:S05]  /*8cf0*/  BSYNC.RECONVERGENT B0 ;  /* 0x0000000000007941 */ /* 0x000fea0003800200 */
.L_x_1402:
[----:B------:R-:W-:Y:S05]  /*8d00*/  BRA.U !UP0, `(.L_x_1404) ;  /* 0x0000000108487547 */ /* 0x000fea000b800000 */
[----:B------:R-:W-:Y:S01]  /*8d10*/  FFMA.FTZ R48, R54, R48, R52 ;  /* 0x0000003036307223 */ /* 0x000fe20000010034 */
[----:B------:R-:W-:-:S03]  /*8d20*/  FFMA.FTZ R30, R55, R30, R53 ;  /* 0x0000001e371e7223 */ /* 0x000fc60000010035 */
[----:B--234-:R-:W-:Y:S01]  /*8d30*/  FMUL.FTZ R2, R48, -1.4426950216293334961 ;  /* 0xbfb8aa3b30027820 */ /* 0x01cfe20000410000 */
        /* <DEDUP_REMOVED lines=15> */
.L_x_1404:
[----:B------:R-:W-:Y:S01]  /*8e30*/  ISETP.GE.AND.EX P3, PT, R0, UR15, PT, P3 ;  /* 0x0000000f00007c0c */ /* 0x000fe2000bf66330 */
[----:B------:R-:W-:Y:S01]  /*8e40*/  FFMA.FTZ R50, R54, R50, -R9 ;  /* 0x0000003236327223 */ /* 0x000fe20000010809 */
[----:B------:R-:W-:Y:S01]  /*8e50*/  FFMA.FTZ R62, R55, R51, -R62 ;  /* 0x00000033373e7223 */ /* 0x000fe2000001083e */
[----:B------:R-:W-:Y:S02]  /*8e60*/  BSSY.RECONVERGENT B0, `(.L_x_1405) ;  /* 0x000000e000007945 */ /* 0x000fe40003800200 */
[-C--:B------:R-:W-:Y:S01]  /*8e70*/  FMUL.FTZ R50, R50, R31.reuse ;  /* 0x0000001f32327220 */ /* 0x080fe20000410000 */
[----:B------:R-:W-:-:S07]  /*8e80*/  FMUL.FTZ R51, R62, R31 ;  /* 0x0000001f3e337220 */ /* 0x000fce0000410000 */
[----:B------:R-:W-:Y:S05]  /*8e90*/  @P3 BRA `(.L_x_1406) ;  /* 0x0000000000283947 */ /* 0x000fea0003800000 */
[----:B------:R-:W2:Y:S01]  /*8ea0*/  LDCU.64 UR12, c[0x0][0x3f8] ;  /* 0x00007f00ff0c77ac */ /* 0x000ea20008000a00 */
[----:B------:R-:W-:Y:S01]  /*8eb0*/  MOV R121, R123 ;  /* 0x0000007b00797202 */ /* 0x000fe20000000f00 */
[----:B------:R-:W5:Y:S01]  /*8ec0*/  LDCU.64 UR14, c[0x0][0x380] ;  /* 0x00007000ff0e77ac */ /* 0x000f620008000a00 */
[----:B--234-:R-:W-:Y:S02]  /*8ed0*/  IMAD R2, R0, UR12, RZ ;  /* 0x0000000c00027c24 */ /* 0x01cfe4000f8e02ff */
[----:B------:R-:W-:-:S04]  /*8ee0*/  IMAD.WIDE.U32 R120, R105, UR12, R120 ;  /* 0x0000000c69787c25 */ /* 0x000fc8000f8e0078 */
[----:B------:R-:W-:Y:S01]  /*8ef0*/  IMAD R3, R105, UR13, R2 ;  /* 0x0000000d69037c24 */ /* 0x000fe2000f8e0202 */
[----:B-----5:R-:W-:-:S04]  /*8f00*/  LEA R2, P0, R120, UR14, 0x2 ;  /* 0x0000000e78027c11 */ /* 0x020fc8000f8010ff */
[----:B------:R-:W-:-:S04]  /*8f10*/  IADD3 R3, PT, PT, R121, R3, RZ ;  /* 0x0000000379037210 */ /* 0x000fc80007ffe0ff */
[----:B------:R-:W-:-:S05]  /*8f20*/  LEA.HI.X R3, R120, UR15, R3, 0x2, P0 ;  /* 0x0000000f78037c11 */ /* 0x000fca00080f1403 */
[----:B------:R2:W-:Y:S02]  /*8f30*/  STG.E.64 desc[UR8][R2.64], R50 ;  /* 0x0000003202007986 */ /* 0x0005e4000c101b08 */
.L_x_1406:
[----:B------:R-:W-:Y:S05]  /*8f40*/  BSYNC.RECONVERGENT B0 ;  /* 0x0000000000007941 */ /* 0x000fea0003800200 */
.L_x_1405:
[----:B------:R-:W-:Y:S02]  /*8f50*/  IADD3 R102, PT, PT, R99, R102, RZ ;  /* 0x0000006663667210 */ /* 0x000fe40007ffe0ff */
[----:B------:R-:W-:Y:S02]  /*8f60*/  IADD3 R103, PT, PT, R103, 0x1, RZ ;  /* 0x0000000167677810 */ /* 0x000fe40007ffe0ff */
[----:B------:R-:W-:-:S13]  /*8f70*/  ISETP.GE.AND P0, PT, R102, UR4, PT ;  /* 0x0000000466007c0c */ /* 0x000fda000bf06270 */
[----:B------:R-:W-:Y:S05]  /*8f80*/  @!P0 BRA `(.L_x_1407) ;  /* 0xffffff7000dc8947 */ /* 0x000fea000383ffff */
.L_x_1340:
[----:B01----:R-:W0:Y:S01]  /*8f90*/  LDC R4, c[0x0][0x370] ;  /* 0x0000dc00ff047b82 */ /* 0x003e220000000800 */
[----:B------:R-:W-:Y:S01]  /*8fa0*/  ISETP.NE.AND P2, PT, R101, RZ, PT ;  /* 0x000000ff6500720c */ /* 0x000fe20003f45270 */
[----:B------:R-:W-:Y:S06]  /*8fb0*/  BSSY.RECONVERGENT B0, `(.L_x_1408) ;  /* 0x0000011000007945 */ /* 0x000fec0003800200 */
[----:B------:R-:W1:Y:S08]  /*8fc0*/  LDC R7, c[0x0][0x374] ;  /* 0x0000dd00ff077b82 */ /* 0x000e700000000800 */
[----:B--234-:R-:W2:Y:S01]  /*8fd0*/  LDC.64 R2, c[0x0][0x3c8] ;  /* 0x0000f200ff027b82 */ /* 0x01cea20000000a00 */
[----:B0-----:R-:W-:-:S02]  /*8fe0*/  ISETP.NE.AND P1, PT, R4, 0x1, PT ;  /* 0x000000010400780c */ /* 0x001fc40003f25270 */
[----:B------:R-:W-:Y:S02]  /*8ff0*/  IADD3 R6, PT, PT, R4, -0x1, RZ ;  /* 0xffffffff04067810 */ /* 0x000fe40007ffe0ff */
[C---:B-1----:R-:W-:Y:S02]  /*9000*/  IADD3 R5, PT, PT, R7.reuse, -0x1, RZ ;  /* 0xffffffff07057810 */ /* 0x042fe40007ffe0ff */
[----:B------:R-:W-:Y:S02]  /*9010*/  SHF.L.U32 R0, R7, 0x1, RZ ;  /* 0x0000000107007819 */ /* 0x000fe400000006ff */
[----:B------:R-:W-:Y:S02]  /*9020*/  ISETP.NE.AND P0, PT, R100, R5, PT ;  /* 0x000000056400720c */ /* 0x000fe40003f05270 */
[----:B------:R-:W-:Y:S02]  /*9030*/  SEL R5, R0, RZ, P1 ;  /* 0x000000ff00057207 */ /* 0x000fe40000800000 */
[----:B------:R-:W-:-:S03]  /*9040*/  ISETP.NE.OR P0, PT, R6, UR7, P0 ;  /* 0x0000000706007c0c */ /* 0x000fc60008705670 */
[----:B--2---:R-:W-:Y:S01]  /*9050*/  IMAD.WIDE.U32 R2, R5, 0x4, R2 ;  /* 0x0000000405027825 */ /* 0x004fe200078e0002 */
[----:B------:R-:W-:Y:S09]  /*9060*/  @P2 BRA `(.L_x_1409) ;  /* 0x0000000000142947 */ /* 0x000ff20003800000 */
[----:B------:R-:W-:Y:S01]  /*9070*/  HFMA2 R5, -RZ, RZ, 0, 5.9604644775390625e-08 ;  /* 0x00000001ff057431 */ /* 0x000fe200000001ff */
[----:B------:R-:W-:Y:S06]  /*9080*/  MEMBAR.ALL.GPU ;  /* 0x0000000000007992 */ /* 0x000fec000000a000 */
[----:B------:R-:W-:-:S00]  /*9090*/  ERRBAR ;  /* 0x00000000000079ab */ /* 0x000fc00000000000 */
[----:B------:R-:W-:Y:S06]  /*90a0*/  CGAERRBAR ;  /* 0x00000000000075ab */ /* 0x000fec0000000000 */
[----:B------:R0:W-:Y:S02]  /*90b0*/  REDG.E.ADD.S32.STRONG.GPU desc[UR8][R2.64], R5 ;  /* 0x000000050200798e */ /* 0x0001e4000c12e308 */
.L_x_1409:
[----:B------:R-:W-:Y:S05]  /*90c0*/  BSYNC.RECONVERGENT B0 ;  /* 0x0000000000007941 */ /* 0x000fea0003800200 */
.L_x_1408:
[----:B------:R-:W-:Y:S05]  /*90d0*/  @P0 EXIT ;  /* 0x000000000000094d */ /* 0x000fea0003800000 */
[----:B------:R-:W-:Y:S05]  /*90e0*/  @P2 BRA `(.L_x_1410) ;  /* 0x0000000000202947 */ /* 0x000fea0003800000 */
[----:B------:R-:W-:-:S05]  /*90f0*/  IMAD R0, R4, R7, RZ ;  /* 0x0000000704007224 */ /* 0x000fca00078e02ff */
[----:B------:R-:W-:-:S13]  /*9100*/  ISETP.NE.AND P0, PT, R0, -0x1, PT ;  /* 0xffffffff0000780c */ /* 0x000fda0003f05270 */
[----:B------:R-:W-:Y:S05]  /*9110*/  @!P0 BRA `(.L_x_1410) ;  /* 0x0000000000148947 */ /* 0x000fea0003800000 */
.L_x_1411:
[----:B0-----:R-:W2:Y:S04]  /*9120*/  LDG.E.STRONG.GPU R5, desc[UR8][R2.64] ;  /* 0x0000000802057981 */ /* 0x001ea8000c1ef900 */
[----:B--2---:R-:W-:Y:S01]  /*9130*/  CCTL.IVALL ;  /* 0x00000000ff00798f */ /* 0x004fe20002000000 */
[----:B------:R-:W-:Y:S05]  /*9140*/  YIELD ;  /* 0x0000000000007946 */ /* 0x000fea0003800000 */
[----:B------:R-:W-:-:S13]  /*9150*/  ISETP.NE.AND P0, PT, R5, R0, PT ;  /* 0x000000000500720c */ /* 0x000fda0003f05270 */
[----:B------:R-:W-:Y:S05]  /*9160*/  @P0 BRA `(.L_x_1411) ;  /* 0xfffffffc00ec0947 */ /* 0x000fea000383ffff */
.L_x_1410:
[----:B------:R-:W-:Y:S05]  /*9170*/  WARPSYNC.ALL ;  /* 0x0000000000007948 */ /* 0x000fea0003800000 */
[----:B------:R-:W1:Y:S08]  /*9180*/  LDC.64 R30, c[0x0][0x3f8] ;  /* 0x0000fe00ff1e7b82 */ /* 0x000e700000000a00 */
[----:B------:R-:W-:Y:S01]  /*9190*/  BAR.SYNC.DEFER_BLOCKING 0x0 ;  /* 0x0000000000007b1d */ /* 0x000fe20000010000 */
[----:B-1----:R-:W-:-:S04]  /*91a0*/  LEA.HI R0, P0, R31, R30, RZ, 0x1 ;  /* 0x0000001e1f007211 */ /* 0x002fc800078108ff */
        /* <DEDUP_REMOVED lines=70> */
.L_x_1414:
        /* <DEDUP_REMOVED lines=29> */
.L_x_1413:
[----:B------:R-:W-:Y:S05]  /*97e0*/  BSYNC.RECONVERGENT B0 ;  /* 0x0000000000007941 */ /* 0x000fea0003800200 */
.L_x_1412:
[----:B------:R-:W-:Y:S05]  /*97f0*/  @!P0 EXIT ;  /* 0x000000000000894d */ /* 0x000fea0003800000 */
[----:B------:R-:W-:Y:S01]  /*9800*/  SHF.L.U64.HI R37, R26, 0x2, R33 ;  /* 0x000000021a257819 */ /* 0x000fe20000010221 */
[----:B------:R-:W1:Y:S01]  /*9810*/  LDCU.64 UR4, c[0x0][0x3d8] ;  /* 0x00007b00ff0477ac */ /* 0x000e620008000a00 */
[C---:B------:R-:W-:Y:S02]  /*9820*/  SHF.L.U64.HI R31, R30.reuse, 0x2, R31 ;  /* 0x000000021e1f7819 */ /* 0x040fe4000001021f */
[----:B------:R-:W-:Y:S01]  /*9830*/  SHF.L.U32 R29, R30, 0x2, RZ ;  /* 0x000000021e1d7819 */ /* 0x000fe200000006ff */
[----:B------:R-:W2:Y:S01]  /*9840*/  LDCU.64 UR6, c[0x0][0x388] ;  /* 0x00007100ff0677ac */ /* 0x000ea20008000a00 */
[----:B------:R-:W-:Y:S02]  /*9850*/  SHF.L.U32 R39, R26, 0x2, RZ ;  /* 0x000000021a277819 */ /* 0x000fe400000006ff */
[C---:B------:R-:W-:Y:S01]  /*9860*/  SHF.L.U64.HI R33, R0.reuse, 0x2, R3 ;  /* 0x0000000200217819 */ /* 0x040fe20000010203 */
[----:B------:R-:W3:Y:S01]  /*9870*/  LDCU.64 UR10, c[0x0][0x390] ;  /* 0x00007200ff0a77ac */ /* 0x000ee20008000a00 */
[----:B------:R-:W-:-:S07]  /*9880*/  SHF.L.U32 R35, R0, 0x2, RZ ;  /* 0x0000000200237819 */ /* 0x000fce00000006ff */
.L_x_1415:
[C---:B0-----:R-:W-:Y:S02]  /*9890*/  SHF.L.U32 R16, R101.reuse, 0x2, RZ ;  /* 0x0000000265107819 */ /* 0x041fe400000006ff */
[----:B------:R-:W-:Y:S02]  /*98a0*/  SHF.L.U64.HI R2, R101, 0x2, R28 ;  /* 0x0000000265027819 */ /* 0x000fe4000001021c */
[----:B-1----:R-:W-:-:S04]  /*98b0*/  IADD3 R4, P0, PT, R16, UR4, RZ ;  /* 0x0000000410047c10 */ /* 0x002fc8000ff1e0ff */
[----:B------:R-:W-:Y:S02]  /*98c0*/  IADD3.X R5, PT, PT, R2, UR5, RZ, P0, !PT ;  /* 0x0000000502057c10 */ /* 0x000fe400087fe4ff */
[C---:B------:R-:W-:Y:S02]  /*98d0*/  IADD3 R6, P0, PT, R4.reuse, R35, RZ ;  /* 0x0000002304067210 */ /* 0x040fe40007f1e0ff */
[C---:B----4-:R-:W-:Y:S01]  /*98e0*/  IADD3 R10, P1, PT, R4.reuse, R39, RZ ;  /* 0x00000027040a7210 */ /* 0x050fe20007f3e0ff */
        /* <DEDUP_REMOVED lines=12> */
[----:B--2---:R-:W-:Y:S02]  /*99b0*/  IADD3 R12, P0, PT, R14, UR6, RZ ;  /* 0x000000060e0c7c10 */ /* 0x004fe4000ff1e0ff */
[----:B0-----:R-:W-:Y:S02]  /*99c0*/  LOP3.LUT R4, R28, 0x3, RZ, 0xc0, !PT ;  /* 0x000000031c047812 */ /* 0x001fe400078ec0ff */
[----:B---3--:R-:W-:Y:S02]  /*99d0*/  IADD3 R14, P1, PT, R14, UR10, RZ ;  /* 0x0000000a0e0e7c10 */ /* 0x008fe4000ff3e0ff */
[----:B------:R-:W-:Y:S02]  /*99e0*/  LOP3.LUT R2, R2, 0x3, RZ, 0xc0, !PT ;  /* 0x0000000302027812 */ /* 0x000fe400078ec0ff */
[----:B------:R-:W-:Y:S02]  /*99f0*/  IADD3 R16, P2, PT, R16, UR4, RZ ;  /* 0x0000000410107c10 */ /* 0x000fe4000ff5e0ff */
        /* <DEDUP_REMOVED lines=59> */
.L_x_1416:
        /* <DEDUP_REMOVED lines=13> */
.L_x_4522:


//--------------------- .text._Z35group_norm_nhwc_bwd_one_pass_kernelI11Fp32IOFp32WLi512ELi60ELi480EEv26Group_norm_nhwc_bwd_params --------------------------
	.section	.text._Z35group_norm_nhwc_bwd_one_pass_kernelI11Fp32IOFp32WLi512ELi60ELi480EEv26Group_norm_nhwc_bwd_params,"ax",@progbits
	.align	128
        .global         _Z35group_norm_nhwc_bwd_one_pass_kernelI11Fp32IOFp32WLi512ELi60ELi480EEv26Group_norm_nhwc_bwd_params
        .type           _Z35group_norm_nhwc_bwd_one_pass_kernelI11Fp32IOFp32WLi512ELi60ELi480EEv26Group_norm_nhwc_bwd_params,@function
        .size           _Z35group_norm_nhwc_bwd_one_pass_kernelI11Fp32IOFp32WLi512ELi60ELi480EEv26Group_norm_nhwc_bwd_params,(.L_x_4523 - _Z35group_norm_nhwc_bwd_one_pass_kernelI11Fp32IOFp32WLi512ELi60ELi480EEv26Group_norm_nhwc_bwd_params)
        .other          _Z35group_norm_nhwc_bwd_one_pass_kernelI11Fp32IOFp32WLi512ELi60ELi480EEv26Group_norm_nhwc_bwd_params,@"STO_CUDA_ENTRY STV_DEFAULT"
_Z35group_norm_nhwc_bwd_one_pass_kernelI11Fp32IOFp32WLi512ELi60ELi480EEv26Group_norm_nhwc_bwd_params:
.text._Z35group_norm_nhwc_bwd_one_pass_kernelI11Fp32IOFp32WLi512ELi60ELi480EEv26Group_norm_nhwc_bwd_params:
        /* <DEDUP_REMOVED lines=26> */
.L_x_1443:
[----:B01----:R-:W2:Y:S01]  /*01a0*/  LDL.LU R4, [R1+0x220] ;  /* 0x0002200001047983 */ /* 0x003ea20000300800 */
[----:B------:R-:W1:Y:S01]  /*01b0*/  LDCU UR14, c[0x0][0x410] ;  /* 0x00008200ff0e77ac */ /* 0x000e620008000800 */
[----:B------:R-:W-:Y:S02]  /*01c0*/  IABS R3, UR8 ;  /* 0x0000000800037c13 */ /* 0x000fe40008000000 */
[C---:B------:R-:W-:Y:S01]  /*01d0*/  IADD3 R5, PT, PT, R80.reuse, 0x10, RZ ;  /* 0x0000001050057810 */ /* 0x040fe20007ffe0ff */
[----:B------:R-:W-:Y:S01]  /*01e0*/  UMOV UR6, URZ ;  /* 0x000000ff00067c82 */ /* 0x000fe20008000000 */
[----:B------:R-:W-:Y:S01]  /*01f0*/  R2UR UR9, R3 ;  /* 0x00000000030972ca */ /* 0x000fe200000e0000 */
[----:B------:R-:W3:Y:S01]  /*0200*/  LDCU.128 UR16, c[0x0][0x400] ;  /* 0x00008000ff1077ac */ /* 0x000ee20008000c00 */
[----:B------:R-:W-:Y:S02]  /*0210*/  SHF.R.S32.HI R3, RZ, 0x1f, R80 ;  /* 0x0000001fff037819 */ /* 0x000fe40000011450 */
[----:B------:R-:W-:Y:S01]  /*0220*/  SHF.R.S32.HI R11, RZ, 0x1f, R5 ;  /* 0x0000001fff0b7819 */ /* 0x000fe20000011405 */
[----:B------:R-:W-:Y:S01]  /*0230*/  UISETP.GE.AND UP4, UPT, UR8, URZ, UPT ;  /* 0x000000ff0800728c */ /* 0x000fe2000bf86270 */
[----:B------:R-:W-:-:S02]  /*0240*/  IADD3 R7, PT, PT, R80, 0x20, RZ ;  /* 0x0000002050077810 */ /* 0x000fc40007ffe0ff */
[----:B------:R-:W-:Y:S02]  /*0250*/  LOP3.LUT R76, R76, 0xfeffffff, RZ, 0xc0, !PT ;  /* 0xfeffffff4c4c7812 */ /* 0x000fe400078ec0ff */
[----:B------:R-:W-:Y:S02]  /*0260*/  SHF.R.S32.HI R13, RZ, 0x1f, R7 ;  /* 0x0000001fff0d7819 */ /* 0x000fe40000011407 */
[----:B------:R-:W-:Y:S01]  /*0270*/  IADD3 R49, PT, PT, R80, 0x190, RZ ;  /* 0x0000019050317810 */ /* 0x000fe20007ffe0ff */
[----:B-1----:R-:W-:Y:S02]  /*0280*/  ULOP3.LUT UR12, UR8, UR14, URZ, 0x3c, !UPT ;  /* 0x0000000e080c7292 */ /* 0x002fe4000f8e3cff */
[----:B0-----:R-:W-:Y:S01]  /*0290*/  MOV R0, UR14 ;  /* 0x0000000e00007c02 */ /* 0x001fe20008000f00 */
[----:B------:R-:W-:-:S03]  /*02a0*/  UISETP.NE.AND UP0, UPT, UR14, URZ, UPT ;  /* 0x000000ff0e00728c */ /* 0x000fc6000bf05270 */
[----:B------:R-:W-:Y:S02]  /*02b0*/  IABS R0, R0 ;  /* 0x0000000000007213 */ /* 0x000fe40000000000 */
[----:B---3--:R-:W-:Y:S02]  /*02c0*/  ISETP.GE.U32.AND P0, PT, R80, UR16, PT ;  /* 0x0000001050007c0c */ /* 0x008fe4000bf06070 */
[----:B------:R-:W-:Y:S02]  /*02d0*/  R2UR UR13, R0 ;  /* 0x00000000000d72ca */ /* 0x000fe400000e0000 */
[----:B------:R-:W-:Y:S02]  /*02e0*/  ISETP.GE.AND.EX P3, PT, R3, UR17, PT, P0 ;  /* 0x0000001103007c0c */ /* 0x000fe4000bf66300 */
[----:B------:R-:W-:Y:S02]  /*02f0*/  ISETP.GE.U32.AND P0, PT, R5, UR16, PT ;  /* 0x0000001005007c0c */ /* 0x000fe4000bf06070 */
[----:B------:R-:W-:-:S02]  /*0300*/  MOV R9, UR18 ;  /* 0x0000001200097c02 */ /* 0x000fc40008000f00 */
[----:B------:R-:W-:Y:S02]  /*0310*/  ISETP.GE.AND.EX P4, PT, R11, UR17, PT, P0 ;  /* 0x000000110b007c0c */ /* 0x000fe4000bf86300 */
        /* <DEDUP_REMOVED lines=55> */
[----:B------:R-:W-:Y:S02]  /*0690*/  @!P3 MOV R66, R68 ;  /* 0x000000440042b202 */ /* 0x000fe40000000f00 */
[----:B------:R-:W-:-:S02]  /*06a0*/  ISETP.GE.U32.AND P0, PT, R9, UR16, PT ;  /* 0x0000001009007c0c */ /* 0x000fc4000bf06070 */
[C---:B------:R-:W-:Y:S01]  /*06b0*/  IADD3 R11, PT, PT, R80.reuse, 0x40, RZ ;  /* 0x00000040500b7810 */ /* 0x040fe20007ffe0ff */
[----:B------:R-:W-:-:S05]  /*06c0*/  @!P3 IMAD.WIDE.U32 R2, R80, R14, R66 ;  /* 0x0000000e5002b225 */ /* 0x000fca00078e0042 */
[----:B------:R-:W-:Y:S02]  /*06d0*/  @!P3 IADD3 R3, PT, PT, R3, R15, RZ ;  /* 0x0000000f0303b210 */ /* 0x000fe40007ffe0ff */
[C---:B------:R-:W-:Y:S02]  /*06e0*/  @!P3 SHF.L.U32 R43, R2.reuse, 0x2, RZ ;  /* 0x00000002022bb819 */ /* 0x040fe400000006ff */
[----:B------:R-:W-:Y:S02]  /*06f0*/  @!P3 SHF.L.U64.HI R2, R2, 0x2, R3 ;  /* 0x000000020202b819 */ /* 0x000fe40000010203 */
[C---:B------:R-:W-:Y:S02]  /*0700*/  @!P3 IADD3 R42, P2, PT, R43.reuse, R16, RZ ;  /* 0x000000102b2ab210 */ /* 0x040fe40007f5e0ff */
[----:B----4-:R-:W-:Y:S02]  /*0710*/  @!P3 IADD3 R82, P1, PT, R43, R82, RZ ;  /* 0x000000522b52b210 */ /* 0x010fe40007f3e0ff */
        /* <DEDUP_REMOVED lines=8> */
[----:B------:R-:W2:Y:S01]  /*07a0*/  @!P2 LDC.64 R20, c[0x0][0x398] ;  /* 0x0000e600ff14ab82 */ /* 0x000ea20000000a00 */
[----:B------:R-:W-:Y:S01]  /*07b0*/  @!P2 MOV R2, R68 ;  /* 0x000000440002a202 */ /* 0x000fe20000000f00 */
[----:B------:R-:W-:Y:S01]  /*07c0*/  @!P2 IMAD R19, R5, R19, R0 ;  /* 0x000000130513a224 */ /* 0x000fe200078e0200 */
[----:B------:R-:W-:Y:S02]  /*07d0*/  @!P2 MOV R3, R67 ;  /* 0x000000430003a202 */ /* 0x000fe40000000f00 */
[----:B------:R-:W-:Y:S02]  /*07e0*/  ISETP.GE.AND.EX P4, PT, R17, UR17, PT, P0 ;  /* 0x0000001111007c0c */ /* 0x000fe4000bf86300 */
[----:B------:R-:W-:Y:S01]  /*07f0*/  @P5 LOP3.LUT R76, R76, 0x200000, RZ, 0xfc, !PT ;  /* 0x002000004c4c5812 */ /* 0x000fe200078efcff */
[----:B------:R-:W-:Y:S01]  /*0800*/  @!P2 IMAD.WIDE.U32 R2, R5, R18, R2 ;  /* 0x000000120502a225 */ /* 0x000fe200078e0002 */
[----:B------:R-:W3:Y:S01]  /*0810*/  @!P5 LDC.64 R26, c[0x0][0x3f8] ;  /* 0x0000fe00ff1adb82 */ /* 0x000ee20000000a00 */
[----:B------:R-:W-:-:S02]  /*0820*/  IADD3 R5, PT, PT, R80, 0x50, RZ ;  /* 0x0000005050057810 */ /* 0x000fc40007ffe0ff */
[----:B------:R-:W-:Y:S02]  /*0830*/  LOP3.LUT R76, R76, 0xffefffff, RZ, 0xc0, !PT ;  /* 0xffefffff4c4c7812 */ /* 0x000fe400078ec0ff */
[----:B------:R-:W-:Y:S01]  /*0840*/  @!P2 IADD3 R3, PT, PT, R3, R19, RZ ;  /* 0x000000130303a210 */ /* 0x000fe20007ffe0ff */
[----:B------:R-:W-:Y:S01]  /*0850*/  @!P6 IMAD R19, R7, R23, R4 ;  /* 0x000000170713e224 */ /* 0x000fe200078e0204 */
[C---:B------:R-:W-:Y:S01]  /*0860*/  @!P2 SHF.L.U32 R45, R2.reuse, 0x2, RZ ;  /* 0x00000002022da819 */ /* 0x040fe200000006ff */
[----:B------:R-:W4:Y:S01]  /*0870*/  @!P5 LDC.64 R54, c[0x0][0x3a0] ;  /* 0x0000e800ff36db82 */ /* 0x000f220000000a00 */
[----:B------:R-:W-:Y:S02]  /*0880*/  @!P2 SHF.L.U64.HI R0, R2, 0x2, R3 ;  /* 0x000000020200a819 */ /* 0x000fe40000010203 */
[----:B------:R-:W-:Y:S02]  /*0890*/  @!P6 MOV R2, R68 ;  /* 0x000000440002e202 */ /* 0x000fe40000000f00 */
[----:B------:R-:W-:-:S02]  /*08a0*/  @!P6 MOV R3, R67 ;  /* 0x000000430003e202 */ /* 0x000fc40000000f00 */
[----:B------:R-:W-:Y:S01]  /*08b0*/  @!P2 IADD3 R50, P0, PT, R45, R50, RZ ;  /* 0x000000322d32a210 */ /* 0x000fe20007f1e0ff */
[----:B------:R-:W0:Y:S01]  /*08c0*/  @!P4 LDC.64 R56, c[0x0][0x3a0] ;  /* 0x0000e800ff38cb82 */ /* 0x000e220000000a00 */
[----:B------:R-:W-:Y:S01]  /*08d0*/  ISETP.GE.U32.AND P1, PT, R5, UR16, PT ;  /* 0x0000001005007c0c */ /* 0x000fe2000bf26070 */
[----:B------:R-:W-:Y:S01]  /*08e0*/  @!P6 IMAD.WIDE.U32 R2, R7, R22, R2 ;  /* 0x000000160702e225 */ /* 0x000fe200078e0002 */
[----:B------:R-:W-:Y:S02]  /*08f0*/  @!P2 IADD3.X R51, PT, PT, R0, R51, RZ, P0, !PT ;  /* 0x000000330033a210 */ /* 0x000fe400007fe4ff */
[----:B--2---:R-:W-:Y:S02]  /*0900*/  @!P2 IADD3 R44, P0, PT, R45, R20, RZ ;  /* 0x000000142d2ca210 */ /* 0x004fe40007f1e0ff */
[----:B------:R-:W-:Y:S01]  /*0910*/  SHF.R.S32.HI R13, RZ, 0x1f, R5 ;  /* 0x0000001fff0d7819 */ /* 0x000fe20000011405 */
[----:B------:R-:W2:Y:S01]  /*0920*/  @!P4 LDC.64 R22, c[0x0][0x3f8] ;  /* 0x0000fe00ff16cb82 */ /* 0x000ea20000000a00 */
[----:B------:R-:W-:-:S02]  /*0930*/  @!P6 IADD3 R3, PT, PT, R3, R19, RZ ;  /* 0x000000130303e210 */ /* 0x000fc40007ffe0ff */
[----:B------:R-:W-:Y:S02]  /*0940*/  @!P2 IADD3.X R45, PT, PT, R0, R21, RZ, P0, !PT ;  /* 0x00000015002da210 */ /* 0x000fe400007fe4ff */
[----:B------:R-:W-:Y:S02]  /*0950*/  ISETP.GE.AND.EX P3, PT, R13, UR17, PT, P1 ;  /* 0x000000110d007c0c */ /* 0x000fe4000bf66310 */
[C---:B------:R-:W-:Y:S01]  /*0960*/  @!P6 SHF.L.U32 R47, R2.reuse, 0x2, RZ ;  /* 0x00000002022fe819 */ /* 0x040fe200000006ff */
[----:B------:R-:W0:Y:S01]  /*0970*/  @!P5 LDC.64 R18, c[0x0][0x398] ;  /* 0x0000e600ff12db82 */ /* 0x000e220000000a00 */
[----:B------:R-:W-:Y:S01]  /*0980*/  @!P6 SHF.L.U64.HI R0, R2, 0x2, R3 ;  /* 0x000000020200e819 */ /* 0x000fe20000010203 */
[----:B---3--:R-:W-:Y:S01]  /*0990*/  @!P5 IMAD R2, R15, R26, RZ ;  /* 0x0000001a0f02d224 */ /* 0x008fe200078e02ff */
[----:B------:R-:W-:Y:S02]  /*09a0*/  @!P5 MOV R3, R67 ;  /* 0x000000430003d202 */ /* 0x000fe40000000f00 */
[----:B------:R-:W-:Y:S01]  /*09b0*/  @!P6 IADD3 R52, P0, PT, R47, R52, RZ ;  /* 0x000000342f34e210 */ /* 0x000fe20007f1e0ff */
[----:B------:R-:W-:Y:S01]  /*09c0*/  @!P5 IMAD R7, R9, R27, R2 ;  /* 0x0000001b0907d224 */ /* 0x000fe200078e0202 */
[----:B------:R-:W-:-:S02]  /*09d0*/  @!P5 MOV R2, R68 ;  /* 0x000000440002d202 */ /* 0x000fc40000000f00 */
[----:B------:R-:W-:Y:S01]  /*09e0*/  @!P6 IADD3.X R53, PT, PT, R0, R53, RZ, P0, !PT ;  /* 0x000000350035e210 */ /* 0x000fe200007fe4ff */
[----:B------:R-:W3:Y:S01]  /*09f0*/  @!P3 LDC.64 R14, c[0x0][0x3f8] ;  /* 0x0000fe00ff0ebb82 */ /* 0x000ee20000000a00 */
[----:B-1----:R-:W-:Y:S01]  /*0a00*/  @!P6 IADD3 R46, P0, PT, R47, R24, RZ ;  /* 0x000000182f2ee210 */ /* 0x002fe20007f1e0ff */
[----:B------:R-:W-:Y:S01]  /*0a10*/  @!P5 IMAD.WIDE.U32 R2, R9, R26, R2 ;  /* 0x0000001a0902d225 */ /* 0x000fe200078e0002 */
[----:B------:R-:W-:Y:S02]  /*0a20*/  @P4 LOP3.LUT R76, R76, 0x100000, RZ, 0xfc, !PT ;  /* 0x001000004c4c4812 */ /* 0x000fe400078efcff */
[----:B------:R-:W-:Y:S01]  /*0a30*/  @!P6 IADD3.X R47, PT, PT, R0, R25, RZ, P0, !PT ;  /* 0x00000019002fe210 */ /* 0x000fe200007fe4ff */
[----:B--2---:R-:W-:Y:S01]  /*0a40*/  @!P4 IMAD R4, R17, R22, RZ ;  /* 0x000000161104c224 */ /* 0x004fe200078e02ff */
        /* <DEDUP_REMOVED lines=8> */
[----:B----4-:R-:W-:Y:S02]  /*0ad0*/  @!P5 IADD3 R54, P0, PT, R119, R54, RZ ;  /* 0x000000367736d210 */ /* 0x010fe40007f1e0ff */
[----:B------:R-:W-:Y:S01]  /*0ae0*/  LOP3.LUT R76, R76, 0xfff7ffff, RZ, 0xc0, !PT ;  /* 0xfff7ffff4c4c7812 */ /* 0x000fe200078ec0ff */
[----:B------:R-:W-:Y:S01]  /*0af0*/  @!P4 IMAD.WIDE.U32 R2, R11, R22, R2 ;  /* 0x000000160b02c225 */ /* 0x000fe200078e0002 */
[C---:B------:R-:W-:Y:S02]  /*0b00*/  @!P5 IADD3.X R55, PT, PT, R0.reuse, R55, RZ, P0, !PT ;  /* 0x000000370037d210 */ /* 0x040fe400007fe4ff */
[----:B0-----:R-:W-:Y:S01]  /*0b10*/  @!P5 IADD3 R118, P0, PT, R119, R18, RZ ;  /* 0x000000127776d210 */ /* 0x001fe20007f1e0ff */
[----:B------:R-:W0:Y:S01]  /*0b20*/  @!P3 LDC.64 R10, c[0x0][0x398] ;  /* 0x0000e600ff0abb82 */ /* 0x000e220000000a00 */
[----:B------:R-:W-:Y:S01]  /*0b30*/  @!P4 IADD3 R3, PT, PT, R3, R7, RZ ;  /* 0x000000070303c210 */ /* 0x000fe20007ffe0ff */
[----:B---3--:R-:W-:Y:S01]  /*0b40*/  @!P3 IMAD R4, R13, R14, RZ ;  /* 0x0000000e0d04b224 */ /* 0x008fe200078e02ff */
        /* <DEDUP_REMOVED lines=11> */
[----:B------:R-:W-:Y:S01]  /*0c00*/  @!P3 IADD3 R3, PT, PT, R3, R7, RZ ;  /* 0x000000070303b210 */ /* 0x000fe20007ffe0ff */
[----:B------:R-:W-:Y:S01]  /*0c10*/  STL.64 [R1+0x2e0], R56 ;  /* 0x0002e03801007387 */ /* 0x000fe20000100a00 */
[----:B------:R-:W-:Y:S02]  /*0c20*/  @!P3 SHF.L.U32 R115, R2, 0x2, RZ ;  /* 0x000000020273b819 */ /* 0x000fe400000006ff */
[----:B------:R-:W-:Y:S02]  /*0c30*/  @!P4 IADD3.X R117, PT, PT, R0, R9, RZ, P0, !PT ;  /* 0x000000090075c210 */ /* 0x000fe400007fe4ff */
[----:B------:R-:W-:Y:S02]  /*0c40*/  @!P3 SHF.L.U64.HI R2, R2, 0x2, R3 ;  /* 0x000000020202b819 */ /* 0x000fe40000010203 */
[----:B--2---:R-:W-:-:S02]  /*0c50*/  @!P3 IADD3 R58, P0, PT, R115, R58, RZ ;  /* 0x0000003a733ab210 */ /* 0x004fc40007f1e0ff */
[----:B------:R-:W-:Y:S02]  /*0c60*/  IADD3 R5, PT, PT, R80, 0x60, RZ ;  /* 0x0000006050057810 */ /* 0x000fe40007ffe0ff */
[C---:B------:R-:W-:Y:S02]  /*0c70*/  @!P3 IADD3.X R59, PT, PT, R2.reuse, R59, RZ, P0, !PT ;  /* 0x0000003b023bb210 */ /* 0x040fe400007fe4ff */
[----:B0-----:R-:W-:Y:S02]  /*0c80*/  @!P3 IADD3 R114, P0, PT, R115, R10, RZ ;  /* 0x0000000a7372b210 */ /* 0x001fe40007f1e0ff */
[----:B------:R-:W-:Y:S01]  /*0c90*/  SHF.R.S32.HI R3, RZ, 0x1f, R5 ;  /* 0x0000001fff037819 */ /* 0x000fe20000011405 */
[----:B------:R-:W-:Y:S01]  /*0ca0*/  STL.64 [R1+0x2d8], R58 ;  /* 0x0002d83a01007387 */ /* 0x000fe20000100a00 */
        /* <DEDUP_REMOVED lines=18> */
[----:B------:R-:W-:-:S05]  /*0dd0*/  @!P1 IADD3.X R61, PT, PT, R2, R61, RZ, P0, !PT ;  /* 0x0000003d023d9210 */ /* 0x000fca00007fe4ff */
[----:B------:R-:W-:Y:S01]  /*0de0*/  STL.64 [R1+0x2d0], R60 ;  /* 0x0002d03c01007387 */ /* 0x000fe20000100a00 */
        /* <DEDUP_REMOVED lines=87> */
[----:B------:R1:W-:Y:S01]  /*1360*/  STL.64 [R1+0x2b0], R72 ;  /* 0x0002b04801007387 */ /* 0x0003e20000100a00 */
        /* <DEDUP_REMOVED lines=10> */
[----:B------:R-:W2:Y:S01]  /*1410*/  @!P1 LDC.64 R38, c[0x0][0x3a0] ;  /* 0x0000e800ff269b82 */ /* 0x000ea20000000a00 */
        /* <DEDUP_REMOVED lines=8> */
[----:B--2---:R-:W-:-:S04]  /*14a0*/  @!P1 IADD3 R38, P0, PT, R103, R38, RZ ;  /* 0x0000002667269210 */ /* 0x004fc80007f1e0ff */
        /* <DEDUP_REMOVED lines=104> */
[C---:B--2---:R-:W-:Y:S02]  /*1b30*/  @!P1 IADD3 R2, P0, PT, R93.reuse, R8, RZ ;  /* 0x000000085d029210 */ /* 0x044fe40007f1e0ff */
        /* <DEDUP_REMOVED lines=125> */
[----:B--2---:R-:W-:Y:S02]  /*2310*/  @!P1 IADD3 R10, P0, PT, R29, R22, RZ ;  /* 0x000000161d0a9210 */ /* 0x004fe40007f1e0ff */
[----:B------:R-:W-:Y:S02]  /*2320*/  IADD3 R21, PT, PT, R80, 0x170, RZ ;  /* 0x0000017050157810 */ /* 0x000fe40007ffe0ff */
[----:B------:R-:W-:-:S05]  /*2330*/  @!P1 IADD3.X R11, PT, PT, R0, R23, RZ, P0, !PT ;  /* 0x00000017000b9210 */ /* 0x000fca00007fe4ff */
[----:B------:R-:W-:Y:S01]  /*2340*/  STL.64 [R1+0x2a8], R10 ;  /* 0x0002a80a01007387 */ /* 0x000fe20000100a00 */
        /* <DEDUP_REMOVED lines=40> */
[----:B------:R-:W-:-:S05]  /*25d0*/  @!P1 IADD3.X R25, PT, PT, R18, R25, RZ, P0, !PT ;  /* 0x0000001912199210 */ /* 0x000fca00007fe4ff */
[----:B------:R2:W-:Y:S01]  /*25e0*/  STL.64 [R1+0x2a0], R24 ;  /* 0x0002a01801007387 */ /* 0x0005e20000100a00 */
[----:B0-----:R-:W-:-:S04]  /*25f0*/  @!P1 IADD3 R20, P0, PT, R21, R40, RZ ;  /* 0x0000002815149210 */ /* 0x001fc80007f1e0ff */
[----:B------:R-:W-:Y:S02]  /*2600*/  @!P1 IADD3.X R21, PT, PT, R18, R41, RZ, P0, !PT ;  /* 0x0000002912159210 */ /* 0x000fe400007fe4ff */
[----:B------:R-:W-:Y:S02]  /*2610*/  SHF.R.S32.HI R41, RZ, 0x1f, R49 ;  /* 0x0000001fff297819 */ /* 0x000fe40000011431 */
[----:B------:R-:W-:-:S04]  /*2620*/  ISETP.GE.U32.AND P0, PT, R49, UR16, PT ;  /* 0x0000001031007c0c */ /* 0x000fc8000bf06070 */
[----:B------:R-:W-:-:S13]  /*2630*/  ISETP.GE.AND.EX P0, PT, R41, UR17, PT, P0 ;  /* 0x0000001129007c0c */ /* 0x000fda000bf06300 */
[----:B------:R-:W0:Y:S01]  /*2640*/  @!P0 LDC.64 R84, c[0x0][0x3f8] ;  /* 0x0000fe00ff548b82 */ /* 0x000e220000000a00 */
[----:B------:R-:W-:Y:S02]  /*2650*/  @!P0 MOV R40, R68 ;  /* 0x0000004400288202 */ /* 0x000fe40000000f00 */
[----:B------:R-:W-:-:S05]  /*2660*/  @P0 LOP3.LUT R76, R76, 0x4000000, RZ, 0xfc, !PT ;  /* 0x040000004c4c0812 */ /* 0x000fca00078efcff */
[----:B------:R-:W3:Y:S01]  /*2670*/  @!P0 LDC.64 R18, c[0x0][0x3a0] ;  /* 0x0000e800ff128b82 */ /* 0x000ee20000000a00 */
        /* <DEDUP_REMOVED lines=8> */
[C---:B---3--:R-:W-:Y:S02]  /*2700*/  @!P0 IADD3 R18, P1, PT, R121.reuse, R18, RZ ;  /* 0x0000001279128210 */ /* 0x048fe40007f3e0ff */
        /* <DEDUP_REMOVED lines=11> */
[----:B------:R-:W-:-:S04]  /*27c0*/  @P1 LOP3.LUT R76, R76, 0x8000000, RZ, 0xfc, !PT ;  /* 0x080000004c4c1812 */ /* 0x000fc800078efcff */
[----:B------:R-:W-:Y:S01]  /*27d0*/  LOP3.LUT R76, R76, 0xefffffff, RZ, 0xc0, !PT ;  /* 0xefffffff4c4c7812 */ /* 0x000fe200078ec0ff */
[----:B------:R-:W3:Y:S01]  /*27e0*/  @!P1 LDC.64 R122, c[0x0][0x3a0] ;  /* 0x0000e800ff7a9b82 */ /* 0x000ee20000000a00 */
[----:B0-----:R-:W-:Y:S01]  /*27f0*/  @!P1 IMAD R0, R49, R40, RZ ;  /* 0x0000002831009224 */ /* 0x001fe200078e02ff */
[----:B------:R-:W-:-:S03]  /*2800*/  @!P1 MOV R49, R67 ;  /* 0x0000004300319202 */ /* 0x000fc60000000f00 */
[C---:B------:R-:W-:Y:S02]  /*2810*/  @!P1 IMAD R81, R77.reuse, R41, R0 ;  /* 0x000000294d519224 */ /* 0x040fe400078e0200 */
[----:B------:R-:W-:Y:S01]  /*2820*/  @!P1 IMAD.WIDE.U32 R40, R77, R40, R48 ;  /* 0x000000284d289225 */ /* 0x000fe200078e0030 */
[----:B------:R-:W-:Y:S01]  /*2830*/  IADD3 R77, PT, PT, R80, 0x1b0, RZ ;  /* 0x000001b0504d7810 */ /* 0x000fe20007ffe0ff */
[----:B------:R-:W0:Y:S03]  /*2840*/  @!P1 LDC.64 R48, c[0x0][0x398] ;  /* 0x0000e600ff309b82 */ /* 0x000e260000000a00 */
[----:B------:R-:W-:Y:S02]  /*2850*/  @!P1 IADD3 R41, PT, PT, R41, R81, RZ ;  /* 0x0000005129299210 */ /* 0x000fe40007ffe0ff */
[C---:B------:R-:W-:Y:S02]  /*2860*/  @!P1 SHF.L.U32 R125, R40.reuse, 0x2, RZ ;  /* 0x00000002287d9819 */ /* 0x040fe400000006ff */
[----:B------:R-:W-:-:S02]  /*2870*/  @!P1 SHF.L.U64.HI R40, R40, 0x2, R41 ;  /* 0x0000000228289819 */ /* 0x000fc40000010229 */
[C---:B---3--:R-:W-:Y:S02]  /*2880*/  @!P1 IADD3 R122, P2, PT, R125.reuse, R122, RZ ;  /* 0x0000007a7d7a9210 */ /* 0x048fe40007f5e0ff */
[----:B------:R-:W-:Y:S02]  /*2890*/  SHF.R.S32.HI R81, RZ, 0x1f, R77 ;  /* 0x0000001fff517819 */ /* 0x000fe4000001144d */
        /* <DEDUP_REMOVED lines=13> */
[----:B------:R-:W-:-:S04]  /*2970*/  IADD3 R0, PT, PT, R80, 0x1c0, RZ ;  /* 0x000001c050007810 */ /* 0x000fc80007ffe0ff */
[----:B------:R-:W-:Y:S02]  /*2980*/  @!P2 IADD3 R77, PT, PT, R85, R49, RZ ;  /* 0x00000031554da210 */ /* 0x000fe40007ffe0ff */
[C---:B------:R-:W-:Y:S02]  /*2990*/  @!P2 SHF.L.U32 R49, R84.reuse, 0x2, RZ ;  /* 0x000000025431a819 */ /* 0x040fe400000006ff */
[----:B------:R-:W-:Y:S02]  /*29a0*/  @!P2 SHF.L.U64.HI R84, R84, 0x2, R77 ;  /* 0x000000025454a819 */ /* 0x000fe4000001024d */
[----:B-1----:R-:W-:Y:S02]  /*29b0*/  @!P2 IADD3 R72, P3, PT, R49, R40, RZ ;  /* 0x000000283148a210 */ /* 0x002fe40007f7e0ff */
[----:B------:R-:W-:Y:S02]  /*29c0*/  SHF.R.S32.HI R77, RZ, 0x1f, R0 ;  /* 0x0000001fff4d7819 */ /* 0x000fe40000011400 */
[----:B------:R-:W-:-:S02]  /*29d0*/  @!P2 IADD3.X R73, PT, PT, R84, R41, RZ, P3, !PT ;  /* 0x000000295449a210 */ /* 0x000fc40001ffe4ff */
[----:B------:R-:W0:Y:S02]  /*29e0*/  @!P2 LDC.64 R40, c[0x0][0x398] ;  /* 0x0000e600ff28ab82 */ /* 0x000e240000000a00 */
[----:B0-----:R-:W-:-:S04]  /*29f0*/  @!P2 IADD3 R64, P3, PT, R49, R40, RZ ;  /* 0x000000283140a210 */ /* 0x001fc80007f7e0ff */
[----:B------:R-:W-:Y:S02]  /*2a00*/  @!P2 IADD3.X R65, PT, PT, R84, R41, RZ, P3, !PT ;  /* 0x000000295441a210 */ /* 0x000fe40001ffe4ff */
[----:B------:R-:W-:Y:S02]  /*2a10*/  ISETP.GE.U32.AND P3, PT, R0, UR16, PT ;  /* 0x0000001000007c0c */ /* 0x000fe4000bf66070 */
[----:B------:R-:W-:Y:S02]  /*2a20*/  LOP3.LUT P2, RZ, R76, 0x800000, RZ, 0xc0, !PT ;  /* 0x008000004cff7812 */ /* 0x000fe4000784c0ff */
[----:B------:R-:W-:-:S13]  /*2a30*/  ISETP.GE.AND.EX P3, PT, R77, UR17, PT, P3 ;  /* 0x000000114d007c0c */ /* 0x000fda000bf66330 */
[----:B------:R-:W0:Y:S01]  /*2a40*/  @!P3 LDC.64 R48, c[0x0][0x3f8] ;  /* 0x0000fe00ff30bb82 */ /* 0x000e220000000a00 */
[----:B------:R-:W-:Y:S02]  /*2a50*/  @!P3 MOV R84, R68 ;  /* 0x000000440054b202 */ /* 0x000fe40000000f00 */
[----:B------:R-:W-:-:S05]  /*2a60*/  @!P3 MOV R85, R67 ;  /* 0x000000430055b202 */ /* 0x000fca0000000f00 */
[----:B------:R-:W2:Y:S01]  /*2a70*/  @!P3 LDC.64 R40, c[0x0][0x3a0] ;  /* 0x0000e800ff28bb82 */ /* 0x000ea20000000a00 */
[-C--:B0-----:R-:W-:Y:S02]  /*2a80*/  @!P3 IMAD R77, R77, R48.reuse, RZ ;  /* 0x000000304d4db224 */ /* 0x081fe400078e02ff */
[----:B------:R-:W-:-:S04]  /*2a90*/  @!P3 IMAD.WIDE.U32 R84, R0, R48, R84 ;  /* 0x000000300054b225 */ /* 0x000fc800078e0054 */
[----:B------:R-:W-:Y:S01]  /*2aa0*/  @!P3 IMAD R49, R0, R49, R77 ;  /* 0x000000310031b224 */ /* 0x000fe200078e024d */
[----:B------:R-:W-:-:S04]  /*2ab0*/  @!P3 SHF.L.U32 R48, R84, 0x2, RZ ;  /* 0x000000025430b819 */ /* 0x000fc800000006ff */
[----:B------:R-:W-:Y:S02]  /*2ac0*/  @!P3 IADD3 R49, PT, PT, R85, R49, RZ ;  /* 0x000000315531b210 */ /* 0x000fe40007ffe0ff */
[----:B--2---:R-:W-:Y:S02]  /*2ad0*/  @!P3 IADD3 R24, P4, PT, R48, R40, RZ ;  /* 0x000000283018b210 */ /* 0x004fe40007f9e0ff */
[----:B------:R-:W-:-:S04]  /*2ae0*/  @!P3 SHF.L.U64.HI R0, R84, 0x2, R49 ;  /* 0x000000025400b819 */ /* 0x000fc80000010231 */
        /* <DEDUP_REMOVED lines=10> */
[----:B------:R-:W-:-:S05]  /*2b90*/  @!P4 MOV R85, R67 ;  /* 0x000000430055c202 */ /* 0x000fca0000000f00 */
[----:B------:R-:W1:Y:S01]  /*2ba0*/  @!P4 LDC.64 R40, c[0x0][0x3a0] ;  /* 0x0000e800ff28cb82 */ /* 0x000e620000000a00 */
[-C--:B0-----:R-:W-:Y:S02]  /*2bb0*/  @!P4 IMAD R77, R77, R48.reuse, RZ ;  /* 0x000000304d4dc224 */ /* 0x081fe400078e02ff */
[----:B------:R-:W-:-:S04]  /*2bc0*/  @!P4 IMAD.WIDE.U32 R84, R0, R48, R84 ;  /* 0x000000300054c225 */ /* 0x000fc800078e0054 */
[----:B------:R-:W-:Y:S01]  /*2bd0*/  @!P4 IMAD R49, R0, R49, R77 ;  /* 0x000000310031c224 */ /* 0x000fe200078e024d */
[----:B------:R-:W-:-:S04]  /*2be0*/  @!P4 SHF.L.U32 R48, R84, 0x2, RZ ;  /* 0x000000025430c819 */ /* 0x000fc800000006ff */
[----:B------:R-:W-:Y:S02]  /*2bf0*/  @!P4 IADD3 R0, PT, PT, R85, R49, RZ ;  /* 0x000000315500c210 */ /* 0x000fe40007ffe0ff */
[----:B-1----:R-:W-:Y:S02]  /*2c00*/  @!P4 IADD3 R62, P5, PT, R48, R40, RZ ;  /* 0x00000028303ec210 */ /* 0x002fe40007fbe0ff */
        /* <DEDUP_REMOVED lines=20> */
[----:B------:R-:W-:-:S04]  /*2d50*/  @!P5 SHF.L.U64.HI R0, R84, 0x2, R0 ;  /* 0x000000025400d819 */ /* 0x000fc80000010200 */
[----:B------:R-:W-:Y:S02]  /*2d60*/  @!P5 IADD3.X R57, PT, PT, R0, R41, RZ, P6, !PT ;  /* 0x000000290039d210 */ /* 0x000fe400037fe4ff */
[----:B------:R-:W0:Y:S02]  /*2d70*/  @!P5 LDC.64 R40, c[0x0][0x398] ;  /* 0x0000e600ff28db82 */ /* 0x000e240000000a00 */
[----:B0-----:R-:W-:-:S04]  /*2d80*/  @!P5 IADD3 R58, P6, PT, R48, R40, RZ ;  /* 0x00000028303ad210 */ /* 0x001fc80007fde0ff */
[----:B------:R-:W-:Y:S02]  /*2d90*/  @!P5 IADD3.X R59, PT, PT, R0, R41, RZ, P6, !PT ;  /* 0x00000029003bd210 */ /* 0x000fe400037fe4ff */
        /* <DEDUP_REMOVED lines=14> */
[----:B------:R-:W-:Y:S02]  /*2e80*/  CS2R R48, SRZ ;  /* 0x0000000000307805 */ /* 0x000fe4000001ff00 */
[----:B------:R-:W-:Y:S02]  /*2e90*/  @!P6 IADD3.X R61, PT, PT, R87, R41, RZ, P1, !PT ;  /* 0x00000029573de210 */ /* 0x000fe40000ffe4ff */
[----:B------:R-:W-:-:S02]  /*2ea0*/  CS2R R40, SRZ ;  /* 0x0000000000287805 */ /* 0x000fc4000001ff00 */
[----:B------:R-:W-:Y:S01]  /*2eb0*/  LOP3.LUT P1, RZ, R76, 0x400000, RZ, 0xc0, !PT ;  /* 0x004000004cff7812 */ /* 0x000fe2000782c0ff */
[----:B------:R0:W2:Y:S04]  /*2ec0*/  @!P0 LDG.E.64 R48, desc[UR10][R42.64] ;  /* 0x0000000a2a308981 */ /* 0x0000a8000c1e1b00 */
[----:B------:R-:W3:Y:S01]  /*2ed0*/  @!P0 LDG.E.64 R40, desc[UR10][R82.64] ;  /* 0x0000000a52288981 */ /* 0x000ee2000c1e1b00 */
[----:B0-----:R-:W-:-:S06]  /*2ee0*/  CS2R R42, SRZ ;  /* 0x00000000002a7805 */ /* 0x001fcc000001ff00 */
[----:B------:R0:W4:Y:S02]  /*2ef0*/  @!P2 LDG.E.64 R42, desc[UR10][R50.64] ;  /* 0x0000000a322aa981 */ /* 0x000124000c1e1b00 */
[----:B0-----:R-:W-:Y:S02]  /*2f00*/  CS2R R50, SRZ ;  /* 0x0000000000327805 */ /* 0x001fe4000001ff00 */
[----:B------:R-:W-:-:S04]  /*2f10*/  CS2R R82, SRZ ;  /* 0x0000000000527805 */ /* 0x000fc8000001ff00 */
[----:B------:R0:W4:Y:S01]  /*2f20*/  @!P2 LDG.E.64 R50, desc[UR10][R44.64] ;  /* 0x0000000a2c32a981 */ /* 0x000122000c1e1b00 */
[----:B------:R-:W-:Y:S01]  /*2f30*/  HFMA2 R0, -RZ, RZ, 0, 0 ;  /* 0x00000000ff007431 */ /* 0x000fe200000001ff */
[----:B------:R-:W-:Y:S01]  /*2f40*/  MOV R86, RZ ;  /* 0x000000ff00567202 */ /* 0x000fe20000000f00 */
[----:B------:R-:W-:Y:S01]  /*2f50*/  HFMA2 R81, -RZ, RZ, 0, 0 ;  /* 0x00000000ff517431 */ /* 0x000fe200000001ff */
[----:B0-----:R-:W-:-:S06]  /*2f60*/  CS2R R44, SRZ ;  /* 0x00000000002c7805 */ /* 0x001fcc000001ff00 */
[----:B------:R0:W4:Y:S02]  /*2f70*/  @!P1 LDG.E.64 R44, desc[UR10][R52.64] ;  /* 0x0000000a342c9981 */ /* 0x000124000c1e1b00 */
[----:B0-----:R-:W-:-:S06]  /*2f80*/  CS2R R52, SRZ ;  /* 0x0000000000347805 */ /* 0x001fcc000001ff00 */
[----:B------:R0:W4:Y:S02]  /*2f90*/  @!P1 LDG.E.64 R52, desc[UR10][R46.64] ;  /* 0x0000000a2e349981 */ /* 0x000124000c1e1b00 */
[----:B0-----:R-:W-:Y:S02]  /*2fa0*/  CS2R R46, SRZ ;  /* 0x00000000002e7805 */ /* 0x001fe4000001ff00 */
[----:B--2---:R-:W-:Y:S02]  /*2fb0*/  @!P0 MOV R81, R48 ;  /* 0x0000003000518202 */ /* 0x004fe40000000f00 */
[----:B------:R-:W-:Y:S02]  /*2fc0*/  @!P0 MOV R82, R49 ;  /* 0x0000003100528202 */ /* 0x000fe40000000f00 */
[----:B---3--:R-:W-:Y:S02]  /*2fd0*/  @!P0 MOV R0, R40 ;  /* 0x0000002800008202 */ /* 0x008fe40000000f00 */
[----:B------:R-:W-:-:S02]  /*2fe0*/  @!P0 MOV R86, R41 ;  /* 0x0000002900568202 */ /* 0x000fc40000000f00 */
[----:B------:R-:W-:-:S13]  /*2ff0*/  LOP3.LUT P0, RZ, R76, 0x200000, RZ, 0xc0, !PT ;  /* 0x002000004cff7812 */ /* 0x000fda000780c0ff */
[----:B------:R0:W2:Y:S02]  /*3000*/  @!P0 LDG.E.64 R46, desc[UR10][R54.64] ;  /* 0x0000000a362e8981 */ /* 0x0000a4000c1e1b00 */
[----:B0-----:R-:W-:-:S06]  /*3010*/  CS2R R54, SRZ ;  /* 0x0000000000367805 */ /* 0x001fcc000001ff00 */
[----:B------:R0:W3:Y:S02]  /*3020*/  @!P0 LDG.E.64 R54, desc[UR10][R118.64] ;  /* 0x0000000a76368981 */ /* 0x0000e4000c1e1b00 */
[----:B0-----:R-:W-:Y:S02]  /*3030*/  MOV R118, R56 ;  /* 0x0000003800767202 */ /* 0x001fe40000000f00 */
[----:B------:R-:W-:Y:S02]  /*3040*/  MOV R119, R57 ;  /* 0x0000003900777202 */ /* 0x000fe40000000f00 */
[----:B------:R-:W2:Y:S04]  /*3050*/  LDL.LU.64 R56, [R1+0x2e0] ;  /* 0x0002e00001387983 */ /* 0x000ea80000300a00 */
[----:B------:R0:W-:Y:S01]  /*3060*/  STL [R1+0x25c], R0 ;  /* 0x00025c0001007387 */ /* 0x0001e20000100800 */
[----:B------:R-:W-:-:S02]  /*3070*/  CS2R R84, SRZ ;  /* 0x0000000000547805 */ /* 0x000fc4000001ff00 */
[----:B----4-:R-:W-:Y:S01]  /*3080*/  @!P2 MOV R83, R50 ;  /* 0x000000320053a202 */ /* 0x010fe20000000f00 */
[----:B0-----:R-:W-:Y:S01]  /*3090*/  HFMA2 R0, -RZ, RZ, 0, 0 ;  /* 0x00000000ff007431 */ /* 0x001fe200000001ff */
[----:B------:R-:W-:Y:S02]  /*30a0*/  @!P2 MOV R0, R42 ;  /* 0x0000002a0000a202 */ /* 0x000fe40000000f00 */
[----:B------:R-:W-:-:S03]  /*30b0*/  @!P2 MOV R84, R51 ;  /* 0x000000330054a202 */ /* 0x000fc60000000f00 */
[----:B------:R0:W-:Y:S02]  /*30c0*/  STL [R1+0x264], R0 ;  /* 0x0002640001007387 */ /* 0x0001e40000100800 */
[----:B0-----:R-:W-:Y:S01]  /*30d0*/  HFMA2 R0, -RZ, RZ, 0, 0 ;  /* 0x00000000ff007431 */ /* 0x001fe200000001ff */
[----:B------:R-:W-:Y:S02]  /*30e0*/  @!P2 MOV R0, R43 ;  /* 0x0000002b0000a202 */ /* 0x000fe40000000f00 */
[----:B------:R-:W-:Y:S01]  /*30f0*/  LOP3.LUT P2, RZ, R76, 0x100000, RZ, 0xc0, !PT ;  /* 0x001000004cff7812 */ /* 0x000fe2000784c0ff */
[----:B------:R0:W-:Y:S02]  /*3100*/  STL.64 [R1+0x110], R48 ;  /* 0x0001103001007387 */ /* 0x0001e40000100a00 */
[----:B0-----:R-:W-:-:S10]  /*3110*/  CS2R R48, SRZ ;  /* 0x0000000000307805 */ /* 0x001fd4000001ff00 */
[----:B--2---:R0:W2:Y:S02]  /*3120*/  @!P2 LDG.E.64 R48, desc[UR10][R56.64] ;  /* 0x0000000a3830a981 */ /* 0x0040a4000c1e1b00 */
[----:B0-----:R-:W-:-:S06]  /*3130*/  CS2R R56, SRZ ;  /* 0x0000000000387805 */ /* 0x001fcc000001ff00 */
[----:B------:R0:W4:Y:S02]  /*3140*/  @!P2 LDG.E.64 R56, desc[UR10][R116.64] ;  /* 0x0000000a7438a981 */ /* 0x000124000c1e1b00 */
[----:B0-----:R-:W-:Y:S02]  /*3150*/  MOV R116, R58 ;  /* 0x0000003a00747202 */ /* 0x001fe40000000f00 */
[----:B------:R-:W-:Y:S02]  /*3160*/  MOV R117, R59 ;  /* 0x0000003b00757202 */ /* 0x000fe40000000f00 */
[----:B------:R-:W3:Y:S04]  /*3170*/  LDL.LU.64 R58, [R1+0x2d8] ;  /* 0x0002d800013a7983 */ /* 0x000ee80000300a00 */
[----:B------:R0:W-:Y:S01]  /*3180*/  STL [R1+0x26c], R0 ;  /* 0x00026c0001007387 */ /* 0x0001e20000100800 */
[----:B------:R-:W-:-:S03]  /*3190*/  @!P1 MOV R85, R52 ;  /* 0x0000003400559202 */ /* 0x000fc60000000f00 */
[----:B------:R1:W-:Y:S01]  /*31a0*/  STL [R1+0x260], R86 ;  /* 0x0002605601007387 */ /* 0x0003e20000100800 */
[----:B0-----:R-:W-:Y:S01]  /*31b0*/  HFMA2 R0, -RZ, RZ, 0, 0 ;  /* 0x00000000ff007431 */ /* 0x001fe200000001ff */
[----:B------:R-:W-:Y:S02]  /*31c0*/  @!P1 MOV R0, R44 ;  /* 0x0000002c00009202 */ /* 0x000fe40000000f00 */
[----:B-1----:R-:W-:-:S03]  /*31d0*/  MOV R86, RZ ;  /* 0x000000ff00567202 */ /* 0x002fc60000000f00 */
[----:B------:R0:W-:Y:S01]  /*31e0*/  STL [R1+0x278], R0 ;  /* 0x0002780001007387 */ /* 0x0001e20000100800 */
[----:B------:R-:W-:Y:S01]  /*31f0*/  @!P1 MOV R86, R53 ;  /* 0x0000003500569202 */ /* 0x000fe20000000f00 */
[----:B0-----:R-:W-:Y:S01]  /*3200*/  HFMA2 R0, -RZ, RZ, 0, 0 ;  /* 0x00000000ff007431 */ /* 0x001fe200000001ff */
[----:B------:R-:W-:Y:S02]  /*3210*/  @!P1 MOV R0, R45 ;  /* 0x0000002d00009202 */ /* 0x000fe40000000f00 */
[----:B------:R-:W-:Y:S01]  /*3220*/  LOP3.LUT P1, RZ, R76, 0x80000, RZ, 0xc0, !PT ;  /* 0x000800004cff7812 */ /* 0x000fe2000782c0ff */
[----:B------:R0:W-:Y:S02]  /*3230*/  STL.64 [R1+0x118], R50 ;  /* 0x0001183201007387 */ /* 0x0001e40000100a00 */
[----:B0-----:R-:W-:-:S10]  /*3240*/  CS2R R50, SRZ ;  /* 0x0000000000327805 */ /* 0x001fd4000001ff00 */
[----:B---3--:R0:W3:Y:S02]  /*3250*/  @!P1 LDG.E.64 R50, desc[UR10][R58.64] ;  /* 0x0000000a3a329981 */ /* 0x0080e4000c1e1b00 */
[----:B0-----:R-:W-:-:S06]  /*3260*/  CS2R R58, SRZ ;  /* 0x00000000003a7805 */ /* 0x001fcc000001ff00 */
[----:B------:R0:W3:Y:S02]  /*3270*/  @!P1 LDG.E.64 R58, desc[UR10][R114.64] ;  /* 0x0000000a723a9981 */ /* 0x0000e4000c1e1b00 */
[----:B0-----:R-:W-:Y:S02]  /*3280*/  MOV R114, R60 ;  /* 0x0000003c00727202 */ /* 0x001fe40000000f00 */
[----:B------:R-:W-:Y:S02]  /*3290*/  MOV R115, R61 ;  /* 0x0000003d00737202 */ /* 0x000fe40000000f00 */
[----:B------:R-:W2:Y:S04]  /*32a0*/  LDL.LU.64 R60, [R1+0x2d0] ;  /* 0x0002d000013c7983 */ /* 0x000ea80000300a00 */
[----:B------:R0:W-:Y:S04]  /*32b0*/  STL [R1+0x280], R0 ;  /* 0x0002800001007387 */ /* 0x0001e80000100800 */
[----:B------:R1:W-:Y:S01]  /*32c0*/  STL.64 [R1+0x10], R40 ;  /* 0x0000102801007387 */ /* 0x0003e20000100a00 */
[----:B0-----:R-:W-:Y:S01]  /*32d0*/  HFMA2 R0, -RZ, RZ, 0, 0 ;  /* 0x00000000ff007431 */ /* 0x001fe200000001ff */
[----:B------:R-:W-:-:S05]  /*32e0*/  @!P0 MOV R0, R46 ;  /* 0x0000002e00008202 */ /* 0x000fca0000000f00 */
[----:B------:R0:W-:Y:S01]  /*32f0*/  STL [R1+0x284], R0 ;  /* 0x0002840001007387 */ /* 0x0001e20000100800 */
[----:B-1----:R-:W-:Y:S02]  /*3300*/  CS2R R40, SRZ ;  /* 0x0000000000287805 */ /* 0x002fe4000001ff00 */
[----:B------:R-:W-:Y:S02]  /*3310*/  @!P0 MOV R40, R54 ;  /* 0x0000003600288202 */ /* 0x000fe40000000f00 */
[----:B------:R-:W-:Y:S01]  /*3320*/  @!P0 MOV R41, R55 ;  /* 0x0000003700298202 */ /* 0x000fe20000000f00 */
[----:B0-----:R-:W-:Y:S01]  /*3330*/  HFMA2 R0, -RZ, RZ, 0, 0 ;  /* 0x00000000ff007431 */ /* 0x001fe200000001ff */
[----:B------:R-:W-:Y:S02]  /*3340*/  @!P0 MOV R0, R47 ;  /* 0x0000002f00008202 */ /* 0x000fe40000000f00 */
[----:B------:R-:W-:Y:S01]  /*3350*/  LOP3.LUT P0, RZ, R76, 0x40000, RZ, 0xc0, !PT ;  /* 0x000400004cff7812 */ /* 0x000fe2000780c0ff */
[----:B------:R0:W-:Y:S02]  /*3360*/  STL.64 [R1+0x120], R52 ;  /* 0x0001203401007387 */ /* 0x0001e40000100a00 */
[----:B0-----:R-:W-:-:S10]  /*3370*/  CS2R R52, SRZ ;  /* 0x0000000000347805 */ /* 0x001fd4000001ff00 */
[----:B--2---:R0:W2:Y:S02]  /*3380*/  @!P0 LDG.E.64 R52, desc[UR10][R60.64] ;  /* 0x0000000a3c348981 */ /* 0x0040a4000c1e1b00 */
[----:B0-----:R-:W-:-:S06]  /*3390*/  CS2R R60, SRZ ;  /* 0x00000000003c7805 */ /* 0x001fcc000001ff00 */
[----:B------:R0:W2:Y:S02]  /*33a0*/  @!P0 LDG.E.64 R60, desc[UR10][R112.64] ;  /* 0x0000000a703c8981 */ /* 0x0000a4000c1e1b00 */
[----:B0-----:R-:W-:Y:S02]  /*33b0*/  MOV R112, R62 ;  /* 0x0000003e00707202 */ /* 0x001fe40000000f00 */
[----:B------:R-:W-:Y:S02]  /*33c0*/  MOV R113, R63 ;  /* 0x0000003f00717202 */ /* 0x000fe40000000f00 */
[----:B------:R-:W3:Y:S04]  /*33d0*/  LDL.LU.64 R62, [R1+0x2c8] ;  /* 0x0002c800013e7983 */ /* 0x000ee80000300a00 */
[----:B------:R0:W-:Y:S04]  /*33e0*/  STL [R1+0x28c], R0 ;  /* 0x00028c0001007387 */ /* 0x0001e80000100800 */
[----:B------:R1:W-:Y:S01]  /*33f0*/  STL.64 [R1+0x18], R42 ;  /* 0x0000182a01007387 */ /* 0x0003e20000100a00 */
[----:B0-----:R-:W-:Y:S01]  /*3400*/  HFMA2 R0, -RZ, RZ, 0, 0 ;  /* 0x00000000ff007431 */ /* 0x001fe200000001ff */
[----:B------:R-:W-:-:S05]  /*3410*/  @!P2 MOV R0, R48 ;  /* 0x000000300000a202 */ /* 0x000fca0000000f00 */
[----:B------:R0:W-:Y:S01]  /*3420*/  STL [R1+0x288], R0 ;  /* 0x0002880001007387 */ /* 0x0001e20000100800 */
[----:B-1----:R-:W-:Y:S02]  /*3430*/  CS2R R42, SRZ ;  /* 0x00000000002a7805 */ /* 0x002fe4000001ff00 */
[----:B----4-:R-:W-:Y:S02]  /*3440*/  @!P2 MOV R42, R56 ;  /* 0x00000038002aa202 */ /* 0x010fe40000000f00 */
        /* <DEDUP_REMOVED lines=8> */
[----:B------:R0:W4:Y:S02]  /*34d0*/  @!P2 LDG.E.64 R62, desc[UR10][R110.64] ;  /* 0x0000000a6e3ea981 */ /* 0x000124000c1e1b00 */
        /* <DEDUP_REMOVED lines=52> */
[----:B------:R0:W-:Y:S04]  /*3820*/  STL.64 [R1+0x140], R60 ;  /* 0x0001403c01007387 */ /* 0x0001e80000100a00 */
[----:B------:R1:W-:Y:S04]  /*3830*/  STL [R1+0x270], R0 ;  /* 0x0002700001007387 */ /* 0x0003e80000100800 */
[----:B------:R4:W-:Y:S01]  /*3840*/  STL.64 [R1+0x38], R50 ;  /* 0x0000383201007387 */ /* 0x0009e20000100a00 */
[----:B0-----:R-:W-:Y:S01]  /*3850*/  CS2R R60, SRZ ;  /* 0x00000000003c7805 */ /* 0x001fe2000001ff00 */
[----:B-1----:R-:W-:Y:S01]  /*3860*/  HFMA2 R0, -RZ, RZ, 0, 0 ;  /* 0x00000000ff007431 */ /* 0x002fe200000001ff */
[----:B--2---:R-:W-:-:S05]  /*3870*/  @!P1 MOV R0, R56 ;  /* 0x0000003800009202 */ /* 0x004fca0000000f00 */
[----:B------:R0:W-:Y:S01]  /*3880*/  STL [R1+0x254], R0 ;  /* 0x0002540001007387 */ /* 0x0001e20000100800 */
[----:B----4-:R-:W-:Y:S02]  /*3890*/  CS2R R50, SRZ ;  /* 0x0000000000327805 */ /* 0x010fe4000001ff00 */
[----:B------:R-:W-:Y:S02]  /*38a0*/  @!P1 MOV R50, R64 ;  /* 0x0000004000329202 */ /* 0x000fe40000000f00 */
[----:B------:R-:W-:Y:S01]  /*38b0*/  @!P1 MOV R51, R65 ;  /* 0x0000004100339202 */ /* 0x000fe20000000f00 */
[----:B0-----:R-:W-:Y:S01]  /*38c0*/  HFMA2 R0, -RZ, RZ, 0, 0 ;  /* 0x00000000ff007431 */ /* 0x001fe200000001ff */
[----:B------:R-:W-:Y:S02]  /*38d0*/  @!P1 MOV R0, R57 ;  /* 0x0000003900009202 */ /* 0x000fe40000000f00 */
[----:B------:R-:W-:Y:S01]  /*38e0*/  LOP3.LUT P1, RZ, R76, 0x2000, RZ, 0xc0, !PT ;  /* 0x000020004cff7812 */ /* 0x000fe2000782c0ff */
[----:B------:R0:W-:Y:S02]  /*38f0*/  STL.64 [R1+0x148], R62 ;  /* 0x0001483e01007387 */ /* 0x0001e40000100a00 */
[----:B0-----:R-:W-:-:S10]  /*3900*/  CS2R R62, SRZ ;  /* 0x00000000003e7805 */ /* 0x001fd4000001ff00 */
[----:B------:R0:W2:Y:S02]  /*3910*/  @!P1 LDG.E.64 R62, desc[UR10][R38.64] ;  /* 0x0000000a263e9981 */ /* 0x0000a4000c1e1b00 */
[----:B0-----:R-:W-:-:S06]  /*3920*/  CS2R R38, SRZ ;  /* 0x0000000000267805 */ /* 0x001fcc000001ff00 */
[----:B------:R-:W4:Y:S04]  /*3930*/  @!P1 LDG.E.64 R38, desc[UR10][R102.64] ;  /* 0x0000000a66269981 */ /* 0x000f28000c1e1b00 */
[----:B---3--:R0:W3:Y:S02]  /*3940*/  @!P2 LDG.E.64 R60, desc[UR10][R72.64] ;  /* 0x0000000a483ca981 */ /* 0x0080e4000c1e1b00 */
[----:B0-----:R-:W-:-:S06]  /*3950*/  CS2R R72, SRZ ;  /* 0x0000000000487805 */ /* 0x001fcc000001ff00 */
[----:B------:R-:W2:Y:S04]  /*3960*/  @!P2 LDG.E.64 R72, desc[UR10][R104.64] ;  /* 0x0000000a6848a981 */ /* 0x000ea8000c1e1b00 */
[----:B------:R0:W-:Y:S02]  /*3970*/  STL [R1+0x258], R0 ;  /* 0x0002580001007387 */ /* 0x0001e40000100800 */
[----:B0-----:R-:W-:Y:S01]  /*3980*/  HFMA2 R0, -RZ, RZ, 0, 0 ;  /* 0x00000000ff007431 */ /* 0x001fe200000001ff */
[----:B------:R-:W-:-:S05]  /*3990*/  @!P0 MOV R0, R58 ;  /* 0x0000003a00008202 */ /* 0x000fca0000000f00 */
[----:B------:R0:W-:Y:S02]  /*39a0*/  STL [R1+0x24c], R0 ;  /* 0x00024c0001007387 */ /* 0x0001e40000100800 */
[----:B0-----:R-:W-:Y:S01]  /*39b0*/  HFMA2 R0, -RZ, RZ, 0, 0 ;  /* 0x00000000ff007431 */ /* 0x001fe200000001ff */
[----:B------:R-:W-:-:S05]  /*39c0*/  @!P0 MOV R0, R59 ;  /* 0x0000003b00008202 */ /* 0x000fca0000000f00 */
[----:B------:R0:W-:Y:S02]  /*39d0*/  STL [R1+0x250], R0 ;  /* 0x0002500001007387 */ /* 0x0001e40000100800 */
[----:B0-----:R-:W-:Y:S02]  /*39e0*/  HFMA2 R0, -RZ, RZ, 0, 0 ;  /* 0x00000000ff007431 */ /* 0x001fe400000001ff */
[----:B------:R0:W-:Y:S02]  /*39f0*/  STL.64 [R1+0x40], R52 ;  /* 0x0000403401007387 */ /* 0x0001e40000100a00 */
[----:B0-----:R-:W-:Y:S02]  /*3a00*/  CS2R R52, SRZ ;  /* 0x0000000000347805 */ /* 0x001fe4000001ff00 */
[----:B------:R-:W-:Y:S02]  /*3a10*/  @!P0 MOV R52, R70 ;  /* 0x0000004600348202 */ /* 0x000fe40000000f00 */
[----:B------:R-:W-:-:S02]  /*3a20*/  @!P0 MOV R53, R71 ;  /* 0x0000004700358202 */ /* 0x000fc40000000f00 */
[----:B------:R-:W-:Y:S01]  /*3a30*/  LOP3.LUT P0, RZ, R76, 0x1000, RZ, 0xc0, !PT ;  /* 0x000010004cff7812 */ /* 0x000fe2000780c0ff */
[----:B------:R0:W-:Y:S04]  /*3a40*/  STL.64 [R1+0x150], R64 ;  /* 0x0001504001007387 */ /* 0x0001e80000100a00 */
[----:B------:R1:W-:Y:S01]  /*3a50*/  STL.64 [R1+0x50], R56 ;  /* 0x0000503801007387 */ /* 0x0003e20000100a00 */
[----:B0-----:R-:W-:Y:S02]  /*3a60*/  CS2R R64, SRZ ;  /* 0x0000000000407805 */ /* 0x001fe4000001ff00 */
[----:B-1----:R-:W-:Y:S01]  /*3a70*/  CS2R R56, SRZ ;  /* 0x0000000000387805 */ /* 0x002fe2000001ff00 */
[----:B------:R0:W-:Y:S01]  /*3a80*/  STL.64 [R1+0x48], R54 ;  /* 0x0000483601007387 */ /* 0x0001e20000100a00 */
[----:B----4-:R-:W-:-:S03]  /*3a90*/  @!P1 MOV R56, R38 ;  /* 0x0000002600389202 */ /* 0x010fc60000000f00 */
[----:B------:R1:W4:Y:S01]  /*3aa0*/  @!P0 LDG.E.64 R64, desc[UR10][R36.64] ;  /* 0x0000000a24408981 */ /* 0x000322000c1e1b00 */
[----:B------:R-:W-:Y:S02]  /*3ab0*/  @!P1 MOV R57, R39 ;  /* 0x0000002700399202 */ /* 0x000fe40000000f00 */
[----:B0-----:R-:W-:Y:S02]  /*3ac0*/  CS2R R54, SRZ ;  /* 0x0000000000367805 */ /* 0x001fe4000001ff00 */
[----:B-1----:R-:W-:Y:S01]  /*3ad0*/  CS2R R36, SRZ ;  /* 0x0000000000247805 */ /* 0x002fe2000001ff00 */
[----:B------:R0:W-:Y:S05]  /*3ae0*/  STL.64 [R1+0x158], R70 ;  /* 0x0001584601007387 */ /* 0x0001ea0000100a00 */
[----:B------:R-:W4:Y:S01]  /*3af0*/  @!P0 LDG.E.64 R36, desc[UR10][R100.64] ;  /* 0x0000000a64248981 */ /* 0x000f22000c1e1b00 */
[----:B0-----:R-:W-:-:S02]  /*3b00*/  CS2R R70, SRZ ;  /* 0x0000000000467805 */ /* 0x001fc4000001ff00 */
[----:B---3--:R-:W-:-:S05]  /*3b10*/  @!P2 MOV R0, R60 ;  /* 0x0000003c0000a202 */ /* 0x008fca0000000f00 */
[----:B------:R0:W-:Y:S02]  /*3b20*/  STL [R1+0x244], R0 ;  /* 0x0002440001007387 */ /* 0x0001e40000100800 */
[----:B0-----:R-:W-:Y:S01]  /*3b30*/  HFMA2 R0, -RZ, RZ, 0, 0 ;  /* 0x00000000ff007431 */ /* 0x001fe200000001ff */
[----:B------:R-:W-:-:S05]  /*3b40*/  @!P2 MOV R0, R61 ;  /* 0x0000003d0000a202 */ /* 0x000fca0000000f00 */
[----:B------:R0:W-:Y:S02]  /*3b50*/  STL [R1+0x248], R0 ;  /* 0x0002480001007387 */ /* 0x0001e40000100800 */
[----:B0-----:R-:W-:Y:S01]  /*3b60*/  HFMA2 R0, -RZ, RZ, 0, 0 ;  /* 0x00000000ff007431 */ /* 0x001fe200000001ff */
[----:B--2---:R-:W-:-:S05]  /*3b70*/  @!P1 MOV R0, R62 ;  /* 0x0000003e00009202 */ /* 0x004fca0000000f00 */
[----:B------:R0:W-:Y:S01]  /*3b80*/  STL [R1+0x23c], R0 ;  /* 0x00023c0001007387 */ /* 0x0001e20000100800 */
[----:B------:R-:W-:Y:S02]  /*3b90*/  @!P2 MOV R54, R72 ;  /* 0x000000480036a202 */ /* 0x000fe40000000f00 */
[----:B------:R-:W-:Y:S01]  /*3ba0*/  @!P2 MOV R55, R73 ;  /* 0x000000490037a202 */ /* 0x000fe20000000f00 */
[----:B0-----:R-:W-:Y:S01]  /*3bb0*/  HFMA2 R0, -RZ, RZ, 0, 0 ;  /* 0x00000000ff007431 */ /* 0x001fe200000001ff */
[----:B------:R-:W-:Y:S02]  /*3bc0*/  @!P1 MOV R0, R63 ;  /* 0x0000003f00009202 */ /* 0x000fe40000000f00 */
[C---:B------:R-:W-:Y:S01]  /*3bd0*/  LOP3.LUT P1, RZ, R76.reuse, 0x400, RZ, 0xc0, !PT ;  /* 0x000004004cff7812 */ /* 0x040fe2000782c0ff */
[----:B------:R0:W-:Y:S01]  /*3be0*/  STL.64 [R1+0x160], R72 ;  /* 0x0001604801007387 */ /* 0x0001e20000100a00 */
[----:B------:R-:W-:Y:S02]  /*3bf0*/  LOP3.LUT P2, RZ, R76, 0x800, RZ, 0xc0, !PT ;  /* 0x000008004cff7812 */ /* 0x000fe4000784c0ff */
[----:B0-----:R-:W-:-:S11]  /*3c00*/  CS2R R72, SRZ ;  /* 0x0000000000487805 */ /* 0x001fd6000001ff00 */
[----:B------:R-:W2:Y:S04]  /*3c10*/  @!P2 LDG.E.64 R70, desc[UR10][R34.64] ;  /* 0x0000000a2246a981 */ /* 0x000ea8000c1e1b00 */
[----:B------:R0:W3:Y:S02]  /*3c20*/  @!P1 LDG.E.64 R72, desc[UR10][R30.64] ;  /* 0x0000000a1e489981 */ /* 0x0000e4000c1e1b00 */
[----:B0-----:R-:W-:Y:S02]  /*3c30*/  CS2R R30, SRZ ;  /* 0x00000000001e7805 */ /* 0x001fe4000001ff00 */
[----:B------:R-:W-:-:S04]  /*3c40*/  CS2R R34, SRZ ;  /* 0x0000000000227805 */ /* 0x000fc8000001ff00 */
[----:B------:R-:W2:Y:S04]  /*3c50*/  @!P1 LDG.E.64 R30, desc[UR10][R96.64] ;  /* 0x0000000a601e9981 */ /* 0x000ea8000c1e1b00 */
[----:B------:R0:W2:Y:S01]  /*3c60*/  @!P2 LDG.E.64 R34, desc[UR10][R98.64] ;  /* 0x0000000a6222a981 */ /* 0x0000a2000c1e1b00 */
[----:B------:R-:W-:Y:S01]  /*3c70*/  MOV R105, R117 ;  /* 0x0000007500697202 */ /* 0x000fe20000000f00 */
[----:B------:R-:W-:Y:S02]  /*3c80*/  HFMA2 R117, -RZ, RZ, 0, 0 ;  /* 0x00000000ff757431 */ /* 0x000fe400000001ff */
[----:B------:R1:W-:Y:S04]  /*3c90*/  STL.64 [R1+0x58], R58 ;  /* 0x0000583a01007387 */ /* 0x0003e80000100a00 */
[----:B------:R0:W-:Y:S01]  /*3ca0*/  STL [R1+0x240], R0 ;  /* 0x0002400001007387 */ /* 0x0001e20000100800 */
[----:B------:R-:W-:-:S02]  /*3cb0*/  MOV R104, R116 ;  /* 0x0000007400687202 */ /* 0x000fc40000000f00 */
[----:B----4-:R-:W-:Y:S02]  /*3cc0*/  @!P0 MOV R117, R64 ;  /* 0x0000004000758202 */ /* 0x010fe40000000f00 */
[----:B-1----:R-:W-:Y:S01]  /*3cd0*/  CS2R R58, SRZ ;  /* 0x00000000003a7805 */ /* 0x002fe2000001ff00 */
[----:B0-----:R-:W-:Y:S01]  /*3ce0*/  HFMA2 R0, -RZ, RZ, 0, 0 ;  /* 0x00000000ff007431 */ /* 0x001fe200000001ff */
[----:B------:R-:W-:Y:S01]  /*3cf0*/  @!P0 MOV R0, R65 ;  /* 0x0000004100008202 */ /* 0x000fe20000000f00 */
[----:B------:R0:W-:Y:S01]  /*3d00*/  STL.64 [R1+0x168], R38 ;  /* 0x0001682601007387 */ /* 0x0001e20000100a00 */
[----:B------:R-:W-:Y:S02]  /*3d10*/  MOV R102, R104 ;  /* 0x0000006800667202 */ /* 0x000fe40000000f00 */
[----:B------:R-:W-:Y:S02]  /*3d20*/  MOV R103, R105 ;  /* 0x0000006900677202 */ /* 0x000fe40000000f00 */
[----:B------:R-:W-:-:S02]  /*3d30*/  @!P0 MOV R58, R36 ;  /* 0x00000024003a8202 */ /* 0x000fc40000000f00 */
[----:B------:R-:W-:Y:S02]  /*3d40*/  @!P0 MOV R59, R37 ;  /* 0x00000025003b8202 */ /* 0x000fe40000000f00 */
[----:B------:R-:W-:Y:S01]  /*3d50*/  LOP3.LUT P0, RZ, R76, 0x200, RZ, 0xc0, !PT ;  /* 0x000002004cff7812 */ /* 0x000fe2000780c0ff */
[----:B------:R1:W-:Y:S01]  /*3d60*/  STL.64 [R1+0x68], R62 ;  /* 0x0000683e01007387 */ /* 0x0003e20000100a00 */
[----:B------:R-:W-:Y:S02]  /*3d70*/  MOV R100, R110 ;  /* 0x0000006e00647202 */ /* 0x000fe40000000f00 */
[----:B0-----:R-:W-:Y:S02]  /*3d80*/  CS2R R38, SRZ ;  /* 0x0000000000267805 */ /* 0x001fe4000001ff00 */
[----:B------:R-:W-:Y:S02]  /*3d90*/  MOV R101, R111 ;  /* 0x0000006f00657202 */ /* 0x000fe40000000f00 */
[----:B------:R-:W-:-:S02]  /*3da0*/  CS2R R110, SRZ ;  /* 0x00000000006e7805 */ /* 0x000fc4000001ff00 */
[----:B------:R-:W-:Y:S02]  /*3db0*/  MOV R104, R112 ;  /* 0x0000007000687202 */ /* 0x000fe40000000f00 */
[----:B------:R-:W-:Y:S02]  /*3dc0*/  MOV R105, R113 ;  /* 0x0000007100697202 */ /* 0x000fe40000000f00 */
[----:B------:R-:W-:Y:S02]  /*3dd0*/  CS2R R112, SRZ ;  /* 0x0000000000707805 */ /* 0x000fe4000001ff00 */
[----:B-1----:R-:W-:Y:S02]  /*3de0*/  CS2R R62, SRZ ;  /* 0x00000000003e7805 */ /* 0x002fe4000001ff00 */
[----:B------:R-:W-:Y:S01]  /*3df0*/  MOV R98, R118 ;  /* 0x0000007600627202 */ /* 0x000fe20000000f00 */
[----:B------:R0:W-:Y:S01]  /*3e00*/  STL.64 [R1+0x60], R60 ;  /* 0x0000603c01007387 */ /* 0x0001e20000100a00 */
[----:B------:R-:W-:-:S02]  /*3e10*/  MOV R99, R119 ;  /* 0x0000007700637202 */ /* 0x000fc40000000f00 */
[----:B------:R-:W-:Y:S01]  /*3e20*/  CS2R R118, SRZ ;  /* 0x0000000000767805 */ /* 0x000fe2000001ff00 */
[----:B------:R1:W4:Y:S01]  /*3e30*/  @!P0 LDG.E.64 R38, desc[UR10][R14.64] ;  /* 0x0000000a0e268981 */ /* 0x000322000c1e1b00 */
[----:B0-----:R-:W-:Y:S02]  /*3e40*/  CS2R R60, SRZ ;  /* 0x00000000003c7805 */ /* 0x001fe4000001ff00 */
[----:B-1----:R-:W-:Y:S01]  /*3e50*/  CS2R R14, SRZ ;  /* 0x00000000000e7805 */ /* 0x002fe2000001ff00 */
[----:B------:R0:W-:Y:S05]  /*3e60*/  STL.64 [R1+0x170], R36 ;  /* 0x0001702401007387 */ /* 0x0001ea0000100a00 */
[----:B------:R-:W4:Y:S01]  /*3e70*/  @!P0 LDG.E.64 R14, desc[UR10][R94.64] ;  /* 0x0000000a5e0e8981 */ /* 0x000f22000c1e1b00 */
[----:B0-----:R-:W-:-:S02]  /*3e80*/  CS2R R36, SRZ ;  /* 0x0000000000247805 */ /* 0x001fc4000001ff00 */
[----:B---3--:R-:W-:Y:S02]  /*3e90*/  @!P1 MOV R111, R72 ;  /* 0x00000048006f9202 */ /* 0x008fe40000000f00 */
[----:B------:R-:W-:Y:S02]  /*3ea0*/  @!P1 MOV R112, R73 ;  /* 0x0000004900709202 */ /* 0x000fe40000000f00 */
[----:B--2---:R-:W-:Y:S02]  /*3eb0*/  @!P2 MOV R118, R70 ;  /* 0x000000460076a202 */ /* 0x004fe40000000f00 */
[----:B------:R-:W-:Y:S02]  /*3ec0*/  @!P2 MOV R119, R71 ;  /* 0x000000470077a202 */ /* 0x000fe40000000f00 */
[----:B------:R-:W-:Y:S02]  /*3ed0*/  @!P1 MOV R62, R30 ;  /* 0x0000001e003e9202 */ /* 0x000fe40000000f00 */
[----:B------:R-:W-:-:S02]  /*3ee0*/  @!P1 MOV R63, R31 ;  /* 0x0000001f003f9202 */ /* 0x000fc40000000f00 */
[C---:B------:R-:W-:Y:S01]  /*3ef0*/  LOP3.LUT P1, RZ, R76.reuse, 0x80, RZ, 0xc0, !PT ;  /* 0x000000804cff7812 */ /* 0x040fe2000782c0ff */
[----:B------:R0:W-:Y:S01]  /*3f00*/  STL.64 [R1+0x178], R34 ;  /* 0x0001782201007387 */ /* 0x0001e20000100a00 */
[----:B------:R-:W-:Y:S02]  /*3f10*/  @!P2 MOV R60, R34 ;  /* 0x00000022003ca202 */ /* 0x000fe40000000f00 */
[----:B------:R-:W-:Y:S02]  /*3f20*/  @!P2 MOV R61, R35 ;  /* 0x00000023003da202 */ /* 0x000fe40000000f00 */
[----:B------:R-:W-:Y:S02]  /*3f30*/  LOP3.LUT P2, RZ, R76, 0x100, RZ, 0xc0, !PT ;  /* 0x000001004cff7812 */ /* 0x000fe4000784c0ff */
[----:B0-----:R-:W-:-:S06]  /*3f40*/  CS2R R34, SRZ ;  /* 0x0000000000227805 */ /* 0x001fcc000001ff00 */
[----:B------:R0:W2:Y:S05]  /*3f50*/  @!P1 LDG.E.64 R34, desc[UR10][R4.64] ;  /* 0x0000000a04229981 */ /* 0x0000aa000c1e1b00 */
[----:B------:R1:W3:Y:S01]  /*3f60*/  @!P2 LDG.E.64 R36, desc[UR10][R2.64] ;  /* 0x0000000a0224a981 */ /* 0x0002e2000c1e1b00 */
[----:B0-----:R-:W-:Y:S02]  /*3f70*/  CS2R R4, SRZ ;  /* 0x0000000000047805 */ /* 0x001fe4000001ff00 */
[----:B-1----:R-:W-:-:S04]  /*3f80*/  CS2R R2, SRZ ;  /* 0x0000000000027805 */ /* 0x002fc8000001ff00 */
[----:B------:R0:W3:Y:S04]  /*3f90*/  @!P1 LDG.E.64 R4, desc[UR10][R90.64] ;  /* 0x0000000a5a049981 */ /* 0x0000e8000c1e1b00 */
[----:B------:R-:W3:Y:S01]  /*3fa0*/  @!P2 LDG.E.64 R2, desc[UR10][R92.64] ;  /* 0x0000000a5c02a981 */ /* 0x000ee2000c1e1b00 */
[----:B------:R-:W-:Y:S02]  /*3fb0*/  MOV R96, R108 ;  /* 0x0000006c00607202 */ /* 0x000fe40000000f00 */
[----:B------:R-:W-:Y:S01]  /*3fc0*/  MOV R97, R109 ;  /* 0x0000006d00617202 */ /* 0x000fe20000000f00 */
[----:B------:R1:W-:Y:S01]  /*3fd0*/  STL.64 [R1+0x70], R64 ;  /* 0x0000704001007387 */ /* 0x0003e20000100a00 */
[----:B------:R-:W-:Y:S02]  /*3fe0*/  CS2R R108, SRZ ;  /* 0x00000000006c7805 */ /* 0x000fe4000001ff00 */
[----:B------:R-:W-:-:S02]  /*3ff0*/  MOV R94, R98 ;  /* 0x00000062005e7202 */ /* 0x000fc40000000f00 */
[----:B------:R-:W-:Y:S02]  /*4000*/  MOV R95, R99 ;  /* 0x00000063005f7202 */ /* 0x000fe40000000f00 */
[----:B----4-:R-:W-:Y:S02]  /*4010*/  @!P0 MOV R109, R38 ;  /* 0x00000026006d8202 */ /* 0x010fe40000000f00 */
[----:B-1----:R-:W-:Y:S02]  /*4020*/  CS2R R64, SRZ ;  /* 0x0000000000407805 */ /* 0x002fe4000001ff00 */
[----:B------:R-:W-:Y:S01]  /*4030*/  @!P0 MOV R110, R39 ;  /* 0x00000027006e8202 */ /* 0x000fe20000000f00 */
[----:B------:R1:W-:Y:S01]  /*4040*/  STL.64 [R1+0x180], R30 ;  /* 0x0001801e01007387 */ /* 0x0003e20000100a00 */
[----:B------:R-:W-:Y:S02]  /*4050*/  MOV R98, R100 ;  /* 0x0000006400627202 */ /* 0x000fe40000000f00 */
[----:B------:R-:W-:Y:S01]  /*4060*/  MOV R99, R101 ;  /* 0x0000006500637202 */ /* 0x000fe20000000f00 */
[----:B------:R4:W-:Y:S01]  /*4070*/  STL.64 [R1+0x80], R72 ;  /* 0x0000804801007387 */ /* 0x0009e20000100a00 */
[----:B0-----:R-:W-:-:S02]  /*4080*/  MOV R90, R96 ;  /* 0x00000060005a7202 */ /* 0x001fc40000000f00 */
[----:B------:R-:W-:Y:S02]  /*4090*/  @!P0 MOV R64, R14 ;  /* 0x0000000e00408202 */ /* 0x000fe40000000f00 */
[----:B------:R-:W-:Y:S02]  /*40a0*/  @!P0 MOV R65, R15 ;  /* 0x0000000f00418202 */ /* 0x000fe40000000f00 */
[----:B------:R-:W-:Y:S02]  /*40b0*/  LOP3.LUT P0, RZ, R76, 0x40, RZ, 0xc0, !PT ;  /* 0x000000404cff7812 */ /* 0x000fe4000780c0ff */
[----:B-1----:R-:W-:Y:S02]  /*40c0*/  CS2R R30, SRZ ;  /* 0x00000000001e7805 */ /* 0x002fe4000001ff00 */
[----:B------:R-:W-:Y:S02]  /*40d0*/  MOV R91, R97 ;  /* 0x00000061005b7202 */ /* 0x000fe40000000f00 */
[----:B----4-:R-:W-:-:S02]  /*40e0*/  CS2R R72, SRZ ;  /* 0x0000000000487805 */ /* 0x010fc4000001ff00 */
[----:B------:R-:W-:Y:S02]  /*40f0*/  MOV R100, R106 ;  /* 0x0000006a00647202 */ /* 0x000fe40000000f00 */
[----:B------:R-:W-:Y:S02]  /*4100*/  MOV R101, R107 ;  /* 0x0000006b00657202 */ /* 0x000fe40000000f00 */
[----:B------:R-:W-:Y:S02]  /*4110*/  CS2R R106, SRZ ;  /* 0x00000000006a7805 */ /* 0x000fe4000001ff00 */
[----:B------:R-:W-:Y:S02]  /*4120*/  MOV R96, R104 ;  /* 0x0000006800607202 */ /* 0x000fe40000000f00 */
[----:B------:R-:W-:Y:S02]  /*4130*/  MOV R97, R105 ;  /* 0x0000006900617202 */ /* 0x000fe40000000f00 */
[----:B------:R-:W-:Y:S01]  /*4140*/  CS2R R104, SRZ ;  /* 0x0000000000687805 */ /* 0x000fe2000001ff00 */
[----:B------:R0:W-:Y:S04]  /*4150*/  STL.64 [R1+0x78], R70 ;  /* 0x0000784601007387 */ /* 0x0001e80000100a00 */
[----:B------:R1:W4:Y:S01]  /*4160*/  @!P0 LDG.E.64 R30, desc[UR10][R8.64] ;  /* 0x0000000a081e8981 */ /* 0x000322000c1e1b00 */
[----:B0-----:R-:W-:-:S02]  /*4170*/  CS2R R70, SRZ ;  /* 0x0000000000467805 */ /* 0x001fc4000001ff00 */
[----:B-1----:R-:W-:Y:S01]  /*4180*/  CS2R R8, SRZ ;  /* 0x0000000000087805 */ /* 0x002fe2000001ff00 */
[----:B------:R0:W-:Y:S05]  /*4190*/  STL.64 [R1+0x188], R14 ;  /* 0x0001880e01007387 */ /* 0x0001ea0000100a00 */
[----:B------:R-:W4:Y:S01]  /*41a0*/  @!P0 LDG.E.64 R8, desc[UR10][R88.64] ;  /* 0x0000000a58088981 */ /* 0x000f22000c1e1b00 */
[----:B0-----:R-:W-:Y:S02]  /*41b0*/  CS2R R14, SRZ ;  /* 0x00000000000e7805 */ /* 0x001fe4000001ff00 */
[----:B--2---:R-:W-:Y:S02]  /*41c0*/  @!P1 MOV R105, R34 ;  /* 0x0000002200699202 */ /* 0x004fe40000000f00 */
[----:B------:R-:W-:-:S02]  /*41d0*/  @!P1 MOV R106, R35 ;  /* 0x00000023006a9202 */ /* 0x000fc40000000f00 */
[----:B---3--:R-:W-:Y:S02]  /*41e0*/  @!P2 MOV R107, R36 ;  /* 0x00000024006ba202 */ /* 0x008fe40000000f00 */
[----:B------:R-:W-:Y:S02]  /*41f0*/  @!P2 MOV R108, R37 ;  /* 0x00000025006ca202 */ /* 0x000fe40000000f00 */
[----:B------:R-:W-:Y:S02]  /*4200*/  @!P1 MOV R72, R4 ;  /* 0x0000000400489202 */ /* 0x000fe40000000f00 */
[----:B------:R-:W-:Y:S02]  /*4210*/  @!P1 MOV R73, R5 ;  /* 0x0000000500499202 */ /* 0x000fe40000000f00 */
[----:B------:R-:W-:Y:S01]  /*4220*/  LOP3.LUT P1, RZ, R76, 0x10, RZ, 0xc0, !PT ;  /* 0x000000104cff7812 */ /* 0x000fe2000782c0ff */
[----:B------:R0:W-:Y:S01]  /*4230*/  STL.64 [R1+0x190], R2 ;  /* 0x0001900201007387 */ /* 0x0001e20000100a00 */
[----:B------:R-:W-:-:S02]  /*4240*/  @!P2 MOV R70, R2 ;  /* 0x000000020046a202 */ /* 0x000fc40000000f00 */
        /* <DEDUP_REMOVED lines=8> */
[----:B------:R1:W3:Y:S01]  /*42d0*/  @!P2 LDG.E.64 R16, desc[UR10][R78.64] ;  /* 0x0000000a4e10a981 */ /* 0x0002e2000c1e1b00 */
[----:B------:R-:W-:Y:S02]  /*42e0*/  MOV R92, R102 ;  /* 0x00000066005c7202 */ /* 0x000fe40000000f00 */
[----:B------:R-:W-:Y:S01]  /*42f0*/  MOV R93, R103 ;  /* 0x00000067005d7202 */ /* 0x000fe20000000f00 */
[----:B------:R0:W-:Y:S01]  /*4300*/  STL.64 [R1+0x88], R38 ;  /* 0x0000882601007387 */ /* 0x0001e20000100a00 */
[----:B------:R-:W-:Y:S02]  /*4310*/  CS2R R102, SRZ ;  /* 0x0000000000667805 */ /* 0x000fe4000001ff00 */
[----:B----4-:R-:W-:-:S02]  /*4320*/  @!P0 MOV R103, R30 ;  /* 0x0000001e00678202 */ /* 0x010fc40000000f00 */
[----:B------:R-:W-:Y:S02]  /*4330*/  @!P0 MOV R104, R31 ;  /* 0x0000001f00688202 */ /* 0x000fe40000000f00 */
[----:B0-----:R-:W-:Y:S01]  /*4340*/  CS2R R38, SRZ ;  /* 0x0000000000267805 */ /* 0x001fe2000001ff00 */
[----:B------:R0:W-:Y:S01]  /*4350*/  STL.64 [R1+0x198], R4 ;  /* 0x0001980401007387 */ /* 0x0001e20000100a00 */
[----:B------:R-:W-:Y:S02]  /*4360*/  MOV R74, R92 ;  /* 0x0000005c004a7202 */ /* 0x000fe40000000f00 */
[----:B------:R-:W-:Y:S02]  /*4370*/  @!P0 MOV R39, R8 ;  /* 0x0000000800278202 */ /* 0x000fe40000000f00 */
[----:B------:R-:W-:Y:S02]  /*4380*/  @!P0 MOV R38, R9 ;  /* 0x0000000900268202 */ /* 0x000fe40000000f00 */
[----:B------:R-:W-:Y:S01]  /*4390*/  LOP3.LUT P0, RZ, R76, 0x8, RZ, 0xc0, !PT ;  /* 0x000000084cff7812 */ /* 0x000fe2000780c0ff */
[----:B------:R4:W-:Y:S01]  /*43a0*/  STL.64 [R1+0x98], R34 ;  /* 0x0000982201007387 */ /* 0x0009e20000100a00 */
[----:B------:R-:W-:-:S02]  /*43b0*/  MOV R75, R93 ;  /* 0x0000005d004b7202 */ /* 0x000fc40000000f00 */
[----:B0-----:R-:W-:Y:S02]  /*43c0*/  CS2R R4, SRZ ;  /* 0x0000000000047805 */ /* 0x001fe4000001ff00 */
[----:B-1----:R-:W-:Y:S02]  /*43d0*/  MOV R78, R96 ;  /* 0x00000060004e7202 */ /* 0x002fe40000000f00 */
[----:B------:R-:W-:Y:S02]  /*43e0*/  CS2R R92, SRZ ;  /* 0x00000000005c7805 */ /* 0x000fe4000001ff00 */
[----:B------:R-:W-:Y:S02]  /*43f0*/  MOV R79, R97 ;  /* 0x00000061004f7202 */ /* 0x000fe40000000f00 */
[----:B------:R-:W-:Y:S02]  /*4400*/  MOV R88, R94 ;  /* 0x0000005e00587202 */ /* 0x000fe40000000f00 */
[----:B------:R-:W-:-:S02]  /*4410*/  MOV R89, R95 ;  /* 0x0000005f00597202 */ /* 0x000fc40000000f00 */
[----:B------:R-:W-:Y:S02]  /*4420*/  CS2R R94, SRZ ;  /* 0x00000000005e7805 */ /* 0x000fe4000001ff00 */
[----:B------:R-:W-:Y:S02]  /*4430*/  MOV R96, R98 ;  /* 0x0000006200607202 */ /* 0x000fe40000000f00 */
[----:B----4-:R-:W-:Y:S02]  /*4440*/  CS2R R34, SRZ ;  /* 0x0000000000227805 */ /* 0x010fe4000001ff00 */
[----:B------:R-:W-:Y:S02]  /*4450*/  MOV R97, R99 ;  /* 0x0000006300617202 */ /* 0x000fe40000000f00 */
[----:B------:R-:W-:Y:S01]  /*4460*/  CS2R R98, SRZ ;  /* 0x0000000000627805 */ /* 0x000fe2000001ff00 */
[----:B------:R0:W-:Y:S04]  /*4470*/  STL.64 [R1+0x90], R36 ;  /* 0x0000902401007387 */ /* 0x0001e80000100a00 */
[----:B------:R1:W4:Y:S01]  /*4480*/  @!P0 LDG.E.64 R4, desc[UR10][R6.64] ;  /* 0x0000000a06048981 */ /* 0x000322000c1e1b00 */
[----:B0-----:R-:W-:-:S02]  /*4490*/  CS2R R36, SRZ ;  /* 0x0000000000247805 */ /* 0x001fc4000001ff00 */
[----:B-1----:R-:W-:-:S06]  /*44a0*/  CS2R R6, SRZ ;  /* 0x0000000000067805 */ /* 0x002fcc000001ff00 */
[----:B------:R-:W4:Y:S01]  /*44b0*/  @!P0 LDG.E.64 R6, desc[UR10][R32.64] ;  /* 0x0000000a20068981 */ /* 0x000f22000c1e1b00 */
[----:B--2---:R-:W-:Y:S02]  /*44c0*/  @!P1 MOV R92, R2 ;  /* 0x00000002005c9202 */ /* 0x004fe40000000f00 */
[----:B------:R-:W-:Y:S02]  /*44d0*/  @!P1 MOV R93, R3 ;  /* 0x00000003005d9202 */ /* 0x000fe40000000f00 */
[----:B---3--:R-:W-:Y:S01]  /*44e0*/  @!P2 MOV R94, R14 ;  /* 0x0000000e005ea202 */ /* 0x008fe20000000f00 */
[----:B------:R0:W-:Y:S01]  /*44f0*/  STL.64 [R1+0xa8], R14 ;  /* 0x0000a80e01007387 */ /* 0x0001e20000100a00 */
[----:B------:R-:W-:Y:S02]  /*4500*/  @!P2 MOV R99, R15 ;  /* 0x0000000f0063a202 */ /* 0x000fe40000000f00 */
[----:B------:R-:W-:Y:S02]  /*4510*/  @!P1 MOV R35, R12 ;  /* 0x0000000c00239202 */ /* 0x000fe40000000f00 */
[----:B------:R-:W-:-:S02]  /*4520*/  @!P1 MOV R34, R13 ;  /* 0x0000000d00229202 */ /* 0x000fc40000000f00 */
[----:B------:R-:W-:Y:S02]  /*4530*/  LOP3.LUT P1, RZ, R76, 0x2, RZ, 0xc0, !PT ;  /* 0x000000024cff7812 */ /* 0x000fe4000782c0ff */
[----:B0-----:R-:W-:Y:S02]  /*4540*/  MOV R14, R90 ;  /* 0x0000005a000e7202 */ /* 0x001fe40000000f00 */
[----:B------:R-:W-:Y:S01]  /*4550*/  MOV R15, R91 ;  /* 0x0000005b000f7202 */ /* 0x000fe20000000f00 */
[----:B------:R0:W-:Y:S01]  /*4560*/  STL.64 [R1+0x1a8], R16 ;  /* 0x0001a81001007387 */ /* 0x0001e20000100a00 */
[----:B------:R-:W-:Y:S02]  /*4570*/  @!P2 MOV R37, R16 ;  /* 0x000000100025a202 */ /* 0x000fe40000000f00 */
[----:B------:R-:W-:Y:S02]  /*4580*/  @!P2 MOV R36, R17 ;  /* 0x000000110024a202 */ /* 0x000fe40000000f00 */
[----:B0-----:R-:W-:-:S02]  /*4590*/  MOV R16, R14 ;  /* 0x0000000e00107202 */ /* 0x001fc40000000f00 */
[----:B------:R-:W-:Y:S02]  /*45a0*/  MOV R17, R15 ;  /* 0x0000000f00117202 */ /* 0x000fe40000000f00 */
[----:B------:R-:W-:-:S06]  /*45b0*/  CS2R R14, SRZ ;  /* 0x00000000000e7805 */ /* 0x000fcc000001ff00 */
[----:B------:R0:W2:Y:S02]  /*45c0*/  @!P1 LDG.E.64 R14, desc[UR10][R26.64] ;  /* 0x0000000a1a0e9981 */ /* 0x0000a4000c1e1b00 */
[----:B0-----:R-:W-:Y:S02]  /*45d0*/  MOV R26, R16 ;  /* 0x00000010001a7202 */ /* 0x001fe40000000f00 */
[----:B------:R-:W-:Y:S02]  /*45e0*/  MOV R27, R17 ;  /* 0x00000011001b7202 */ /* 0x000fe40000000f00 */
[----:B------:R-:W-:-:S06]  /*45f0*/  CS2R R16, SRZ ;  /* 0x0000000000107805 */ /* 0x000fcc000001ff00 */
[----:B------:R0:W3:Y:S02]  /*4600*/  @!P1 LDG.E.64 R16, desc[UR10][R22.64] ;  /* 0x0000000a16109981 */ /* 0x0000e4000c1e1b00 */
[----:B0-----:R-:W-:Y:S02]  /*4610*/  MOV R22, R24 ;  /* 0x0000001800167202 */ /* 0x001fe40000000f00 */
[----:B------:R-:W-:Y:S02]  /*4620*/  MOV R23, R25 ;  /* 0x0000001900177202 */ /* 0x000fe40000000f00 */
[----:B------:R-:W2:Y:S01]  /*4630*/  LDL.LU.64 R24, [R1+0x2a0] ;  /* 0x0002a00001187983 */ /* 0x000ea20000300a00 */
[----:B------:R-:W-:Y:S02]  /*4640*/  MOV R32, R10 ;  /* 0x0000000a00207202 */ /* 0x000fe40000000f00 */
[----:B------:R-:W-:Y:S02]  /*4650*/  MOV R33, R11 ;  /* 0x0000000b00217202 */ /* 0x000fe40000000f00 */
[----:B------:R-:W3:Y:S01]  /*4660*/  LDL.LU.64 R10, [R1+0x2a8] ;  /* 0x0002a800010a7983 */ /* 0x000ee20000300a00 */
[----:B------:R-:W-:-:S03]  /*4670*/  MOV R116, R87 ;  /* 0x0000005700747202 */ /* 0x000fc60000000f00 */
[----:B------:R0:W-:Y:S01]  /*4680*/  STL.64 [R1+0xa0], R30 ;  /* 0x0000a01e01007387 */ /* 0x0001e20000100a00 */
[----:B------:R-:W-:Y:S01]  /*4690*/  HFMA2 R87, -RZ, RZ, 0, 0 ;  /* 0x00000000ff577431 */ /* 0x000fe200000001ff */
[----:B----4-:R-:W-:Y:S02]  /*46a0*/  @!P0 MOV R87, R5 ;  /* 0x0000000500578202 */ /* 0x010fe40000000f00 */
[----:B------:R1:W-:Y:S01]  /*46b0*/  STL [R1+0x238], R0 ;  /* 0x0002380001007387 */ /* 0x0003e20000100800 */
[----:B0-----:R-:W-:Y:S02]  /*46c0*/  MOV R30, R32 ;  /* 0x00000020001e7202 */ /* 0x001fe40000000f00 */
[----:B------:R-:W-:Y:S02]  /*46d0*/  MOV R31, R33 ;  /* 0x00000021001f7202 */ /* 0x000fe40000000f00 */
[----:B------:R-:W-:Y:S02]  /*46e0*/  CS2R R32, SRZ ;  /* 0x0000000000207805 */ /* 0x000fe4000001ff00 */
[----:B-1----:R-:W-:-:S02]  /*46f0*/  MOV R0, RZ ;  /* 0x000000ff00007202 */ /* 0x002fc40000000f00 */
[----:B------:R-:W-:Y:S02]  /*4700*/  @!P0 MOV R33, R4 ;  /* 0x0000000400218202 */ /* 0x000fe40000000f00 */
[----:B------:R-:W-:Y:S02]  /*4710*/  @!P0 MOV R32, R6 ;  /* 0x0000000600208202 */ /* 0x000fe40000000f00 */
[----:B------:R-:W-:Y:S02]  /*4720*/  @!P0 MOV R0, R7 ;  /* 0x0000000700008202 */ /* 0x000fe40000000f00 */
[----:B------:R-:W-:Y:S01]  /*4730*/  LOP3.LUT P0, RZ, R76, 0x1, RZ, 0xc0, !PT ;  /* 0x000000014cff7812 */ /* 0x000fe2000780c0ff */
[----:B------:R0:W-:Y:S04]  /*4740*/  STL.64 [R1+0x1b0], R12 ;  /* 0x0001b00c01007387 */ /* 0x0001e80000100a00 */
[----:B------:R1:W-:Y:S01]  /*4750*/  STL.64 [R1+0xb0], R2 ;  /* 0x0000b00201007387 */ /* 0x0003e20000100a00 */
[----:B0-----:R-:W-:-:S02]  /*4760*/  CS2R R12, SRZ ;  /* 0x00000000000c7805 */ /* 0x001fc4000001ff00 */
[----:B-1----:R-:W-:Y:S02]  /*4770*/  MOV R2, R96 ;  /* 0x0000006000027202 */ /* 0x002fe40000000f00 */
[----:B------:R-:W-:Y:S02]  /*4780*/  MOV R3, R97 ;  /* 0x0000006100037202 */ /* 0x000fe40000000f00 */
[----:B------:R-:W-:Y:S01]  /*4790*/  LOP3.LUT P2, RZ, R76, 0x4, RZ, 0xc0, !PT ;  /* 0x000000044cff7812 */ /* 0x000fe2000784c0ff */
[----:B--2---:R0:W2:Y:S02]  /*47a0*/  @!P0 LDG.E.64 R12, desc[UR10][R24.64] ;  /* 0x0000000a180c8981 */ /* 0x0040a4000c1e1b00 */
[----:B0-----:R-:W-:Y:S02]  /*47b0*/  MOV R24, R2 ;  /* 0x0000000200187202 */ /* 0x001fe40000000f00 */
[----:B------:R-:W-:Y:S02]  /*47c0*/  MOV R25, R3 ;  /* 0x0000000300197202 */ /* 0x000fe40000000f00 */
[----:B------:R-:W-:-:S06]  /*47d0*/  CS2R R2, SRZ ;  /* 0x0000000000027805 */ /* 0x000fcc000001ff00 */
[----:B------:R-:W4:Y:S04]  /*47e0*/  @!P0 LDG.E.64 R2, desc[UR10][R20.64] ;  /* 0x0000000a14028981 */ /* 0x000f28000c1e1b00 */
[----:B------:R0:W-:Y:S02]  /*47f0*/  STL.64 [R1+0x1a0], R8 ;  /* 0x0001a00801007387 */ /* 0x0001e40000100a00 */
[----:B0-----:R-:W-:-:S06]  /*4800*/  CS2R R8, SRZ ;  /* 0x0000000000087805 */ /* 0x001fcc000001ff00 */
[----:B---3--:R0:W3:Y:S02]  /*4810*/  @!P2 LDG.E.64 R8, desc[UR10][R10.64] ;  /* 0x0000000a0a08a981 */ /* 0x0080e4000c1e1b00 */
[----:B0-----:R-:W-:-:S06]  /*4820*/  CS2R R10, SRZ ;  /* 0x00000000000a7805 */ /* 0x001fcc000001ff00 */
[----:B------:R-:W3:Y:S01]  /*4830*/  @!P2 LDG.E.64 R10, desc[UR10][R28.64] ;  /* 0x0000000a1c0aa981 */ /* 0x000ee2000c1e1b00 */
[----:B------:R-:W-:Y:S02]  /*4840*/  MOV R20, R100 ;  /* 0x0000006400147202 */ /* 0x000fe40000000f00 */
[----:B------:R-:W-:Y:S02]  /*4850*/  MOV R21, R101 ;  /* 0x0000006500157202 */ /* 0x000fe40000000f00 */
[----:B------:R-:W-:Y:S01]  /*4860*/  CS2R R100, SRZ ;  /* 0x0000000000647805 */ /* 0x000fe2000001ff00 */
[----:B------:R0:W-:Y:S04]  /*4870*/  STL.64 [R1+0xb8], R4 ;  /* 0x0000b80401007387 */ /* 0x0001e80000100a00 */
[----:B------:R1:W-:Y:S01]  /*4880*/  STL.64 [R1+0x1b8], R6 ;  /* 0x0001b80601007387 */ /* 0x0003e20000100a00 */
[----:B0-----:R-:W-:-:S02]  /*4890*/  CS2R R4, SRZ ;  /* 0x0000000000047805 */ /* 0x001fc4000001ff00 */
[----:B-1----:R-:W-:Y:S02]  /*48a0*/  CS2R R6, SRZ ;  /* 0x0000000000067805 */ /* 0x002fe4000001ff00 */
[----:B------:R-:W-:Y:S02]  /*48b0*/  CS2R R96, SRZ ;  /* 0x0000000000607805 */ /* 0x000fe4000001ff00 */
[----:B------:R-:W-:Y:S01]  /*48c0*/  @!P1 MOV R98, R17 ;  /* 0x0000001100629202 */ /* 0x000fe20000000f00 */
[----:B------:R0:W-:Y:S01]  /*48d0*/  STL.64 [R1+0x1c8], R16 ;  /* 0x0001c81001007387 */ /* 0x0001e20000100a00 */
[----:B------:R-:W-:Y:S02]  /*48e0*/  @!P1 MOV R97, R16 ;  /* 0x0000001000619202 */ /* 0x000fe40000000f00 */
[----:B0-----:R-:W-:-:S06]  /*48f0*/  CS2R R16, SRZ ;  /* 0x0000000000107805 */ /* 0x001fcc000001ff00 */
[----:B------:R0:W3:Y:S01]  /*4900*/  @!P3 LDG.E.64 R16, desc[UR10][R22.64] ;  /* 0x0000000a1610b981 */ /* 0x0000e2000c1e1b00 */
[----:B------:R-:W-:Y:S01]  /*4910*/  UIMAD.WIDE UR6, UR8, 0x8, UR6 ;  /* 0x00000008080678a5 */ /* 0x000fe2000f8e0206 */
[----:B0-----:R-:W-:-:S06]  /*4920*/  CS2R R22, SRZ ;  /* 0x0000000000167805 */ /* 0x001fcc000001ff00 */
[----:B------:R0:W3:Y:S02]  /*4930*/  @!P4 LDG.E.64 R22, desc[UR10][R26.64] ;  /* 0x0000000a1a16c981 */ /* 0x0000e4000c1e1b00 */
[----:B0-----:R-:W-:-:S06]  /*4940*/  CS2R R26, SRZ ;  /* 0x00000000001a7805 */ /* 0x001fcc000001ff00 */
[----:B------:R0:W3:Y:S02]  /*4950*/  @!P5 LDG.E.64 R26, desc[UR10][R74.64] ;  /* 0x0000000a4a1ad981 */ /* 0x0000e4000c1e1b00 */
[----:B0-----:R-:W-:Y:S02]  /*4960*/  MOV R74, UR6 ;  /* 0x00000006004a7c02 */ /* 0x001fe40008000f00 */
[----:B------:R-:W-:Y:S02]  /*4970*/  CS2R R90, SRZ ;  /* 0x00000000005a7805 */ /* 0x000fe4000001ff00 */
[----:B------:R-:W-:Y:S01]  /*4980*/  MOV R75, UR7 ;  /* 0x00000007004b7c02 */ /* 0x000fe20008000f00 */
[----:B------:R-:W-:Y:S01]  /*4990*/  STL.64 [R1+0xc8], R14 ;  /* 0x0000c80e01007387 */ /* 0x000fe20000100a00 */
[----:B--2---:R-:W-:-:S04]  /*49a0*/  @!P0 MOV R100, R12 ;  /* 0x0000000c00648202 */ /* 0x004fc80000000f00 */
[----:B------:R-:W2:Y:S01]  /*49b0*/  LDG.E.64 R74, desc[UR10][R74.64] ;  /* 0x0000000a4a4a7981 */ /* 0x000ea2000c1e1b00 */
[----:B------:R-:W-:Y:S01]  /*49c0*/  @!P0 MOV R113, R13 ;  /* 0x0000000d00718202 */ /* 0x000fe20000000f00 */
[----:B------:R-:W0:Y:S01]  /*49d0*/  LDCU.U8 UR6, c[0x0][0x414] ;  /* 0x00008280ff0677ac */ /* 0x000e220008000000 */
[----:B----4-:R-:W-:Y:S02]  /*49e0*/  @!P0 MOV R101, R2 ;  /* 0x0000000200658202 */ /* 0x010fe40000000f00 */
[----:B------:R-:W-:Y:S02]  /*49f0*/  @!P0 MOV R102, R3 ;  /* 0x0000000300668202 */ /* 0x000fe40000000f00 */
[----:B------:R-:W-:-:S13]  /*4a00*/  LOP3.LUT P0, RZ, R76, 0x4000000, RZ, 0xc0, !PT ;  /* 0x040000004cff7812 */ /* 0x000fda000780c0ff */
[----:B------:R1:W4:Y:S04]  /*4a10*/  @!P0 LDG.E.64 R4, desc[UR10][R18.64] ;  /* 0x0000000a12048981 */ /* 0x000328000c1e1b00 */
[----:B------:R-:W2:Y:S01]  /*4a20*/  @!P0 LDG.E.64 R6, desc[UR10][R120.64] ;  /* 0x0000000a78068981 */ /* 0x000ea2000c1e1b00 */
[----:B------:R-:W-:Y:S02]  /*4a30*/  MOV R28, R88 ;  /* 0x00000058001c7202 */ /* 0x000fe40000000f00 */
[----:B------:R-:W-:Y:S02]  /*4a40*/  MOV R29, R89 ;  /* 0x00000059001d7202 */ /* 0x000fe40000000f00 */
[----:B------:R-:W-:Y:S02]  /*4a50*/  CS2R R88, SRZ ;  /* 0x0000000000587805 */ /* 0x000fe4000001ff00 */
[----:B---3--:R-:W-:-:S02]  /*4a60*/  @!P2 MOV R88, R8 ;  /* 0x000000080058a202 */ /* 0x008fc40000000f00 */
[----:B------:R-:W-:Y:S01]  /*4a70*/  @!P2 MOV R89, R9 ;  /* 0x000000090059a202 */ /* 0x000fe20000000f00 */
[----:B------:R3:W-:Y:S01]  /*4a80*/  STL.64 [R1+0xd0], R12 ;  /* 0x0000d00c01007387 */ /* 0x0007e20000100a00 */
[----:B------:R-:W-:Y:S02]  /*4a90*/  @!P2 MOV R90, R10 ;  /* 0x0000000a005aa202 */ /* 0x000fe40000000f00 */
[----:B------:R-:W-:Y:S02]  /*4aa0*/  @!P2 MOV R91, R11 ;  /* 0x0000000b005ba202 */ /* 0x000fe40000000f00 */
[----:B-1----:R-:W-:Y:S02]  /*4ab0*/  CS2R R18, SRZ ;  /* 0x0000000000127805 */ /* 0x002fe4000001ff00 */
[----:B------:R-:W-:Y:S02]  /*4ac0*/  LOP3.LUT P2, RZ, R76, 0x10000000, RZ, 0xc0, !PT ;  /* 0x100000004cff7812 */ /* 0x000fe4000784c0ff */
[----:B---3--:R-:W-:-:S02]  /*4ad0*/  CS2R R12, SRZ ;  /* 0x00000000000c7805 */ /* 0x008fc4000001ff00 */
[----:B------:R-:W-:Y:S02]  /*4ae0*/  @!P1 MOV R95, R14 ;  /* 0x0000000e005f9202 */ /* 0x000fe40000000f00 */
[----:B------:R-:W-:Y:S01]  /*4af0*/  @!P1 MOV R96, R15 ;  /* 0x0000000f00609202 */ /* 0x000fe20000000f00 */
[----:B------:R-:W3:Y:S04]  /*4b00*/  @!P3 LDG.E.64 R18, desc[UR10][R30.64] ;  /* 0x0000000a1e12b981 */ /* 0x000ee8000c1e1b00 */
[----:B------:R1:W-:Y:S04]  /*4b10*/  STL [R1+0x29c], R113 ;  /* 0x00029c7101007387 */ /* 0x0003e80000100800 */
[----:B------:R0:W3:Y:S04]  /*4b20*/  @!P2 LDG.E.64 R12, desc[UR10][R20.64] ;  /* 0x0000000a140ca981 */ /* 0x0000e8000c1e1b00 */
[----:B------:R1:W-:Y:S04]  /*4b30*/  STL.64 [R1+0xc0], R8 ;  /* 0x0000c00801007387 */ /* 0x0003e80000100a00 */
[----:B------:R1:W-:Y:S01]  /*4b40*/  STL.64 [R1+0x1c0], R10 ;  /* 0x0001c00a01007387 */ /* 0x0003e20000100a00 */
[----:B0-----:R-:W-:-:S03]  /*4b50*/  CS2R R20, SRZ ;  /* 0x0000000000147805 */ /* 0x001fc6000001ff00 */
[----:B------:R-:W5:Y:S04]  /*4b60*/  LDL R121, [R1+0x238] ;  /* 0x0002380001797983 */ /* 0x000f680000100800 */
[----:B------:R0:W3:Y:S02]  /*4b70*/  @!P4 LDG.E.64 R20, desc[UR10][R78.64] ;  /* 0x0000000a4e14c981 */ /* 0x0000e4000c1e1b00 */
[----:B0-----:R-:W0:Y:S01]  /*4b80*/  S2R R78, SR_TID.X ;  /* 0x00000000004e7919 */ /* 0x001e220000002100 */
[----:B------:R-:W-:Y:S02]  /*4b90*/  LOP3.LUT P1, RZ, R76, 0x8000000, RZ, 0xc0, !PT ;  /* 0x080000004cff7812 */ /* 0x000fe4000782c0ff */
[----:B------:R-:W-:Y:S02]  /*4ba0*/  CS2R R14, SRZ ;  /* 0x00000000000e7805 */ /* 0x000fe4000001ff00 */
[----:B------:R-:W-:-:S02]  /*4bb0*/  MOV R31, R77 ;  /* 0x0000004d001f7202 */ /* 0x000fc40000000f00 */
[----:B------:R-:W2:Y:S02]  /*4bc0*/  @!P6 LDC.64 R76, c[0x0][0x398] ;  /* 0x0000e600ff4ceb82 */ /* 0x000ea40000000a00 */
[----:B------:R1:W3:Y:S02]  /*4bd0*/  @!P2 LDG.E.64 R14, desc[UR10][R24.64] ;  /* 0x0000000a180ea981 */ /* 0x0002e4000c1e1b00 */
[----:B-1----:R-:W-:-:S06]  /*4be0*/  CS2R R24, SRZ ;  /* 0x0000000000187805 */ /* 0x002fcc000001ff00 */
[----:B------:R1:W3:Y:S01]  /*4bf0*/  @!P5 LDG.E.64 R24, desc[UR10][R28.64] ;  /* 0x0000000a1c18d981 */ /* 0x0002e2000c1e1b00 */
[----:B------:R-:W-:Y:S01]  /*4c00*/  MOV R79, R116 ;  /* 0x00000074004f7202 */ /* 0x000fe20000000f00 */
[----:B------:R-:W-:Y:S01]  /*4c10*/  HFMA2 R116, -RZ, RZ, 0, 0 ;  /* 0x00000000ff747431 */ /* 0x000fe200000001ff */
[----:B-1----:R-:W-:Y:S02]  /*4c20*/  CS2R R28, SRZ ;  /* 0x00000000001c7805 */ /* 0x002fe4000001ff00 */
[----:B0-----:R-:W-:Y:S01]  /*4c30*/  LOP3.LUT R30, R78, 0xffff, RZ, 0xc0, !PT ;  /* 0x0000ffff4e1e7812 */ /* 0x001fe200078ec0ff */
[----:B------:R-:W-:-:S03]  /*4c40*/  HFMA2 R113, -RZ, RZ, 0, 0 ;  /* 0x00000000ff717431 */ /* 0x000fc600000001ff */
[----:B------:R0:W3:Y:S01]  /*4c50*/  @!P6 LDG.E.64 R28, desc[UR10][R114.64] ;  /* 0x0000000a721ce981 */ /* 0x0000e2000c1e1b00 */
[----:B------:R-:W-:Y:S01]  /*4c60*/  IMAD R30, R30, 0x889, RZ ;  /* 0x000008891e1e7824 */ /* 0x000fe200078e02ff */
[----:B0-----:R-:W-:-:S04]  /*4c70*/  CS2R R114, SRZ ;  /* 0x0000000000727805 */ /* 0x001fc8000001ff00 */
[----:B------:R-:W-:-:S04]  /*4c80*/  SHF.R.U32.HI R30, RZ, 0x10, R30 ;  /* 0x00000010ff1e7819 */ /* 0x000fc8000001161e */
[----:B------:R-:W-:Y:S02]  /*4c90*/  PRMT R30, R30, 0x9910, RZ ;  /* 0x000099101e1e7816 */ /* 0x000fe400000000ff */
[----:B------:R-:W-:-:S03]  /*4ca0*/  CS2R R8, SRZ ;  /* 0x0000000000087805 */ /* 0x000fc6000001ff00 */
[----:B------:R-:W-:-:S03]  /*4cb0*/  IMAD R30, R30, 0x1e, RZ ;  /* 0x0000001e1e1e7824 */ /* 0x000fc600078e02ff */
[----:B------:R0:W3:Y:S02]  /*4cc0*/  @!P1 LDG.E.64 R8, desc[UR10][R122.64] ;  /* 0x0000000a7a089981 */ /* 0x0000e4000c1e1b00 */
[----:B------:R-:W-:-:S04]  /*4cd0*/  IADD3 R30, PT, PT, RZ, -R30, RZ ;  /* 0x8000001eff1e7210 */ /* 0x000fc80007ffe0ff */
[----:B------:R-:W-:-:S04]  /*4ce0*/  PRMT R30, R30, 0x7710, RZ ;  /* 0x000077101e1e7816 */ /* 0x000fc800000000ff */
[----:B------:R-:W-:-:S04]  /*4cf0*/  IADD3 R78, PT, PT, R30, R78, RZ ;  /* 0x0000004e1e4e7210 */ /* 0x000fc80007ffe0ff */
[----:B------:R-:W-:Y:S02]  /*4d00*/  SHF.L.U32 R78, R78, 0x1, RZ ;  /* 0x000000014e4e7819 */ /* 0x000fe400000006ff */
[----:B------:R-:W-:Y:S02]  /*4d10*/  MOV R120, UR13 ;  /* 0x0000000d00787c02 */ /* 0x000fe40008000f00 */
[----:B------:R-:W-:-:S06]  /*4d20*/  CS2R R10, SRZ ;  /* 0x00000000000a7805 */ /* 0x000fcc000001ff00 */
[----:B------:R-:W3:Y:S04]  /*4d30*/  @!P1 LDG.E.64 R10, desc[UR10][R124.64] ;  /* 0x0000000a7c0a9981 */ /* 0x000ee8000c1e1b00 */
[----:B------:R-:W5:Y:S04]  /*4d40*/  LDL R125, [R1+0x26c] ;  /* 0x00026c00017d7983 */ /* 0x000f680000100800 */
[----:B------:R-:W5:Y:S01]  /*4d50*/  LDL R124, [R1+0x278] ;  /* 0x00027800017c7983 */ /* 0x000f620000100800 */
[----:B----4-:R-:W-:Y:S02]  /*4d60*/  @!P0 MOV R116, R4 ;  /* 0x0000000400748202 */ /* 0x010fe40000000f00 */
[----:B------:R-:W-:-:S02]  /*4d70*/  @!P0 MOV R115, R5 ;  /* 0x0000000500738202 */ /* 0x000fc40000000f00 */
[----:B--2---:R-:W-:Y:S02]  /*4d80*/  @!P0 MOV R114, R6 ;  /* 0x0000000600728202 */ /* 0x004fe40000000f00 */
[----:B------:R-:W-:Y:S02]  /*4d90*/  @!P0 MOV R113, R7 ;  /* 0x0000000700718202 */ /* 0x000fe40000000f00 */
[----:B------:R-:W-:-:S04]  /*4da0*/  @!P6 IADD3 R76, P0, PT, R31, R76, RZ ;  /* 0x0000004c1f4ce210 */ /* 0x000fc80007f1e0ff */
[----:B------:R-:W-:Y:S02]  /*4db0*/  @!P6 IADD3.X R77, PT, PT, R79, R77, RZ, P0, !PT ;  /* 0x0000004d4f4de210 */ /* 0x000fe400007fe4ff */
[----:B------:R-:W-:-:S13]  /*4dc0*/  ISETP.NE.AND P0, PT, RZ, UR6, PT ;  /* 0x00000006ff007c0c */ /* 0x000fda000bf05270 */
[----:B0-----:R-:W0:Y:S01]  /*4dd0*/  @P0 LDC.64 R122, c[0x0][0x3b0] ;  /* 0x0000ec00ff7a0b82 */ /* 0x001e220000000a00 */
[----:B------:R-:W-:-:S05]  /*4de0*/  LOP3.LUT R79, R78, 0xffff, RZ, 0xc0, !PT ;  /* 0x0000ffff4e4f7812 */ /* 0x000fca00078ec0ff */
[----:B------:R-:W-:Y:S01]  /*4df0*/  IMAD R120, R120, 0x3c, R79 ;  /* 0x0000003c78787824 */ /* 0x000fe200078e024f */
[----:B------:R0:W-:Y:S01]  /*4e00*/  STL [R1+0x220], R79 ;  /* 0x0002204f01007387 */ /* 0x0001e20000100800 */
[----:B------:R-:W-:-:S06]  /*4e10*/  CS2R R30, SRZ ;  /* 0x00000000001e7805 */ /* 0x000fcc000001ff00 */
[----:B------:R1:W2:Y:S01]  /*4e20*/  @!P6 LDG.E.64 R30, desc[UR10][R76.64] ;  /* 0x0000000a4c1ee981 */ /* 0x0002a2000c1e1b00 */
[----:B0-----:R-:W-:Y:S02]  /*4e30*/  @P0 IMAD.WIDE R78, R120, 0x4, R122 ;  /* 0x00000004784e0825 */ /* 0x001fe400078e027a */
[----:B------:R-:W0:Y:S01]  /*4e40*/  LDC.64 R122, c[0x0][0x3a8] ;  /* 0x0000ea00ff7a7b82 */ /* 0x000e220000000a00 */
[----:B-1----:R-:W-:-:S06]  /*4e50*/  CS2R R76, SRZ ;  /* 0x00000000004c7805 */ /* 0x002fcc000001ff00 */
[----:B------:R0:W5:Y:S01]  /*4e60*/  @P0 LDG.E.64 R76, desc[UR10][R78.64] ;  /* 0x0000000a4e4c0981 */ /* 0x000162000c1e1b00 */
[----:B------:R-:W-:-:S03]  /*4e70*/  R2UR UR28, R74 ;  /* 0x000000004a1c72ca */ /* 0x000fc600000e0000 */
[----:B------:R1:W5:Y:S01]  /*4e80*/  LDL R74, [R1+0x264] ;  /* 0x00026400014a7983 */ /* 0x0003620000100800 */
[----:B0-----:R-:W-:-:S03]  /*4e90*/  IMAD.WIDE R78, R120, 0x4, R122 ;  /* 0x00000004784e7825 */ /* 0x001fc600078e027a */
[----:B------:R1:W5:Y:S04]  /*4ea0*/  LDL R120, [R1+0x23c] ;  /* 0x00023c0001787983 */ /* 0x0003680000100800 */
[----:B------:R1:W5:Y:S04]  /*4eb0*/  LDL R122, [R1+0x240] ;  /* 0x00024000017a7983 */ /* 0x0003680000100800 */
[----:B------:R1:W5:Y:S04]  /*4ec0*/  LDL R123, [R1+0x29c] ;  /* 0x00029c00017b7983 */ /* 0x0003680000100800 */
[----:B------:R-:W5:Y:S04]  /*4ed0*/  LDG.E.64 R78, desc[UR10][R78.64] ;  /* 0x0000000a4e4e7981 */ /* 0x000f68000c1e1b00 */
[----:B------:R0:W-:Y:S04]  /*4ee0*/  STL.64 [R1+0x1d8], R6 ;  /* 0x0001d80601007387 */ /* 0x0001e80000100a00 */
[----:B---3--:R3:W-:Y:S01]  /*4ef0*/  STL.64 [R1+0xe8], R12 ;  /* 0x0000e80c01007387 */ /* 0x0087e20000100a00 */
[----:B0-----:R-:W-:-:S02]  /*4f00*/  CS2R R6, SRZ ;  /* 0x0000000000067805 */ /* 0x001fc4000001ff00 */
[----:B------:R-:W-:Y:S02]  /*4f10*/  @!P2 MOV R7, R13 ;  /* 0x0000000d0007a202 */ /* 0x000fe40000000f00 */
[----:B---3--:R-:W-:-:S05]  /*4f20*/  MOV R13, UR28 ;  /* 0x0000001c000d7c02 */ /* 0x008fca0008000f00 */
[----:B------:R-:W-:-:S05]  /*4f30*/  FFMA.FTZ R75, -R13, UR28, R75 ;  /* 0x0000001c0d4b7c23 */ /* 0x000fca000801014b */
[----:B------:R-:W-:-:S13]  /*4f40*/  FSETP.GTU.FTZ.AND P0, PT, R75, RZ, PT ;  /* 0x000000ff4b00720b */ /* 0x000fda0003f1c000 */
[----:B------:R-:W-:-:S05]  /*4f50*/  VOTEU.ANY UP0, P0 ;  /* 0x0000000000ff7886 */ /* 0x000fca0000000100 */
[----:B------:R-:W0:Y:S01]  /*4f60*/  @UP0 LDCU UR5, c[0x0][0x3c0] ;  /* 0x00007800ff0507ac */ /* 0x000e220008000800 */
[----:B------:R-:W-:Y:S01]  /*4f70*/  PLOP3.LUT P0, PT, PT, PT, UP0, 0x80, 0x8 ;  /* 0x000000000008781c */ /* 0x000fe20003f0f008 */
[----:B------:R-:W-:Y:S01]  /*4f80*/  HFMA2 R13, -RZ, RZ, 0, 0 ;  /* 0x00000000ff0d7431 */ /* 0x000fe200000001ff */
[----:B------:R-:W-:Y:S01]  /*4f90*/  @!P2 MOV R6, R12 ;  /* 0x0000000c0006a202 */ /* 0x000fe20000000f00 */
[----:B------:R-:W-:Y:S01]  /*4fa0*/  HFMA2 R12, -RZ, RZ, 0, 0 ;  /* 0x00000000ff0c7431 */ /* 0x000fe200000001ff */
[----:B------:R-:W-:Y:S01]  /*4fb0*/  @!P3 MOV R12, R18 ;  /* 0x00000012000cb202 */ /* 0x000fe20000000f00 */
[----:B------:R3:W-:Y:S01]  /*4fc0*/  STL.64 [R1+0x1f0], R18 ;  /* 0x0001f01201007387 */ /* 0x0007e20000100a00 */
[----:B------:R-:W-:-:S03]  /*4fd0*/  @!P3 MOV R13, R19 ;  /* 0x00000013000db202 */ /* 0x000fc60000000f00 */
[----:B------:R0:W-:Y:S01]  /*4fe0*/  STL.64 [R1+0x100], R24 ;  /* 0x0001001801007387 */ /* 0x0001e20000100a00 */
[----:B---3--:R-:W-:Y:S02]  /*4ff0*/  CS2R R18, SRZ ;  /* 0x0000000000127805 */ /* 0x008fe4000001ff00 */
[----:B------:R-:W-:Y:S01]  /*5000*/  @!P5 MOV R18, R24 ;  /* 0x000000180012d202 */ /* 0x000fe20000000f00 */
[----:B0-----:R-:W-:-:S06]  /*5010*/  @P0 FADD.FTZ R24, R75, UR5 ;  /* 0x000000054b180e21 */ /* 0x001fcc0008010000 */
[----:B------:R-:W0:Y:S01]  /*5020*/  @P0 MUFU.RSQ R24, R24 ;  /* 0x0000001800180308 */ /* 0x000e220000001400 */
[----:B------:R-:W-:Y:S04]  /*5030*/  STL.64 [R1+0x200], R26 ;  /* 0x0002001a01007387 */ /* 0x000fe80000100a00 */
[----:B------:R-:W-:Y:S01]  /*5040*/  STL.64 [R1+0x108], R28 ;  /* 0x0001081c01007387 */ /* 0x000fe20000100a00 */
[----:B------:R-:W-:-:S03]  /*5050*/  UISETP.NE.AND UP1, UPT, UR6, URZ, UPT ;  /* 0x000000ff0600728c */ /* 0x000fc6000bf25270 */
[----:B------:R3:W-:Y:S04]  /*5060*/  STL.64 [R1+0x1d0], R2 ;  /* 0x0001d00201007387 */ /* 0x0007e80000100a00 */
[----:B------:R4:W-:Y:S04]  /*5070*/  STL.64 [R1+0xd8], R4 ;  /* 0x0000d80401007387 */ /* 0x0009e80000100a00 */
[----:B------:R1:W-:Y:S01]  /*5080*/  STL.64 [R1+0xe0], R8 ;  /* 0x0000e00801007387 */ /* 0x0003e20000100a00 */
[----:B0-----:R-:W-:Y:S02]  /*5090*/  @P0 R2UR UR5, R24 ;  /* 0x00000000180502ca */ /* 0x001fe400000e0000 */
[----:B---3--:R-:W-:Y:S01]  /*50a0*/  CS2R R2, SRZ ;  /* 0x0000000000027805 */ /* 0x008fe2000001ff00 */
[----:B------:R0:W-:Y:S01]  /*50b0*/  STL.64 [R1+0x1e0], R10 ;  /* 0x0001e00a01007387 */ /* 0x0001e20000100a00 */
[----:B------:R-:W-:-:S02]  /*50c0*/  @!P1 MOV R2, R8 ;  /* 0x0000000800029202 */ /* 0x000fc40000000f00 */
[----:B----4-:R-:W-:Y:S02]  /*50d0*/  CS2R R4, SRZ ;  /* 0x0000000000047805 */ /* 0x010fe4000001ff00 */
[----:B------:R-:W-:Y:S02]  /*50e0*/  @!P1 MOV R3, R9 ;  /* 0x0000000900039202 */ /* 0x000fe40000000f00 */
[----:B------:R-:W-:Y:S02]  /*50f0*/  @!P1 MOV R4, R10 ;  /* 0x0000000a00049202 */ /* 0x000fe40000000f00 */
[----:B-1----:R-:W-:Y:S02]  /*5100*/  CS2R R8, SRZ ;  /* 0x0000000000087805 */ /* 0x002fe4000001ff00 */
[----:B------:R-:W-:Y:S01]  /*5110*/  @!P1 MOV R5, R11 ;  /* 0x0000000b00059202 */ /* 0x000fe20000000f00 */
[----:B------:R1:W-:Y:S01]  /*5120*/  STL.64 [R1+0x1e8], R14 ;  /* 0x0001e80e01007387 */ /* 0x0003e20000100a00 */
[----:B------:R-:W-:-:S02]  /*5130*/  @!P2 MOV R8, R14 ;  /* 0x0000000e0008a202 */ /* 0x000fc40000000f00 */
[----:B0-----:R-:W-:Y:S02]  /*5140*/  CS2R R10, SRZ ;  /* 0x00000000000a7805 */ /* 0x001fe4000001ff00 */
[----:B------:R-:W-:Y:S01]  /*5150*/  @!P2 MOV R9, R15 ;  /* 0x0000000f0009a202 */ /* 0x000fe20000000f00 */
[----:B------:R0:W-:Y:S01]  /*5160*/  STL.64 [R1+0xf0], R16 ;  /* 0x0000f01001007387 */ /* 0x0001e20000100a00 */
[----:B------:R-:W-:Y:S02]  /*5170*/  @!P3 MOV R10, R16 ;  /* 0x00000010000ab202 */ /* 0x000fe40000000f00 */
[----:B------:R-:W-:Y:S01]  /*5180*/  @!P3 MOV R11, R17 ;  /* 0x00000011000bb202 */ /* 0x000fe20000000f00 */
[----:B------:R3:W-:Y:S01]  /*5190*/  STL.64 [R1+0xf8], R20 ;  /* 0x0000f81401007387 */ /* 0x0007e20000100a00 */
[----:B------:R-:W-:Y:S02]  /*51a0*/  @!P5 MOV R19, R25 ;  /* 0x000000190013d202 */ /* 0x000fe40000000f00 */
[----:B-1----:R-:W-:Y:S01]  /*51b0*/  CS2R R14, SRZ ;  /* 0x00000000000e7805 */ /* 0x002fe2000001ff00 */
[----:B------:R1:W-:Y:S01]  /*51c0*/  STL.64 [R1+0x1f8], R22 ;  /* 0x0001f81601007387 */ /* 0x0003e20000100a00 */
[----:B------:R-:W-:-:S02]  /*51d0*/  @!P4 MOV R14, R20 ;  /* 0x00000014000ec202 */ /* 0x000fc40000000f00 */
[----:B0-----:R-:W-:Y:S02]  /*51e0*/  CS2R R16, SRZ ;  /* 0x0000000000107805 */ /* 0x001fe4000001ff00 */
[----:B------:R-:W-:Y:S02]  /*51f0*/  @!P4 MOV R15, R21 ;  /* 0x00000015000fc202 */ /* 0x000fe40000000f00 */
[----:B------:R-:W-:Y:S02]  /*5200*/  CS2R R24, SRZ ;  /* 0x0000000000187805 */ /* 0x000fe4000001ff00 */
[----:B------:R-:W-:Y:S02]  /*5210*/  @!P4 MOV R16, R22 ;  /* 0x000000160010c202 */ /* 0x000fe40000000f00 */
[----:B---3--:R-:W-:Y:S02]  /*5220*/  CS2R R20, SRZ ;  /* 0x0000000000147805 */ /* 0x008fe4000001ff00 */
[----:B------:R-:W-:-:S02]  /*5230*/  @!P4 MOV R17, R23 ;  /* 0x000000170011c202 */ /* 0x000fc40000000f00 */
[----:B-1----:R-:W-:Y:S02]  /*5240*/  CS2R R22, SRZ ;  /* 0x0000000000167805 */ /* 0x002fe4000001ff00 */
[----:B------:R-:W-:Y:S02]  /*5250*/  @!P5 MOV R20, R26 ;  /* 0x0000001a0014d202 */ /* 0x000fe40000000f00 */
[----:B------:R-:W-:Y:S02]  /*5260*/  @!P5 MOV R21, R27 ;  /* 0x0000001b0015d202 */ /* 0x000fe40000000f00 */
[----:B------:R-:W-:Y:S02]  /*5270*/  @!P6 MOV R22, R28 ;  /* 0x0000001c0016e202 */ /* 0x000fe40000000f00 */
[----:B------:R-:W-:Y:S01]  /*5280*/  @!P6 MOV R23, R29 ;  /* 0x0000001d0017e202 */ /* 0x000fe20000000f00 */
[----:B------:R-:W-:Y:S01]  /*5290*/  UMOV UR16, 0x3f800000 ;  /* 0x3f80000000107882 */ /* 0x000fe20000000000 */
[----:B------:R-:W-:Y:S01]  /*52a0*/  @UP0 UMOV UR16, UR5 ;  /* 0x0000000500100c82 */ /* 0x000fe20008000000 */
[----:B--2---:R0:W-:Y:S01]  /*52b0*/  STL.64 [R1+0x208], R30 ;  /* 0x0002081e01007387 */ /* 0x0041e20000100a00 */
[----:B------:R-:W-:-:S02]  /*52c0*/  @!P6 MOV R24, R30 ;  /* 0x0000001e0018e202 */ /* 0x000fc40000000f00 */
[----:B------:R-:W-:Y:S01]  /*52d0*/  @!P6 MOV R25, R31 ;  /* 0x0000001f0019e202 */ /* 0x000fe20000000f00 */
[----:B------:R-:W-:Y:S06]  /*52e0*/  BRA.U UP1, `(.L_x_1418) ;  /* 0x0000001d01507547 */ /* 0x000fec000b800000 */
[----:B------:R-:W2:Y:S04]  /*52f0*/  LDL.LU R26, [R1+0x25c] ;  /* 0x00025c00011a7983 */ /* 0x000ea80000300800 */
[----:B------:R-:W3:Y:S01]  /*5300*/  LDL.LU R75, [R1+0x260] ;  /* 0x00026000014b7983 */ /* 0x000ee20000300800 */
[----:B0----5:R-:W-:Y:S01]  /*5310*/  FMUL.FTZ R30, R78, R81 ;  /* 0x000000514e1e7220 */ /* 0x021fe20000410000 */
[----:B------:R-:W-:Y:S02]  /*5320*/  FMUL.FTZ R28, R79, R82 ;  /* 0x000000524f1c7220 */ /* 0x000fe40000410000 */
[----:B------:R-:W4:Y:S01]  /*5330*/  LDL.LU R31, [R1+0x280] ;  /* 0x00028000011f7983 */ /* 0x000f220000300800 */
[----:B------:R-:W-:-:S04]  /*5340*/  FADD.FTZ R29, RZ, R30 ;  /* 0x0000001eff1d7221 */ /* 0x000fc80000010000 */
[----:B------:R-:W-:Y:S01]  /*5350*/  FADD.FTZ R29, R28, R29 ;  /* 0x0000001d1c1d7221 */ /* 0x000fe20000010000 */
[----:B--2---:R-:W-:Y:S01]  /*5360*/  FADD.FTZ R27, R26, -UR28 ;  /* 0x8000001c1a1b7e21 */ /* 0x004fe20008010000 */
[----:B---3--:R-:W-:-:S03]  /*5370*/  FADD.FTZ R26, R75, -UR28 ;  /* 0x8000001c4b1a7e21 */ /* 0x008fc60008010000 */
[----:B------:R-:W-:Y:S01]  /*5380*/  FMUL.FTZ R27, R27, UR16 ;  /* 0x000000101b1b7c20 */ /* 0x000fe20008410000 */
[----:B------:R-:W2:Y:S01]  /*5390*/  LDL.LU R75, [R1+0x28c] ;  /* 0x00028c00014b7983 */ /* 0x000ea20000300800 */
[----:B------:R-:W-:Y:S02]  /*53a0*/  FMUL.FTZ R26, R26, UR16 ;  /* 0x000000101a1a7c20 */ /* 0x000fe40008410000 */
[----:B------:R-:W-:-:S04]  /*53b0*/  FFMA.FTZ R30, R27, R30, RZ ;  /* 0x0000001e1b1e7223 */ /* 0x000fc800000100ff */
[----:B------:R-:W-:Y:S01]  /*53c0*/  FFMA.FTZ R30, R26, R28, R30 ;  /* 0x0000001c1a1e7223 */ /* 0x000fe2000001001e */
[----:B------:R-:W-:Y:S02]  /*53d0*/  FADD.FTZ R28, R74, -UR28 ;  /* 0x8000001c4a1c7e21 */ /* 0x000fe40008010000 */
[----:B------:R-:W3:Y:S01]  /*53e0*/  LDL.LU R74, [R1+0x284] ;  /* 0x00028400014a7983 */ /* 0x000ee20000300800 */
[----:B------:R-:W-:Y:S01]  /*53f0*/  FFMA.FTZ R27, R27, R81, RZ ;  /* 0x000000511b1b7223 */ /* 0x000fe200000100ff */
[----:B------:R-:W-:Y:S01]  /*5400*/  FADD.FTZ R81, RZ, R81 ;  /* 0x00000051ff517221 */ /* 0x000fe20000010000 */
[----:B------:R-:W-:-:S03]  /*5410*/  FMUL.FTZ R28, R28, UR16 ;  /* 0x000000101c1c7c20 */ /* 0x000fc60008410000 */
[----:B------:R-:W-:Y:S01]  /*5420*/  FADD.FTZ R81, R81, R83 ;  /* 0x0000005351517221 */ /* 0x000fe20000010000 */
[-C--:B------:R-:W-:Y:S01]  /*5430*/  FFMA.FTZ R27, R28, R83.reuse, R27 ;  /* 0x000000531c1b7223 */ /* 0x080fe2000001001b */
[----:B------:R-:W-:-:S04]  /*5440*/  FMUL.FTZ R83, R78, R83 ;  /* 0x000000534e537220 */ /* 0x000fc80000410000 */
[----:B------:R-:W-:Y:S01]  /*5450*/  FFMA.FTZ R30, R28, R83, R30 ;  /* 0x000000531c1e7223 */ /* 0x000fe2000001001e */
[----:B------:R-:W-:Y:S01]  /*5460*/  FADD.FTZ R28, R125, -UR28 ;  /* 0x8000001c7d1c7e21 */ /* 0x000fe20008010000 */
[----:B------:R-:W-:Y:S01]  /*5470*/  FFMA.FTZ R26, R26, R82, RZ ;  /* 0x000000521a1a7223 */ /* 0x000fe200000100ff */
[----:B------:R-:W-:Y:S01]  /*5480*/  FADD.FTZ R82, RZ, R82 ;  /* 0x00000052ff527221 */ /* 0x000fe20000010000 */
[----:B------:R-:W-:Y:S01]  /*5490*/  FADD.FTZ R29, R29, R83 ;  /* 0x000000531d1d7221 */ /* 0x000fe20000010000 */
[----:B------:R-:W-:Y:S01]  /*54a0*/  FMUL.FTZ R28, R28, UR16 ;  /* 0x000000101c1c7c20 */ /* 0x000fe20008410000 */
[----:B------:R-:W2:Y:S01]  /*54b0*/  LDL.LU R83, [R1+0x290] ;  /* 0x0002900001537983 */ /* 0x000ea20000300800 */
[----:B------:R-:W-:Y:S02]  /*54c0*/  FADD.FTZ R82, R82, R84 ;  /* 0x0000005452527221 */ /* 0x000fe40000010000 */
[CC--:B------:R-:W-:Y:S01]  /*54d0*/  FFMA.FTZ R26, R28.reuse, R84.reuse, R26 ;  /* 0x000000541c1a7223 */ /* 0x0c0fe2000001001a */
[----:B------:R-:W-:Y:S01]  /*54e0*/  FMUL.FTZ R84, R79, R84 ;  /* 0x000000544f547220 */ /* 0x000fe20000410000 */
[----:B------:R-:W-:Y:S01]  /*54f0*/  FADD.FTZ R81, R81, R85 ;  /* 0x0000005551517221 */ /* 0x000fe20000010000 */
[----:B------:R-:W2:Y:S02]  /*5500*/  LDL.LU R125, [R1+0x27c] ;  /* 0x00027c00017d7983 */ /* 0x000ea40000300800 */
[----:B------:R-:W-:Y:S01]  /*5510*/  FFMA.FTZ R30, R28, R84, R30 ;  /* 0x000000541c1e7223 */ /* 0x000fe2000001001e */
[----:B------:R-:W-:-:S02]  /*5520*/  FADD.FTZ R28, R124, -UR28 ;  /* 0x8000001c7c1c7e21 */ /* 0x000fc40008010000 */
[----:B------:R-:W2:Y:S02]  /*5530*/  LDL.LU R124, [R1+0x288] ;  /* 0x00028800017c7983 */ /* 0x000ea40000300800 */
[----:B------:R-:W-:-:S04]  /*5540*/  FMUL.FTZ R28, R28, UR16 ;  /* 0x000000101c1c7c20 */ /* 0x000fc80008410000 */
[-C--:B------:R-:W-:Y:S01]  /*5550*/  FFMA.FTZ R27, R28, R85.reuse, R27 ;  /* 0x000000551c1b7223 */ /* 0x080fe2000001001b */
[----:B------:R-:W-:-:S04]  /*5560*/  FMUL.FTZ R85, R78, R85 ;  /* 0x000000554e557220 */ /* 0x000fc80000410000 */
[----:B------:R-:W-:Y:S01]  /*5570*/  FFMA.FTZ R30, R28, R85, R30 ;  /* 0x000000551c1e7223 */ /* 0x000fe2000001001e */
[----:B---3--:R-:W-:Y:S02]  /*5580*/  FADD.FTZ R28, R74, -UR28 ;  /* 0x8000001c4a1c7e21 */ /* 0x008fe40008010000 */
[----:B------:R-:W3:Y:S01]  /*5590*/  LDL.LU R74, [R1+0x298] ;  /* 0x00029800014a7983 */ /* 0x000ee20000300800 */
[----:B----4-:R-:W-:-:S04]  /*55a0*/  FADD.FTZ R31, R31, -UR28 ;  /* 0x8000001c1f1f7e21 */ /* 0x010fc80008010000 */
[----:B------:R-:W-:Y:S01]  /*55b0*/  FMUL.FTZ R31, R31, UR16 ;  /* 0x000000101f1f7c20 */ /* 0x000fe20008410000 */
[----:B------:R-:W-:Y:S01]  /*55c0*/  FADD.FTZ R82, R82, R86 ;  /* 0x0000005652527221 */ /* 0x000fe20000010000 */
[----:B------:R-:W-:Y:S02]  /*55d0*/  FMUL.FTZ R28, R28, UR16 ;  /* 0x000000101c1c7c20 */ /* 0x000fe40008410000 */
[-C--:B------:R-:W-:Y:S01]  /*55e0*/  FFMA.FTZ R26, R31, R86.reuse, R26 ;  /* 0x000000561f1a7223 */ /* 0x080fe2000001001a */
[----:B------:R-:W-:Y:S01]  /*55f0*/  FMUL.FTZ R86, R79, R86 ;  /* 0x000000564f567220 */ /* 0x000fe20000410000 */
[----:B------:R-:W-:Y:S01]  /*5600*/  FADD.FTZ R29, R84, R29 ;  /* 0x0000001d541d7221 */ /* 0x000fe20000010000 */
[----:B------:R-:W-:Y:S01]  /*5610*/  FADD.FTZ R81, R81, R40 ;  /* 0x0000002851517221 */ /* 0x000fe20000010000 */
[----:B------:R-:W-:Y:S01]  /*5620*/  FFMA.FTZ R27, R28, R40, R27 ;  /* 0x000000281c1b7223 */ /* 0x000fe2000001001b */
[----:B------:R-:W-:Y:S01]  /*5630*/  FFMA.FTZ R30, R31, R86, R30 ;  /* 0x000000561f1e7223 */ /* 0x000fe2000001001e */
[----:B------:R-:W-:Y:S01]  /*5640*/  FMUL.FTZ R40, R78, R40 ;  /* 0x000000284e287220 */ /* 0x000fe20000410000 */
[----:B--2---:R-:W-:Y:S01]  /*5650*/  FADD.FTZ R31, R75, -UR28 ;  /* 0x8000001c4b1f7e21 */ /* 0x004fe20008010000 */
[----:B------:R-:W-:Y:S01]  /*5660*/  FADD.FTZ R29, R29, R85 ;  /* 0x000000551d1d7221 */ /* 0x000fe20000010000 */
[----:B------:R-:W2:Y:S01]  /*5670*/  LDL.LU R75, [R1+0x274] ;  /* 0x00027400014b7983 */ /* 0x000ea20000300800 */
[----:B------:R-:W-:Y:S01]  /*5680*/  FFMA.FTZ R30, R28, R40, R30 ;  /* 0x000000281c1e7223 */ /* 0x000fe2000001001e */
[----:B------:R-:W-:Y:S01]  /*5690*/  FMUL.FTZ R31, R31, UR16 ;  /* 0x000000101f1f7c20 */ /* 0x000fe20008410000 */
[----:B------:R-:W-:Y:S01]  /*56a0*/  FADD.FTZ R29, R86, R29 ;  /* 0x0000001d561d7221 */ /* 0x000fe20000010000 */
[----:B------:R-:W-:Y:S01]  /*56b0*/  FADD.FTZ R82, R82, R41 ;  /* 0x0000002952527221 */ /* 0x000fe20000010000 */
[----:B------:R-:W4:Y:S01]  /*56c0*/  LDL.LU R84, [R1+0x258] ;  /* 0x0002580001547983 */ /* 0x000f220000300800 */
[----:B------:R-:W-:-:S03]  /*56d0*/  FADD.FTZ R28, R124, -UR28 ;  /* 0x8000001c7c1c7e21 */ /* 0x000fc60008010000 */
[----:B------:R-:W4:Y:S01]  /*56e0*/  LDL.LU R124, [R1+0x294] ;  /* 0x00029400017c7983 */ /* 0x000f220000300800 */
[-C--:B------:R-:W-:Y:S01]  /*56f0*/  FFMA.FTZ R26, R31, R41.reuse, R26 ;  /* 0x000000291f1a7223 */ /* 0x080fe2000001001a */
[----:B------:R-:W-:Y:S01]  /*5700*/  FADD.FTZ R29, R29, R40 ;  /* 0x000000281d1d7221 */ /* 0x000fe20000010000 */
[----:B------:R-:W-:Y:S01]  /*5710*/  FMUL.FTZ R41, R79, R41 ;  /* 0x000000294f297220 */ /* 0x000fe20000410000 */
[----:B------:R-:W-:Y:S02]  /*5720*/  FADD.FTZ R40, R83, -UR28 ;  /* 0x8000001c53287e21 */ /* 0x000fe40008010000 */
[----:B------:R-:W4:Y:S01]  /*5730*/  LDL.LU R83, [R1+0x268] ;  /* 0x0002680001537983 */ /* 0x000f220000300800 */
[----:B------:R-:W-:Y:S01]  /*5740*/  FFMA.FTZ R30, R31, R41, R30 ;  /* 0x000000291f1e7223 */ /* 0x000fe2000001001e */
[----:B------:R-:W-:Y:S01]  /*5750*/  FADD.FTZ R29, R41, R29 ;  /* 0x0000001d291d7221 */ /* 0x000fe20000010000 */
[----:B------:R-:W-:Y:S01]  /*5760*/  FMUL.FTZ R31, R78, R42 ;  /* 0x0000002a4e1f7220 */ /* 0x000fe20000410000 */
[----:B------:R-:W-:Y:S01]  /*5770*/  FMUL.FTZ R28, R28, UR16 ;  /* 0x000000101c1c7c20 */ /* 0x000fe20008410000 */
[----:B------:R-:W-:-:S02]  /*5780*/  FADD.FTZ R41, R125, -UR28 ;  /* 0x8000001c7d297e21 */ /* 0x000fc40008010000 */
[----:B------:R-:W4:Y:S01]  /*5790*/  LDL.LU R125, [R1+0x270] ;  /* 0x00027000017d7983 */ /* 0x000f220000300800 */
[C---:B------:R-:W-:Y:S01]  /*57a0*/  FFMA.FTZ R30, R28.reuse, R31, R30 ;  /* 0x0000001f1c1e7223 */ /* 0x040fe2000001001e */
[----:B------:R-:W-:Y:S01]  /*57b0*/  FFMA.FTZ R27, R28, R42, R27 ;  /* 0x0000002a1c1b7223 */ /* 0x000fe2000001001b */
[----:B---3--:R-:W-:Y:S02]  /*57c0*/  FADD.FTZ R28, R74, -UR28 ;  /* 0x8000001c4a1c7e21 */ /* 0x008fe40008010000 */
[----:B------:R-:W3:Y:S01]  /*57d0*/  LDL.LU R74, [R1+0x254] ;  /* 0x00025400014a7983 */ /* 0x000ee20000300800 */
[----:B------:R-:W-:Y:S01]  /*57e0*/  FADD.FTZ R29, R29, R31 ;  /* 0x0000001f1d1d7221 */ /* 0x000fe20000010000 */
[----:B------:R-:W-:Y:S01]  /*57f0*/  FMUL.FTZ R31, R79, R43 ;  /* 0x0000002b4f1f7220 */ /* 0x000fe20000410000 */
[----:B------:R-:W-:Y:S01]  /*5800*/  FMUL.FTZ R40, R40, UR16 ;  /* 0x0000001028287c20 */ /* 0x000fe20008410000 */
[----:B------:R-:W-:Y:S02]  /*5810*/  FMUL.FTZ R41, R41, UR16 ;  /* 0x0000001029297c20 */ /* 0x000fe40008410000 */
[----:B------:R-:W-:Y:S01]  /*5820*/  FADD.FTZ R29, R31, R29 ;  /* 0x0000001d1f1d7221 */ /* 0x000fe20000010000 */
[----:B------:R-:W-:Y:S01]  /*5830*/  FFMA.FTZ R30, R40, R31, R30 ;  /* 0x0000001f281e7223 */ /* 0x000fe2000001001e */
[----:B------:R-:W-:Y:S01]  /*5840*/  FMUL.FTZ R31, R78, R44 ;  /* 0x0000002c4e1f7220 */ /* 0x000fe20000410000 */
[----:B------:R-:W-:Y:S01]  /*5850*/  FADD.FTZ R82, R82, R43 ;  /* 0x0000002b52527221 */ /* 0x000fe20000010000 */
[----:B------:R-:W-:Y:S01]  /*5860*/  FMUL.FTZ R28, R28, UR16 ;  /* 0x000000101c1c7c20 */ /* 0x000fe20008410000 */
[----:B------:R-:W-:Y:S01]  /*5870*/  FFMA.FTZ R43, R40, R43, R26 ;  /* 0x0000002b282b7223 */ /* 0x000fe2000001001a */
[----:B------:R-:W-:Y:S01]  /*5880*/  FADD.FTZ R29, R29, R31 ;  /* 0x0000001f1d1d7221 */ /* 0x000fe20000010000 */
[----:B------:R-:W-:Y:S01]  /*5890*/  FFMA.FTZ R30, R41, R31, R30 ;  /* 0x0000001f291e7223 */ /* 0x000fe2000001001e */
[----:B------:R-:W-:Y:S01]  /*58a0*/  FMUL.FTZ R31, R79, R45 ;  /* 0x0000002d4f1f7220 */ /* 0x000fe20000410000 */
[----:B--2---:R-:W-:Y:S01]  /*58b0*/  FADD.FTZ R26, R75, -UR28 ;  /* 0x8000001c4b1a7e21 */ /* 0x004fe20008010000 */
[----:B------:R-:W-:-:S02]  /*58c0*/  FADD.FTZ R81, R81, R42 ;  /* 0x0000002a51517221 */ /* 0x000fc40000010000 */
[----:B------:R-:W-:Y:S01]  /*58d0*/  FADD.FTZ R29, R31, R29 ;  /* 0x0000001d1f1d7221 */ /* 0x000fe20000010000 */
[----:B------:R-:W-:Y:S01]  /*58e0*/  FFMA.FTZ R30, R28, R31, R30 ;  /* 0x0000001f1c1e7223 */ /* 0x000fe2000001001e */
[----:B------:R-:W-:Y:S01]  /*58f0*/  FMUL.FTZ R31, R78, R46 ;  /* 0x0000002e4e1f7220 */ /* 0x000fe20000410000 */
[----:B------:R-:W-:Y:S01]  /*5900*/  FMUL.FTZ R75, R26, UR16 ;  /* 0x000000101a4b7c20 */ /* 0x000fe20008410000 */
[----:B------:R-:W-:Y:S01]  /*5910*/  FADD.FTZ R81, R81, R44 ;  /* 0x0000002c51517221 */ /* 0x000fe20000010000 */
[----:B------:R-:W-:Y:S01]  /*5920*/  FFMA.FTZ R44, R41, R44, R27 ;  /* 0x0000002c292c7223 */ /* 0x000fe2000001001b */
[----:B------:R-:W-:Y:S01]  /*5930*/  FADD.FTZ R29, R29, R31 ;  /* 0x0000001f1d1d7221 */ /* 0x000fe20000010000 */
[----:B----4-:R-:W-:Y:S02]  /*5940*/  FADD.FTZ R26, R124, -UR28 ;  /* 0x8000001c7c1a7e21 */ /* 0x010fe40008010000 */
[----:B------:R-:W2:Y:S01]  /*5950*/  LDL.LU R124, [R1+0x24c] ;  /* 0x00024c00017c7983 */ /* 0x000ea20000300800 */
[----:B------:R-:W-:Y:S01]  /*5960*/  FFMA.FTZ R30, R75, R31, R30 ;  /* 0x0000001f4b1e7223 */ /* 0x000fe2000001001e */
[----:B------:R-:W-:Y:S01]  /*5970*/  FMUL.FTZ R27, R79, R47 ;  /* 0x0000002f4f1b7220 */ /* 0x000fe20000410000 */
[----:B------:R-:W-:Y:S01]  /*5980*/  FMUL.FTZ R31, R26, UR16 ;  /* 0x000000101a1f7c20 */ /* 0x000fe20008410000 */
[----:B------:R-:W-:-:S02]  /*5990*/  FADD.FTZ R40, R83, -UR28 ;  /* 0x8000001c53287e21 */ /* 0x000fc40008010000 */
[----:B------:R-:W4:Y:S01]  /*59a0*/  LDL.LU R83, [R1+0x250] ;  /* 0x0002500001537983 */ /* 0x000f220000300800 */
[----:B------:R-:W-:Y:S01]  /*59b0*/  FADD.FTZ R29, R27, R29 ;  /* 0x0000001d1b1d7221 */ /* 0x000fe20000010000 */
[----:B------:R-:W-:Y:S01]  /*59c0*/  FFMA.FTZ R30, R31, R27, R30 ;  /* 0x0000001b1f1e7223 */ /* 0x000fe2000001001e */
[----:B------:R-:W-:Y:S01]  /*59d0*/  FMUL.FTZ R27, R40, UR16 ;  /* 0x00000010281b7c20 */ /* 0x000fe20008410000 */
[----:B------:R-:W-:Y:S01]  /*59e0*/  FMUL.FTZ R26, R78, R48 ;  /* 0x000000304e1a7220 */ /* 0x000fe20000410000 */
[----:B------:R-:W-:Y:S02]  /*59f0*/  FADD.FTZ R40, R125, -UR28 ;  /* 0x8000001c7d287e21 */ /* 0x000fe40008010000 */
[----:B------:R-:W4:Y:S01]  /*5a00*/  LDL.LU R125, [R1+0x244] ;  /* 0x00024400017d7983 */ /* 0x000f220000300800 */
[----:B------:R-:W-:Y:S01]  /*5a10*/  FFMA.FTZ R41, R27, R26, R30 ;  /* 0x0000001a1b297223 */ /* 0x000fe2000001001e */
[----:B---3--:R-:W-:Y:S02]  /*5a20*/  FADD.FTZ R30, R74, -UR28 ;  /* 0x8000001c4a1e7e21 */ /* 0x008fe40008010000 */
[----:B------:R-:W3:Y:S01]  /*5a30*/  LDL.LU R74, [R1+0x248] ;  /* 0x00024800014a7983 */ /* 0x000ee20000300800 */
[----:B------:R-:W-:Y:S01]  /*5a40*/  FFMA.FTZ R28, R28, R45, R43 ;  /* 0x0000002d1c1c7223 */ /* 0x000fe2000001002b */
[----:B------:R-:W-:Y:S01]  /*5a50*/  FADD.FTZ R42, R29, R26 ;  /* 0x0000001a1d2a7221 */ /* 0x000fe20000010000 */
[----:B------:R-:W-:Y:S01]  /*5a60*/  FMUL.FTZ R29, R79, R49 ;  /* 0x000000314f1d7220 */ /* 0x000fe20000410000 */
[----:B------:R-:W-:Y:S01]  /*5a70*/  FMUL.FTZ R26, R40, UR16 ;  /* 0x00000010281a7c20 */ /* 0x000fe20008410000 */
[----:B------:R-:W-:Y:S01]  /*5a80*/  FFMA.FTZ R44, R75, R46, R44 ;  /* 0x0000002e4b2c7223 */ /* 0x000fe2000001002c */
[----:B------:R-:W-:Y:S01]  /*5a90*/  FFMA.FTZ R31, R31, R47, R28 ;  /* 0x0000002f1f1f7223 */ /* 0x000fe2000001001c */
[----:B------:R-:W-:Y:S01]  /*5aa0*/  FADD.FTZ R42, R29, R42 ;  /* 0x0000002a1d2a7221 */ /* 0x000fe20000010000 */
[----:B------:R-:W-:Y:S01]  /*5ab0*/  FFMA.FTZ R28, R26, R29, R41 ;  /* 0x0000001d1a1c7223 */ /* 0x000fe20000010029 */
[----:B------:R-:W-:Y:S01]  /*5ac0*/  FMUL.FTZ R41, R78, R50 ;  /* 0x000000324e297220 */ /* 0x000fe20000410000 */
[----:B------:R-:W-:Y:S01]  /*5ad0*/  FMUL.FTZ R29, R30, UR16 ;  /* 0x000000101e1d7c20 */ /* 0x000fe20008410000 */
[----:B------:R-:W-:Y:S01]  /*5ae0*/  FFMA.FTZ R44, R27, R48, R44 ;  /* 0x000000301b2c7223 */ /* 0x000fe2000001002c */
[----:B------:R-:W-:Y:S01]  /*5af0*/  FADD.FTZ R27, R84, -UR28 ;  /* 0x8000001c541b7e21 */ /* 0x000fe20008010000 */
[----:B------:R-:W-:Y:S01]  /*5b00*/  FADD.FTZ R42, R42, R41 ;  /* 0x000000292a2a7221 */ /* 0x000fe20000010000 */
[----:B------:R-:W-:Y:S01]  /*5b10*/  FFMA.FTZ R43, R29, R41, R28 ;  /* 0x000000291d2b7223 */ /* 0x000fe2000001001c */
[----:B------:R-:W-:Y:S01]  /*5b20*/  FMUL.FTZ R41, R79, R51 ;  /* 0x000000334f297220 */ /* 0x000fe20000410000 */
[----:B------:R-:W-:Y:S01]  /*5b30*/  FMUL.FTZ R28, R27, UR16 ;  /* 0x000000101b1c7c20 */ /* 0x000fe20008410000 */
[----:B------:R-:W-:-:S02]  /*5b40*/  FFMA.FTZ R31, R26, R49, R31 ;  /* 0x000000311a1f7223 */ /* 0x000fc4000001001f */
[----:B------:R-:W-:Y:S01]  /*5b50*/  FADD.FTZ R42, R41, R42 ;  /* 0x0000002a292a7221 */ /* 0x000fe20000010000 */
[----:B------:R-:W-:Y:S01]  /*5b60*/  FFMA.FTZ R26, R28, R41, R43 ;  /* 0x000000291c1a7223 */ /* 0x000fe2000001002b */
[----:B------:R-:W-:Y:S01]  /*5b70*/  FMUL.FTZ R41, R78, R52 ;  /* 0x000000344e297220 */ /* 0x000fe20000410000 */
[----:B------:R-:W-:Y:S01]  /*5b80*/  FFMA.FTZ R44, R29, R50, R44 ;  /* 0x000000321d2c7223 */ /* 0x000fe2000001002c */
[----:B--2---:R-:W-:-:S04]  /*5b90*/  FADD.FTZ R27, R124, -UR28 ;  /* 0x8000001c7c1b7e21 */ /* 0x004fc80008010000 */
[----:B------:R-:W-:Y:S01]  /*5ba0*/  FMUL.FTZ R27, R27, UR16 ;  /* 0x000000101b1b7c20 */ /* 0x000fe20008410000 */
[----:B----4-:R-:W-:Y:S01]  /*5bb0*/  FADD.FTZ R29, R83, -UR28 ;  /* 0x8000001c531d7e21 */ /* 0x010fe20008010000 */
[----:B------:R-:W-:Y:S02]  /*5bc0*/  FADD.FTZ R42, R42, R41 ;  /* 0x000000292a2a7221 */ /* 0x000fe40000010000 */
[----:B------:R-:W-:Y:S01]  /*5bd0*/  FFMA.FTZ R43, R27, R41, R26 ;  /* 0x000000291b2b7223 */ /* 0x000fe2000001001a */
[----:B------:R-:W-:Y:S01]  /*5be0*/  FMUL.FTZ R41, R79, R53 ;  /* 0x000000354f297220 */ /* 0x000fe20000410000 */
[----:B------:R-:W-:Y:S01]  /*5bf0*/  FFMA.FTZ R31, R28, R51, R31 ;  /* 0x000000331c1f7223 */ /* 0x000fe2000001001f */
[----:B------:R-:W-:Y:S01]  /*5c00*/  FMUL.FTZ R26, R29, UR16 ;  /* 0x000000101d1a7c20 */ /* 0x000fe20008410000 */
[----:B------:R-:W-:Y:S01]  /*5c10*/  FADD.FTZ R28, R125, -UR28 ;  /* 0x8000001c7d1c7e21 */ /* 0x000fe20008010000 */
[----:B------:R-:W-:Y:S01]  /*5c20*/  FADD.FTZ R42, R41, R42 ;  /* 0x0000002a292a7221 */ /* 0x000fe20000010000 */
[----:B------:R-:W-:Y:S01]  /*5c30*/  FMUL.FTZ R29, R78, R54 ;  /* 0x000000364e1d7220 */ /* 0x000fe20000410000 */
[----:B------:R-:W-:Y:S01]  /*5c40*/  FFMA.FTZ R43, R26, R41, R43 ;  /* 0x000000291a2b7223 */ /* 0x000fe2000001002b */
[----:B------:R-:W-:-:S02]  /*5c50*/  FMUL.FTZ R30, R28, UR16 ;  /* 0x000000101c1e7c20 */ /* 0x000fc40008410000 */
[----:B------:R-:W-:Y:S01]  /*5c60*/  FADD.FTZ R41, R42, R29 ;  /* 0x0000001d2a297221 */ /* 0x000fe20000010000 */
[----:B------:R-:W-:Y:S01]  /*5c70*/  FMUL.FTZ R40, R79, R55 ;  /* 0x000000374f287220 */ /* 0x000fe20000410000 */
[----:B------:R-:W-:Y:S01]  /*5c80*/  FFMA.FTZ R42, R30, R29, R43 ;  /* 0x0000001d1e2a7223 */ /* 0x000fe2000001002b */
[----:B------:R-:W-:Y:S01]  /*5c90*/  FFMA.FTZ R26, R26, R53, R31 ;  /* 0x000000351a1a7223 */ /* 0x000fe2000001001f */
[----:B------:R-:W-:Y:S01]  /*5ca0*/  FFMA.FTZ R27, R27, R52, R44 ;  /* 0x000000341b1b7223 */ /* 0x000fe2000001002c */
[----:B------:R-:W-:Y:S01]  /*5cb0*/  FADD.FTZ R41, R40, R41 ;  /* 0x0000002928297221 */ /* 0x000fe20000010000 */
[----:B------:R-:W-:Y:S02]  /*5cc0*/  FADD.FTZ R117, R117, -UR28 ;  /* 0x8000001c75757e21 */ /* 0x000fe40008010000 */
[----:B------:R-:W-:Y:S01]  /*5cd0*/  FFMA.FTZ R27, R30, R54, R27 ;  /* 0x000000361e1b7223 */ /* 0x000fe2000001001b */
[----:B------:R-:W-:Y:S01]  /*5ce0*/  FMUL.FTZ R30, R79, R57 ;  /* 0x000000394f1e7220 */ /* 0x000fe20000410000 */
[----:B------:R-:W-:Y:S01]  /*5cf0*/  FMUL.FTZ R117, R117, UR16 ;  /* 0x0000001075757c20 */ /* 0x000fe20008410000 */
[----:B------:R-:W-:Y:S01]  /*5d00*/  FADD.FTZ R118, R118, -UR28 ;  /* 0x8000001c76767e21 */ /* 0x000fe20008010000 */
[----:B------:R-:W-:Y:S01]  /*5d10*/  FADD.FTZ R119, R119, -UR28 ;  /* 0x8000001c77777e21 */ /* 0x000fe20008010000 */
[----:B------:R-:W-:-:S03]  /*5d20*/  FADD.FTZ R111, R111, -UR28 ;  /* 0x8000001c6f6f7e21 */ /* 0x000fc60008010000 */
[----:B------:R-:W-:Y:S01]  /*5d30*/  FMUL.FTZ R119, R119, UR16 ;  /* 0x0000001077777c20 */ /* 0x000fe20008410000 */
[----:B------:R-:W-:Y:S01]  /*5d40*/  FMUL.FTZ R111, R111, UR16 ;  /* 0x000000106f6f7c20 */ /* 0x000fe20008410000 */
[----:B------:R-:W-:Y:S01]  /*5d50*/  FADD.FTZ R112, R112, -UR28 ;  /* 0x8000001c70707e21 */ /* 0x000fe20008010000 */
[----:B------:R-:W-:Y:S01]  /*5d60*/  FADD.FTZ R109, R109, -UR28 ;  /* 0x8000001c6d6d7e21 */ /* 0x000fe20008010000 */
[----:B------:R-:W-:-:S03]  /*5d70*/  FADD.FTZ R110, R110, -UR28 ;  /* 0x8000001c6e6e7e21 */ /* 0x000fc60008010000 */
[----:B------:R-:W-:Y:S01]  /*5d80*/  FMUL.FTZ R109, R109, UR16 ;  /* 0x000000106d6d7c20 */ /* 0x000fe20008410000 */
[----:B------:R-:W-:Y:S01]  /*5d90*/  FADD.FTZ R81, R81, R46 ;  /* 0x0000002e51517221 */ /* 0x000fe20000010000 */
[----:B------:R-:W-:-:S03]  /*5da0*/  FADD.FTZ R107, R107, -UR28 ;  /* 0x8000001c6b6b7e21 */ /* 0x000fc60008010000 */
[----:B------:R-:W-:Y:S01]  /*5db0*/  FADD.FTZ R81, R81, R48 ;  /* 0x0000003051517221 */ /* 0x000fe20000010000 */
[----:B------:R-:W-:Y:S01]  /*5dc0*/  FMUL.FTZ R107, R107, UR16 ;  /* 0x000000106b6b7c20 */ /* 0x000fe20008410000 */
[----:B------:R-:W-:Y:S01]  /*5dd0*/  FADD.FTZ R108, R108, -UR28 ;  /* 0x8000001c6c6c7e21 */ /* 0x000fe20008010000 */
[----:B------:R-:W-:Y:S01]  /*5de0*/  FADD.FTZ R82, R82, R45 ;  /* 0x0000002d52527221 */ /* 0x000fe20000010000 */
[----:B------:R-:W-:Y:S01]  /*5df0*/  FADD.FTZ R81, R81, R50 ;  /* 0x0000003251517221 */ /* 0x000fe20000010000 */
[----:B------:R-:W-:Y:S02]  /*5e00*/  FADD.FTZ R105, R105, -UR28 ;  /* 0x8000001c69697e21 */ /* 0x000fe40008010000 */
[----:B------:R-:W-:Y:S01]  /*5e10*/  FADD.FTZ R82, R82, R47 ;  /* 0x0000002f52527221 */ /* 0x000fe20000010000 */
[----:B------:R-:W-:Y:S01]  /*5e20*/  FADD.FTZ R81, R81, R52 ;  /* 0x0000003451517221 */ /* 0x000fe20000010000 */
[----:B------:R-:W-:Y:S01]  /*5e30*/  FMUL.FTZ R105, R105, UR16 ;  /* 0x0000001069697c20 */ /* 0x000fe20008410000 */
[----:B------:R-:W-:Y:S01]  /*5e40*/  FADD.FTZ R106, R106, -UR28 ;  /* 0x8000001c6a6a7e21 */ /* 0x000fe20008010000 */
[----:B------:R-:W-:Y:S01]  /*5e50*/  FADD.FTZ R82, R82, R49 ;  /* 0x0000003152527221 */ /* 0x000fe20000010000 */
[----:B------:R-:W-:Y:S01]  /*5e60*/  FADD.FTZ R81, R81, R54 ;  /* 0x0000003651517221 */ /* 0x000fe20000010000 */
[----:B------:R-:W-:-:S02]  /*5e70*/  FADD.FTZ R103, R103, -UR28 ;  /* 0x8000001c67677e21 */ /* 0x000fc40008010000 */
[----:B------:R-:W-:Y:S01]  /*5e80*/  FADD.FTZ R82, R82, R51 ;  /* 0x0000003352527221 */ /* 0x000fe20000010000 */
[----:B------:R-:W-:Y:S01]  /*5e90*/  FADD.FTZ R81, R81, R56 ;  /* 0x0000003851517221 */ /* 0x000fe20000010000 */
[----:B------:R-:W-:Y:S01]  /*5ea0*/  FMUL.FTZ R103, R103, UR16 ;  /* 0x0000001067677c20 */ /* 0x000fe20008410000 */
[----:B------:R-:W-:Y:S01]  /*5eb0*/  FADD.FTZ R104, R104, -UR28 ;  /* 0x8000001c68687e21 */ /* 0x000fe20008010000 */
[----:B------:R-:W-:Y:S01]  /*5ec0*/  FADD.FTZ R82, R82, R53 ;  /* 0x0000003552527221 */ /* 0x000fe20000010000 */
[----:B------:R-:W-:Y:S01]  /*5ed0*/  FADD.FTZ R81, R81, R58 ;  /* 0x0000003a51517221 */ /* 0x000fe20000010000 */
[----:B------:R-:W-:Y:S01]  /*5ee0*/  FADD.FTZ R94, R94, -UR28 ;  /* 0x8000001c5e5e7e21 */ /* 0x000fe20008010000 */
[----:B------:R-:W-:Y:S01]  /*5ef0*/  FMUL.FTZ R104, R104, UR16 ;  /* 0x0000001068687c20 */ /* 0x000fe20008410000 */
[----:B------:R-:W-:Y:S01]  /*5f00*/  FADD.FTZ R82, R82, R55 ;  /* 0x0000003752527221 */ /* 0x000fe20000010000 */
[----:B------:R-:W-:Y:S01]  /*5f10*/  FADD.FTZ R81, R81, R60 ;  /* 0x0000003c51517221 */ /* 0x000fe20000010000 */
[----:B------:R-:W-:-:S02]  /*5f20*/  FMUL.FTZ R94, R94, UR16 ;  /* 0x000000105e5e7c20 */ /* 0x000fc40008410000 */
[----:B------:R-:W-:Y:S01]  /*5f30*/  FADD.FTZ R82, R82, R57 ;  /* 0x0000003952527221 */ /* 0x000fe20000010000 */
[----:B------:R-:W-:Y:S01]  /*5f40*/  FADD.FTZ R81, R81, R62 ;  /* 0x0000003e51517221 */ /* 0x000fe20000010000 */
[----:B------:R-:W-:Y:S02]  /*5f50*/  FADD.FTZ R99, R99, -UR28 ;  /* 0x8000001c63637e21 */ /* 0x000fe40008010000 */
        /* <DEDUP_REMOVED lines=8> */
[----:B------:R-:W-:-:S03]  /*5fe0*/  FADD.FTZ R33, R33, -UR28 ;  /* 0x8000001c21217e21 */ /* 0x000fc60008010000 */
[----:B------:R-:W-:Y:S01]  /*5ff0*/  FADD.FTZ R82, R82, R65 ;  /* 0x0000004152527221 */ /* 0x000fe20000010000 */
[----:B------:R-:W-:-:S03]  /*6000*/  FADD.FTZ R87, R87, -UR28 ;  /* 0x8000001c57577e21 */ /* 0x000fc60008010000 */
[----:B------:R-:W-:Y:S01]  /*6010*/  FADD.FTZ R82, R82, R71 ;  /* 0x0000004752527221 */ /* 0x000fe20000010000 */
[----:B------:R-:W-:Y:S01]  /*6020*/  FADD.FTZ R88, R88, -UR28 ;  /* 0x8000001c58587e21 */ /* 0x000fe20008010000 */
[----:B------:R-:W-:-:S03]  /*6030*/  FADD.FTZ R89, R89, -UR28 ;  /* 0x8000001c59597e21 */ /* 0x000fc60008010000 */
[----:B------:R-:W-:Y:S01]  /*6040*/  FMUL.FTZ R88, R88, UR16 ;  /* 0x0000001058587c20 */ /* 0x000fe20008410000 */
[----:B------:R-:W-:Y:S01]  /*6050*/  FMUL.FTZ R89, R89, UR16 ;  /* 0x0000001059597c20 */ /* 0x000fe20008410000 */
[----:B------:R-:W-:Y:S01]  /*6060*/  FADD.FTZ R95, R95, -UR28 ;  /* 0x8000001c5f5f7e21 */ /* 0x000fe20008010000 */
[----:B------:R-:W-:-:S03]  /*6070*/  FADD.FTZ R96, R96, -UR28 ;  /* 0x8000001c60607e21 */ /* 0x000fc60008010000 */
[----:B------:R-:W-:Y:S01]  /*6080*/  FMUL.FTZ R95, R95, UR16 ;  /* 0x000000105f5f7c20 */ /* 0x000fe20008410000 */
[----:B------:R-:W-:Y:S01]  /*6090*/  FMUL.FTZ R96, R96, UR16 ;  /* 0x0000001060607c20 */ /* 0x000fe20008410000 */
[----:B------:R-:W-:-:S04]  /*60a0*/  FADD.FTZ R100, R100, -UR28 ;  /* 0x8000001c64647e21 */ /* 0x000fc80008010000 */
[----:B------:R-:W-:Y:S01]  /*60b0*/  FMUL.FTZ R100, R100, UR16 ;  /* 0x0000001064647c20 */ /* 0x000fe20008410000 */
[----:B------:R-:W-:Y:S01]  /*60c0*/  FADD.FTZ R116, R116, -UR28 ;  /* 0x8000001c74747e21 */ /* 0x000fe20008010000 */
[----:B------:R-:W-:-:S03]  /*60d0*/  FADD.FTZ R115, R115, -UR28 ;  /* 0x8000001c73737e21 */ /* 0x000fc60008010000 */
[----:B------:R-:W-:Y:S01]  /*60e0*/  FMUL.FTZ R116, R116, UR16 ;  /* 0x0000001074747c20 */ /* 0x000fe20008410000 */
[----:B------:R-:W-:Y:S01]  /*60f0*/  FMUL.FTZ R115, R115, UR16 ;  /* 0x0000001073737c20 */ /* 0x000fe20008410000 */
[----:B------:R-:W-:Y:S01]  /*6100*/  FADD.FTZ R2, R2, -UR28 ;  /* 0x8000001c02027e21 */ /* 0x000fe20008010000 */
[----:B------:R-:W-:Y:S01]  /*6110*/  FADD.FTZ R3, R3, -UR28 ;  /* 0x8000001c03037e21 */ /* 0x000fe20008010000 */
[----:B---3--:R-:W-:-:S04]  /*6120*/  FADD.FTZ R28, R74, -UR28 ;  /* 0x8000001c4a1c7e21 */ /* 0x008fc80008010000 */
[----:B------:R-:W-:Y:S01]  /*6130*/  FMUL.FTZ R29, R28, UR16 ;  /* 0x000000101c1d7c20 */ /* 0x000fe20008410000 */
[----:B------:R-:W-:-:S03]  /*6140*/  FADD.FTZ R28, R120, -UR28 ;  /* 0x8000001c781c7e21 */ /* 0x000fc60008010000 */
[----:B------:R-:W-:Y:S01]  /*6150*/  FFMA.FTZ R42, R29, R40, R42 ;  /* 0x000000281d2a7223 */ /* 0x000fe2000001002a */
[----:B------:R-:W-:Y:S01]  /*6160*/  FMUL.FTZ R40, R78, R56 ;  /* 0x000000384e287220 */ /* 0x000fe20000410000 */
[----:B------:R-:W-:Y:S01]  /*6170*/  FMUL.FTZ R31, R28, UR16 ;  /* 0x000000101c1f7c20 */ /* 0x000fe20008410000 */
[----:B------:R-:W-:Y:S02]  /*6180*/  FADD.FTZ R28, R122, -UR28 ;  /* 0x8000001c7a1c7e21 */ /* 0x000fe40008010000 */
[----:B------:R-:W-:Y:S01]  /*6190*/  FADD.FTZ R43, R41, R40 ;  /* 0x00000028292b7221 */ /* 0x000fe20000010000 */
[----:B------:R-:W-:Y:S01]  /*61a0*/  FFMA.FTZ R42, R31, R40, R42 ;  /* 0x000000281f2a7223 */ /* 0x000fe2000001002a */
[----:B------:R-:W-:Y:S02]  /*61b0*/  FMUL.FTZ R41, R28, UR16 ;  /* 0x000000101c297c20 */ /* 0x000fe40008410000 */
[----:B------:R-:W-:Y:S02]  /*61c0*/  FADD.FTZ R43, R30, R43 ;  /* 0x0000002b1e2b7221 */ /* 0x000fe40000010000 */
[----:B------:R-:W-:Y:S01]  /*61d0*/  FFMA.FTZ R42, R41, R30, R42 ;  /* 0x0000001e292a7223 */ /* 0x000fe2000001002a */
[----:B------:R-:W-:Y:S01]  /*61e0*/  FMUL.FTZ R30, R78, R58 ;  /* 0x0000003a4e1e7220 */ /* 0x000fe20000410000 */
[----:B------:R-:W-:Y:S01]  /*61f0*/  FADD.FTZ R28, R121, -UR28 ;  /* 0x8000001c791c7e21 */ /* 0x000fe20008010000 */
[----:B------:R-:W-:-:S02]  /*6200*/  FFMA.FTZ R26, R29, R55, R26 ;  /* 0x000000371d1a7223 */ /* 0x000fc4000001001a */
[----:B------:R-:W-:Y:S01]  /*6210*/  FADD.FTZ R43, R43, R30 ;  /* 0x0000001e2b2b7221 */ /* 0x000fe20000010000 */
[----:B------:R-:W-:Y:S01]  /*6220*/  FFMA.FTZ R42, R117, R30, R42 ;  /* 0x0000001e752a7223 */ /* 0x000fe2000001002a */
[----:B------:R-:W-:Y:S01]  /*6230*/  FMUL.FTZ R30, R79, R59 ;  /* 0x0000003b4f1e7220 */ /* 0x000fe20000410000 */
[----:B------:R-:W-:Y:S01]  /*6240*/  FMUL.FTZ R29, R28, UR16 ;  /* 0x000000101c1d7c20 */ /* 0x000fe20008410000 */
[----:B------:R-:W-:Y:S01]  /*6250*/  FFMA.FTZ R27, R31, R56, R27 ;  /* 0x000000381f1b7223 */ /* 0x000fe2000001001b */
[----:B------:R-:W-:Y:S01]  /*6260*/  FMUL.FTZ R28, R78, R60 ;  /* 0x0000003c4e1c7220 */ /* 0x000fe20000410000 */
[----:B------:R-:W-:Y:S01]  /*6270*/  FADD.FTZ R43, R30, R43 ;  /* 0x0000002b1e2b7221 */ /* 0x000fe20000010000 */
[----:B------:R-:W-:Y:S01]  /*6280*/  FFMA.FTZ R42, R29, R30, R42 ;  /* 0x0000001e1d2a7223 */ /* 0x000fe2000001002a */
[----:B------:R-:W-:Y:S02]  /*6290*/  FMUL.FTZ R31, R118, UR16 ;  /* 0x00000010761f7c20 */ /* 0x000fe40008410000 */
[----:B------:R-:W-:-:S02]  /*62a0*/  FADD.FTZ R43, R43, R28 ;  /* 0x0000001c2b2b7221 */ /* 0x000fc40000010000 */
[----:B------:R-:W-:Y:S01]  /*62b0*/  FFMA.FTZ R42, R31, R28, R42 ;  /* 0x0000001c1f2a7223 */ /* 0x000fe2000001002a */
[----:B------:R-:W-:Y:S01]  /*62c0*/  FMUL.FTZ R28, R79, R61 ;  /* 0x0000003d4f1c7220 */ /* 0x000fe20000410000 */
[----:B------:R-:W-:-:S03]  /*62d0*/  FFMA.FTZ R26, R41, R57, R26 ;  /* 0x00000039291a7223 */ /* 0x000fc6000001001a */
[----:B------:R-:W-:Y:S01]  /*62e0*/  FADD.FTZ R43, R28, R43 ;  /* 0x0000002b1c2b7221 */ /* 0x000fe20000010000 */
[----:B------:R-:W-:Y:S01]  /*62f0*/  FFMA.FTZ R42, R119, R28, R42 ;  /* 0x0000001c772a7223 */ /* 0x000fe2000001002a */
[----:B------:R-:W-:Y:S01]  /*6300*/  FMUL.FTZ R28, R78, R62 ;  /* 0x0000003e4e1c7220 */ /* 0x000fe20000410000 */
[----:B------:R-:W-:Y:S01]  /*6310*/  FFMA.FTZ R26, R29, R59, R26 ;  /* 0x0000003b1d1a7223 */ /* 0x000fe2000001001a */
[----:B------:R-:W-:Y:S02]  /*6320*/  FMUL.FTZ R29, R112, UR16 ;  /* 0x00000010701d7c20 */ /* 0x000fe40008410000 */
[----:B------:R-:W-:Y:S01]  /*6330*/  FADD.FTZ R43, R43, R28 ;  /* 0x0000001c2b2b7221 */ /* 0x000fe20000010000 */
        /* <DEDUP_REMOVED lines=19> */
[----:B------:R-:W-:-:S04]  /*6470*/  FMUL.FTZ R28, R79, R71 ;  /* 0x000000474f1c7220 */ /* 0x000fc80000410000 */
        /* <DEDUP_REMOVED lines=8> */
[----:B------:R-:W-:-:S03]  /*6500*/  FMUL.FTZ R30, R78, R39 ;  /* 0x000000274e1e7220 */ /* 0x000fc60000410000 */
[----:B------:R-:W-:Y:S01]  /*6510*/  FADD.FTZ R43, R28, R43 ;  /* 0x0000002b1c2b7221 */ /* 0x000fe20000010000 */
[----:B------:R-:W-:Y:S01]  /*6520*/  FFMA.FTZ R42, R31, R28, R42 ;  /* 0x0000001c1f2a7223 */ /* 0x000fe2000001002a */
[----:B------:R-:W-:Y:S01]  /*6530*/  FFMA.FTZ R26, R29, R71, R26 ;  /* 0x000000471d1a7223 */ /* 0x000fe2000001001a */
[----:B------:R-:W-:Y:S01]  /*6540*/  FMUL.FTZ R29, R79, R38 ;  /* 0x000000264f1d7220 */ /* 0x000fe20000410000 */
[----:B------:R-:W-:Y:S01]  /*6550*/  FADD.FTZ R40, R43, R30 ;  /* 0x0000001e2b287221 */ /* 0x000fe20000010000 */
[----:B------:R-:W-:Y:S01]  /*6560*/  FFMA.FTZ R41, R103, R30, R42 ;  /* 0x0000001e67297223 */ /* 0x000fe2000001002a */
[----:B------:R-:W-:Y:S02]  /*6570*/  FFMA.FTZ R27, R111, R62, R27 ;  /* 0x0000003e6f1b7223 */ /* 0x000fe4000001001b */
[----:B------:R-:W-:Y:S01]  /*6580*/  FADD.FTZ R40, R29, R40 ;  /* 0x000000281d287221 */ /* 0x000fe20000010000 */
[----:B------:R-:W-:Y:S01]  /*6590*/  FFMA.FTZ R41, R104, R29, R41 ;  /* 0x0000001d68297223 */ /* 0x000fe20000010029 */
[----:B------:R-:W-:Y:S01]  /*65a0*/  FMUL.FTZ R29, R78, R37 ;  /* 0x000000254e1d7220 */ /* 0x000fe20000410000 */
[----:B------:R-:W-:Y:S01]  /*65b0*/  FFMA.FTZ R27, R109, R64, R27 ;  /* 0x000000406d1b7223 */ /* 0x000fe2000001001b */
[----:B------:R-:W-:Y:S01]  /*65c0*/  FFMA.FTZ R31, R31, R73, R26 ;  /* 0x000000491f1f7223 */ /* 0x000fe2000001001a */
[----:B------:R-:W-:Y:S01]  /*65d0*/  FMUL.FTZ R26, R99, UR16 ;  /* 0x00000010631a7c20 */ /* 0x000fe20008410000 */
[----:B------:R-:W-:Y:S01]  /*65e0*/  FADD.FTZ R40, R40, R29 ;  /* 0x0000001d28287221 */ /* 0x000fe20000010000 */
[----:B------:R-:W-:Y:S01]  /*65f0*/  FFMA.FTZ R41, R94, R29, R41 ;  /* 0x0000001d5e297223 */ /* 0x000fe20000010029 */
[----:B------:R-:W-:Y:S01]  /*6600*/  FMUL.FTZ R29, R79, R36 ;  /* 0x000000244f1d7220 */ /* 0x000fe20000410000 */
[----:B------:R-:W-:Y:S01]  /*6610*/  FFMA.FTZ R27, R107, R70, R27 ;  /* 0x000000466b1b7223 */ /* 0x000fe2000001001b */
[----:B------:R-:W-:-:S02]  /*6620*/  FADD.FTZ R28, R81, R72 ;  /* 0x00000048511c7221 */ /* 0x000fc40000010000 */
[----:B------:R-:W-:Y:S01]  /*6630*/  FADD.FTZ R40, R29, R40 ;  /* 0x000000281d287221 */ /* 0x000fe20000010000 */
        /* <DEDUP_REMOVED lines=9> */
[----:B------:R-:W-:Y:S01]  /*66d0*/  FMUL.FTZ R30, R93, UR16 ;  /* 0x000000105d1e7c20 */ /* 0x000fe20008410000 */
        /* <DEDUP_REMOVED lines=8> */
[----:B------:R-:W-:Y:S01]  /*6760*/  FADD.FTZ R29, R28, R35 ;  /* 0x000000231c1d7221 */ /* 0x000fe20000010000 */
        /* <DEDUP_REMOVED lines=16> */
[----:B------:R-:W-:-:S03]  /*6870*/  FADD.FTZ R27, R27, R34 ;  /* 0x000000221b1b7221 */ /* 0x000fc60000010000 */
[----:B------:R-:W-:Y:S01]  /*6880*/  FADD.FTZ R37, R30, R37 ;  /* 0x000000251e257221 */ /* 0x000fe20000010000 */
[----:B------:R-:W-:Y:S01]  /*6890*/  FFMA.FTZ R32, R89, R30, R32 ;  /* 0x0000001e59207223 */ /* 0x000fe20000010020 */
[----:B------:R-:W-:Y:S01]  /*68a0*/  FMUL.FTZ R30, R78, R97 ;  /* 0x000000614e1e7220 */ /* 0x000fe20000410000 */
[----:B------:R-:W-:Y:S01]  /*68b0*/  FADD.FTZ R26, R27, R0 ;  /* 0x000000001b1a7221 */ /* 0x000fe20000010000 */
[----:B------:R-:W-:Y:S01]  /*68c0*/  FFMA.FTZ R0, R28, R0, R31 ;  /* 0x000000001c007223 */ /* 0x000fe2000001001f */
[----:B------:R-:W-:Y:S01]  /*68d0*/  FADD.FTZ R28, R29, R90 ;  /* 0x0000005a1d1c7221 */ /* 0x000fe20000010000 */
[----:B------:R-:W-:Y:S01]  /*68e0*/  FADD.FTZ R34, R37, R30 ;  /* 0x0000001e25227221 */ /* 0x000fe20000010000 */
[----:B------:R-:W-:Y:S01]  /*68f0*/  FFMA.FTZ R31, R95, R30, R32 ;  /* 0x0000001e5f1f7223 */ /* 0x000fe20000010020 */
[----:B------:R-:W-:Y:S01]  /*6900*/  FMUL.FTZ R29, R79, R98 ;  /* 0x000000624f1d7220 */ /* 0x000fe20000410000 */
[----:B------:R-:W-:Y:S01]  /*6910*/  FFMA.FTZ R89, R89, R91, R0 ;  /* 0x0000005b59597223 */ /* 0x000fe20000010000 */
[----:B------:R-:W-:-:S02]  /*6920*/  FADD.FTZ R0, R123, -UR28 ;  /* 0x8000001c7b007e21 */ /* 0x000fc40008010000 */
[----:B------:R-:W-:Y:S01]  /*6930*/  FADD.FTZ R34, R29, R34 ;  /* 0x000000221d227221 */ /* 0x000fe20000010000 */
[----:B------:R-:W-:Y:S01]  /*6940*/  FFMA.FTZ R31, R96, R29, R31 ;  /* 0x0000001d601f7223 */ /* 0x000fe2000001001f */
[----:B------:R-:W-:Y:S01]  /*6950*/  FMUL.FTZ R29, R78, R101 ;  /* 0x000000654e1d7220 */ /* 0x000fe20000410000 */
[----:B------:R-:W-:-:S03]  /*6960*/  FMUL.FTZ R0, R0, UR16 ;  /* 0x0000001000007c20 */ /* 0x000fc60008410000 */
[----:B------:R-:W-:Y:S01]  /*6970*/  FADD.FTZ R34, R34, R29 ;  /* 0x0000001d22227221 */ /* 0x000fe20000010000 */
[----:B------:R-:W-:Y:S01]  /*6980*/  FFMA.FTZ R31, R100, R29, R31 ;  /* 0x0000001d641f7223 */ /* 0x000fe2000001001f */
[----:B------:R-:W-:Y:S01]  /*6990*/  FMUL.FTZ R29, R79, R102 ;  /* 0x000000664f1d7220 */ /* 0x000fe20000410000 */
[----:B------:R-:W-:Y:S01]  /*69a0*/  FADD.FTZ R28, R28, R97 ;  /* 0x000000611c1c7221 */ /* 0x000fe20000010000 */
[----:B------:R-:W-:Y:S01]  /*69b0*/  FADD.FTZ R27, R26, R91 ;  /* 0x0000005b1a1b7221 */ /* 0x000fe20000010000 */
[----:B------:R-:W-:Y:S01]  /*69c0*/  FMUL.FTZ R33, R78, R114 ;  /* 0x000000724e217220 */ /* 0x000fe20000410000 */
[----:B------:R-:W-:Y:S01]  /*69d0*/  FADD.FTZ R34, R29, R34 ;  /* 0x000000221d227221 */ /* 0x000fe20000010000 */
[----:B------:R-:W-:Y:S01]  /*69e0*/  FFMA.FTZ R31, R0, R29, R31 ;  /* 0x0000001d001f7223 */ /* 0x000fe2000001001f */
[----:B------:R-:W-:Y:S01]  /*69f0*/  FFMA.FTZ R88, R88, R90, R35 ;  /* 0x0000005a58587223 */ /* 0x000fe20000010023 */
[----:B------:R-:W-:Y:S01]  /*6a00*/  FADD.FTZ R29, R28, R101 ;  /* 0x000000651c1d7221 */ /* 0x000fe20000010000 */
[----:B------:R-:W-:Y:S01]  /*6a10*/  FADD.FTZ R27, R27, R98 ;  /* 0x000000621b1b7221 */ /* 0x000fe20000010000 */
[----:B------:R-:W-:Y:S01]  /*6a20*/  FADD.FTZ R35, R34, R33 ;  /* 0x0000002122237221 */ /* 0x000fe20000010000 */
[----:B------:R-:W-:Y:S01]  /*6a30*/  FFMA.FTZ R30, R116, R33, R31 ;  /* 0x00000021741e7223 */ /* 0x000fe2000001001f */
[----:B------:R-:W-:Y:S01]  /*6a40*/  FMUL.FTZ R28, R79, R113 ;  /* 0x000000714f1c7220 */ /* 0x000fe20000410000 */
[----:B------:R-:W-:Y:S01]  /*6a50*/  FADD.FTZ R26, R27, R102 ;  /* 0x000000661b1a7221 */ /* 0x000fe20000010000 */
[----:B------:R-:W-:-:S02]  /*6a60*/  FMUL.FTZ R27, R2, UR16 ;  /* 0x00000010021b7c20 */ /* 0x000fc40008410000 */
[----:B------:R-:W-:Y:S01]  /*6a70*/  FADD.FTZ R35, R28, R35 ;  /* 0x000000231c237221 */ /* 0x000fe20000010000 */
[----:B------:R-:W-:Y:S01]  /*6a80*/  FFMA.FTZ R30, R115, R28, R30 ;  /* 0x0000001c731e7223 */ /* 0x000fe2000001001e */
[----:B------:R-:W-:Y:S01]  /*6a90*/  FMUL.FTZ R28, R78, R4 ;  /* 0x000000044e1c7220 */ /* 0x000fe20000410000 */
[----:B------:R-:W-:Y:S01]  /*6aa0*/  FMUL.FTZ R2, R79, R5 ;  /* 0x000000054f027220 */ /* 0x000fe20000410000 */
[----:B------:R-:W-:Y:S01]  /*6ab0*/  FMUL.FTZ R3, R3, UR16 ;  /* 0x0000001003037c20 */ /* 0x000fe20008410000 */
[----:B------:R-:W-:Y:S01]  /*6ac0*/  FADD.FTZ R6, R6, -UR28 ;  /* 0x8000001c06067e21 */ /* 0x000fe20008010000 */
[----:B------:R-:W-:Y:S01]  /*6ad0*/  FADD.FTZ R35, R35, R28 ;  /* 0x0000001c23237221 */ /* 0x000fe20000010000 */
[----:B------:R-:W-:Y:S01]  /*6ae0*/  FFMA.FTZ R30, R27, R28, R30 ;  /* 0x0000001c1b1e7223 */ /* 0x000fe2000001001e */
[----:B------:R-:W-:Y:S01]  /*6af0*/  FFMA.FTZ R89, R96, R98, R89 ;  /* 0x0000006260597223 */ /* 0x000fe20000010059 */
[----:B------:R-:W-:Y:S01]  /*6b00*/  FMUL.FTZ R31, R6, UR16 ;  /* 0x00000010061f7c20 */ /* 0x000fe20008410000 */
[----:B------:R-:W-:Y:S01]  /*6b10*/  FADD.FTZ R35, R2, R35 ;  /* 0x0000002302237221 */ /* 0x000fe20000010000 */
[----:B------:R-:W-:Y:S01]  /*6b20*/  FFMA.FTZ R30, R3, R2, R30 ;  /* 0x00000002031e7223 */ /* 0x000fe2000001001e */
[----:B------:R-:W-:Y:S01]  /*6b30*/  FMUL.FTZ R2, R78, R8 ;  /* 0x000000084e027220 */ /* 0x000fe20000410000 */
[----:B------:R-:W-:Y:S01]  /*6b40*/  FFMA.FTZ R0, R0, R102, R89 ;  /* 0x0000006600007223 */ /* 0x000fe20000010059 */
[----:B------:R-:W-:-:S02]  /*6b50*/  FADD.FTZ R7, R7, -UR28 ;  /* 0x8000001c07077e21 */ /* 0x000fc40008010000 */
[----:B------:R-:W-:Y:S01]  /*6b60*/  FADD.FTZ R35, R35, R2 ;  /* 0x0000000223237221 */ /* 0x000fe20000010000 */
[----:B------:R-:W-:Y:S01]  /*6b70*/  FFMA.FTZ R30, R31, R2, R30 ;  /* 0x000000021f1e7223 */ /* 0x000fe2000001001e */
[----:B------:R-:W-:Y:S01]  /*6b80*/  FFMA.FTZ R0, R115, R113, R0 ;  /* 0x0000007173007223 */ /* 0x000fe20000010000 */
[----:B------:R-:W-:Y:S01]  /*6b90*/  FMUL.FTZ R2, R79, R9 ;  /* 0x000000094f027220 */ /* 0x000fe20000410000 */
[----:B------:R-:W-:Y:S01]  /*6ba0*/  FMUL.FTZ R7, R7, UR16 ;  /* 0x0000001007077c20 */ /* 0x000fe20008410000 */
[----:B------:R-:W-:Y:S01]  /*6bb0*/  FADD.FTZ R10, R10, -UR28 ;  /* 0x8000001c0a0a7e21 */ /* 0x000fe20008010000 */
[----:B------:R-:W-:Y:S01]  /*6bc0*/  FFMA.FTZ R88, R95, R97, R88 ;  /* 0x000000615f587223 */ /* 0x000fe20000010058 */
[----:B------:R-:W-:Y:S01]  /*6bd0*/  FFMA.FTZ R0, R3, R5, R0 ;  /* 0x0000000503007223 */ /* 0x000fe20000010000 */
[----:B------:R-:W-:Y:S01]  /*6be0*/  FADD.FTZ R35, R2, R35 ;  /* 0x0000002302237221 */ /* 0x000fe20000010000 */
[----:B------:R-:W-:Y:S01]  /*6bf0*/  FFMA.FTZ R30, R7, R2, R30 ;  /* 0x00000002071e7223 */ /* 0x000fe2000001001e */
[----:B------:R-:W-:Y:S01]  /*6c00*/  FMUL.FTZ R2, R78, R12 ;  /* 0x0000000c4e027220 */ /* 0x000fe20000410000 */
[----:B------:R-:W-:Y:S01]  /*6c10*/  FMUL.FTZ R3, R10, UR16 ;  /* 0x000000100a037c20 */ /* 0x000fe20008410000 */
[----:B------:R-:W-:Y:S01]  /*6c20*/  FADD.FTZ R11, R11, -UR28 ;  /* 0x8000001c0b0b7e21 */ /* 0x000fe20008010000 */
[----:B------:R-:W-:Y:S01]  /*6c30*/  FFMA.FTZ R101, R100, R101, R88 ;  /* 0x0000006564657223 */ /* 0x000fe20000010058 */
[----:B------:R-:W-:Y:S01]  /*6c40*/  FADD.FTZ R35, R35, R2 ;  /* 0x0000000223237221 */ /* 0x000fe20000010000 */
[----:B------:R-:W-:Y:S01]  /*6c50*/  FFMA.FTZ R30, R3, R2, R30 ;  /* 0x00000002031e7223 */ /* 0x000fe2000001001e */
[----:B------:R-:W-:Y:S01]  /*6c60*/  FADD.FTZ R26, R26, R113 ;  /* 0x000000711a1a7221 */ /* 0x000fe20000010000 */
[----:B------:R-:W-:Y:S01]  /*6c70*/  FMUL.FTZ R2, R79, R13 ;  /* 0x0000000d4f027220 */ /* 0x000fe20000410000 */
[----:B------:R-:W-:Y:S01]  /*6c80*/  FMUL.FTZ R11, R11, UR16 ;  /* 0x000000100b0b7c20 */ /* 0x000fe20008410000 */
[----:B------:R-:W-:Y:S01]  /*6c90*/  FADD.FTZ R14, R14, -UR28 ;  /* 0x8000001c0e0e7e21 */ /* 0x000fe20008010000 */
[----:B------:R-:W-:Y:S01]  /*6ca0*/  FFMA.FTZ R101, R116, R114, R101 ;  /* 0x0000007274657223 */ /* 0x000fe20000010065 */
[----:B------:R-:W-:Y:S01]  /*6cb0*/  FADD.FTZ R26, R26, R5 ;  /* 0x000000051a1a7221 */ /* 0x000fe20000010000 */
        /* <DEDUP_REMOVED lines=8> */
[----:B------:R-:W-:Y:S01]  /*6d40*/  FFMA.FTZ R101, R31, R8, R101 ;  /* 0x000000081f657223 */ /* 0x000fe20000010065 */
[----:B------:R-:W-:Y:S01]  /*6d50*/  FMUL.FTZ R2, R79, R17 ;  /* 0x000000114f027220 */ /* 0x000fe20000410000 */
[----:B------:R-:W-:Y:S01]  /*6d60*/  FMUL.FTZ R15, R15, UR16 ;  /* 0x000000100f0f7c20 */ /* 0x000fe20008410000 */
[----:B------:R-:W-:Y:S01]  /*6d70*/  FADD.FTZ R29, R29, R114 ;  /* 0x000000721d1d7221 */ /* 0x000fe20000010000 */
        /* <DEDUP_REMOVED lines=8> */
[----:B------:R-:W-:Y:S01]  /*6e00*/  FADD.FTZ R29, R29, R8 ;  /* 0x000000081d1d7221 */ /* 0x000fe20000010000 */
[----:B------:R-:W-:Y:S01]  /*6e10*/  FADD.FTZ R26, R26, R9 ;  /* 0x000000091a1a7221 */ /* 0x000fe20000010000 */
[----:B------:R-:W-:Y:S01]  /*6e20*/  FFMA.FTZ R0, R7, R9, R0 ;  /* 0x0000000907007223 */ /* 0x000fe20000010000 */
[----:B------:R-:W-:Y:S01]  /*6e30*/  FADD.FTZ R35, R35, R2 ;  /* 0x0000000223237221 */ /* 0x000fe20000010000 */
[----:B------:R-:W-:Y:S01]  /*6e40*/  FFMA.FTZ R30, R3, R2, R30 ;  /* 0x00000002031e7223 */ /* 0x000fe2000001001e */
        /* <DEDUP_REMOVED lines=13> */
[----:B------:R-:W-:Y:S01]  /*6f20*/  FFMA.FTZ R0, R15, R17, R0 ;  /* 0x000000110f007223 */ /* 0x000fe20000010000 */
[----:B------:R-:W-:Y:S01]  /*6f30*/  FADD.FTZ R23, R23, -UR28 ;  /* 0x8000001c17177e21 */ /* 0x000fe20008010000 */
[----:B------:R-:W-:Y:S01]  /*6f40*/  FADD.FTZ R35, R35, R2 ;  /* 0x0000000223237221 */ /* 0x000fe20000010000 */
[----:B------:R-:W-:Y:S01]  /*6f50*/  FFMA.FTZ R30, R5, R2, R30 ;  /* 0x00000002051e7223 */ /* 0x000fe2000001001e */
        /* <DEDUP_REMOVED lines=13> */
.L_x_1418:
[----:B------:R-:W2:Y:S04]  /*7030*/  LDL.LU R26, [R1+0x25c] ;  /* 0x00025c00011a7983 */ /* 0x000ea80000300800 */
[----:B------:R-:W3:Y:S01]  /*7040*/  LDL.LU R29, [R1+0x260] ;  /* 0x00026000011d7983 */ /* 0x000ee20000300800 */
[----:B-----5:R-:W-:-:S03]  /*7050*/  FADD.FTZ R74, R74, -UR28 ;  /* 0x8000001c4a4a7e21 */ /* 0x020fc60008010000 */
[----:B------:R1:W-:Y:S01]  /*7060*/  STL [R1+0x2a8], R68 ;  /* 0x0002a84401007387 */ /* 0x0003e20000100800 */
[----:B------:R-:W-:-:S03]  /*7070*/  FMUL.FTZ R74, R74, UR16 ;  /* 0x000000104a4a7c20 */ /* 0x000fc60008410000 */
[----:B------:R4:W-:Y:S04]  /*7080*/  STL [R1+0x2b0], R80 ;  /* 0x0002b05001007387 */ /* 0x0009e80000100800 */
[----:B------:R0:W-:Y:S04]  /*7090*/  STL [R1+0x2ac], R69 ;  /* 0x0002ac4501007387 */ /* 0x0001e80000100800 */
[----:B-1----:R-:W3:Y:S04]  /*70a0*/  LDL.LU R68, [R1+0x280] ;  /* 0x0002800001447983 */ /* 0x002ee80000300800 */
[----:B----4-:R-:W4:Y:S04]  /*70b0*/  LDL.LU R80, [R1+0x284] ;  /* 0x0002840001507983 */ /* 0x010f280000300800 */
[----:B0-----:R-:W4:Y:S04]  /*70c0*/  LDL.LU R69, [R1+0x28c] ;  /* 0x00028c0001457983 */ /* 0x001f280000300800 */
[----:B------:R0:W-:Y:S04]  /*70d0*/  STL [R1+0x2a4], R67 ;  /* 0x0002a44301007387 */ /* 0x0001e80000100800 */
[----:B------:R1:W-:Y:S04]  /*70e0*/  STL [R1+0x2a0], R66 ;  /* 0x0002a04201007387 */ /* 0x0003e80000100800 */
[----:B0-----:R-:W4:Y:S04]  /*70f0*/  LDL.LU R67, [R1+0x274] ;  /* 0x0002740001437983 */ /* 0x001f280000300800 */
[----:B-1----:R-:W4:Y:S01]  /*7100*/  LDL.LU R66, [R1+0x294] ;  /* 0x0002940001427983 */ /* 0x002f220000300800 */
[----:B--2---:R-:W-:-:S04]  /*7110*/  FADD.FTZ R26, R26, -UR28 ;  /* 0x8000001c1a1a7e21 */ /* 0x004fc80008010000 */
[----:B------:R-:W-:Y:S01]  /*7120*/  FMUL.FTZ R26, R26, UR16 ;  /* 0x000000101a1a7c20 */ /* 0x000fe20008410000 */
[----:B---3--:R-:W-:-:S03]  /*7130*/  FADD.FTZ R29, R29, -UR28 ;  /* 0x8000001c1d1d7e21 */ /* 0x008fc60008010000 */
[----:B------:R-:W-:-:S04]  /*7140*/  FFMA.FTZ R27, R78, R26, R76 ;  /* 0x0000001a4e1b7223 */ /* 0x000fc8000001004c */
[----:B------:R-:W-:-:S06]  /*7150*/  FMUL.FTZ R28, R27, -1.4426950216293334961 ;  /* 0xbfb8aa3b1b1c7820 */ /* 0x000fcc0000410000 */
[----:B------:R-:W0:Y:S02]  /*7160*/  MUFU.EX2 R28, R28 ;  /* 0x0000001c001c7308 */ /* 0x000e240000000800 */
[----:B0-----:R-:W-:-:S06]  /*7170*/  FADD.FTZ R28, R28, 1 ;  /* 0x3f8000001c1c7421 */ /* 0x001fcc0000010000 */
[----:B------:R-:W0:Y:S02]  /*7180*/  MUFU.RCP R28, R28 ;  /* 0x0000001c001c7308 */ /* 0x000e240000001000 */
[C---:B0-----:R-:W-:Y:S01]  /*7190*/  FMUL.FTZ R81, R28.reuse, R81 ;  /* 0x000000511c517220 */ /* 0x041fe20000410000 */
[----:B------:R-:W-:-:S04]  /*71a0*/  FADD.FTZ R28, -R28, 1 ;  /* 0x3f8000001c1c7421 */ /* 0x000fc80000010100 */
[----:B------:R-:W-:Y:S01]  /*71b0*/  FFMA.FTZ R28, R27, R28, 1 ;  /* 0x3f8000001b1c7423 */ /* 0x000fe2000001001c */
[----:B------:R-:W-:-:S03]  /*71c0*/  FMUL.FTZ R27, R29, UR16 ;  /* 0x000000101d1b7c20 */ /* 0x000fc60008410000 */
[----:B------:R-:W-:Y:S01]  /*71d0*/  FMUL.FTZ R28, R81, R28 ;  /* 0x0000001c511c7220 */ /* 0x000fe20000410000 */
[----:B------:R-:W-:-:S03]  /*71e0*/  FFMA.FTZ R29, R79, R27, R77 ;  /* 0x0000001b4f1d7223 */ /* 0x000fc6000001004d */
[----:B------:R-:W-:Y:S01]  /*71f0*/  FMUL.FTZ R31, R78, R28 ;  /* 0x0000001c4e1f7220 */ /* 0x000fe20000410000 */
[----:B------:R-:W-:-:S06]  /*7200*/  FMUL.FTZ R30, R29, -1.4426950216293334961 ;  /* 0xbfb8aa3b1d1e7820 */ /* 0x000fcc0000410000 */
[----:B------:R-:W0:Y:S02]  /*7210*/  MUFU.EX2 R30, R30 ;  /* 0x0000001e001e7308 */ /* 0x000e240000000800 */
[----:B0-----:R-:W-:-:S06]  /*7220*/  FADD.FTZ R30, R30, 1 ;  /* 0x3f8000001e1e7421 */ /* 0x001fcc0000010000 */
[----:B------:R-:W0:Y:S02]  /*7230*/  MUFU.RCP R30, R30 ;  /* 0x0000001e001e7308 */ /* 0x000e240000001000 */
[C---:B0-----:R-:W-:Y:S01]  /*7240*/  FMUL.FTZ R82, R30.reuse, R82 ;  /* 0x000000521e527220 */ /* 0x041fe20000410000 */
[----:B------:R-:W-:-:S04]  /*7250*/  FADD.FTZ R30, -R30, 1 ;  /* 0x3f8000001e1e7421 */ /* 0x000fc80000010100 */
[----:B------:R-:W-:Y:S01]  /*7260*/  FFMA.FTZ R29, R29, R30, 1 ;  /* 0x3f8000001d1d7423 */ /* 0x000fe2000001001e */
[C---:B------:R-:W-:Y:S01]  /*7270*/  FFMA.FTZ R30, R26.reuse, R31, RZ ;  /* 0x0000001f1a1e7223 */ /* 0x040fe200000100ff */
[----:B------:R-:W-:Y:S01]  /*7280*/  FADD.FTZ R31, RZ, R31 ;  /* 0x0000001fff1f7221 */ /* 0x000fe20000010000 */
[----:B------:R-:W-:Y:S01]  /*7290*/  FFMA.FTZ R26, R26, R28, RZ ;  /* 0x0000001c1a1a7223 */ /* 0x000fe200000100ff */
[----:B------:R-:W-:Y:S01]  /*72a0*/  FMUL.FTZ R29, R82, R29 ;  /* 0x0000001d521d7220 */ /* 0x000fe20000410000 */
[----:B------:R-:W-:Y:S01]  /*72b0*/  FADD.FTZ R28, RZ, R28 ;  /* 0x0000001cff1c7221 */ /* 0x000fe20000010000 */
[----:B------:R-:W2:Y:S02]  /*72c0*/  LDL.LU R82, [R1+0x270] ;  /* 0x0002700001527983 */ /* 0x000ea40000300800 */
        /* <DEDUP_REMOVED lines=11> */
[----:B------:R-:W-:-:S03]  /*7380*/  FADD.FTZ R75, R125, -UR28 ;  /* 0x8000001c7d4b7e21 */ /* 0x000fc60008010000 */
[----:B------:R-:W-:Y:S01]  /*7390*/  FMUL.FTZ R81, R83, R81 ;  /* 0x0000005153517220 */ /* 0x000fe20000410000 */
[----:B------:R-:W-:Y:S01]  /*73a0*/  FMUL.FTZ R75, R75, UR16 ;  /* 0x000000104b4b7c20 */ /* 0x000fe20008410000 */
[----:B------:R-:W-:Y:S01]  /*73b0*/  FFMA.FTZ R27, R27, R29, RZ ;  /* 0x0000001d1b1b7223 */ /* 0x000fe200000100ff */
[----:B------:R-:W3:Y:S01]  /*73c0*/  LDL.LU R83, [R1+0x254] ;  /* 0x0002540001537983 */ /* 0x000ee20000300800 */
[----:B------:R-:W-:Y:S01]  /*73d0*/  FFMA.FTZ R26, R74, R81, R26 ;  /* 0x000000514a1a7223 */ /* 0x000fe2000001001a */
[----:B------:R-:W-:-:S04]  /*73e0*/  FADD.FTZ R28, R28, R81 ;  /* 0x000000511c1c7221 */ /* 0x000fc80000010000 */
[----:B------:R0:W-:Y:S04]  /*73f0*/  STL [R1+0x230], R26 ;  /* 0x0002301a01007387 */ /* 0x0001e80000100800 */
[----:B------:R1:W-:Y:S01]  /*7400*/  STL [R1+0x234], R28 ;  /* 0x0002341c01007387 */ /* 0x0003e20000100800 */
[----:B0-----:R-:W-:-:S04]  /*7410*/  FFMA.FTZ R26, R79, R75, R77 ;  /* 0x0000004b4f1a7223 */ /* 0x001fc8000001004d */
[----:B-1----:R-:W-:-:S06]  /*7420*/  FMUL.FTZ R28, R26, -1.4426950216293334961 ;  /* 0xbfb8aa3b1a1c7820 */ /* 0x002fcc0000410000 */
[----:B------:R-:W0:Y:S02]  /*7430*/  MUFU.EX2 R28, R28 ;  /* 0x0000001c001c7308 */ /* 0x000e240000000800 */
[----:B0-----:R-:W-:-:S06]  /*7440*/  FADD.FTZ R28, R28, 1 ;  /* 0x3f8000001c1c7421 */ /* 0x001fcc0000010000 */
[----:B------:R-:W0:Y:S02]  /*7450*/  MUFU.RCP R28, R28 ;  /* 0x0000001c001c7308 */ /* 0x000e240000001000 */
[C---:B0-----:R-:W-:Y:S01]  /*7460*/  FMUL.FTZ R84, R28.reuse, R84 ;  /* 0x000000541c547220 */ /* 0x041fe20000410000 */
[----:B------:R-:W-:-:S04]  /*7470*/  FADD.FTZ R28, -R28, 1 ;  /* 0x3f8000001c1c7421 */ /* 0x000fc80000010100 */
[----:B------:R-:W-:Y:S01]  /*7480*/  FFMA.FTZ R28, R26, R28, 1 ;  /* 0x3f8000001a1c7423 */ /* 0x000fe2000001001c */
[----:B------:R-:W-:Y:S01]  /*7490*/  FADD.FTZ R26, RZ, R29 ;  /* 0x0000001dff1a7221 */ /* 0x000fe20000010000 */
[----:B------:R-:W-:-:S04]  /*74a0*/  FADD.FTZ R29, R124, -UR28 ;  /* 0x8000001c7c1d7e21 */ /* 0x000fc80008010000 */
[----:B------:R-:W-:Y:S01]  /*74b0*/  FMUL.FTZ R124, R29, UR16 ;  /* 0x000000101d7c7c20 */ /* 0x000fe20008410000 */
[----:B------:R-:W-:Y:S02]  /*74c0*/  FADD.FTZ R29, R68, -UR28 ;  /* 0x8000001c441d7e21 */ /* 0x000fe40008010000 */
[----:B------:R-:W2:Y:S01]  /*74d0*/  LDL.LU R68, [R1+0x288] ;  /* 0x0002880001447983 */ /* 0x000ea20000300800 */
[----:B------:R-:W-:Y:S01]  /*74e0*/  FMUL.FTZ R81, R78, R81 ;  /* 0x000000514e517220 */ /* 0x000fe20000410000 */
[----:B------:R-:W-:Y:S02]  /*74f0*/  FMUL.FTZ R28, R84, R28 ;  /* 0x0000001c541c7220 */ /* 0x000fe40000410000 */
[----:B------:R-:W3:Y:S01]  /*7500*/  LDL.LU R84, [R1+0x258] ;  /* 0x0002580001547983 */ /* 0x000ee20000300800 */
[----:B------:R-:W-:Y:S01]  /*7510*/  FADD.FTZ R125, R31, R81 ;  /* 0x000000511f7d7221 */ /* 0x000fe20000010000 */
[----:B------:R-:W-:Y:S01]  /*7520*/  FADD.FTZ R31, R26, R28 ;  /* 0x0000001c1a1f7221 */ /* 0x000fe20000010000 */
[----:B------:R-:W-:Y:S01]  /*7530*/  FFMA.FTZ R30, R74, R81, R30 ;  /* 0x000000514a1e7223 */ /* 0x000fe2000001001e */
[-C--:B------:R-:W-:Y:S01]  /*7540*/  FFMA.FTZ R27, R75, R28.reuse, R27 ;  /* 0x0000001c4b1b7223 */ /* 0x080fe2000001001b */
[----:B------:R-:W-:Y:S01]  /*7550*/  FMUL.FTZ R26, R79, R28 ;  /* 0x0000001c4f1a7220 */ /* 0x000fe20000410000 */
[----:B------:R-:W3:Y:S03]  /*7560*/  LDL.LU R74, [R1+0x268] ;  /* 0x00026800014a7983 */ /* 0x000ee60000300800 */
[----:B------:R-:W-:Y:S01]  /*7570*/  FFMA.FTZ R28, R75, R26, R30 ;  /* 0x0000001a4b1c7223 */ /* 0x000fe2000001001e */
[----:B------:R0:W-:Y:S04]  /*7580*/  STL [R1+0x228], R27 ;  /* 0x0002281b01007387 */ /* 0x0001e80000100800 */
[----:B------:R1:W-:Y:S01]  /*7590*/  STL [R1+0x224], R28 ;  /* 0x0002241c01007387 */ /* 0x0003e20000100800 */
[----:B0-----:R-:W-:-:S04]  /*75a0*/  FFMA.FTZ R27, R78, R124, R76 ;  /* 0x0000007c4e1b7223 */ /* 0x001fc8000001004c */
[----:B-1----:R-:W-:-:S06]  /*75b0*/  FMUL.FTZ R28, R27, -1.4426950216293334961 ;  /* 0xbfb8aa3b1b1c7820 */ /* 0x002fcc0000410000 */
[----:B------:R-:W0:Y:S02]  /*75c0*/  MUFU.EX2 R28, R28 ;  /* 0x0000001c001c7308 */ /* 0x000e240000000800 */
[----:B0-----:R-:W-:-:S06]  /*75d0*/  FADD.FTZ R28, R28, 1 ;  /* 0x3f8000001c1c7421 */ /* 0x001fcc0000010000 */
[----:B------:R-:W0:Y:S01]  /*75e0*/  MUFU.RCP R28, R28 ;  /* 0x0000001c001c7308 */ /* 0x000e220000001000 */
[----:B------:R-:W-:-:S05]  /*75f0*/  FMUL.FTZ R30, R29, UR16 ;  /* 0x000000101d1e7c20 */ /* 0x000fca0008410000 */
[----:B------:R4:W-:Y:S01]  /*7600*/  STL [R1+0x21c], R30 ;  /* 0x00021c1e01007387 */ /* 0x0009e20000100800 */
[C---:B0-----:R-:W-:Y:S01]  /*7610*/  FMUL.FTZ R85, R28.reuse, R85 ;  /* 0x000000551c557220 */ /* 0x041fe20000410000 */
[----:B------:R-:W-:-:S04]  /*7620*/  FADD.FTZ R28, -R28, 1 ;  /* 0x3f8000001c1c7421 */ /* 0x000fc80000010100 */
[----:B------:R-:W-:Y:S01]  /*7630*/  FFMA.FTZ R27, R27, R28, 1 ;  /* 0x3f8000001b1b7423 */ /* 0x000fe2000001001c */
[----:B------:R-:W-:Y:S01]  /*7640*/  FFMA.FTZ R28, R79, R30, R77 ;  /* 0x0000001e4f1c7223 */ /* 0x000fe2000001004d */
[----:B----4-:R-:W-:Y:S02]  /*7650*/  FADD.FTZ R30, R80, -UR28 ;  /* 0x8000001c501e7e21 */ /* 0x010fe40008010000 */
[----:B------:R-:W4:Y:S01]  /*7660*/  LDL.LU R80, [R1+0x290] ;  /* 0x0002900001507983 */ /* 0x000f220000300800 */
[----:B------:R-:W-:-:S06]  /*7670*/  FMUL.FTZ R29, R28, -1.4426950216293334961 ;  /* 0xbfb8aa3b1c1d7820 */ /* 0x000fcc0000410000 */
[----:B------:R-:W0:Y:S02]  /*7680*/  MUFU.EX2 R29, R29 ;  /* 0x0000001d001d7308 */ /* 0x000e240000000800 */
[----:B0-----:R-:W-:-:S06]  /*7690*/  FADD.FTZ R29, R29, 1 ;  /* 0x3f8000001d1d7421 */ /* 0x001fcc0000010000 */
[----:B------:R-:W0:Y:S01]  /*76a0*/  MUFU.RCP R29, R29 ;  /* 0x0000001d001d7308 */ /* 0x000e220000001000 */
[----:B------:R1:W-:Y:S02]  /*76b0*/  STL [R1+0x22c], R31 ;  /* 0x00022c1f01007387 */ /* 0x0003e40000100800 */
[----:B-1----:R-:W-:Y:S01]  /*76c0*/  FMUL.FTZ R31, R30, UR16 ;  /* 0x000000101e1f7c20 */ /* 0x002fe20008410000 */
[C---:B0-----:R-:W-:Y:S01]  /*76d0*/  FMUL.FTZ R86, R29.reuse, R86 ;  /* 0x000000561d567220 */ /* 0x041fe20000410000 */
[----:B------:R-:W-:-:S04]  /*76e0*/  FADD.FTZ R29, -R29, 1 ;  /* 0x3f8000001d1d7421 */ /* 0x000fc80000010100 */
[----:B------:R-:W-:Y:S01]  /*76f0*/  FFMA.FTZ R28, R28, R29, 1 ;  /* 0x3f8000001c1c7423 */ /* 0x000fe2000001001d */
[----:B------:R-:W-:Y:S01]  /*7700*/  FFMA.FTZ R29, R78, R31, R76 ;  /* 0x0000001f4e1d7223 */ /* 0x000fe2000001004c */
[----:B------:R0:W-:Y:S03]  /*7710*/  STL [R1+0x218], R31 ;  /* 0x0002181f01007387 */ /* 0x0001e60000100800 */
[----:B------:R-:W-:Y:S01]  /*7720*/  FMUL.FTZ R30, R29, -1.4426950216293334961 ;  /* 0xbfb8aa3b1d1e7820 */ /* 0x000fe20000410000 */
[----:B0-----:R-:W-:Y:S02]  /*7730*/  FADD.FTZ R31, R69, -UR28 ;  /* 0x8000001c451f7e21 */ /* 0x001fe40008010000 */
[----:B------:R-:W3:Y:S03]  /*7740*/  LDL.LU R69, [R1+0x27c] ;  /* 0x00027c0001457983 */ /* 0x000ee60000300800 */
[----:B------:R-:W0:Y:S02]  /*7750*/  MUFU.EX2 R30, R30 ;  /* 0x0000001e001e7308 */ /* 0x000e240000000800 */
[----:B0-----:R-:W-:-:S06]  /*7760*/  FADD.FTZ R30, R30, 1 ;  /* 0x3f8000001e1e7421 */ /* 0x001fcc0000010000 */
[----:B------:R-:W0:Y:S02]  /*7770*/  MUFU.RCP R30, R30 ;  /* 0x0000001e001e7308 */ /* 0x000e240000001000 */
[C---:B0-----:R-:W-:Y:S01]  /*7780*/  FMUL.FTZ R40, R30.reuse, R40 ;  /* 0x000000281e287220 */ /* 0x041fe20000410000 */
[----:B------:R-:W-:-:S04]  /*7790*/  FADD.FTZ R30, -R30, 1 ;  /* 0x3f8000001e1e7421 */ /* 0x000fc80000010100 */
[----:B------:R-:W-:-:S04]  /*77a0*/  FFMA.FTZ R29, R29, R30, 1 ;  /* 0x3f8000001d1d7423 */ /* 0x000fc8000001001e */
[----:B------:R-:W-:Y:S01]  /*77b0*/  FMUL.FTZ R29, R40, R29 ;  /* 0x0000001d281d7220 */ /* 0x000fe20000410000 */
[----:B------:R-:W-:-:S05]  /*77c0*/  FMUL.FTZ R28, R86, R28 ;  /* 0x0000001c561c7220 */ /* 0x000fca0000410000 */
[----:B------:R0:W-:Y:S02]  /*77d0*/  STL [R1+0x2bc], R28 ;  /* 0x0002bc1c01007387 */ /* 0x0001e40000100800 */
[----:B0-----:R-:W-:Y:S01]  /*77e0*/  FMUL.FTZ R28, R31, UR16 ;  /* 0x000000101f1c7c20 */ /* 0x001fe20008410000 */
[----:B--2---:R-:W-:Y:S02]  /*77f0*/  FADD.FTZ R40, R68, -UR28 ;  /* 0x8000001c44287e21 */ /* 0x004fe40008010000 */
[----:B------:R-:W2:Y:S01]  /*7800*/  LDL.LU R68, [R1+0x298] ;  /* 0x0002980001447983 */ /* 0x000ea20000300800 */
[----:B------:R-:W-:-:S04]  /*7810*/  FFMA.FTZ R30, R79, R28, R77 ;  /* 0x0000001c4f1e7223 */ /* 0x000fc8000001004d */
        /* <DEDUP_REMOVED lines=9> */
[----:B------:R-:W-:-:S04]  /*78b0*/  FFMA.FTZ R31, R78, R28, R76 ;  /* 0x0000001c4e1f7223 */ /* 0x000fc8000001004c */
[----:B------:R-:W-:-:S06]  /*78c0*/  FMUL.FTZ R40, R31, -1.4426950216293334961 ;  /* 0xbfb8aa3b1f287820 */ /* 0x000fcc0000410000 */
[----:B------:R-:W0:Y:S02]  /*78d0*/  MUFU.EX2 R40, R40 ;  /* 0x0000002800287308 */ /* 0x000e240000000800 */
[----:B0-----:R-:W-:-:S06]  /*78e0*/  FADD.FTZ R40, R40, 1 ;  /* 0x3f80000028287421 */ /* 0x001fcc0000010000 */
[----:B------:R-:W0:Y:S01]  /*78f0*/  MUFU.RCP R40, R40 ;  /* 0x0000002800287308 */ /* 0x000e220000001000 */
[----:B------:R-:W-:Y:S01]  /*7900*/  FMUL.FTZ R30, R41, R30 ;  /* 0x0000001e291e7220 */ /* 0x000fe20000410000 */
[----:B----4-:R-:W-:-:S04]  /*7910*/  FADD.FTZ R41, R80, -UR28 ;  /* 0x8000001c50297e21 */ /* 0x010fc80008010000 */
[----:B------:R-:W-:Y:S01]  /*7920*/  FMUL.FTZ R80, R41, UR16 ;  /* 0x0000001029507c20 */ /* 0x000fe20008410000 */
        /* <DEDUP_REMOVED lines=9> */
[----:B---3--:R-:W-:-:S04]  /*79c0*/  FADD.FTZ R42, R69, -UR28 ;  /* 0x8000001c452a7e21 */ /* 0x008fc80008010000 */
        /* <DEDUP_REMOVED lines=10> */
[C---:B0-----:R-:W-:Y:S01]  /*7a70*/  FMUL.FTZ R44, R42.reuse, R44 ;  /* 0x0000002c2a2c7220 */ /* 0x041fe20000410000 */
[----:B------:R-:W-:-:S04]  /*7a80*/  FADD.FTZ R42, -R42, 1 ;  /* 0x3f8000002a2a7421 */ /* 0x000fc80000010100 */
[----:B------:R-:W-:-:S04]  /*7a90*/  FFMA.FTZ R41, R41, R42, 1 ;  /* 0x3f80000029297423 */ /* 0x000fc8000001002a */
[----:B------:R-:W-:Y:S01]  /*7aa0*/  FMUL.FTZ R41, R44, R41 ;  /* 0x000000292c297220 */ /* 0x000fe20000410000 */
[----:B------:R-:W-:-:S04]  /*7ab0*/  FADD.FTZ R44, R67, -UR28 ;  /* 0x8000001c432c7e21 */ /* 0x000fc80008010000 */
[----:B------:R-:W-:Y:S01]  /*7ac0*/  FMUL.FTZ R67, R44, UR16 ;  /* 0x000000102c437c20 */ /* 0x000fe20008410000 */
[----:B--2---:R-:W-:-:S04]  /*7ad0*/  FADD.FTZ R43, R68, -UR28 ;  /* 0x8000001c442b7e21 */ /* 0x004fc80008010000 */
[----:B------:R-:W-:-:S04]  /*7ae0*/  FMUL.FTZ R68, R43, UR16 ;  /* 0x000000102b447c20 */ /* 0x000fc80008410000 */
        /* <DEDUP_REMOVED lines=14> */
[----:B------:R-:W-:-:S04]  /*7bd0*/  FADD.FTZ R45, R66, -UR28 ;  /* 0x8000001c422d7e21 */ /* 0x000fc80008010000 */
        /* <DEDUP_REMOVED lines=10> */
[----:B------:R-:W-:Y:S01]  /*7c80*/  FADD.FTZ R46, R74, -UR28 ;  /* 0x8000001c4a2e7e21 */ /* 0x000fe20008010000 */
[C---:B0-----:R-:W-:Y:S01]  /*7c90*/  FMUL.FTZ R47, R45.reuse, R47 ;  /* 0x0000002f2d2f7220 */ /* 0x041fe20000410000 */
        /* <DEDUP_REMOVED lines=9> */
[----:B------:R-:W-:Y:S02]  /*7d30*/  FADD.FTZ R74, R82, -UR28 ;  /* 0x8000001c524a7e21 */ /* 0x000fe40008010000 */
[----:B------:R-:W2:Y:S01]  /*7d40*/  LDL.LU R82, [R1+0x24c] ;  /* 0x00024c0001527983 */ /* 0x000ea20000300800 */
[C---:B0-----:R-:W-:Y:S01]  /*7d50*/  FMUL.FTZ R48, R47.reuse, R48 ;  /* 0x000000302f307220 */ /* 0x041fe20000410000 */
        /* <DEDUP_REMOVED lines=10> */
[----:B------:R-:W-:Y:S02]  /*7e00*/  FADD.FTZ R49, R83, -UR28 ;  /* 0x8000001c53317e21 */ /* 0x000fe40008010000 */
[----:B------:R-:W3:Y:S01]  /*7e10*/  LDL.LU R83, [R1+0x250] ;  /* 0x0002500001537983 */ /* 0x000ee20000300800 */
[----:B------:R-:W-:-:S03]  /*7e20*/  FADD.FTZ R81, R84, -UR28 ;  /* 0x8000001c54517e21 */ /* 0x000fc60008010000 */
[----:B------:R-:W4:Y:S01]  /*7e30*/  LDL.LU R84, [R1+0x244] ;  /* 0x0002440001547983 */ /* 0x000f220000300800 */
[----:B------:R-:W-:-:S03]  /*7e40*/  FMUL.FTZ R27, R85, R27 ;  /* 0x0000001b551b7220 */ /* 0x000fc60000410000 */
[----:B------:R-:W4:Y:S01]  /*7e50*/  LDL.LU R85, [R1+0x248] ;  /* 0x0002480001557983 */ /* 0x000f220000300800 */
        /* <DEDUP_REMOVED lines=19> */
[C---:B0-----:R-:W-:Y:S01]  /*7f90*/  FMUL.FTZ R51, R81.reuse, R51 ;  /* 0x0000003351337220 */ /* 0x041fe20000410000 */
[----:B------:R-:W-:-:S04]  /*7fa0*/  FADD.FTZ R81, -R81, 1 ;  /* 0x3f80000051517421 */ /* 0x000fc80000010100 */
[----:B------:R-:W-:-:S04]  /*7fb0*/  FFMA.FTZ R81, R75, R81, 1 ;  /* 0x3f8000004b517423 */ /* 0x000fc80000010051 */
[----:B------:R-:W-:Y:S01]  /*7fc0*/  FMUL.FTZ R51, R51, R81 ;  /* 0x0000005133337220 */ /* 0x000fe20000410000 */
        /* <DEDUP_REMOVED lines=11> */
[----:B---3--:R-:W-:-:S04]  /*8080*/  FADD.FTZ R83, R83, -UR28 ;  /* 0x8000001c53537e21 */ /* 0x008fc80008010000 */
[----:B------:R-:W-:-:S04]  /*8090*/  FMUL.FTZ R81, R83, UR16 ;  /* 0x0000001053517c20 */ /* 0x000fc80008410000 */
[----:B------:R-:W-:-:S04]  /*80a0*/  FFMA.FTZ R82, R79, R81, R77 ;  /* 0x000000514f527223 */ /* 0x000fc8000001004d */
[----:B------:R-:W-:-:S06]  /*80b0*/  FMUL.FTZ R83, R82, -1.4426950216293334961 ;  /* 0xbfb8aa3b52537820 */ /* 0x000fcc0000410000 */
[----:B------:R-:W0:Y:S02]  /*80c0*/  MUFU.EX2 R83, R83 ;  /* 0x0000005300537308 */ /* 0x000e240000000800 */
[----:B0-----:R-:W-:-:S06]  /*80d0*/  FADD.FTZ R83, R83, 1 ;  /* 0x3f80000053537421 */ /* 0x001fcc0000010000 */
[----:B------:R-:W0:Y:S01]  /*80e0*/  MUFU.RCP R83, R83 ;  /* 0x0000005300537308 */ /* 0x000e220000001000 */
[----:B----4-:R-:W-:Y:S01]  /*80f0*/  FADD.FTZ R84, R84, -UR28 ;  /* 0x8000001c54547e21 */ /* 0x010fe20008010000 */
        /* <DEDUP_REMOVED lines=10> */
[----:B------:R-:W-:Y:S01]  /*81a0*/  FADD.FTZ R85, R85, -UR28 ;  /* 0x8000001c55557e21 */ /* 0x000fe20008010000 */
        /* <DEDUP_REMOVED lines=54> */
[----:B------:R-:W-:-:S04]  /*8510*/  FADD.FTZ R118, R118, -UR28 ;  /* 0x8000001c76767e21 */ /* 0x000fc80008010000 */
[----:B------:R-:W-:Y:S01]  /*8520*/  FMUL.FTZ R118, R118, UR16 ;  /* 0x0000001076767c20 */ /* 0x000fe20008410000 */
[C---:B0-----:R-:W-:Y:S01]  /*8530*/  FMUL.FTZ R59, R121.reuse, R59 ;  /* 0x0000003b793b7220 */ /* 0x041fe20000410000 */
        /* <DEDUP_REMOVED lines=174> */
[----:B------:R-:W-:Y:S01]  /*9020*/  FADD.FTZ R34, R33, -UR28 ;  /* 0x8000001c21227e21 */ /* 0x000fe20008010000 */
[----:B------:R-:W-:-:S03]  /*9030*/  FADD.FTZ R121, -R121, 1 ;  /* 0x3f80000079797421 */ /* 0x000fc60000010100 */
[----:B------:R-:W-:Y:S01]  /*9040*/  FMUL.FTZ R34, R34, UR16 ;  /* 0x0000001022227c20 */ /* 0x000fe20008410000 */
[----:B------:R-:W-:-:S03]  /*9050*/  FFMA.FTZ R33, R120, R121, 1 ;  /* 0x3f80000078217423 */ /* 0x000fc60000010079 */
        /* <DEDUP_REMOVED lines=27> */
[----:B------:R-:W-:Y:S01]  /*9210*/  FMUL.FTZ R33, R122, R33 ;  /* 0x000000217a217220 */ /* 0x000fe20000410000 */
        /* <DEDUP_REMOVED lines=22> */
[C---:B0-----:R-:W-:Y:S01]  /*9380*/  FMUL.FTZ R122, R121.reuse, R97 ;  /* 0x00000061797a7220 */ /* 0x041fe20000410000 */
        /* <DEDUP_REMOVED lines=185> */
[----:B------:R1:W-:Y:S04]  /*9f20*/  STL [R1+0x210], R28 ;  /* 0x0002101c01007387 */ /* 0x0003e80000100800 */
[----:B-1----:R-:W2:Y:S01]  /*9f30*/  LDL.LU R28, [R1+0x224] ;  /* 0x00022400011c7983 */ /* 0x002ea20000300800 */
[C---:B0-----:R-:W-:Y:S01]  /*9f40*/  FMUL.FTZ R25, R122.reuse, R25 ;  /* 0x000000197a197220 */ /* 0x041fe20000410000 */
[----:B------:R-:W-:-:S04]  /*9f50*/  FADD.FTZ R122, -R122, 1 ;  /* 0x3f8000007a7a7421 */ /* 0x000fc80000010100 */
[----:B------:R-:W-:Y:S02]  /*9f60*/  FFMA.FTZ R122, R121, R122, 1 ;  /* 0x3f800000797a7423 */ /* 0x000fe4000001007a */
[----:B------:R-:W3:Y:S02]  /*9f70*/  LDL.LU R121, [R1+0x230] ;  /* 0x0002300001797983 */ /* 0x000ee40000300800 */
[----:B------:R-:W-:Y:S02]  /*9f80*/  FMUL.FTZ R25, R25, R122 ;  /* 0x0000007a19197220 */ /* 0x000fe40000410000 */
[----:B------:R-:W4:Y:S01]  /*9f90*/  LDL.LU R122, [R1+0x234] ;  /* 0x00023400017a7983 */ /* 0x000f220000300800 */
[----:B------:R-:W-:Y:S01]  /*9fa0*/  FMUL.FTZ R23, R123, R23 ;  /* 0x000000177b177220 */ /* 0x000fe20000410000 */
[----:B------:R-:W-:Y:S02]  /*9fb0*/  FADD.FTZ R125, R26, R125 ;  /* 0x0000007d1a7d7221 */ /* 0x000fe40000010000 */
[----:B------:R0:W-:Y:S04]  /*9fc0*/  STL [R1+0x2b8], R29 ;  /* 0x0002b81d01007387 */ /* 0x0001e80000100800 */
[----:B------:R-:W2:Y:S04]  /*9fd0*/  LDL.LU R123, [R1+0x228] ;  /* 0x00022800017b7983 */ /* 0x000ea80000300800 */
[----:B------:R-:W2:Y:S04]  /*9fe0*/  LDL.LU R26, [R1+0x22c] ;  /* 0x00022c00011a7983 */ /* 0x000ea80000300800 */
[----:B0-----:R-:W2:Y:S01]  /*9ff0*/  LDL.LU R29, [R1+0x21c] ;  /* 0x00021c00011d7983 */ /* 0x001ea20000300800 */
[-C--:B---3--:R-:W-:Y:S01]  /*a000*/  FFMA.FTZ R121, R124, R27.reuse, R121 ;  /* 0x0000001b7c797223 */ /* 0x088fe20000010079 */
[----:B----4-:R-:W-:Y:S01]  /*a010*/  FADD.FTZ R122, R122, R27 ;  /* 0x0000001b7a7a7221 */ /* 0x010fe20000010000 */
[----:B------:R-:W-:-:S04]  /*a020*/  FMUL.FTZ R27, R78, R27 ;  /* 0x0000001b4e1b7220 */ /* 0x000fc80000410000 */
[----:B--2---:R-:W-:Y:S02]  /*a030*/  FFMA.FTZ R124, R124, R27, R28 ;  /* 0x0000001b7c7c7223 */ /* 0x004fe4000001001c */
[----:B------:R-:W2:Y:S04]  /*a040*/  LDL.LU R28, [R1+0x2bc] ;  /* 0x0002bc00011c7983 */ /* 0x000ea80000300800 */
[----:B------:R0:W-:Y:S04]  /*a050*/  STL [R1+0x2b4], R30 ;  /* 0x0002b41e01007387 */ /* 0x0001e80000100800 */
[----:B0-----:R-:W3:Y:S01]  /*a060*/  LDL.LU R30, [R1+0x218] ;  /* 0x00021800011e7983 */ /* 0x001ee20000300800 */
[----:B--2---:R-:W-:Y:S01]  /*a070*/  FADD.FTZ R26, R26, R28 ;  /* 0x0000001c1a1a7221 */ /* 0x004fe20000010000 */
[-C--:B------:R-:W-:Y:S01]  /*a080*/  FFMA.FTZ R123, R29, R28.reuse, R123 ;  /* 0x0000001c1d7b7223 */ /* 0x080fe2000001007b */
[----:B------:R-:W-:-:S04]  /*a090*/  FMUL.FTZ R28, R79, R28 ;  /* 0x0000001c4f1c7220 */ /* 0x000fc80000410000 */
[----:B------:R-:W-:Y:S02]  /*a0a0*/  FFMA.FTZ R124, R29, R28, R124 ;  /* 0x0000001c1d7c7223 */ /* 0x000fe4000001007c */
[----:B------:R-:W2:Y:S01]  /*a0b0*/  LDL.LU R29, [R1+0x2b8] ;  /* 0x0002b800011d7983 */ /* 0x000ea20000300800 */
[----:B------:R-:W-:-:S03]  /*a0c0*/  FADD.FTZ R125, R125, R27 ;  /* 0x0000001b7d7d7221 */ /* 0x000fc60000010000 */
[----:B------:R-:W4:Y:S01]  /*a0d0*/  LDL.LU R27, [R1+0x214] ;  /* 0x00021400011b7983 */ /* 0x000f220000300800 */
[----:B------:R-:W-:-:S03]  /*a0e0*/  FADD.FTZ R125, R28, R125 ;  /* 0x0000007d1c7d7221 */ /* 0x000fc60000010000 */
[----:B------:R-:W4:Y:S01]  /*a0f0*/  LDL.LU R28, [R1+0x210] ;  /* 0x00021000011c7983 */ /* 0x000f220000300800 */
[----:B--2---:R-:W-:Y:S01]  /*a100*/  FADD.FTZ R122, R122, R29 ;  /* 0x0000001d7a7a7221 */ /* 0x004fe20000010000 */
[-C--:B---3--:R-:W-:Y:S01]  /*a110*/  FFMA.FTZ R121, R30, R29.reuse, R121 ;  /* 0x0000001d1e797223 */ /* 0x088fe20000010079 */
[----:B------:R-:W-:-:S04]  /*a120*/  FMUL.FTZ R29, R78, R29 ;  /* 0x0000001d4e1d7220 */ /* 0x000fc80000410000 */
[----:B------:R-:W-:Y:S02]  /*a130*/  FFMA.FTZ R124, R30, R29, R124 ;  /* 0x0000001d1e7c7223 */ /* 0x000fe4000001007c */
[----:B------:R-:W2:Y:S01]  /*a140*/  LDL.LU R30, [R1+0x2b4] ;  /* 0x0002b400011e7983 */ /* 0x000ea20000300800 */
[----:B------:R-:W-:Y:S01]  /*a150*/  FADD.FTZ R125, R125, R29 ;  /* 0x0000001d7d7d7221 */ /* 0x000fe20000010000 */
[----:B----4-:R-:W-:Y:S01]  /*a160*/  FFMA.FTZ R121, R28, R31, R121 ;  /* 0x0000001f1c797223 */ /* 0x010fe20000010079 */
[----:B------:R-:W-:Y:S01]  /*a170*/  FMUL.FTZ R29, R79, R42 ;  /* 0x0000002a4f1d7220 */ /* 0x000fe20000410000 */
[----:B------:R-:W-:-:S04]  /*a180*/  FADD.FTZ R122, R122, R31 ;  /* 0x0000001f7a7a7221 */ /* 0x000fc80000010000 */
[----:B------:R-:W-:Y:S01]  /*a190*/  FADD.FTZ R122, R122, R41 ;  /* 0x000000297a7a7221 */ /* 0x000fe20000010000 */
[----:B--2---:R-:W-:Y:S01]  /*a1a0*/  FADD.FTZ R26, R26, R30 ;  /* 0x0000001e1a1a7221 */ /* 0x004fe20000010000 */
[-C--:B------:R-:W-:Y:S01]  /*a1b0*/  FFMA.FTZ R123, R27, R30.reuse, R123 ;  /* 0x0000001e1b7b7223 */ /* 0x080fe2000001007b */
[----:B------:R-:W-:-:S04]  /*a1c0*/  FMUL.FTZ R30, R79, R30 ;  /* 0x0000001e4f1e7220 */ /* 0x000fc80000410000 */
[----:B------:R-:W-:Y:S01]  /*a1d0*/  FFMA.FTZ R124, R27, R30, R124 ;  /* 0x0000001e1b7c7223 */ /* 0x000fe2000001007c */
[----:B------:R-:W-:Y:S01]  /*a1e0*/  FMUL.FTZ R27, R78, R31 ;  /* 0x0000001f4e1b7220 */ /* 0x000fe20000410000 */
[----:B------:R-:W-:-:S03]  /*a1f0*/  FADD.FTZ R125, R30, R125 ;  /* 0x0000007d1e7d7221 */ /* 0x000fc60000010000 */
[----:B------:R-:W-:Y:S01]  /*a200*/  FFMA.FTZ R124, R28, R27, R124 ;  /* 0x0000001b1c7c7223 */ /* 0x000fe2000001007c */
[----:B------:R-:W-:Y:S01]  /*a210*/  FMUL.FTZ R28, R79, R40 ;  /* 0x000000284f1c7220 */ /* 0x000fe20000410000 */
[----:B------:R-:W-:Y:S01]  /*a220*/  FADD.FTZ R125, R125, R27 ;  /* 0x0000001b7d7d7221 */ /* 0x000fe20000010000 */
[----:B------:R-:W-:Y:S02]  /*a230*/  FMUL.FTZ R27, R78, R41 ;  /* 0x000000294e1b7220 */ /* 0x000fe40000410000 */
[----:B------:R-:W-:Y:S01]  /*a240*/  FFMA.FTZ R124, R80, R28, R124 ;  /* 0x0000001c507c7223 */ /* 0x000fe2000001007c */
[----:B------:R-:W-:-:S03]  /*a250*/  FADD.FTZ R28, R28, R125 ;  /* 0x0000007d1c1c7221 */ /* 0x000fc60000010000 */
[----:B------:R-:W-:Y:S01]  /*a260*/  FFMA.FTZ R124, R69, R27, R124 ;  /* 0x0000001b457c7223 */ /* 0x000fe2000001007c */
        /* <DEDUP_REMOVED lines=20> */
[-C--:B------:R-:W-:Y:S01]  /*a3b0*/  FMUL.FTZ R29, R78, R46.reuse ;  /* 0x0000002e4e1d7220 */ /* 0x080fe20000410000 */
[----:B------:R-:W-:Y:S01]  /*a3c0*/  FADD.FTZ R27, R26, R27 ;  /* 0x0000001b1a1b7221 */ /* 0x000fe20000010000 */
[----:B------:R-:W-:Y:S01]  /*a3d0*/  FFMA.FTZ R30, R45, R46, R30 ;  /* 0x0000002e2d1e7223 */ /* 0x000fe2000001001e */
[-C--:B------:R-:W-:Y:S01]  /*a3e0*/  FMUL.FTZ R26, R79, R48.reuse ;  /* 0x000000304f1a7220 */ /* 0x080fe20000410000 */
[----:B------:R-:W-:Y:S01]  /*a3f0*/  FFMA.FTZ R45, R45, R29, R40 ;  /* 0x0000001d2d2d7223 */ /* 0x000fe20000010028 */
[----:B------:R-:W-:Y:S01]  /*a400*/  FADD.FTZ R29, R27, R29 ;  /* 0x0000001d1b1d7221 */ /* 0x000fe20000010000 */
[----:B------:R-:W-:Y:S01]  /*a410*/  FADD.FTZ R31, R31, R44 ;  /* 0x0000002c1f1f7221 */ /* 0x000fe20000010000 */
[C---:B------:R-:W-:Y:S01]  /*a420*/  FFMA.FTZ R27, R47.reuse, R48, R28 ;  /* 0x000000302f1b7223 */ /* 0x040fe2000001001c */
[----:B------:R-:W-:Y:S01]  /*a430*/  FFMA.FTZ R28, R47, R26, R45 ;  /* 0x0000001a2f1c7223 */ /* 0x000fe2000001002d */
[-C--:B------:R-:W-:Y:S01]  /*a440*/  FMUL.FTZ R41, R78, R50.reuse ;  /* 0x000000324e297220 */ /* 0x080fe20000410000 */
[----:B------:R-:W-:Y:S01]  /*a450*/  FADD.FTZ R48, R31, R48 ;  /* 0x000000301f307221 */ /* 0x000fe20000010000 */
[----:B------:R-:W-:Y:S01]  /*a460*/  FADD.FTZ R29, R26, R29 ;  /* 0x0000001d1a1d7221 */ /* 0x000fe20000010000 */
[----:B------:R-:W-:Y:S01]  /*a470*/  FMUL.FTZ R31, R79, R51 ;  /* 0x000000334f1f7220 */ /* 0x000fe20000410000 */
[C---:B------:R-:W-:Y:S01]  /*a480*/  FFMA.FTZ R28, R49.reuse, R41, R28 ;  /* 0x00000029311c7223 */ /* 0x040fe2000001001c */
[----:B------:R-:W-:Y:S01]  /*a490*/  FFMA.FTZ R30, R49, R50, R30 ;  /* 0x00000032311e7223 */ /* 0x000fe2000001001e */
[----:B------:R-:W-:Y:S01]  /*a4a0*/  FADD.FTZ R40, R29, R41 ;  /* 0x000000291d287221 */ /* 0x000fe20000010000 */
[-C--:B------:R-:W-:Y:S01]  /*a4b0*/  FMUL.FTZ R29, R78, R52.reuse ;  /* 0x000000344e1d7220 */ /* 0x080fe20000410000 */
[C---:B------:R-:W-:Y:S01]  /*a4c0*/  FFMA.FTZ R28, R74.reuse, R31, R28 ;  /* 0x0000001f4a1c7223 */ /* 0x040fe2000001001c */
[----:B------:R-:W-:Y:S01]  /*a4d0*/  FFMA.FTZ R26, R74, R51, R27 ;  /* 0x000000334a1a7223 */ /* 0x000fe2000001001b */
[----:B------:R-:W-:Y:S01]  /*a4e0*/  FFMA.FTZ R27, R75, R52, R30 ;  /* 0x000000344b1b7223 */ /* 0x000fe2000001001e */
[----:B------:R-:W-:Y:S01]  /*a4f0*/  FADD.FTZ R40, R31, R40 ;  /* 0x000000281f287221 */ /* 0x000fe20000010000 */
[----:B------:R-:W-:Y:S01]  /*a500*/  FFMA.FTZ R75, R75, R29, R28 ;  /* 0x0000001d4b4b7223 */ /* 0x000fe2000001001c */
[----:B------:R-:W-:Y:S01]  /*a510*/  FMUL.FTZ R28, R79, R53 ;  /* 0x000000354f1c7220 */ /* 0x000fe20000410000 */
[----:B------:R-:W-:Y:S01]  /*a520*/  FMUL.FTZ R30, R78, R54 ;  /* 0x000000364e1e7220 */ /* 0x000fe20000410000 */
[----:B------:R-:W-:-:S02]  /*a530*/  FADD.FTZ R29, R40, R29 ;  /* 0x0000001d281d7221 */ /* 0x000fc40000010000 */
[----:B------:R-:W-:Y:S02]  /*a540*/  FFMA.FTZ R75, R81, R28, R75 ;  /* 0x0000001c514b7223 */ /* 0x000fe4000001004b */
[----:B------:R-:W-:Y:S01]  /*a550*/  FADD.FTZ R29, R28, R29 ;  /* 0x0000001d1c1d7221 */ /* 0x000fe20000010000 */
[----:B------:R-:W-:Y:S01]  /*a560*/  FMUL.FTZ R28, R79, R55 ;  /* 0x000000374f1c7220 */ /* 0x000fe20000410000 */
[----:B------:R-:W-:Y:S02]  /*a570*/  FFMA.FTZ R75, R82, R30, R75 ;  /* 0x0000001e524b7223 */ /* 0x000fe4000001004b */
[----:B------:R-:W-:Y:S01]  /*a580*/  FADD.FTZ R29, R29, R30 ;  /* 0x0000001e1d1d7221 */ /* 0x000fe20000010000 */
[----:B------:R-:W-:Y:S01]  /*a590*/  FMUL.FTZ R30, R78, R56 ;  /* 0x000000384e1e7220 */ /* 0x000fe20000410000 */
[----:B------:R-:W-:Y:S02]  /*a5a0*/  FFMA.FTZ R75, R83, R28, R75 ;  /* 0x0000001c534b7223 */ /* 0x000fe4000001004b */
[----:B------:R-:W-:Y:S01]  /*a5b0*/  FADD.FTZ R29, R28, R29 ;  /* 0x0000001d1c1d7221 */ /* 0x000fe20000010000 */
[----:B------:R-:W-:Y:S01]  /*a5c0*/  FMUL.FTZ R28, R79, R57 ;  /* 0x000000394f1c7220 */ /* 0x000fe20000410000 */
[----:B------:R-:W-:Y:S01]  /*a5d0*/  FFMA.FTZ R75, R84, R30, R75 ;  /* 0x0000001e544b7223 */ /* 0x000fe2000001004b */
[----:B------:R-:W-:Y:S01]  /*a5e0*/  FFMA.FTZ R26, R81, R53, R26 ;  /* 0x00000035511a7223 */ /* 0x000fe2000001001a */
[----:B------:R-:W-:Y:S01]  /*a5f0*/  FADD.FTZ R29, R29, R30 ;  /* 0x0000001e1d1d7221 */ /* 0x000fe20000010000 */
[----:B------:R-:W-:Y:S01]  /*a600*/  FMUL.FTZ R30, R78, R58 ;  /* 0x0000003a4e1e7220 */ /* 0x000fe20000410000 */
[----:B------:R-:W-:Y:S01]  /*a610*/  FFMA.FTZ R75, R85, R28, R75 ;  /* 0x0000001c554b7223 */ /* 0x000fe2000001004b */
[----:B------:R-:W-:Y:S01]  /*a620*/  FFMA.FTZ R27, R82, R54, R27 ;  /* 0x00000036521b7223 */ /* 0x000fe2000001001b */
[----:B------:R-:W-:Y:S01]  /*a630*/  FFMA.FTZ R26, R83, R55, R26 ;  /* 0x00000037531a7223 */ /* 0x000fe2000001001a */
[----:B------:R-:W-:Y:S01]  /*a640*/  FADD.FTZ R29, R28, R29 ;  /* 0x0000001d1c1d7221 */ /* 0x000fe20000010000 */
[----:B------:R-:W-:Y:S01]  /*a650*/  FFMA.FTZ R75, R86, R30, R75 ;  /* 0x0000001e564b7223 */ /* 0x000fe2000001004b */
[----:B------:R-:W-:Y:S01]  /*a660*/  FMUL.FTZ R28, R79, R59 ;  /* 0x0000003b4f1c7220 */ /* 0x000fe20000410000 */
[----:B------:R-:W-:Y:S01]  /*a670*/  FFMA.FTZ R27, R84, R56, R27 ;  /* 0x00000038541b7223 */ /* 0x000fe2000001001b */
[----:B------:R-:W-:Y:S01]  /*a680*/  FFMA.FTZ R26, R85, R57, R26 ;  /* 0x00000039551a7223 */ /* 0x000fe2000001001a */
[----:B------:R-:W-:Y:S01]  /*a690*/  FADD.FTZ R29, R29, R30 ;  /* 0x0000001e1d1d7221 */ /* 0x000fe20000010000 */
[C---:B------:R-:W-:Y:S01]  /*a6a0*/  FFMA.FTZ R75, R117.reuse, R28, R75 ;  /* 0x0000001c754b7223 */ /* 0x040fe2000001004b */
[----:B------:R-:W-:Y:S01]  /*a6b0*/  FMUL.FTZ R30, R78, R60 ;  /* 0x0000003c4e1e7220 */ /* 0x000fe20000410000 */
[----:B------:R-:W-:Y:S01]  /*a6c0*/  FFMA.FTZ R27, R86, R58, R27 ;  /* 0x0000003a561b7223 */ /* 0x000fe2000001001b */
[----:B------:R-:W-:Y:S01]  /*a6d0*/  FFMA.FTZ R26, R117, R59, R26 ;  /* 0x0000003b751a7223 */ /* 0x000fe2000001001a */
[----:B------:R-:W-:Y:S01]  /*a6e0*/  FADD.FTZ R29, R28, R29 ;  /* 0x0000001d1c1d7221 */ /* 0x000fe20000010000 */
[C---:B------:R-:W-:Y:S01]  /*a6f0*/  FFMA.FTZ R75, R118.reuse, R30, R75 ;  /* 0x0000001e764b7223 */ /* 0x040fe2000001004b */
[-C--:B------:R-:W-:Y:S01]  /*a700*/  FMUL.FTZ R40, R79, R61.reuse ;  /* 0x0000003d4f287220 */ /* 0x080fe20000410000 */
        /* <DEDUP_REMOVED lines=53> */
[----:B------:R-:W-:Y:S01]  /*aa60*/  FFMA.FTZ R29, R103, R39, R28 ;  /* 0x00000027671d7223 */ /* 0x000fe2000001001c */
[----:B------:R-:W-:Y:S01]  /*aa70*/  FADD.FTZ R43, R43, R60 ;  /* 0x0000003c2b2b7221 */ /* 0x000fe20000010000 */
[----:B------:R-:W-:Y:S01]  /*aa80*/  FADD.FTZ R48, R48, R71 ;  /* 0x0000004730307221 */ /* 0x000fe20000010000 */
[----:B------:R-:W-:Y:S01]  /*aa90*/  FFMA.FTZ R28, R103, R41, R26 ;  /* 0x00000029671c7223 */ /* 0x000fe2000001001a */
[-C--:B------:R-:W-:Y:S01]  /*aaa0*/  FMUL.FTZ R31, R79, R38.reuse ;  /* 0x000000264f1f7220 */ /* 0x080fe20000410000 */
        /* <DEDUP_REMOVED lines=28> */
[C---:B------:R-:W-:Y:S01]  /*ac70*/  FFMA.FTZ R37, R34.reuse, R28, R27 ;  /* 0x0000001c22257223 */ /* 0x040fe2000001001b */
[----:B------:R-:W-:Y:S01]  /*ac80*/  FMUL.FTZ R30, R79, R0 ;  /* 0x000000004f1e7220 */ /* 0x000fe20000410000 */
[----:B------:R-:W-:Y:S01]  /*ac90*/  FFMA.FTZ R26, R93, R33, R26 ;  /* 0x000000215d1a7223 */ /* 0x000fe2000001001a */
[----:B------:R-:W-:Y:S01]  /*aca0*/  FADD.FTZ R36, R73, R36 ;  /* 0x0000002449247221 */ /* 0x000fe20000010000 */
[----:B------:R-:W-:Y:S01]  /*acb0*/  FFMA.FTZ R29, R34, R32, R29 ;  /* 0x00000020221d7223 */ /* 0x000fe2000001001d */
        /* <DEDUP_REMOVED lines=10> */
[----:B------:R-:W-:Y:S01]  /*ad60*/  FADD.FTZ R30, R31, R28 ;  /* 0x0000001c1f1e7221 */ /* 0x000fe20000010000 */
[-C--:B------:R-:W-:Y:S01]  /*ad70*/  FMUL.FTZ R31, R78, R96.reuse ;  /* 0x000000604e1f7220 */ /* 0x080fe20000410000 */
[C---:B------:R-:W-:Y:S01]  /*ad80*/  FFMA.FTZ R88, R90.reuse, R29, R88 ;  /* 0x0000001d5a587223 */ /* 0x040fe20000010058 */
        /* <DEDUP_REMOVED lines=38> */
[----:B------:R-:W-:Y:S01]  /*aff0*/  FADD.FTZ R26, R31, R33 ;  /* 0x000000211f1a7221 */ /* 0x000fe20000010000 */
[----:B------:R-:W-:Y:S01]  /*b000*/  FFMA.FTZ R3, R4, R35, R0 ;  /* 0x0000002304037223 */ /* 0x000fe20000010000 */
[----:B------:R-:W-:Y:S01]  /*b010*/  FADD.FTZ R91, R91, R102 ;  /* 0x000000665b5b7221 */ /* 0x000fe20000010000 */
[-C--:B------:R-:W-:Y:S01]  /*b020*/  FMUL.FTZ R0, R78, R7.reuse ;  /* 0x000000074e007220 */ /* 0x080fe20000410000 */
[----:B------:R-:W-:Y:S01]  /*b030*/  FADD.FTZ R26, R35, R26 ;  /* 0x0000001a231a7221 */ /* 0x000fe20000010000 */
[C---:B------:R-:W-:Y:S01]  /*b040*/  FFMA.FTZ R29, R6.reuse, R7, R29 ;  /* 0x00000007061d7223 */ /* 0x040fe2000001001d */
[----:B------:R-:W-:Y:S01]  /*b050*/  FADD.FTZ R2, R91, R2 ;  /* 0x000000025b027221 */ /* 0x000fe20000010000 */
[----:B------:R-:W-:Y:S01]  /*b060*/  FFMA.FTZ R6, R6, R0, R3 ;  /* 0x0000000006067223 */ /* 0x000fe20000010003 */
[----:B------:R-:W-:Y:S01]  /*b070*/  FMUL.FTZ R3, R79, R9 ;  /* 0x000000094f037220 */ /* 0x000fe20000410000 */
[----:B------:R-:W-:Y:S01]  /*b080*/  FADD.FTZ R26, R26, R0 ;  /* 0x000000001a1a7221 */ /* 0x000fe20000010000 */
[----:B------:R-:W-:Y:S01]  /*b090*/  FFMA.FTZ R27, R4, R5, R27 ;  /* 0x00000005041b7223 */ /* 0x000fe2000001001b */
[----:B------:R-:W-:Y:S01]  /*b0a0*/  FADD.FTZ R2, R2, R5 ;  /* 0x0000000502027221 */ /* 0x000fe20000010000 */
[----:B------:R-:W-:Y:S01]  /*b0b0*/  FFMA.FTZ R5, R8, R3, R6 ;  /* 0x0000000308057223 */ /* 0x000fe20000010006 */
[-C--:B------:R-:W-:Y:S01]  /*b0c0*/  FMUL.FTZ R0, R78, R11.reuse ;  /* 0x0000000b4e007220 */ /* 0x080fe20000410000 */
[----:B------:R-:W-:Y:S01]  /*b0d0*/  FADD.FTZ R26, R3, R26 ;  /* 0x0000001a031a7221 */ /* 0x000fe20000010000 */
[C---:B------:R-:W-:Y:S01]  /*b0e0*/  FFMA.FTZ R29, R10.reuse, R11, R29 ;  /* 0x0000000b0a1d7223 */ /* 0x040fe2000001001d */
[----:B------:R-:W-:Y:S01]  /*b0f0*/  FMUL.FTZ R3, R79, R13 ;  /* 0x0000000d4f037220 */ /* 0x000fe20000410000 */
[----:B------:R-:W-:Y:S01]  /*b100*/  FFMA.FTZ R10, R10, R0, R5 ;  /* 0x000000000a0a7223 */ /* 0x000fe20000010005 */
[----:B------:R-:W-:Y:S01]  /*b110*/  FADD.FTZ R26, R26, R0 ;  /* 0x000000001a1a7221 */ /* 0x000fe20000010000 */
[----:B------:R-:W-:-:S02]  /*b120*/  FMUL.FTZ R4, R78, R15 ;  /* 0x0000000f4e047220 */ /* 0x000fc40000410000 */
[----:B------:R-:W-:Y:S01]  /*b130*/  FFMA.FTZ R5, R12, R3, R10 ;  /* 0x000000030c057223 */ /* 0x000fe2000001000a */
[----:B------:R-:W-:Y:S01]  /*b140*/  FADD.FTZ R26, R3, R26 ;  /* 0x0000001a031a7221 */ /* 0x000fe20000010000 */
[C---:B------:R-:W-:Y:S01]  /*b150*/  FFMA.FTZ R0, R14.reuse, R15, R29 ;  /* 0x0000000f0e007223 */ /* 0x040fe2000001001d */
[----:B------:R-:W-:Y:S01]  /*b160*/  FMUL.FTZ R3, R79, R17 ;  /* 0x000000114f037220 */ /* 0x000fe20000410000 */
[----:B------:R-:W-:Y:S01]  /*b170*/  FFMA.FTZ R14, R14, R4, R5 ;  /* 0x000000040e0e7223 */ /* 0x000fe20000010005 */
[----:B------:R-:W-:Y:S01]  /*b180*/  FADD.FTZ R26, R26, R4 ;  /* 0x000000041a1a7221 */ /* 0x000fe20000010000 */
[----:B------:R-:W-:Y:S01]  /*b190*/  FADD.FTZ R114, R114, R7 ;  /* 0x0000000772727221 */ /* 0x000fe20000010000 */
[----:B------:R-:W-:Y:S01]  /*b1a0*/  FMUL.FTZ R7, R78, R19 ;  /* 0x000000134e077220 */ /* 0x000fe20000410000 */
[----:B------:R-:W-:Y:S01]  /*b1b0*/  FFMA.FTZ R5, R16, R3, R14 ;  /* 0x0000000310057223 */ /* 0x000fe2000001000e */
        /* <DEDUP_REMOVED lines=27> */
[----:B0-----:R-:W-:-:S07]  /*b370*/  FADD.FTZ R11, R0, R25 ;  /* 0x00000019000b7221 */ /* 0x001fce0000010000 */
.L_x_1419:
        /* <DEDUP_REMOVED lines=48> */
.L_x_1421:
[----:B------:R-:W-:Y:S05]  /*b680*/  BSYNC.RECONVERGENT B0 ;  /* 0x0000000000007941 */ /* 0x000fea0003800200 */
.L_x_1420:
        /* <DEDUP_REMOVED lines=40> */
.L_x_1423:
[----:B------:R-:W-:Y:S05]  /*b910*/  BSYNC.RECONVERGENT B0 ;  /* 0x0000000000007941 */ /* 0x000fea0003800200 */
.L_x_1422:
        /* <DEDUP_REMOVED lines=15> */
[----:B------:R-:W-:Y:S01]  /*ba10*/  FADD.FTZ R6, R9, R45 ;  /* 0x0000002d09067221 */ /* 0x000fe20000010000 */
[----:B-1----:R-:W-:Y:S01]  /*ba20*/  FADD.FTZ R7, R10, R46 ;  /* 0x0000002e0a077221 */ /* 0x002fe20000010000 */
[----:B----4-:R-:W-:Y:S01]  /*ba30*/  FADD.FTZ R5, R5, R48 ;  /* 0x0000003005057221 */ /* 0x010fe20000010000 */
[----:B0-----:R-:W0:Y:S01]  /*ba40*/  LDS.128 R8, [R0+0x14a0] ;  /* 0x0014a00000087984 */ /* 0x001e220000000c00 */
        /* <DEDUP_REMOVED lines=59> */
.L_x_1425:
[----:B------:R-:W-:Y:S05]  /*be00*/  BSYNC.RECONVERGENT B0 ;  /* 0x0000000000007941 */ /* 0x000fea0003800200 */
.L_x_1424:
        /* <DEDUP_REMOVED lines=30> */
.L_x_1427:
[----:B------:R-:W-:Y:S05]  /*bff0*/  BSYNC.RECONVERGENT B0 ;  /* 0x0000000000007941 */ /* 0x000fea0003800200 */
.L_x_1426:
        /* <DEDUP_REMOVED lines=13> */
[----:B------:R-:W0:Y:S01]  /*c0d0*/  LDC.64 R8, c[0x0][0x3c8] ;  /* 0x0000f200ff087b82 */ /* 0x000e220000000a00 */
        /* <DEDUP_REMOVED lines=20> */
.L_x_1431:
[----:B------:R-:W3:Y:S04]  /*c220*/  LDG.E.STRONG.GPU R0, desc[UR10][R10.64] ;  /* 0x0000000a0a007981 */ /* 0x000ee8000c1ef900 */
[----:B---3--:R-:W-:Y:S04]  /*c230*/  CCTL.IVALL ;  /* 0x00000000ff00798f */ /* 0x008fe80002000000 */
[----:B------:R0:W-:Y:S01]  /*c240*/  STL [R1], R0 ;  /* 0x0000000001007387 */ /* 0x0001e20000100800 */
[----:B------:R-:W-:-:S13]  /*c250*/  ISETP.NE.AND P0, PT, R0, UR5, PT ;  /* 0x0000000500007c0c */ /* 0x000fda000bf05270 */
[----:B0-----:R-:W-:Y:S05]  /*c260*/  @P0 BRA `(.L_x_1431) ;  /* 0xfffffffc00ec0947 */ /* 0x001fea000383ffff */
.L_x_1430:
[----:B------:R-:W-:Y:S05]  /*c270*/  BSYNC.RECONVERGENT B0 ;  /* 0x0000000000007941 */ /* 0x000fea0003800200 */
.L_x_1429:
        /* <DEDUP_REMOVED lines=15> */
.L_x_1433:
[----:B------:R-:W-:Y:S02]  /*c370*/  ISETP.NE.AND P1, PT, RZ, UR23, PT ;  /* 0x00000017ff007c0c */ /* 0x000fe4000bf25270 */
[----:B------:R-:W-:Y:S02]  /*c380*/  MOV R9, UR6 ;  /* 0x0000000600097c02 */ /* 0x000fe40008000f00 */
[----:B------:R-:W-:-:S13]  /*c390*/  ISETP.NE.OR P1, PT, R4, RZ, !P1 ;  /* 0x000000ff0400720c */ /* 0x000fda0004f25670 */
[----:B------:R-:W-:-:S06]  /*c3a0*/  @!P1 IMAD.WIDE.U32 R8, R9, 0x8, R6 ;  /* 0x0000000809089825 */ /* 0x000fcc00078e0006 */
[----:B------:R-:W3:Y:S01]  /*c3b0*/  @!P1 LDG.E.64 R8, desc[UR10][R8.64] ;  /* 0x0000000a08089981 */ /* 0x000ee2000c1e1b00 */
[----:B------:R-:W-:Y:S01]  /*c3c0*/  UIADD3 UR24, UPT, UPT, UR5, 0x1, URZ ;  /* 0x0000000105187890 */ /* 0x000fe2000fffe0ff */
[----:B------:R-:W-:Y:S01]  /*c3d0*/  MOV R11, UR18 ;  /* 0x00000012000b7c02 */ /* 0x000fe20008000f00 */
[----:B------:R-:W-:Y:S01]  /*c3e0*/  UIADD3 UR25, UPT, UPT, UR5, 0x2, URZ ;  /* 0x0000000205197890 */ /* 0x000fe2000fffe0ff */
[----:B------:R-:W0:Y:S01]  /*c3f0*/  S2R R0, SR_CTAID.X ;  /* 0x0000000000007919 */ /* 0x000e220000002500 */
[----:B------:R-:W-:Y:S01]  /*c400*/  UIADD3 UR26, UPT, UPT, UR5, 0x3, URZ ;  /* 0x00000003051a7890 */ /* 0x000fe2000fffe0ff */
[----:B--2---:R-:W-:Y:S01]  /*c410*/  MOV R13, UR17 ;  /* 0x00000011000d7c02 */ /* 0x004fe20008000f00 */
        /* <DEDUP_REMOVED lines=18> */
[----:B------:R0:W2:Y:S01]  /*c540*/  @!P4 LDG.E.64 R20, desc[UR10][R10.64] ;  /* 0x0000000a0a14c981 */ /* 0x0000a2000c1e1b00 */
        /* <DEDUP_REMOVED lines=9> */
[----:B---3--:R-:W-:Y:S01]  /*c5e0*/  @!P1 FADD.FTZ R3, R3, R9 ;  /* 0x0000000903039221 */ /* 0x008fe20000010000 */
[----:B------:R-:W-:Y:S01]  /*c5f0*/  MOV R9, UR22 ;  /* 0x0000001600097c02 */ /* 0x000fe20008000f00 */
[----:B------:R-:W-:Y:S01]  /*c600*/  @!P1 FADD.FTZ R2, R2, R8 ;  /* 0x0000000802029221 */ /* 0x000fe20000010000 */
[----:B------:R-:W-:-:S03]  /*c610*/  ISETP.NE.AND P1, PT, R0, UR24, PT ;  /* 0x0000001800007c0c */ /* 0x000fc6000bf25270 */
[----:B------:R-:W-:Y:S01]  /*c620*/  @!P0 IMAD.WIDE.U32 R8, R9, 0x8, R6 ;  /* 0x0000000809088825 */ /* 0x000fe200078e0006 */
[----:B------:R-:W-:-:S04]  /*c630*/  ISETP.NE.OR P1, PT, R4, RZ, !P1 ;  /* 0x000000ff0400720c */ /* 0x000fc80004f25670 */
[----:B------:R0:W3:Y:S09]  /*c640*/  @!P0 LDG.E.64 R18, desc[UR10][R8.64] ;  /* 0x0000000a08128981 */ /* 0x0000f2000c1e1b00 */
        /* <DEDUP_REMOVED lines=15> */
[----:B---3--:R-:W-:Y:S01]  /*c740*/  @!P0 FADD.FTZ R2, R2, R18 ;  /* 0x0000001202028221 */ /* 0x008fe20000010000 */
[----:B------:R-:W-:-:S03]  /*c750*/  @!P0 FADD.FTZ R3, R3, R19 ;  /* 0x0000001303038221 */ /* 0x000fc60000010000 */
[----:B--2---:R-:W-:Y:S01]  /*c760*/  @!P4 FADD.FTZ R2, R2, R20 ;  /* 0x000000140202c221 */ /* 0x004fe20000010000 */
        /* <DEDUP_REMOVED lines=13> */
.L_x_1432:
        /* <DEDUP_REMOVED lines=32> */
[----:B------:R-:W-:Y:S01]  /*ca40*/  MOV R9, UR17 ;  /* 0x0000001100097c02 */ /* 0x000fe20008000f00 */
[----:B------:R-:W-:-:S04]  /*ca50*/  @!UP1 UIMAD UR7, UR7, UR9, UR14 ;  /* 0x00000009070792a4 */ /* 0x000fc8000f8e020e */
[----:B------:R-:W-:Y:S02]  /*ca60*/  @!P0 IMAD.WIDE.U32 R8, R9, 0x8, R6 ;  /* 0x0000000809088825 */ /* 0x000fe400078e0006 */
[----:B--2---:R-:W-:-:S04]  /*ca70*/  MOV R13, UR7 ;  /* 0x00000007000d7c02 */ /* 0x004fc80008000f00 */
        /* <DEDUP_REMOVED lines=16> */
.L_x_1434:
        /* <DEDUP_REMOVED lines=19> */
[----:B------:R-:W3:Y:S04]  /*ccb0*/  @!P0 LDG.E.64 R8, desc[UR10][R8.64] ;  /* 0x0000000a08088981 */ /* 0x000ee8000c1e1b00 */
[----:B------:R-:W4:Y:S01]  /*ccc0*/  @!P1 LDG.E.64 R10, desc[UR10][R10.64] ;  /* 0x0000000a0a0a9981 */ /* 0x000f22000c1e1b00 */
[----:B------:R-:W-:-:S04]  /*ccd0*/  IADD3 R0, PT, PT, R0, 0x2, RZ ;  /* 0x0000000200007810 */ /* 0x000fc80007ffe0ff */
[----:B------:R-:W-:Y:S01]  /*cce0*/  R2UR UR5, R0 ;  /* 0x00000000000572ca */ /* 0x000fe200000e0000 */
[----:B----4-:R-:W-:Y:S01]  /*ccf0*/  @!P1 FADD.FTZ R2, R2, R10 ;  /* 0x0000000a02029221 */ /* 0x010fe20000010000 */
[----:B------:R-:W-:-:S03]  /*cd00*/  @!P1 FADD.FTZ R3, R3, R11 ;  /* 0x0000000b03039221 */ /* 0x000fc60000010000 */
[----:B---3--:R-:W-:Y:S01]  /*cd10*/  @!P0 FADD.FTZ R2, R2, R8 ;  /* 0x0000000802028221 */ /* 0x008fe20000010000 */
[----:B------:R-:W-:-:S09]  /*cd20*/  @!P0 FADD.FTZ R3, R3, R9 ;  /* 0x0000000903038221 */ /* 0x000fd20000010000 */
.L_x_1435:
        /* <DEDUP_REMOVED lines=12> */
.L_x_1436:
[----:B------:R-:W-:Y:S05]  /*cdf0*/  BSYNC.RECONVERGENT B0 ;  /* 0x0000000000007941 */ /* 0x000fea0003800200 */
.L_x_1428:
        /* <DEDUP_REMOVED lines=17> */
.L_x_1442:
[----:B------:R-:W-:-:S05]  /*cf10*/  LEA R14, R15, UR15, 0x3 ;  /* 0x0000000f0f0e7c11 */ /* 0x000fca000f8e18ff */
[----:B0-----:R-:W2:Y:S04]  /*cf20*/  LDL.128 R8, [R14+0x10] ;  /* 0x000010000e087983 */ /* 0x001ea80000100c00 */
[----:B-1----:R0:W3:Y:S01]  /*cf30*/  LDL.128 R4, [R14+0x110] ;  /* 0x000110000e047983 */ /* 0x0020e20000100c00 */
[----:B-----5:R-:W-:Y:S01]  /*cf40*/  LEA R21, R15, R80, 0x4 ;  /* 0x000000500f157211 */ /* 0x020fe200078e20ff */
[----:B------:R-:W-:Y:S03]  /*cf50*/  BSSY.RECONVERGENT B0, `(.L_x_1437) ;  /* 0x0000035000007945 */ /* 0x000fe60003800200 */
[C---:B------:R-:W-:Y:S02]  /*cf60*/  ISETP.GE.U32.AND P0, PT, R21.reuse, UR18, PT ;  /* 0x0000001215007c0c */ /* 0x040fe4000bf06070 */
[----:B------:R-:W-:-:S04]  /*cf70*/  IADD3 R23, PT, PT, R21, 0x10, RZ ;  /* 0x0000001015177810 */ /* 0x000fc80007ffe0ff */
[----:B------:R-:W-:Y:S01]  /*cf80*/  ISETP.GE.U32.AND P1, PT, R23, UR18, PT ;  /* 0x0000001217007c0c */ /* 0x000fe2000bf26070 */
[----:B--2---:R-:W-:Y:S01]  /*cf90*/  FADD.FTZ R8, R8, -UR28 ;  /* 0x8000001c08087e21 */ /* 0x004fe20008010000 */
[----:B------:R-:W-:Y:S01]  /*cfa0*/  FADD.FTZ R9, R9, -UR28 ;  /* 0x8000001c09097e21 */ /* 0x000fe20008010000 */
[----:B------:R-:W-:Y:S01]  /*cfb0*/  FADD.FTZ R10, R10, -UR28 ;  /* 0x8000001c0a0a7e21 */ /* 0x000fe20008010000 */
[----:B------:R-:W-:Y:S01]  /*cfc0*/  FADD.FTZ R11, R11, -UR28 ;  /* 0x8000001c0b0b7e21 */ /* 0x000fe20008010000 */
[----:B------:R-:W-:Y:S01]  /*cfd0*/  FMUL.FTZ R19, R8, UR16 ;  /* 0x0000001008137c20 */ /* 0x000fe20008410000 */
[----:B------:R-:W-:Y:S01]  /*cfe0*/  FMUL.FTZ R18, R9, UR16 ;  /* 0x0000001009127c20 */ /* 0x000fe20008410000 */
[----:B------:R-:W-:Y:S02]  /*cff0*/  FMUL.FTZ R10, R10, UR16 ;  /* 0x000000100a0a7c20 */ /* 0x000fe40008410000 */
[----:B------:R-:W-:Y:S01]  /*d000*/  @P2 FFMA.FTZ R2, R78, R19, R76 ;  /* 0x000000134e022223 */ /* 0x000fe2000001004c */
[----:B------:R-:W-:-:S03]  /*d010*/  @P2 FFMA.FTZ R3, R79, R18, R77 ;  /* 0x000000124f032223 */ /* 0x000fc6000001004d */
[----:B------:R-:W-:Y:S01]  /*d020*/  @P2 FMUL.FTZ R8, R2, -1.4426950216293334961 ;  /* 0xbfb8aa3b02082820 */ /* 0x000fe20000410000 */
[----:B------:R-:W-:-:S05]  /*d030*/  @P2 FMUL.FTZ R12, R3, -1.4426950216293334961 ;  /* 0xbfb8aa3b030c2820 */ /* 0x000fca0000410000 */
[----:B------:R-:W1:Y:S04]  /*d040*/  @P2 MUFU.EX2 R8, R8 ;  /* 0x0000000800082308 */ /* 0x000e680000000800 */
[----:B------:R-:W0:Y:S01]  /*d050*/  @P2 MUFU.EX2 R12, R12 ;  /* 0x0000000c000c2308 */ /* 0x000e220000000800 */
[----:B-1----:R-:W-:Y:S01]  /*d060*/  @P2 FADD.FTZ R9, R8, 1 ;  /* 0x3f80000008092421 */ /* 0x002fe20000010000 */
[----:B0-----:R-:W-:Y:S01]  /*d070*/  @P2 FADD.FTZ R14, R12, 1 ;  /* 0x3f8000000c0e2421 */ /* 0x001fe20000010000 */
[----:B------:R-:W-:-:S04]  /*d080*/  FMUL.FTZ R12, R11, UR16 ;  /* 0x000000100b0c7c20 */ /* 0x000fc80008410000 */
[----:B------:R-:W0:Y:S08]  /*d090*/  @P2 MUFU.RCP R9, R9 ;  /* 0x0000000900092308 */ /* 0x000e300000001000 */
[----:B------:R-:W1:Y:S01]  /*d0a0*/  @P2 MUFU.RCP R14, R14 ;  /* 0x0000000e000e2308 */ /* 0x000e620000001000 */
[----:B0-----:R-:W-:Y:S01]  /*d0b0*/  @P2 FADD.FTZ R17, -R9, 1 ;  /* 0x3f80000009112421 */ /* 0x001fe20000010100 */
[----:B---3--:R-:W-:-:S03]  /*d0c0*/  @P2 FMUL.FTZ R16, R4, R9 ;  /* 0x0000000904102220 */ /* 0x008fc60000410000 */
[----:B------:R-:W-:-:S04]  /*d0d0*/  @P2 FFMA.FTZ R17, R2, R17, 1 ;  /* 0x3f80000002112423 */ /* 0x000fc80000010011 */
[----:B------:R-:W-:Y:S01]  /*d0e0*/  @P2 FMUL.FTZ R4, R16, R17 ;  /* 0x0000001110042220 */ /* 0x000fe20000410000 */
[----:B------:R-:W-:Y:S01]  /*d0f0*/  FFMA.FTZ R17, R0, R19, R13 ;  /* 0x0000001300117223 */ /* 0x000fe2000001000d */
[----:B-1----:R-:W-:Y:S01]  /*d100*/  @P2 FADD.FTZ R2, -R14, 1 ;  /* 0x3f8000000e022421 */ /* 0x002fe20000010100 */
[----:B------:R-:W-:Y:S01]  /*d110*/  @P2 FMUL.FTZ R14, R5, R14 ;  /* 0x0000000e050e2220 */ /* 0x000fe20000410000 */
[----:B------:R-:W-:Y:S01]  /*d120*/  SHF.R.S32.HI R16, RZ, 0x1f, R23 ;  /* 0x0000001fff107819 */ /* 0x000fe20000011417 */
[----:B------:R-:W-:Y:S01]  /*d130*/  FFMA.FTZ R17, R78, R4, -R17 ;  /* 0x000000044e117223 */ /* 0x000fe20000010811 */
[----:B------:R-:W-:Y:S01]  /*d140*/  SHF.R.S32.HI R4, RZ, 0x1f, R21 ;  /* 0x0000001fff047819 */ /* 0x000fe20000011415 */
[----:B------:R-:W-:Y:S01]  /*d150*/  @P2 FFMA.FTZ R3, R3, R2, 1 ;  /* 0x3f80000003032423 */ /* 0x000fe20000010002 */
[--C-:B------:R-:W-:Y:S01]  /*d160*/  FFMA.FTZ R2, R0, R18, R13.reuse ;  /* 0x0000001200027223 */ /* 0x100fe2000001000d */
[----:B------:R-:W-:Y:S01]  /*d170*/  ISETP.GE.AND.EX P1, PT, R16, UR19, PT, P1 ;  /* 0x0000001310007c0c */ /* 0x000fe2000bf26310 */
[--C-:B------:R-:W-:Y:S01]  /*d180*/  FFMA.FTZ R19, R0, R10, R13.reuse ;  /* 0x0000000a00137223 */ /* 0x100fe2000001000d */
[----:B------:R-:W-:Y:S01]  /*d190*/  ISETP.GE.AND.EX P0, PT, R4, UR19, PT, P0 ;  /* 0x0000001304007c0c */ /* 0x000fe2000bf06300 */
[----:B------:R-:W-:Y:S01]  /*d1a0*/  @P2 FMUL.FTZ R5, R14, R3 ;  /* 0x000000030e052220 */ /* 0x000fe20000410000 */
[----:B------:R-:W-:Y:S01]  /*d1b0*/  ISETP.NE.AND P2, PT, RZ, UR12, PT ;  /* 0x0000000cff007c0c */ /* 0x000fe2000bf45270 */
[----:B------:R-:W-:-:S02]  /*d1c0*/  FFMA.FTZ R14, R0, R12, R13 ;  /* 0x0000000c000e7223 */ /* 0x000fc4000001000d */
[----:B------:R-:W-:-:S08]  /*d1d0*/  FFMA.FTZ R9, R79, R5, -R2 ;  /* 0x000000054f097223 */ /* 0x000fd00000010802 */
        /* <DEDUP_REMOVED lines=10> */
[----:B------:R-:W-:-:S05]  /*d280*/  LEA.HI.X R5, R2, UR7, R3, 0x2, P0 ;  /* 0x0000000702057c11 */ /* 0x000fca00080f1403 */
[----:B------:R0:W-:Y:S04]  /*d290*/  STG.E.64 desc[UR10][R4.64], R8 ;  /* 0x0000000804007986 */ /* 0x0001e8000c101b0a */
.L_x_1438:
[----:B------:R-:W-:Y:S05]  /*d2a0*/  BSYNC.RECONVERGENT B0 ;  /* 0x0000000000007941 */ /* 0x000fea0003800200 */
.L_x_1437:
        /* <DEDUP_REMOVED lines=19> */
.L_x_1439:
[----:B------:R-:W-:Y:S01]  /*d3e0*/  BSSY.RECONVERGENT B0, `(.L_x_1440) ;  /* 0x000000f000007945 */ /* 0x000fe20003800200 */
[----:B------:R-:W-:Y:S01]  /*d3f0*/  FFMA.FTZ R19, R78, R6, -R19 ;  /* 0x000000064e137223 */ /* 0x000fe20000010813 */
[----:B------:R-:W-:Y:S02]  /*d400*/  FFMA.FTZ R7, R79, R7, -R14 ;  /* 0x000000074f077223 */ /* 0x000fe4000001080e */
[----:B------:R-:W-:Y:S05]  /*d410*/  @P1 BRA `(.L_x_1441) ;  /* 0x00000000002c1947 */ /* 0x000fea0003800000 */
[----:B------:R-:W-:Y:S01]  /*d420*/  MOV R2, R68 ;  /* 0x0000004400027202 */ /* 0x000fe20000000f00 */
[----:B0-----:R-:W-:Y:S01]  /*d430*/  IMAD R4, R16, UR20, RZ ;  /* 0x0000001410047c24 */ /* 0x001fe2000f8e02ff */
        /* <DEDUP_REMOVED lines=9> */
.L_x_1441:
[----:B------:R-:W-:Y:S05]  /*d4d0*/  BSYNC.RECONVERGENT B0 ;  /* 0x0000000000007941 */ /* 0x000fea0003800200 */
.L_x_1440:
[----:B------:R-:W-:-:S04]  /*d4e0*/  IADD3 R15, PT, PT, R15, 0x2, RZ ;  /* 0x000000020f0f7810 */ /* 0x000fc80007ffe0ff */
[----:B------:R-:W-:-:S13]  /*d4f0*/  ISETP.NE.AND P0, PT, R15, 0x20, PT ;  /* 0x000000200f00780c */ /* 0x000fda0003f05270 */
[----:B------:R-:W-:Y:S05]  /*d500*/  @P0 BRA `(.L_x_1442) ;  /* 0xfffffff800800947 */ /* 0x000fea000383ffff */
[----:B------:R-:W2:Y:S01]  /*d510*/  LDCU UR5, c[0x0][0x410] ;  /* 0x00008200ff0577ac */ /* 0x000ea20008000800 */
[----:B------:R-:W2:Y:S01]  /*d520*/  LDCU UR6, c[0x0][0x3e0] ;  /* 0x00007c00ff0677ac */ /* 0x000ea20008000800 */
[----:B------:R-:W-:Y:S02]  /*d530*/  UIADD3 UR8, UPT, UPT, UR9, UR8, URZ ;  /* 0x0000000809087290 */ /* 0x000fe4000fffe0ff */
[----:B------:R-:W-:Y:S02]  /*d540*/  UIADD3 UR4, UPT, UPT, UR4, 0x1, URZ ;  /* 0x0000000104047890 */ /* 0x000fe4000fffe0ff */
[----:B--2---:R-:W-:-:S04]  /*d550*/  UIMAD UR5, UR5, UR6, URZ ;  /* 0x00000006050572a4 */ /* 0x004fc8000f8e02ff */
[----:B------:R-:W-:-:S09]  /*d560*/  UISETP.GE.AND UP0, UPT, UR8, UR5, UPT ;  /* 0x000000050800728c */ /* 0x000fd2000bf06270 */
[----:B------:R-:W-:Y:S05]  /*d570*/  BRA.U !UP0, `(.L_x_1443) ;  /* 0xffffff2d08087547 */ /* 0x000fea000b83ffff */
.L_x_1417:
[----:B0-----:R-:W0:Y:S01]  /*d580*/  S2R R9, SR_TID.X ;  /* 0x0000000000097919 */ /* 0x001e220000002100 */
[----:B-1----:R-:W1:Y:S01]  /*d590*/  LDC R4, c[0x0][0x370] ;  /* 0x0000dc00ff047b82 */ /* 0x002e620000000800 */
        /* <DEDUP_REMOVED lines=14> */
.L_x_1445:
[----:B------:R-:W-:Y:S05]  /*d680*/  BSYNC.RECONVERGENT B0 ;  /* 0x0000000000007941 */ /* 0x000fea0003800200 */
.L_x_1444:
        /* <DEDUP_REMOVED lines=11> */
.L_x_1447:
[----:B------:R-:W2:Y:S04]  /*d740*/  LDG.E.STRONG.GPU R5, desc[UR10][R2.64] ;  /* 0x0000000a02057981 */ /* 0x000ea8000c1ef900 */
[----:B--2---:R-:W-:Y:S01]  /*d750*/  CCTL.IVALL ;  /* 0x00000000ff00798f */ /* 0x004fe20002000000 */
[----:B------:R-:W-:Y:S05]  /*d760*/  YIELD ;  /* 0x0000000000007946 */ /* 0x000fea0003800000 */
[----:B------:R-:W-:-:S13]  /*d770*/  ISETP.NE.AND P0, PT, R5, R0, PT ;  /* 0x000000000500720c */ /* 0x000fda0003f05270 */
[----:B------:R-:W-:Y:S05]  /*d780*/  @P0 BRA `(.L_x_1447) ;  /* 0xfffffffc00ec0947 */ /* 0x000fea000383ffff */
.L_x_1446:
        /* <DEDUP_REMOVED lines=75> */
.L_x_1450:
        /* <DEDUP_REMOVED lines=29> */
.L_x_1449:
[----:B------:R-:W-:Y:S05]  /*de10*/  BSYNC.RECONVERGENT B0 ;  /* 0x0000000000007941 */ /* 0x000fea0003800200 */
.L_x_1448:
        /* <DEDUP_REMOVED lines=10> */
.L_x_1451:
        /* <DEDUP_REMOVED lines=82> */
.L_x_1452:
        /* <DEDUP_REMOVED lines=10> */
.L_x_4523:


//--------------------- .text._Z35group_norm_nhwc_bwd_one_pass_kernelI11Fp32IOBf16WLi64ELi60ELi480EEv26Group_norm_nhwc_bwd_params --------------------------
	.section	.text._Z35group_norm_nhwc_bwd_one_pass_kernelI11Fp32IOBf16WLi64ELi60ELi480EEv26Group_norm_nhwc_bwd_params,"ax",@progbits
	.align	128
        .global         _Z35group_norm_nhwc_bwd_one_pass_kernelI11Fp32IOBf16WLi64ELi60ELi480EEv26Group_norm_nhwc_bwd_params
        .type           _Z35group_norm_nhwc_bwd_one_pass_kernelI11Fp32IOBf16WLi64ELi60ELi480EEv26Group_norm_nhwc_bwd_params,@function
        .size           _Z35group_norm_nhwc_bwd_one_pass_kernelI11Fp32IOBf16WLi64ELi60ELi480EEv26Group_norm_nhwc_bwd_params,(.L_x_4524 - _Z35group_norm_nhwc_bwd_one_pass_kernelI11Fp32IOBf16WLi64ELi60ELi480EEv26Group_norm_nhwc_bwd_params)
        .other          _Z35group_norm_nhwc_bwd_one_pass_kernelI11Fp32IOBf16WLi64ELi60ELi480EEv26Group_norm_nhwc_bwd_params,@"STO_CUDA_ENTRY STV_DEFAULT"
_Z35group_norm_nhwc_bwd_one_pass_kernelI11Fp32IOBf16WLi64ELi60ELi480EEv26Group_norm_nhwc_bwd_params:
.text._Z35group_norm_nhwc_bwd_one_pass_kernelI11Fp32IOBf16WLi64ELi60ELi480EEv26Group_norm_nhwc_bwd_params:
        /* <DEDUP_REMOVED lines=32> */
.L_x_1484:
[----:B01----:R-:W0:Y:S01]  /*0200*/  LDC R9, c[0x0][0x410] ;  /* 0x00010400ff097b82 */ /* 0x003e220000000800 */
[----:B------:R-:W1:Y:S01]  /*0210*/  LDCU.128 UR12, c[0x0][0x400] ;  /* 0x00008000ff0c77ac */ /* 0x000e620008000c00 */
[----:B------:R-:W-:Y:S02]  /*0220*/  ISETP.GE.AND P0, PT, R44, RZ, PT ;  /* 0x000000ff2c00720c */ /* 0x000fe40003f06270 */
[----:B------:R-:W-:Y:S02]  /*0230*/  SHF.R.S32.HI R13, RZ, 0x1f, R49 ;  /* 0x0000001fff0d7819 */ /* 0x000fe40000011431 */
[----:B------:R-:W-:Y:S02]  /*0240*/  SHF.R.S32.HI R23, RZ, 0x1f, R50 ;  /* 0x0000001fff177819 */ /* 0x000fe40000011432 */
[----:B------:R-:W-:Y:S02]  /*0250*/  LOP3.LUT R21, R46, 0xffff, RZ, 0xc0, !PT ;  /* 0x0000ffff2e157812 */ /* 0x000fe400078ec0ff */
[----:B-1----:R-:W-:-:S04]  /*0260*/  ISETP.GE.U32.AND P1, PT, R49, UR12, PT ;  /* 0x0000000c31007c0c */ /* 0x002fc8000bf26070 */
[----:B------:R-:W-:Y:S02]  /*0270*/  ISETP.GE.AND.EX P1, PT, R13, UR13, PT, P1 ;  /* 0x0000000d0d007c0c */ /* 0x000fe4000bf26310 */
[----:B0-2---:R-:W-:-:S04]  /*0280*/  IABS R5, R9 ;  /* 0x0000000900057213 */ /* 0x005fc80000000000 */
[----:B------:R-:W0:Y:S07]  /*0290*/  I2F.RP R4, R5 ;  /* 0x0000000500047306 */ /* 0x000e2e0000209400 */
[----:B------:R-:W1:Y:S01]  /*02a0*/  @!P1 LDC.64 R10, c[0x0][0x3a0] ;  /* 0x0000e800ff0a9b82 */ /* 0x000e620000000a00 */
[----:B0-----:R-:W0:Y:S02]  /*02b0*/  MUFU.RCP R4, R4 ;  /* 0x0000000400047308 */ /* 0x001e240000001000 */
[----:B0-----:R-:W-:-:S06]  /*02c0*/  IADD3 R2, PT, PT, R4, 0xffffffe, RZ ;  /* 0x0ffffffe04027810 */ /* 0x001fcc0007ffe0ff */
[----:B------:R0:W2:Y:S02]  /*02d0*/  F2I.FTZ.U32.TRUNC.NTZ R3, R2 ;  /* 0x0000000200037305 */ /* 0x0000a4000021f000 */
[----:B0-----:R-:W-:Y:S02]  /*02e0*/  MOV R2, RZ ;  /* 0x000000ff00027202 */ /* 0x001fe40000000f00 */
[----:B--2---:R-:W-:-:S05]  /*02f0*/  IADD3 R6, PT, PT, RZ, -R3, RZ ;  /* 0x80000003ff067210 */ /* 0x004fca0007ffe0ff */
        /* <DEDUP_REMOVED lines=8> */
[----:B------:R-:W0:Y:S03]  /*0380*/  @!P1 LDC.64 R6, c[0x0][0x3f8] ;  /* 0x0000fe00ff069b82 */ /* 0x000e260000000a00 */
[----:B------:R-:W-:-:S13]  /*0390*/  ISETP.GT.U32.AND P4, PT, R5, R4, PT ;  /* 0x000000040500720c */ /* 0x000fda0003f84070 */
[-C--:B------:R-:W-:Y:S02]  /*03a0*/  @!P4 IADD3 R4, PT, PT, R4, -R5.reuse, RZ ;  /* 0x800000050404c210 */ /* 0x080fe40007ffe0ff */
[----:B------:R-:W-:Y:S02]  /*03b0*/  @!P4 IADD3 R3, PT, PT, R3, 0x1, RZ ;  /* 0x000000010303c810 */ /* 0x000fe40007ffe0ff */
[CC--:B------:R-:W-:Y:S02]  /*03c0*/  ISETP.GE.U32.AND P3, PT, R4.reuse, R5.reuse, PT ;  /* 0x000000050400720c */ /* 0x0c0fe40003f66070 */
[----:B------:R-:W-:Y:S02]  /*03d0*/  ISETP.GT.U32.AND P4, PT, R5, R4, PT ;  /* 0x000000040500720c */ /* 0x000fe40003f84070 */
[----:B------:R-:W-:Y:S01]  /*03e0*/  IADD3 R5, PT, PT, R4, -R5, RZ ;  /* 0x8000000504057210 */ /* 0x000fe20007ffe0ff */
[----:B0-----:R-:W-:Y:S02]  /*03f0*/  @!P1 IMAD R8, R13, R6, RZ ;  /* 0x000000060d089224 */ /* 0x001fe400078e02ff */
[----:B------:R-:W0:Y:S01]  /*0400*/  LDC.64 R12, c[0x0][0x3b8] ;  /* 0x0000ee00ff0c7b82 */ /* 0x000e220000000a00 */
[----:B------:R-:W-:-:S02]  /*0410*/  SEL R4, R5, R4, !P4 ;  /* 0x0000000405047207 */ /* 0x000fc40006000000 */
[----:B------:R-:W-:Y:S02]  /*0420*/  LOP3.LUT R5, RZ, R9, RZ, 0x33, !PT ;  /* 0x00000009ff057212 */ /* 0x000fe400078e33ff */
[----:B------:R-:W-:Y:S02]  /*0430*/  @!P0 IADD3 R4, PT, PT, -R4, RZ, RZ ;  /* 0x000000ff04048210 */ /* 0x000fe40007ffe1ff */
[----:B------:R-:W-:Y:S02]  /*0440*/  @P3 IADD3 R3, PT, PT, R3, 0x1, RZ ;  /* 0x0000000103033810 */ /* 0x000fe40007ffe0ff */
[----:B------:R-:W-:Y:S01]  /*0450*/  ISETP.NE.AND P3, PT, R9, RZ, PT ;  /* 0x000000ff0900720c */ /* 0x000fe20003f65270 */
[----:B------:R-:W-:Y:S01]  /*0460*/  @!P1 IMAD R9, R49, R7, R8 ;  /* 0x0000000731099224 */ /* 0x000fe200078e0208 */
[----:B------:R-:W-:Y:S02]  /*0470*/  ISETP.GE.U32.AND P0, PT, R50, UR12, PT ;  /* 0x0000000c32007c0c */ /* 0x000fe4000bf06070 */
[----:B------:R-:W-:-:S02]  /*0480*/  SEL R55, R5, R4, !P3 ;  /* 0x0000000405377207 */ /* 0x000fc40005800000 */
[----:B------:R-:W-:Y:S02]  /*0490*/  @!P2 IADD3 R3, PT, PT, -R3, RZ, RZ ;  /* 0x000000ff0303a210 */ /* 0x000fe40007ffe1ff */
[----:B------:R-:W-:Y:S01]  /*04a0*/  ISETP.GE.AND.EX P0, PT, R23, UR13, PT, P0 ;  /* 0x0000000d17007c0c */ /* 0x000fe2000bf06300 */
[----:B------:R-:W-:Y:S01]  /*04b0*/  IMAD R26, R55, 0x3c, RZ ;  /* 0x0000003c371a7824 */ /* 0x000fe200078e02ff */
[----:B------:R-:W-:Y:S02]  /*04c0*/  SEL R3, R5, R3, !P3 ;  /* 0x0000000305037207 */ /* 0x000fe40005800000 */
[----:B------:R-:W-:Y:S02]  /*04d0*/  ISETP.GE.U32.AND P3, PT, R47, UR12, PT ;  /* 0x0000000c2f007c0c */ /* 0x000fe4000bf66070 */
[----:B------:R-:W-:Y:S01]  /*04e0*/  SHF.R.S32.HI R2, RZ, 0x1f, R3 ;  /* 0x0000001fff027819 */ /* 0x000fe20000011403 */
[----:B0-----:R-:W-:Y:S01]  /*04f0*/  IMAD.WIDE R30, R44, 0x8, R12 ;  /* 0x000000082c1e7825 */ /* 0x001fe200078e020c */
[----:B------:R-:W-:-:S02]  /*0500*/  IADD3 R60, P2, PT, R26, R21, RZ ;  /* 0x000000151a3c7210 */ /* 0x000fc40007f5e0ff */
[----:B------:R-:W-:Y:S01]  /*0510*/  ISETP.GE.AND.EX P3, PT, R0, UR13, PT, P3 ;  /* 0x0000000d00007c0c */ /* 0x000fe2000bf66330 */
[----:B------:R-:W-:Y:S01]  /*0520*/  IMAD R2, R2, UR14, RZ ;  /* 0x0000000e02027c24 */ /* 0x000fe2000f8e02ff */
[----:B------:R-:W-:Y:S01]  /*0530*/  LEA.HI.X.SX32 R61, R26, RZ, 0x1, P2 ;  /* 0x000000ff1a3d7211 */ /* 0x000fe200010f0eff */
[----:B------:R-:W0:Y:S01]  /*0540*/  @!P0 LDC.64 R4, c[0x0][0x3f8] ;  /* 0x0000fe00ff048b82 */ /* 0x000e220000000a00 */
[----:B------:R-:W-:Y:S01]  /*0550*/  ISETP.GE.U32.AND P2, PT, R48, UR12, PT ;  /* 0x0000000c30007c0c */ /* 0x000fe2000bf46070 */
[C---:B------:R-:W-:Y:S01]  /*0560*/  IMAD R59, R3.reuse, UR15, R2 ;  /* 0x0000000f033b7c24 */ /* 0x040fe2000f8e0202 */
[----:B------:R-:W-:Y:S01]  /*0570*/  ISETP.NE.AND P4, PT, RZ, UR10, PT ;  /* 0x0000000aff007c0c */ /* 0x000fe2000bf85270 */
[----:B------:R-:W-:Y:S01]  /*0580*/  IMAD.WIDE.U32 R60, R3, UR14, R60 ;  /* 0x0000000e033c7c25 */ /* 0x000fe2000f8e003c */
[----:B------:R-:W-:Y:S02]  /*0590*/  ISETP.GE.AND.EX P2, PT, R38, UR13, PT, P2 ;  /* 0x0000000d26007c0c */ /* 0x000fe4000bf46320 */
[----:B------:R-:W-:Y:S01]  /*05a0*/  IADD3 R26, PT, PT, R26, R21, RZ ;  /* 0x000000151a1a7210 */ /* 0x000fe20007ffe0ff */
[----:B------:R-:W2:Y:S01]  /*05b0*/  @!P1 LDC.64 R2, c[0x0][0x398] ;  /* 0x0000e600ff029b82 */ /* 0x000ea20000000a00 */
[----:B------:R-:W-:-:S02]  /*05c0*/  IADD3 R59, PT, PT, R61, R59, RZ ;  /* 0x0000003b3d3b7210 */ /* 0x000fc40007ffe0ff */
[----:B------:R-:W-:-:S05]  /*05d0*/  @!P1 MOV R58, R60 ;  /* 0x0000003c003a9202 */ /* 0x000fca0000000f00 */
[----:B------:R-:W-:Y:S01]  /*05e0*/  @!P1 IMAD.WIDE.U32 R6, R49, R6, R58 ;  /* 0x0000000631069225 */ /* 0x000fe200078e003a */
[----:B------:R-:W3:Y:S02]  /*05f0*/  @!P0 LDC.64 R14, c[0x0][0x3a0] ;  /* 0x0000e800ff0e8b82 */ /* 0x000ee40000000a00 */
[----:B------:R-:W-:Y:S02]  /*0600*/  @!P1 SHF.L.U32 R19, R6, 0x2, RZ ;  /* 0x0000000206139819 */ /* 0x000fe400000006ff */
[----:B------:R-:W-:Y:S01]  /*0610*/  @!P1 IADD3 R7, PT, PT, R7, R9, RZ ;  /* 0x0000000907079210 */ /* 0x000fe20007ffe0ff */
[----:B0-----:R-:W-:-:S03]  /*0620*/  @!P0 IMAD R18, R23, R4, RZ ;  /* 0x0000000417128224 */ /* 0x001fc600078e02ff */
[----:B------:R-:W0:Y:S01]  /*0630*/  @!P2 LDC.64 R8, c[0x0][0x3f8] ;  /* 0x0000fe00ff08ab82 */ /* 0x000e220000000a00 */
[C---:B-1----:R-:W-:Y:S01]  /*0640*/  @!P1 IADD3 R10, P5, PT, R19.reuse, R10, RZ ;  /* 0x0000000a130a9210 */ /* 0x042fe20007fbe0ff */
[----:B------:R-:W-:Y:S01]  /*0650*/  @!P0 IMAD R23, R50, R5, R18 ;  /* 0x0000000532178224 */ /* 0x000fe200078e0212 */
[----:B------:R-:W-:Y:S02]  /*0660*/  @!P0 MOV R18, R60 ;  /* 0x0000003c00128202 */ /* 0x000fe40000000f00 */
[----:B------:R-:W-:Y:S02]  /*0670*/  @!P1 SHF.L.U64.HI R20, R6, 0x2, R7 ;  /* 0x0000000206149819 */ /* 0x000fe40000010207 */
[----:B--2---:R-:W-:Y:S01]  /*0680*/  @!P1 IADD3 R2, P6, PT, R19, R2, RZ ;  /* 0x0000000213029210 */ /* 0x004fe20007fde0ff */
[----:B------:R-:W1:Y:S01]  /*0690*/  @!P0 LDC.64 R16, c[0x0][0x398] ;  /* 0x0000e600ff108b82 */ /* 0x000e620000000a00 */
[----:B------:R-:W-:Y:S02]  /*06a0*/  @!P0 MOV R19, R59 ;  /* 0x0000003b00138202 */ /* 0x000fe40000000f00 */
[----:B------:R-:W-:-:S02]  /*06b0*/  @!P1 IADD3.X R11, PT, PT, R20, R11, RZ, P5, !PT ;  /* 0x0000000b140b9210 */ /* 0x000fc40002ffe4ff */
[----:B------:R-:W-:Y:S01]  /*06c0*/  @!P1 IADD3.X R3, PT, PT, R20, R3, RZ, P6, !PT ;  /* 0x0000000314039210 */ /* 0x000fe200037fe4ff */
[----:B------:R-:W-:Y:S02]  /*06d0*/  @!P0 IMAD.WIDE.U32 R4, R50, R4, R18 ;  /* 0x0000000432048225 */ /* 0x000fe400078e0012 */
[----:B------:R-:W2:Y:S03]  /*06e0*/  @!P3 LDC.64 R6, c[0x0][0x3f8] ;  /* 0x0000fe00ff06bb82 */ /* 0x000ea60000000a00 */
[----:B------:R-:W-:Y:S02]  /*06f0*/  @!P0 IADD3 R5, PT, PT, R5, R23, RZ ;  /* 0x0000001705058210 */ /* 0x000fe40007ffe0ff */
[C---:B------:R-:W-:Y:S02]  /*0700*/  @!P0 SHF.L.U32 R27, R4.reuse, 0x2, RZ ;  /* 0x00000002041b8819 */ /* 0x040fe400000006ff */
[----:B------:R-:W-:Y:S01]  /*0710*/  @!P0 SHF.L.U64.HI R32, R4, 0x2, R5 ;  /* 0x0000000204208819 */ /* 0x000fe20000010205 */
[----:B0-----:R-:W-:Y:S01]  /*0720*/  @!P2 IMAD R28, R38, R8, RZ ;  /* 0x00000008261ca224 */ /* 0x001fe200078e02ff */
[----:B------:R0:W4:Y:S01]  /*0730*/  LDG.E.64 R4, desc[UR8][R30.64] ;  /* 0x000000081e047981 */ /* 0x000122000c1e1b00 */
[----:B------:R-:W0:Y:S01]  /*0740*/  @!P2 LDC.64 R18, c[0x0][0x3a0] ;  /* 0x0000e800ff12ab82 */ /* 0x000e220000000a00 */
[----:B---3--:R-:W-:-:S02]  /*0750*/  @!P0 IADD3 R14, P5, PT, R27, R14, RZ ;  /* 0x0000000e1b0e8210 */ /* 0x008fc40007fbe0ff */
[----:B------:R-:W-:Y:S02]  /*0760*/  @!P2 MOV R29, R59 ;  /* 0x0000003b001da202 */ /* 0x000fe40000000f00 */
[----:B-1----:R-:W-:-:S03]  /*0770*/  @!P0 IADD3 R16, P6, PT, R27, R16, RZ ;  /* 0x000000101b108210 */ /* 0x002fc60007fde0ff */
[----:B------:R-:W1:Y:S01]  /*0780*/  @!P2 LDC.64 R20, c[0x0][0x398] ;  /* 0x0000e600ff14ab82 */ /* 0x000e620000000a00 */
[----:B------:R-:W-:Y:S01]  /*0790*/  @!P2 IMAD R27, R48, R9, R28 ;  /* 0x00000009301ba224 */ /* 0x000fe200078e021c */
[----:B------:R-:W-:-:S06]  /*07a0*/  @!P2 MOV R28, R60 ;  /* 0x0000003c001ca202 */ /* 0x000fcc0000000f00 */
[----:B------:R-:W3:Y:S01]  /*07b0*/  @!P3 LDC.64 R22, c[0x0][0x3a0] ;  /* 0x0000e800ff16bb82 */ /* 0x000ee20000000a00 */
[----:B------:R-:W-:-:S07]  /*07c0*/  @!P2 IMAD.WIDE.U32 R28, R48, R8, R28 ;  /* 0x00000008301ca225 */ /* 0x000fce00078e001c */
[----:B------:R-:W3:Y:S01]  /*07d0*/  @!P3 LDC.64 R24, c[0x0][0x398] ;  /* 0x0000e600ff18bb82 */ /* 0x000ee20000000a00 */
[----:B--2---:R-:W-:Y:S01]  /*07e0*/  @!P3 IMAD R34, R0, R6, RZ ;  /* 0x000000060022b224 */ /* 0x004fe200078e02ff */
[----:B0-----:R-:W-:-:S06]  /*07f0*/  @!P3 MOV R30, R60 ;  /* 0x0000003c001eb202 */ /* 0x001fcc0000000f00 */
[----:B------:R-:W0:Y:S01]  /*0800*/  LDC.64 R8, c[0x0][0x3a8] ;  /* 0x0000ea00ff087b82 */ /* 0x000e220000000a00 */
[----:B------:R-:W-:-:S07]  /*0810*/  @!P3 MOV R31, R59 ;  /* 0x0000003b001fb202 */ /* 0x000fce0000000f00 */
[----:B------:R-:W2:Y:S01]  /*0820*/  @P4 LDC.64 R12, c[0x0][0x3b0] ;  /* 0x0000ec00ff0c4b82 */ /* 0x000ea20000000a00 */
[----:B------:R-:W-:Y:S01]  /*0830*/  @!P3 IMAD R33, R47, R7, R34 ;  /* 0x000000072f21b224 */ /* 0x000fe200078e0222 */
[----:B------:R-:W-:Y:S01]  /*0840*/  @!P2 IADD3 R29, PT, PT, R29, R27, RZ ;  /* 0x0000001b1d1da210 */ /* 0x000fe20007ffe0ff */
[----:B------:R-:W-:Y:S01]  /*0850*/  @!P3 IMAD.WIDE.U32 R6, R47, R6, R30 ;  /* 0x000000062f06b225 */ /* 0x000fe200078e001e */
[----:B------:R-:W-:Y:S02]  /*0860*/  @!P2 SHF.L.U32 R27, R28, 0x2, RZ ;  /* 0x000000021c1ba819 */ /* 0x000fe400000006ff */
[C---:B------:R-:W-:Y:S02]  /*0870*/  @!P0 IADD3.X R15, PT, PT, R32.reuse, R15, RZ, P5, !PT ;  /* 0x0000000f200f8210 */ /* 0x040fe40002ffe4ff */
[----:B------:R-:W-:Y:S02]  /*0880*/  @!P0 IADD3.X R17, PT, PT, R32, R17, RZ, P6, !PT ;  /* 0x0000001120118210 */ /* 0x000fe400037fe4ff */
[----:B------:R-:W-:-:S02]  /*0890*/  @!P2 IADD3 R18, P5, PT, R27, R18, RZ ;  /* 0x000000121b12a210 */ /* 0x000fc40007fbe0ff */
[----:B-1----:R-:W-:Y:S02]  /*08a0*/  @!P2 IADD3 R20, P6, PT, R27, R20, RZ ;  /* 0x000000141b14a210 */ /* 0x002fe40007fde0ff */
[----:B------:R-:W-:Y:S02]  /*08b0*/  @!P2 SHF.L.U64.HI R28, R28, 0x2, R29 ;  /* 0x000000021c1ca819 */ /* 0x000fe4000001021d */
[----:B------:R-:W-:Y:S02]  /*08c0*/  @!P3 IADD3 R27, PT, PT, R7, R33, RZ ;  /* 0x00000021071bb210 */ /* 0x000fe40007ffe0ff */
[----:B------:R-:W-:Y:S02]  /*08d0*/  @!P3 SHF.L.U32 R7, R6, 0x2, RZ ;  /* 0x000000020607b819 */ /* 0x000fe400000006ff */
[C---:B------:R-:W-:Y:S02]  /*08e0*/  @!P2 IADD3.X R19, PT, PT, R28.reuse, R19, RZ, P5, !PT ;  /* 0x000000131c13a210 */ /* 0x040fe40002ffe4ff */
[----:B------:R-:W-:-:S02]  /*08f0*/  @!P2 IADD3.X R21, PT, PT, R28, R21, RZ, P6, !PT ;  /* 0x000000151c15a210 */ /* 0x000fc400037fe4ff */
[----:B------:R-:W-:Y:S02]  /*0900*/  @!P3 SHF.L.U64.HI R6, R6, 0x2, R27 ;  /* 0x000000020606b819 */ /* 0x000fe4000001021b */
[C---:B---3--:R-:W-:Y:S02]  /*0910*/  @!P3 IADD3 R22, P5, PT, R7.reuse, R22, RZ ;  /* 0x000000160716b210 */ /* 0x048fe40007fbe0ff */
[----:B------:R-:W-:Y:S01]  /*0920*/  @!P3 IADD3 R24, P6, PT, R7, R24, RZ ;  /* 0x000000180718b210 */ /* 0x000fe20007fde0ff */
[----:B0-----:R-:W-:Y:S01]  /*0930*/  IMAD.WIDE R30, R26, 0x2, R8 ;  /* 0x000000021a1e7825 */ /* 0x001fe200078e0208 */
[C---:B------:R-:W-:Y:S02]  /*0940*/  @!P3 IADD3.X R23, PT, PT, R6.reuse, R23, RZ, P5, !PT ;  /* 0x000000170617b210 */ /* 0x040fe40002ffe4ff */
[----:B------:R-:W-:Y:S02]  /*0950*/  CS2R R8, SRZ ;  /* 0x0000000000087805 */ /* 0x000fe4000001ff00 */
[----:B------:R-:W-:-:S02]  /*0960*/  @!P3 IADD3.X R25, PT, PT, R6, R25, RZ, P6, !PT ;  /* 0x000000190619b210 */ /* 0x000fc400037fe4ff */
[----:B------:R-:W-:Y:S01]  /*0970*/  CS2R R6, SRZ ;  /* 0x0000000000067805 */ /* 0x000fe2000001ff00 */
[----:B--2---:R-:W-:Y:S01]  /*0980*/  @P4 IMAD.WIDE R12, R26, 0x2, R12 ;  /* 0x000000021a0c4825 */ /* 0x004fe200078e020c */
[----:B------:R-:W2:Y:S04]  /*0990*/  LDG.E.U16 R51, desc[UR8][R30.64] ;  /* 0x000000081e337981 */ /* 0x000ea8000c1e1500 */
[----:B------:R-:W3:Y:S04]  /*09a0*/  @P4 LDG.E.U16 R27, desc[UR8][R12.64] ;  /* 0x000000080c1b4981 */ /* 0x000ee8000c1e1500 */
[----:B------:R0:W3:Y:S04]  /*09b0*/  @P4 LDG.E.U16 R28, desc[UR8][R12.64+0x2] ;  /* 0x000002080c1c4981 */ /* 0x0000e8000c1e1500 */
[----:B------:R1:W5:Y:S04]  /*09c0*/  @!P1 LDG.E.64 R6, desc[UR8][R10.64] ;  /* 0x000000080a069981 */ /* 0x000368000c1e1b00 */
[----:B------:R1:W5:Y:S01]  /*09d0*/  @!P1 LDG.E.64 R8, desc[UR8][R2.64] ;  /* 0x0000000802089981 */ /* 0x000362000c1e1b00 */
[----:B0-----:R-:W-:-:S03]  /*09e0*/  CS2R R12, SRZ ;  /* 0x00000000000c7805 */ /* 0x001fc6000001ff00 */
[----:B------:R-:W3:Y:S01]  /*09f0*/  LDG.E.U16 R26, desc[UR8][R30.64+0x2] ;  /* 0x000002081e1a7981 */ /* 0x000ee2000c1e1500 */
[----:B-1----:R-:W-:-:S03]  /*0a00*/  CS2R R10, SRZ ;  /* 0x00000000000a7805 */ /* 0x002fc6000001ff00 */
[----:B------:R0:W5:Y:S01]  /*0a10*/  @!P2 LDG.E.64 R12, desc[UR8][R18.64] ;  /* 0x00000008120ca981 */ /* 0x000162000c1e1b00 */
[----:B------:R-:W-:Y:S02]  /*0a20*/  MOV R3, RZ ;  /* 0x000000ff00037202 */ /* 0x000fe40000000f00 */
[----:B------:R-:W-:Y:S01]  /*0a30*/  MOV R2, RZ ;  /* 0x000000ff00027202 */ /* 0x000fe20000000f00 */
[----:B------:R1:W5:Y:S05]  /*0a40*/  @!P0 LDG.E.64 R10, desc[UR8][R14.64] ;  /* 0x000000080e0a8981 */ /* 0x00036a000c1e1b00 */
[----:B------:R1:W5:Y:S01]  /*0a50*/  @!P0 LDG.E.64 R2, desc[UR8][R16.64] ;  /* 0x0000000810028981 */ /* 0x000362000c1e1b00 */
[----:B0-----:R-:W-:-:S02]  /*0a60*/  CS2R R18, SRZ ;  /* 0x0000000000127805 */ /* 0x001fc4000001ff00 */
[----:B-1----:R-:W-:-:S04]  /*0a70*/  CS2R R14, SRZ ;  /* 0x00000000000e7805 */ /* 0x002fc8000001ff00 */
[----:B------:R0:W5:Y:S01]  /*0a80*/  @!P3 LDG.E.64 R18, desc[UR8][R24.64] ;  /* 0x000000081812b981 */ /* 0x000162000c1e1b00 */
[----:B------:R-:W-:-:S03]  /*0a90*/  CS2R R16, SRZ ;  /* 0x0000000000107805 */ /* 0x000fc6000001ff00 */
[----:B------:R0:W5:Y:S04]  /*0aa0*/  @!P2 LDG.E.64 R14, desc[UR8][R20.64] ;  /* 0x00000008140ea981 */ /* 0x000168000c1e1b00 */
[----:B------:R0:W5:Y:S01]  /*0ab0*/  @!P3 LDG.E.64 R16, desc[UR8][R22.64] ;  /* 0x000000081610b981 */ /* 0x000162000c1e1b00 */
[----:B------:R-:W-:Y:S01]  /*0ac0*/  MOV R54, 0x3f800000 ;  /* 0x3f80000000367802 */ /* 0x000fe20000000f00 */
[----:B------:R-:W-:Y:S01]  /*0ad0*/  UISETP.NE.AND UP0, UPT, UR10, URZ, UPT ;  /* 0x000000ff0a00728c */ /* 0x000fe2000bf05270 */
[----:B------:R-:W-:Y:S01]  /*0ae0*/  CS2R R52, SRZ ;  /* 0x0000000000347805 */ /* 0x000fe2000001ff00 */
[----:B----4-:R-:W-:-:S05]  /*0af0*/  FFMA.FTZ R30, -R4, R4, R5 ;  /* 0x00000004041e7223 */ /* 0x010fca0000010105 */
[----:B------:R-:W-:-:S13]  /*0b00*/  FSETP.GTU.FTZ.AND P1, PT, R30, RZ, PT ;  /* 0x000000ff1e00720b */ /* 0x000fda0003f3c000 */
[----:B------:R-:W1:Y:S02]  /*0b10*/  @P1 LDC R29, c[0x0][0x3c0] ;  /* 0x0000f000ff1d1b82 */ /* 0x000e640000000800 */
[----:B-1----:R-:W-:-:S04]  /*0b20*/  @P1 FADD.FTZ R29, R30, R29 ;  /* 0x0000001d1e1d1221 */ /* 0x002fc80000010000 */
[----:B------:R0:W1:Y:S01]  /*0b30*/  @P1 MUFU.RSQ R54, R29 ;  /* 0x0000001d00361308 */ /* 0x0000620000001400 */
[----:B--2---:R-:W-:Y:S02]  /*0b40*/  SHF.L.U32 R51, R51, 0x10, RZ ;  /* 0x0000001033337819 */ /* 0x004fe400000006ff */
[----:B---3--:R-:W-:Y:S02]  /*0b50*/  @P4 SHF.L.U32 R53, R27, 0x10, RZ ;  /* 0x000000101b354819 */ /* 0x008fe400000006ff */
[----:B------:R-:W-:Y:S02]  /*0b60*/  @P4 SHF.L.U32 R52, R28, 0x10, RZ ;  /* 0x000000101c344819 */ /* 0x000fe400000006ff */
[----:B------:R-:W-:Y:S01]  /*0b70*/  SHF.L.U32 R5, R26, 0x10, RZ ;  /* 0x000000101a057819 */ /* 0x000fe200000006ff */
[----:B01----:R-:W-:Y:S06]  /*0b80*/  BRA.U UP0, `(.L_x_1454) ;  /* 0x0000000100e47547 */ /* 0x003fec000b800000 */
[C---:B-----5:R-:W-:Y:S01]  /*0b90*/  FADD.FTZ R21, -R4.reuse, R10 ;  /* 0x0000000a04157221 */ /* 0x060fe20000010100 */
[----:B------:R-:W-:Y:S01]  /*0ba0*/  FADD.FTZ R23, -R4, R11 ;  /* 0x0000000b04177221 */ /* 0x000fe20000010100 */
[----:B------:R-:W-:Y:S01]  /*0bb0*/  FMUL.FTZ R22, R2, R51 ;  /* 0x0000003302167220 */ /* 0x000fe20000410000 */
[----:B------:R-:W-:Y:S01]  /*0bc0*/  FMUL.FTZ R25, R3, R5 ;  /* 0x0000000503197220 */ /* 0x000fe20000410000 */
[-C--:B------:R-:W-:Y:S01]  /*0bd0*/  FMUL.FTZ R21, R21, R54.reuse ;  /* 0x0000003615157220 */ /* 0x080fe20000410000 */
[----:B------:R-:W-:Y:S01]  /*0be0*/  FMUL.FTZ R20, R23, R54 ;  /* 0x0000003617147220 */ /* 0x000fe20000410000 */
[----:B------:R-:W-:Y:S01]  /*0bf0*/  FADD.FTZ R24, RZ, R22 ;  /* 0x00000016ff187221 */ /* 0x000fe20000010000 */
[----:B------:R-:W-:Y:S01]  /*0c00*/  FADD.FTZ R27, -R4, R6 ;  /* 0x00000006041b7221 */ /* 0x000fe20000010100 */
[----:B------:R-:W-:Y:S01]  /*0c10*/  FFMA.FTZ R23, R21, R22, RZ ;  /* 0x0000001615177223 */ /* 0x000fe200000100ff */
[----:B------:R-:W-:Y:S01]  /*0c20*/  FMUL.FTZ R29, R8, R51 ;  /* 0x00000033081d7220 */ /* 0x000fe20000410000 */
[----:B------:R-:W-:Y:S01]  /*0c30*/  FADD.FTZ R24, R25, R24 ;  /* 0x0000001819187221 */ /* 0x000fe20000010000 */
[-C--:B------:R-:W-:Y:S01]  /*0c40*/  FMUL.FTZ R22, R27, R54.reuse ;  /* 0x000000361b167220 */ /* 0x080fe20000410000 */
[----:B------:R-:W-:Y:S01]  /*0c50*/  FFMA.FTZ R23, R20, R25, R23 ;  /* 0x0000001914177223 */ /* 0x000fe20000010017 */
[----:B------:R-:W-:Y:S01]  /*0c60*/  FADD.FTZ R25, -R4, R7 ;  /* 0x0000000704197221 */ /* 0x000fe20000010100 */
[----:B------:R-:W-:Y:S01]  /*0c70*/  FADD.FTZ R26, R24, R29 ;  /* 0x0000001d181a7221 */ /* 0x000fe20000010000 */
[----:B------:R-:W-:Y:S01]  /*0c80*/  FFMA.FTZ R21, R2, R21, RZ ;  /* 0x0000001502157223 */ /* 0x000fe200000100ff */
[----:B------:R-:W-:Y:S01]  /*0c90*/  FFMA.FTZ R29, R22, R29, R23 ;  /* 0x0000001d161d7223 */ /* 0x000fe20000010017 */
[----:B------:R-:W-:Y:S01]  /*0ca0*/  FMUL.FTZ R23, R9, R5 ;  /* 0x0000000509177220 */ /* 0x000fe20000410000 */
[----:B------:R-:W-:Y:S01]  /*0cb0*/  FMUL.FTZ R24, R25, R54 ;  /* 0x0000003619187220 */ /* 0x000fe20000410000 */
[----:B------:R-:W-:Y:S01]  /*0cc0*/  FADD.FTZ R25, -R4, R12 ;  /* 0x0000000c04197221 */ /* 0x000fe20000010100 */
[----:B------:R-:W-:Y:S01]  /*0cd0*/  FMUL.FTZ R27, R14, R51 ;  /* 0x000000330e1b7220 */ /* 0x000fe20000410000 */
[----:B------:R-:W-:Y:S01]  /*0ce0*/  FADD.FTZ R26, R23, R26 ;  /* 0x0000001a171a7221 */ /* 0x000fe20000010000 */
[----:B------:R-:W-:Y:S01]  /*0cf0*/  FFMA.FTZ R29, R24, R23, R29 ;  /* 0x00000017181d7223 */ /* 0x000fe2000001001d */
[----:B------:R-:W-:Y:S01]  /*0d00*/  FFMA.FTZ R21, R8, R22, R21 ;  /* 0x0000001608157223 */ /* 0x000fe20000010015 */
[----:B------:R-:W-:Y:S01]  /*0d10*/  FADD.FTZ R23, -R4, R13 ;  /* 0x0000000d04177221 */ /* 0x000fe20000010100 */
[----:B------:R-:W-:Y:S01]  /*0d20*/  FMUL.FTZ R22, R25, R54 ;  /* 0x0000003619167220 */ /* 0x000fe20000410000 */
[----:B------:R-:W-:Y:S01]  /*0d30*/  FFMA.FTZ R20, R3, R20, RZ ;  /* 0x0000001403147223 */ /* 0x000fe200000100ff */
[----:B------:R-:W-:Y:S01]  /*0d40*/  FADD.FTZ R31, R26, R27 ;  /* 0x0000001b1a1f7221 */ /* 0x000fe20000010000 */
[----:B------:R-:W-:Y:S01]  /*0d50*/  FMUL.FTZ R26, R15, R5 ;  /* 0x000000050f1a7220 */ /* 0x000fe20000410000 */
[----:B------:R-:W-:Y:S01]  /*0d60*/  FMUL.FTZ R25, R23, R54 ;  /* 0x0000003617197220 */ /* 0x000fe20000410000 */
[----:B------:R-:W-:Y:S01]  /*0d70*/  FFMA.FTZ R28, R22, R27, R29 ;  /* 0x0000001b161c7223 */ /* 0x000fe2000001001d */
[----:B------:R-:W-:Y:S01]  /*0d80*/  FADD.FTZ R23, -R4, R16 ;  /* 0x0000001004177221 */ /* 0x000fe20000010100 */
[----:B------:R-:W-:Y:S01]  /*0d90*/  FFMA.FTZ R20, R9, R24, R20 ;  /* 0x0000001809147223 */ /* 0x000fe20000010014 */
[----:B------:R-:W-:Y:S01]  /*0da0*/  FADD.FTZ R31, R26, R31 ;  /* 0x0000001f1a1f7221 */ /* 0x000fe20000010000 */
[----:B------:R-:W-:Y:S01]  /*0db0*/  FMUL.FTZ R24, R18, R51 ;  /* 0x0000003312187220 */ /* 0x000fe20000410000 */
[----:B------:R-:W-:Y:S01]  /*0dc0*/  FFMA.FTZ R28, R25, R26, R28 ;  /* 0x0000001a191c7223 */ /* 0x000fe2000001001c */
[----:B------:R-:W-:Y:S01]  /*0dd0*/  FMUL.FTZ R23, R23, R54 ;  /* 0x0000003617177220 */ /* 0x000fe20000410000 */
[----:B------:R-:W-:Y:S01]  /*0de0*/  FFMA.FTZ R21, R14, R22, R21 ;  /* 0x000000160e157223 */ /* 0x000fe20000010015 */
[----:B------:R-:W-:Y:S01]  /*0df0*/  FFMA.FTZ R22, R15, R25, R20 ;  /* 0x000000190f167223 */ /* 0x000fe20000010014 */
[----:B------:R-:W-:Y:S01]  /*0e00*/  FADD.FTZ R27, -R4, R17 ;  /* 0x00000011041b7221 */ /* 0x000fe20000010100 */
[----:B------:R-:W-:Y:S01]  /*0e10*/  FADD.FTZ R25, RZ, R2 ;  /* 0x00000002ff197221 */ /* 0x000fe20000010000 */
[----:B------:R-:W-:Y:S01]  /*0e20*/  FADD.FTZ R20, RZ, R3 ;  /* 0x00000003ff147221 */ /* 0x000fe20000010000 */
        /* <DEDUP_REMOVED lines=15> */
.L_x_1454:
[C---:B-----5:R-:W-:Y:S01]  /*0f20*/  FADD.FTZ R21, -R4.reuse, R10 ;  /* 0x0000000a04157221 */ /* 0x060fe20000010100 */
[C---:B------:R-:W-:Y:S01]  /*0f30*/  FADD.FTZ R23, -R4.reuse, R11 ;  /* 0x0000000b04177221 */ /* 0x040fe20000010100 */
[C---:B------:R-:W-:Y:S01]  /*0f40*/  FADD.FTZ R27, -R4.reuse, R6 ;  /* 0x00000006041b7221 */ /* 0x040fe20000010100 */
[C---:B------:R-:W-:Y:S01]  /*0f50*/  FADD.FTZ R35, -R4.reuse, R12 ;  /* 0x0000000c04237221 */ /* 0x040fe20000010100 */
[-C--:B------:R-:W-:Y:S01]  /*0f60*/  FMUL.FTZ R22, R21, R54.reuse ;  /* 0x0000003615167220 */ /* 0x080fe20000410000 */
[-C--:B------:R-:W-:Y:S01]  /*0f70*/  FMUL.FTZ R20, R23, R54.reuse ;  /* 0x0000003617147220 */ /* 0x080fe20000410000 */
[----:B------:R-:W-:Y:S01]  /*0f80*/  FMUL.FTZ R24, R27, R54 ;  /* 0x000000361b187220 */ /* 0x000fe20000410000 */
[----:B------:R-:W-:Y:S01]  /*0f90*/  FADD.FTZ R57, -R4, R16 ;  /* 0x0000001004397221 */ /* 0x000fe20000010100 */
[--C-:B------:R-:W-:Y:S01]  /*0fa0*/  FFMA.FTZ R26, R51, R22, R53.reuse ;  /* 0x00000016331a7223 */ /* 0x100fe20000010035 */
        /* <DEDUP_REMOVED lines=18> */
[----:B0-----:R-:W-:Y:S01]  /*10d0*/  FADD.FTZ R33, -R31, 1 ;  /* 0x3f8000001f217421 */ /* 0x001fe20000010100 */
[----:B------:R-:W-:-:S03]  /*10e0*/  FMUL.FTZ R32, R2, R31 ;  /* 0x0000001f02207220 */ /* 0x000fc60000410000 */
[----:B------:R-:W-:Y:S01]  /*10f0*/  FFMA.FTZ R33, R26, R33, 1 ;  /* 0x3f8000001a217423 */ /* 0x000fe20000010021 */
[----:B------:R-:W-:-:S03]  /*1100*/  FMUL.FTZ R26, R35, R54 ;  /* 0x00000036231a7220 */ /* 0x000fc60000410000 */
[----:B------:R-:W-:Y:S01]  /*1110*/  FMUL.FTZ R29, R32, R33 ;  /* 0x00000021201d7220 */ /* 0x000fe20000410000 */
[----:B-1----:R-:W-:Y:S01]  /*1120*/  FADD.FTZ R32, -R28, 1 ;  /* 0x3f8000001c207421 */ /* 0x002fe20000010100 */
[----:B------:R-:W0:Y:S01]  /*1130*/  MUFU.RCP R33, R37 ;  /* 0x0000002500217308 */ /* 0x000e220000001000 */
[----:B------:R-:W-:Y:S01]  /*1140*/  FFMA.FTZ R31, R51, R26, R53 ;  /* 0x0000001a331f7223 */ /* 0x000fe20000010035 */
[----:B------:R-:W-:Y:S01]  /*1150*/  FMUL.FTZ R28, R3, R28 ;  /* 0x0000001c031c7220 */ /* 0x000fe20000410000 */
[----:B------:R-:W-:Y:S01]  /*1160*/  FFMA.FTZ R35, R23, R32, 1 ;  /* 0x3f80000017237423 */ /* 0x000fe20000010020 */
[----:B------:R-:W-:Y:S01]  /*1170*/  FADD.FTZ R23, -R4, R13 ;  /* 0x0000000d04177221 */ /* 0x000fe20000010100 */
[----:B------:R-:W-:Y:S01]  /*1180*/  FMUL.FTZ R34, R31, -1.4426950216293334961 ;  /* 0xbfb8aa3b1f227820 */ /* 0x000fe20000410000 */
[----:B--2---:R-:W-:Y:S01]  /*1190*/  FADD.FTZ R36, R25, 1 ;  /* 0x3f80000019247421 */ /* 0x004fe20000010000 */
[----:B------:R-:W-:Y:S01]  /*11a0*/  FMUL.FTZ R25, R28, R35 ;  /* 0x000000231c197220 */ /* 0x000fe20000410000 */
[----:B------:R-:W-:-:S03]  /*11b0*/  FMUL.FTZ R23, R23, R54 ;  /* 0x0000003617177220 */ /* 0x000fc60000410000 */
[----:B------:R-:W1:Y:S01]  /*11c0*/  MUFU.EX2 R34, R34 ;  /* 0x0000002200227308 */ /* 0x000e620000000800 */
[----:B------:R-:W-:-:S03]  /*11d0*/  FFMA.FTZ R32, R5, R23, R52 ;  /* 0x0000001705207223 */ /* 0x000fc60000010034 */
[----:B------:R-:W2:Y:S01]  /*11e0*/  MUFU.RCP R36, R36 ;  /* 0x0000002400247308 */ /* 0x000ea20000001000 */
[----:B------:R-:W-:Y:S01]  /*11f0*/  FMUL.FTZ R35, R32, -1.4426950216293334961 ;  /* 0xbfb8aa3b20237820 */ /* 0x000fe20000410000 */
[----:B0-----:R-:W-:-:S04]  /*1200*/  FADD.FTZ R28, -R33, 1 ;  /* 0x3f800000211c7421 */ /* 0x001fc80000010100 */
[----:B------:R-:W-:Y:S01]  /*1210*/  FFMA.FTZ R28, R27, R28, 1 ;  /* 0x3f8000001b1c7423 */ /* 0x000fe2000001001c */
[----:B------:R-:W-:Y:S01]  /*1220*/  FMUL.FTZ R27, R8, R33 ;  /* 0x00000021081b7220 */ /* 0x000fe20000410000 */
[----:B------:R-:W0:Y:S01]  /*1230*/  MUFU.EX2 R35, R35 ;  /* 0x0000002300237308 */ /* 0x000e220000000800 */
[----:B-1----:R-:W-:Y:S02]  /*1240*/  FADD.FTZ R33, R34, 1 ;  /* 0x3f80000022217421 */ /* 0x002fe40000010000 */
[----:B------:R-:W-:Y:S01]  /*1250*/  FMUL.FTZ R27, R27, R28 ;  /* 0x0000001c1b1b7220 */ /* 0x000fe20000410000 */
[----:B------:R-:W-:-:S03]  /*1260*/  FMUL.FTZ R28, R57, R54 ;  /* 0x00000036391c7220 */ /* 0x000fc60000410000 */
[----:B------:R-:W1:Y:S01]  /*1270*/  MUFU.RCP R33, R33 ;  /* 0x0000002100217308 */ /* 0x000e620000001000 */
[----:B------:R-:W-:Y:S01]  /*1280*/  FFMA.FTZ R34, R51, R28, R53 ;  /* 0x0000001c33227223 */ /* 0x000fe20000010035 */
[----:B--2---:R-:W-:-:S03]  /*1290*/  FADD.FTZ R37, -R36, 1 ;  /* 0x3f80000024257421 */ /* 0x004fc60000010100 */
[----:B------:R-:W-:Y:S01]  /*12a0*/  FMUL.FTZ R57, R34, -1.4426950216293334961 ;  /* 0xbfb8aa3b22397820 */ /* 0x000fe20000410000 */
[----:B------:R-:W-:Y:S01]  /*12b0*/  FFMA.FTZ R30, R30, R37, 1 ;  /* 0x3f8000001e1e7423 */ /* 0x000fe20000010025 */
[----:B0-----:R-:W-:Y:S01]  /*12c0*/  FADD.FTZ R56, R35, 1 ;  /* 0x3f80000023387421 */ /* 0x001fe20000010000 */
[----:B------:R-:W-:Y:S01]  /*12d0*/  FMUL.FTZ R37, R9, R36 ;  /* 0x0000002409257220 */ /* 0x000fe20000410000 */
[----:B------:R-:W0:Y:S03]  /*12e0*/  MUFU.EX2 R35, R57 ;  /* 0x0000003900237308 */ /* 0x000e260000000800 */
[----:B------:R-:W-:Y:S01]  /*12f0*/  FMUL.FTZ R30, R37, R30 ;  /* 0x0000001e251e7220 */ /* 0x000fe20000410000 */
[----:B------:R-:W2:Y:S01]  /*1300*/  MUFU.RCP R56, R56 ;  /* 0x0000003800387308 */ /* 0x000ea20000001000 */
[----:B-1----:R-:W-:-:S04]  /*1310*/  FADD.FTZ R36, -R33, 1 ;  /* 0x3f80000021247421 */ /* 0x002fc80000010100 */
[----:B------:R-:W-:Y:S01]  /*1320*/  FFMA.FTZ R31, R31, R36, 1 ;  /* 0x3f8000001f1f7423 */ /* 0x000fe20000010024 */
[----:B0-----:R-:W-:Y:S01]  /*1330*/  FADD.FTZ R37, R35, 1 ;  /* 0x3f80000023257421 */ /* 0x001fe20000010000 */
[----:B------:R-:W-:-:S04]  /*1340*/  FMUL.FTZ R36, R14, R33 ;  /* 0x000000210e247220 */ /* 0x000fc80000410000 */
[----:B------:R-:W-:Y:S01]  /*1350*/  FMUL.FTZ R31, R36, R31 ;  /* 0x0000001f241f7220 */ /* 0x000fe20000410000 */
[----:B------:R-:W0:Y:S01]  /*1360*/  MUFU.RCP R37, R37 ;  /* 0x0000002500257308 */ /* 0x000e220000001000 */
[----:B--2---:R-:W-:Y:S01]  /*1370*/  FADD.FTZ R35, -R56, 1 ;  /* 0x3f80000038237421 */ /* 0x004fe20000010100 */
[----:B------:R-:W-:-:S03]  /*1380*/  FMUL.FTZ R33, R15, R56 ;  /* 0x000000380f217220 */ /* 0x000fc60000410000 */
[----:B------:R-:W-:-:S04]  /*1390*/  FFMA.FTZ R32, R32, R35, 1 ;  /* 0x3f80000020207423 */ /* 0x000fc80000010023 */
[----:B------:R-:W-:Y:S01]  /*13a0*/  FMUL.FTZ R32, R33, R32 ;  /* 0x0000002021207220 */ /* 0x000fe20000410000 */
[----:B------:R-:W-:-:S04]  /*13b0*/  FMUL.FTZ R33, R51, R29 ;  /* 0x0000001d33217220 */ /* 0x000fc80000410000 */
[----:B------:R-:W-:Y:S01]  /*13c0*/  FFMA.FTZ R35, R22, R33, RZ ;  /* 0x0000002116237223 */ /* 0x000fe200000100ff */
[----:B------:R-:W-:Y:S01]  /*13d0*/  FADD.FTZ R36, RZ, R33 ;  /* 0x00000021ff247221 */ /* 0x000fe20000010000 */
[----:B------:R-:W-:Y:S01]  /*13e0*/  FMUL.FTZ R33, R5, R25 ;  /* 0x0000001905217220 */ /* 0x000fe20000410000 */
[----:B0-----:R-:W-:-:S03]  /*13f0*/  FADD.FTZ R57, -R37, 1 ;  /* 0x3f80000025397421 */ /* 0x001fc60000010100 */
[----:B------:R-:W-:Y:S01]  /*1400*/  FFMA.FTZ R35, R20, R33, R35 ;  /* 0x0000002114237223 */ /* 0x000fe20000010023 */
[----:B------:R-:W-:Y:S01]  /*1410*/  FADD.FTZ R33, R33, R36 ;  /* 0x0000002421217221 */ /* 0x000fe20000010000 */
[----:B------:R-:W-:Y:S01]  /*1420*/  FFMA.FTZ R57, R34, R57, 1 ;  /* 0x3f80000022397423 */ /* 0x000fe20000010039 */
[----:B------:R-:W-:Y:S01]  /*1430*/  FMUL.FTZ R36, R18, R37 ;  /* 0x0000002512247220 */ /* 0x000fe20000410000 */
[----:B------:R-:W-:Y:S01]  /*1440*/  FFMA.FTZ R37, R22, R29, RZ ;  /* 0x0000001d16257223 */ /* 0x000fe200000100ff */
[----:B------:R-:W-:Y:S01]  /*1450*/  FADD.FTZ R34, RZ, R29 ;  /* 0x0000001dff227221 */ /* 0x000fe20000010000 */
[----:B------:R-:W-:Y:S01]  /*1460*/  FADD.FTZ R29, -R4, R17 ;  /* 0x00000011041d7221 */ /* 0x000fe20000010100 */
[----:B------:R-:W-:Y:S01]  /*1470*/  FMUL.FTZ R22, R36, R57 ;  /* 0x0000003924167220 */ /* 0x000fe20000410000 */
[-C--:B------:R-:W-:Y:S01]  /*1480*/  FFMA.FTZ R36, R24, R27.reuse, R37 ;  /* 0x0000001b18247223 */ /* 0x080fe20000010025 */
[----:B------:R-:W-:Y:S01]  /*1490*/  FADD.FTZ R34, R34, R27 ;  /* 0x0000001b22227221 */ /* 0x000fe20000010000 */
[----:B------:R-:W-:Y:S01]  /*14a0*/  FMUL.FTZ R37, R51, R27 ;  /* 0x0000001b33257220 */ /* 0x000fe20000410000 */
[----:B------:R-:W-:Y:S01]  /*14b0*/  FMUL.FTZ R27, R29, R54 ;  /* 0x000000361d1b7220 */ /* 0x000fe20000410000 */
[----:B------:R-:W-:Y:S01]  /*14c0*/  FFMA.FTZ R20, R20, R25, RZ ;  /* 0x0000001914147223 */ /* 0x000fe200000100ff */
[----:B------:R-:W-:Y:S01]  /*14d0*/  FADD.FTZ R25, RZ, R25 ;  /* 0x00000019ff197221 */ /* 0x000fe20000010000 */
[----:B------:R-:W-:Y:S01]  /*14e0*/  FFMA.FTZ R24, R24, R37, R35 ;  /* 0x0000002518187223 */ /* 0x000fe20000010023 */
[----:B------:R-:W-:Y:S01]  /*14f0*/  FFMA.FTZ R29, R5, R27, R52 ;  /* 0x0000001b051d7223 */ /* 0x000fe20000010034 */
[----:B------:R-:W-:Y:S01]  /*1500*/  FADD.FTZ R33, R33, R37 ;  /* 0x0000002521217221 */ /* 0x000fe20000010000 */
[----:B------:R-:W-:Y:S01]  /*1510*/  FFMA.FTZ R20, R21, R30, R20 ;  /* 0x0000001e15147223 */ /* 0x000fe20000010014 */
[----:B------:R-:W-:Y:S01]  /*1520*/  FADD.FTZ R25, R25, R30 ;  /* 0x0000001e19197221 */ /* 0x000fe20000010000 */
[----:B------:R-:W-:-:S06]  /*1530*/  FMUL.FTZ R35, R29, -1.4426950216293334961 ;  /* 0xbfb8aa3b1d237820 */ /* 0x000fcc0000410000 */
[----:B------:R-:W0:Y:S02]  /*1540*/  MUFU.EX2 R35, R35 ;  /* 0x0000002300237308 */ /* 0x000e240000000800 */
[----:B0-----:R-:W-:Y:S01]  /*1550*/  FADD.FTZ R56, R35, 1 ;  /* 0x3f80000023387421 */ /* 0x001fe20000010000 */
[----:B------:R-:W-:-:S04]  /*1560*/  FMUL.FTZ R35, R5, R30 ;  /* 0x0000001e05237220 */ /* 0x000fc80000410000 */
[----:B------:R-:W-:Y:S01]  /*1570*/  FFMA.FTZ R21, R21, R35, R24 ;  /* 0x0000002315157223 */ /* 0x000fe20000010018 */
[----:B------:R-:W0:Y:S01]  /*1580*/  MUFU.RCP R56, R56 ;  /* 0x0000003800387308 */ /* 0x000e220000001000 */
[----:B------:R-:W-:Y:S01]  /*1590*/  FADD.FTZ R33, R35, R33 ;  /* 0x0000002123217221 */ /* 0x000fe20000010000 */
[----:B------:R-:W-:-:S04]  /*15a0*/  FMUL.FTZ R24, R51, R31 ;  /* 0x0000001f33187220 */ /* 0x000fc80000410000 */
[----:B------:R-:W-:Y:S01]  /*15b0*/  FADD.FTZ R33, R33, R24 ;  /* 0x0000001821217221 */ /* 0x000fe20000010000 */
[----:B0-----:R-:W-:-:S04]  /*15c0*/  FADD.FTZ R37, -R56, 1 ;  /* 0x3f80000038257421 */ /* 0x001fc80000010100 */
[----:B------:R-:W-:Y:S01]  /*15d0*/  FFMA.FTZ R29, R29, R37, 1 ;  /* 0x3f8000001d1d7423 */ /* 0x000fe20000010025 */
[----:B------:R-:W-:Y:S01]  /*15e0*/  FMUL.FTZ R37, R19, R56 ;  /* 0x0000003813257220 */ /* 0x000fe20000410000 */
[C---:B------:R-:W-:Y:S01]  /*15f0*/  FFMA.FTZ R56, R26.reuse, R24, R21 ;  /* 0x000000181a387223 */ /* 0x040fe20000010015 */
[----:B------:R-:W-:Y:S01]  /*1600*/  FMUL.FTZ R24, R5, R32 ;  /* 0x0000002005187220 */ /* 0x000fe20000410000 */
[----:B------:R-:W-:Y:S01]  /*1610*/  FFMA.FTZ R21, R26, R31, R36 ;  /* 0x0000001f1a157223 */ /* 0x000fe20000010024 */
[----:B------:R-:W-:Y:S01]  /*1620*/  FMUL.FTZ R30, R37, R29 ;  /* 0x0000001d251e7220 */ /* 0x000fe20000410000 */
[----:B------:R-:W-:Y:S01]  /*1630*/  FADD.FTZ R31, R34, R31 ;  /* 0x0000001f221f7221 */ /* 0x000fe20000010000 */
[----:B------:R-:W-:Y:S01]  /*1640*/  FFMA.FTZ R29, R23, R24, R56 ;  /* 0x00000018171d7223 */ /* 0x000fe20000010038 */
        /* <DEDUP_REMOVED lines=13> */
.L_x_1455:
        /* <DEDUP_REMOVED lines=8> */
[----:B------:R-:W-:Y:S01]  /*17a0*/  UMOV UR11, 0x400 ;  /* 0x00000400000b7882 */ /* 0x000fe20000000000 */
[----:B------:R-:W2:Y:S01]  /*17b0*/  SHFL.DOWN PT, R25, R26, 0x1, 0x1f ;  /* 0x08201f001a197f89 */ /* 0x000ea200000e0000 */
[----:B------:R-:W-:Y:S01]  /*17c0*/  ISETP.GT.AND P5, PT, R40, 0x17, PT ;  /* 0x000000172800780c */ /* 0x000fe20003fa4270 */
[----:B------:R-:W-:Y:S01]  /*17d0*/  BSSY.RECONVERGENT B0, `(.L_x_1456) ;  /* 0x0000024000007945 */ /* 0x000fe20003800200 */
[----:B------:R-:W-:-:S02]  /*17e0*/  ISETP.NE.AND P2, PT, R43, RZ, PT ;  /* 0x000000ff2b00720c */ /* 0x000fc40003f45270 */
        /* <DEDUP_REMOVED lines=34> */
.L_x_1457:
[----:B------:R-:W-:Y:S05]  /*1a10*/  BSYNC.RECONVERGENT B0 ;  /* 0x0000000000007941 */ /* 0x000fea0003800200 */
.L_x_1456:
[----:B------:R-:W-:Y:S06]  /*1a20*/  BAR.SYNC.DEFER_BLOCKING 0x0 ;  /* 0x0000000000007b1d */ /* 0x000fec0000010000 */
[----:B------:R-:W-:Y:S04]  /*1a30*/  BSSY.RECONVERGENT B0, `(.L_x_1458) ;  /* 0x0000027000007945 */ /* 0x000fe80003800200 */
[----:B------:R-:W-:Y:S05]  /*1a40*/  @P2 BRA `(.L_x_1459) ;  /* 0x0000000000942947 */ /* 0x000fea0003800000 */
[----:B------:R-:W-:-:S09]  /*1a50*/  ULEA UR5, UR6, UR11, 0x18 ;  /* 0x0000000b06057291 */ /* 0x000fd2000f8ec0ff */
[----:B------:R-:W4:Y:S04]  /*1a60*/  LDS.64 R32, [UR5+0x18] ;  /* 0x00001805ff207984 */ /* 0x000f280008000a00 */
[----:B-123--:R-:W0:Y:S04]  /*1a70*/  LDS.128 R24, [UR5+0x20] ;  /* 0x00002005ff187984 */ /* 0x00ee280008000c00 */
[----:B------:R-:W1:Y:S01]  /*1a80*/  LDS.128 R28, [UR5+0x30] ;  /* 0x00003005ff1c7984 */ /* 0x000e620008000c00 */
        /* <DEDUP_REMOVED lines=33> */
.L_x_1459:
[----:B------:R-:W-:Y:S05]  /*1ca0*/  BSYNC.RECONVERGENT B0 ;  /* 0x0000000000007941 */ /* 0x000fea0003800200 */
.L_x_1458:
        /* <DEDUP_REMOVED lines=78> */
.L_x_1461:
[----:B------:R-:W-:Y:S05]  /*2190*/  BSYNC.RECONVERGENT B0 ;  /* 0x0000000000007941 */ /* 0x000fea0003800200 */
.L_x_1460:
[----:B------:R-:W-:Y:S04]  /*21a0*/  BSSY.RECONVERGENT B0, `(.L_x_1462) ;  /* 0x000001d000007945 */ /* 0x000fe80003800200 */
[----:B------:R-:W-:Y:S05]  /*21b0*/  @P1 BRA `(.L_x_1463) ;  /* 0x00000000006c1947 */ /* 0x000fea0003800000 */
[----:B---3--:R-:W3:Y:S01]  /*21c0*/  LDC.64 R24, c[0x0][0x3f8] ;  /* 0x0000fe00ff187b82 */ /* 0x008ee20000000a00 */
[----:B------:R-:W-:-:S07]  /*21d0*/  IMAD R55, R55, 0x1e, R43 ;  /* 0x0000001e37377824 */ /* 0x000fce00078e022b */
[----:B-12---:R-:W1:Y:S01]  /*21e0*/  LDC.64 R26, c[0x0][0x3d8] ;  /* 0x0000f600ff1a7b82 */ /* 0x006e620000000a00 */
[----:B---3--:R-:W-:Y:S01]  /*21f0*/  IMAD.WIDE.U32 R28, R24, 0x3, RZ ;  /* 0x00000003181c7825 */ /* 0x008fe200078e00ff */
        /* <DEDUP_REMOVED lines=23> */
.L_x_1463:
[----:B------:R-:W-:Y:S05]  /*2370*/  BSYNC.RECONVERGENT B0 ;  /* 0x0000000000007941 */ /* 0x000fea0003800200 */
.L_x_1462:
        /* <DEDUP_REMOVED lines=11> */
[----:B------:R-:W-:Y:S01]  /*2430*/  IMAD R25, R41, UR7, R42 ;  /* 0x0000000729197c24 */ /* 0x000fe2000f8e022a */
[----:B------:R-:W-:Y:S02]  /*2440*/  IADD3 R23, PT, PT, R23, R42, RZ ;  /* 0x0000002a17177210 */ /* 0x000fe40007ffe0ff */
[----:B-1----:R-:W-:-:S04]  /*2450*/  SEL R27, R39, RZ, !P1 ;  /* 0x000000ff271b7207 */ /* 0x002fc80004800000 */
        /* <DEDUP_REMOVED lines=10> */
.L_x_1466:
[----:B----4-:R-:W3:Y:S04]  /*2500*/  LDG.E.STRONG.GPU R22, desc[UR8][R20.64] ;  /* 0x0000000814167981 */ /* 0x010ee8000c1ef900 */
[----:B---3--:R-:W-:Y:S01]  /*2510*/  CCTL.IVALL ;  /* 0x00000000ff00798f */ /* 0x008fe20002000000 */
[----:B------:R-:W-:Y:S05]  /*2520*/  YIELD ;  /* 0x0000000000007946 */ /* 0x000fea0003800000 */
[----:B------:R-:W-:-:S13]  /*2530*/  ISETP.NE.AND P1, PT, R22, R27, PT ;  /* 0x0000001b1600720c */ /* 0x000fda0003f25270 */
[----:B------:R-:W-:Y:S05]  /*2540*/  @P1 BRA `(.L_x_1466) ;  /* 0xfffffffc00ec1947 */ /* 0x000fea000383ffff */
.L_x_1465:
        /* <DEDUP_REMOVED lines=11> */
[----:B--2---:R-:W-:Y:S01]  /*2600*/  MOV R26, RZ ;  /* 0x000000ff001a7202 */ /* 0x004fe20000000f00 */
[----:B------:R-:W-:Y:S01]  /*2610*/  UIADD3 UR5, UPT, UPT, -UR7, URZ, URZ ;  /* 0x000000ff07057290 */ /* 0x000fe2000fffe1ff */
[----:B-1----:R-:W-:Y:S02]  /*2620*/  MOV R27, R42 ;  /* 0x0000002a001b7202 */ /* 0x002fe40000000f00 */
[----:B------:R-:W-:-:S09]  /*2630*/  LOP3.LUT R28, R39, 0x7ffffff8, RZ, 0xc0, !PT ;  /* 0x7ffffff8271c7812 */ /* 0x000fd200078ec0ff */
.L_x_1468:
        /* <DEDUP_REMOVED lines=59> */
.L_x_1467:
[----:B----4-:R-:W-:-:S04]  /*29f0*/  LOP3.LUT R20, R39, 0x7, RZ, 0xc0, !PT ;  /* 0x0000000727147812 */ /* 0x010fc800078ec0ff */
[----:B------:R-:W-:-:S13]  /*2a00*/  ISETP.NE.AND P1, PT, R20, RZ, PT ;  /* 0x000000ff1400720c */ /* 0x000fda0003f25270 */
[----:B------:R-:W-:Y:S05]  /*2a10*/  @!P1 BRA `(.L_x_1464) ;  /* 0x0000000000f09947 */ /* 0x000fea0003800000 */
[----:B------:R-:W-:Y:S02]  /*2a20*/  IADD3 R20, PT, PT, R20, -0x1, RZ ;  /* 0xffffffff14147810 */ /* 0x000fe40007ffe0ff */
[----:B--2---:R-:W-:Y:S02]  /*2a30*/  LOP3.LUT P1, R26, R39, 0x3, RZ, 0xc0, !PT ;  /* 0x00000003271a7812 */ /* 0x004fe4000782c0ff */
        /* <DEDUP_REMOVED lines=9> */
[----:B-1----:R-:W-:Y:S02]  /*2ad0*/  IADD3 R27, PT, PT, R28, 0x3, RZ ;  /* 0x000000031c1b7810 */ /* 0x002fe40007ffe0ff */
        /* <DEDUP_REMOVED lines=20> */
.L_x_1469:
        /* <DEDUP_REMOVED lines=18> */
.L_x_1470:
        /* <DEDUP_REMOVED lines=9> */
.L_x_1471:
[----:B------:R-:W-:Y:S05]  /*2dd0*/  BSYNC.RECONVERGENT B0 ;  /* 0x0000000000007941 */ /* 0x000fea0003800200 */
.L_x_1464:
[----:B------:R-:W5:Y:S01]  /*2de0*/  S2UR UR6, SR_CgaCtaId ;  /* 0x00000000000679c3 */ /* 0x000f620000008800 */
[----:B------:R-:W-:Y:S01]  /*2df0*/  UMOV UR5, 0x400 ;  /* 0x0000040000057882 */ /* 0x000fe20000000000 */
[C---:B----4-:R-:W-:Y:S01]  /*2e00*/  FADD.FTZ R31, -R4.reuse, R10 ;  /* 0x0000000a041f7221 */ /* 0x050fe20000010100 */
[C---:B------:R-:W-:Y:S01]  /*2e10*/  FADD.FTZ R11, -R4.reuse, R11 ;  /* 0x0000000b040b7221 */ /* 0x040fe20000010100 */
[----:B------:R-:W4:Y:S01]  /*2e20*/  LDCU.64 UR16, c[0x0][0x400] ;  /* 0x00008000ff1077ac */ /* 0x000f220008000a00 */
[C---:B------:R-:W-:Y:S01]  /*2e30*/  FADD.FTZ R23, -R4.reuse, R6 ;  /* 0x0000000604177221 */ /* 0x040fe20000010100 */
[C---:B------:R-:W-:Y:S01]  /*2e40*/  FADD.FTZ R25, -R4.reuse, R7 ;  /* 0x0000000704197221 */ /* 0x040fe20000010100 */
[C---:B-1----:R-:W-:Y:S01]  /*2e50*/  FADD.FTZ R27, -R4.reuse, R12 ;  /* 0x0000000c041b7221 */ /* 0x042fe20000010100 */
[C---:B------:R-:W-:Y:S01]  /*2e60*/  FADD.FTZ R13, -R4.reuse, R13 ;  /* 0x0000000d040d7221 */ /* 0x040fe20000010100 */
[C---:B------:R-:W-:Y:S01]  /*2e70*/  FADD.FTZ R29, -R4.reuse, R16 ;  /* 0x00000010041d7221 */ /* 0x040fe20000010100 */
[----:B------:R-:W-:Y:S01]  /*2e80*/  FADD.FTZ R17, -R4, R17 ;  /* 0x0000001104117221 */ /* 0x000fe20000010100 */
[-C--:B---3--:R-:W-:Y:S01]  /*2e90*/  FMUL.FTZ R24, R31, R54.reuse ;  /* 0x000000361f187220 */ /* 0x088fe20000410000 */
[----:B------:R-:W-:Y:S01]  /*2ea0*/  FMUL.FTZ R4, R11, R54 ;  /* 0x000000360b047220 */ /* 0x000fe20000410000 */
[----:B-----5:R-:W-:-:S09]  /*2eb0*/  ULEA UR5, UR6, UR5, 0x18 ;  /* 0x0000000506057291 */ /* 0x020fd2000f8ec0ff */
[----:B------:R-:W-:Y:S01]  /*2ec0*/  @!P2 STS.64 [UR5+0x90], R36 ;  /* 0x00009024ff00a988 */ /* 0x000fe20008000a05 */
[----:B------:R-:W-:Y:S06]  /*2ed0*/  BAR.SYNC.DEFER_BLOCKING 0x0 ;  /* 0x0000000000007b1d */ /* 0x000fec0000010000 */
[----:B------:R-:W1:Y:S01]  /*2ee0*/  LDS.64 R20, [UR5+0x90] ;  /* 0x00009005ff147984 */ /* 0x000e620008000a00 */
[----:B------:R-:W1:Y:S02]  /*2ef0*/  LDCU UR5, c[0x0][0x42c] ;  /* 0x00008580ff0577ac */ /* 0x000e640008000800 */
[----:B-1----:R-:W-:Y:S01]  /*2f00*/  FMUL.FTZ R20, R20, UR5 ;  /* 0x0000000514147c20 */ /* 0x002fe20008410000 */
[----:B------:R-:W-:Y:S01]  /*2f10*/  FMUL.FTZ R21, R21, UR5 ;  /* 0x0000000515157c20 */ /* 0x000fe20008410000 */
[----:B----4-:R-:W-:Y:S06]  /*2f20*/  @!P4 BRA `(.L_x_1472) ;  /* 0x000000000048c947 */ /* 0x010fec0003800000 */
[----:B------:R-:W-:Y:S01]  /*2f30*/  FFMA.FTZ R6, R51, R24, R53 ;  /* 0x0000001833067223 */ /* 0x000fe20000010035 */
[----:B------:R-:W-:-:S03]  /*2f40*/  FFMA.FTZ R7, R5, R4, R52 ;  /* 0x0000000405077223 */ /* 0x000fc60000010034 */
[----:B------:R-:W-:Y:S01]  /*2f50*/  FMUL.FTZ R10, R6, -1.4426950216293334961 ;  /* 0xbfb8aa3b060a7820 */ /* 0x000fe20000410000 */
[----:B------:R-:W-:-:S05]  /*2f60*/  FMUL.FTZ R12, R7, -1.4426950216293334961 ;  /* 0xbfb8aa3b070c7820 */ /* 0x000fca0000410000 */
[----:B------:R-:W1:Y:S04]  /*2f70*/  MUFU.EX2 R10, R10 ;  /* 0x0000000a000a7308 */ /* 0x000e680000000800 */
[----:B------:R-:W3:Y:S01]  /*2f80*/  MUFU.EX2 R12, R12 ;  /* 0x0000000c000c7308 */ /* 0x000ee20000000800 */
[----:B-1----:R-:W-:Y:S01]  /*2f90*/  FADD.FTZ R11, R10, 1 ;  /* 0x3f8000000a0b7421 */ /* 0x002fe20000010000 */
[----:B---3--:R-:W-:-:S05]  /*2fa0*/  FADD.FTZ R16, R12, 1 ;  /* 0x3f8000000c107421 */ /* 0x008fca0000010000 */
[----:B------:R-:W1:Y:S08]  /*2fb0*/  MUFU.RCP R11, R11 ;  /* 0x0000000b000b7308 */ /* 0x000e700000001000 */
[----:B------:R-:W3:Y:S01]  /*2fc0*/  MUFU.RCP R16, R16 ;  /* 0x0000001000107308 */ /* 0x000ee20000001000 */
[----:B-1----:R-:W-:Y:S01]  /*2fd0*/  FADD.FTZ R31, -R11, 1 ;  /* 0x3f8000000b1f7421 */ /* 0x002fe20000010100 */
[----:B------:R-:W-:-:S03]  /*2fe0*/  FMUL.FTZ R2, R2, R11 ;  /* 0x0000000b02027220 */ /* 0x000fc60000410000 */
[----:B------:R-:W-:Y:S01]  /*2ff0*/  FFMA.FTZ R31, R6, R31, 1 ;  /* 0x3f800000061f7423 */ /* 0x000fe2000001001f */
[----:B---3--:R-:W-:Y:S01]  /*3000*/  FADD.FTZ R22, -R16, 1 ;  /* 0x3f80000010167421 */ /* 0x008fe20000010100 */
[----:B------:R-:W-:Y:S02]  /*3010*/  FMUL.FTZ R3, R3, R16 ;  /* 0x0000001003037220 */ /* 0x000fe40000410000 */
[----:B------:R-:W-:Y:S01]  /*3020*/  FMUL.FTZ R2, R2, R31 ;  /* 0x0000001f02027220 */ /* 0x000fe20000410000 */
[----:B------:R-:W-:-:S04]  /*3030*/  FFMA.FTZ R22, R7, R22, 1 ;  /* 0x3f80000007167423 */ /* 0x000fc80000010016 */
[----:B------:R-:W-:-:S07]  /*3040*/  FMUL.FTZ R3, R3, R22 ;  /* 0x0000001603037220 */ /* 0x000fce0000410000 */
.L_x_1472:
[----:B------:R-:W-:Y:S04]  /*3050*/  BSSY.RECONVERGENT B0, `(.L_x_1473) ;  /* 0x0000014000007945 */ /* 0x000fe80003800200 */
[----:B------:R-:W-:Y:S05]  /*3060*/  @P0 BRA `(.L_x_1474) ;  /* 0x0000000000480947 */ /* 0x000fea0003800000 */
[----:B------:R-:W1:Y:S01]  /*3070*/  LDCU.64 UR14, c[0x0][0x3f8] ;  /* 0x00007f00ff0e77ac */ /* 0x000e620008000a00 */
[----:B------:R-:W-:Y:S01]  /*3080*/  SHF.R.S32.HI R11, RZ, 0x1f, R50 ;  /* 0x0000001fff0b7819 */ /* 0x000fe20000011432 */
[C-C-:B------:R-:W-:Y:S01]  /*3090*/  FFMA.FTZ R10, R20.reuse, R24, R21.reuse ;  /* 0x00000018140a7223 */ /* 0x140fe20000010015 */
[----:B------:R-:W-:Y:S01]  /*30a0*/  MOV R6, R60 ;  /* 0x0000003c00067202 */ /* 0x000fe20000000f00 */
[----:B------:R-:W3:Y:S01]  /*30b0*/  LDCU.64 UR12, c[0x0][0x380] ;  /* 0x00007000ff0c77ac */ /* 0x000ee20008000a00 */
[----:B------:R-:W-:Y:S01]  /*30c0*/  MOV R7, R59 ;  /* 0x0000003b00077202 */ /* 0x000fe20000000f00 */
[----:B------:R-:W-:Y:S01]  /*30d0*/  FFMA.FTZ R4, R20, R4, R21 ;  /* 0x0000000414047223 */ /* 0x000fe20000010015 */
[----:B-1----:R-:W-:Y:S02]  /*30e0*/  IMAD R11, R11, UR14, RZ ;  /* 0x0000000e0b0b7c24 */ /* 0x002fe4000f8e02ff */
[----:B------:R-:W-:-:S04]  /*30f0*/  IMAD.WIDE.U32 R6, R50, UR14, R6 ;  /* 0x0000000e32067c25 */ /* 0x000fc8000f8e0006 */
[----:B------:R-:W-:Y:S02]  /*3100*/  IMAD R31, R50, UR15, R11 ;  /* 0x0000000f321f7c24 */ /* 0x000fe4000f8e020b */
[----:B------:R-:W-:Y:S01]  /*3110*/  FFMA.FTZ R11, R51, R2, -R10 ;  /* 0x00000002330b7223 */ /* 0x000fe2000001080a */
[C---:B---3--:R-:W-:Y:S02]  /*3120*/  LEA R2, P0, R6.reuse, UR12, 0x2 ;  /* 0x0000000c06027c11 */ /* 0x048fe4000f8010ff */
[----:B------:R-:W-:Y:S01]  /*3130*/  IADD3 R31, PT, PT, R7, R31, RZ ;  /* 0x0000001f071f7210 */ /* 0x000fe20007ffe0ff */
[----:B------:R-:W-:Y:S01]  /*3140*/  FFMA.FTZ R7, R5, R3, -R4 ;  /* 0x0000000305077223 */ /* 0x000fe20000010804 */
[-C--:B------:R-:W-:Y:S02]  /*3150*/  FMUL.FTZ R10, R11, R54.reuse ;  /* 0x000000360b0a7220 */ /* 0x080fe40000410000 */
[----:B------:R-:W-:Y:S01]  /*3160*/  LEA.HI.X R3, R6, UR13, R31, 0x2, P0 ;  /* 0x0000000d06037c11 */ /* 0x000fe200080f141f */
[----:B------:R-:W-:-:S05]  /*3170*/  FMUL.FTZ R11, R7, R54 ;  /* 0x00000036070b7220 */ /* 0x000fca0000410000 */
[----:B------:R1:W-:Y:S02]  /*3180*/  STG.E.64 desc[UR8][R2.64], R10 ;  /* 0x0000000a02007986 */ /* 0x0003e4000c101b08 */
.L_x_1474:
[----:B------:R-:W-:Y:S05]  /*3190*/  BSYNC.RECONVERGENT B0 ;  /* 0x0000000000007941 */ /* 0x000fea0003800200 */
.L_x_1473:
[----:B------:R-:W-:Y:S01]  /*31a0*/  UISETP.NE.AND UP0, UPT, UR10, URZ, UPT ;  /* 0x000000ff0a00728c */ /* 0x000fe2000bf05270 */
[-C--:B------:R-:W-:Y:S01]  /*31b0*/  FMUL.FTZ R6, R23, R54.reuse ;  /* 0x0000003617067220 */ /* 0x080fe20000410000 */
[-C--:B------:R-:W-:Y:S01]  /*31c0*/  FMUL.FTZ R28, R25, R54.reuse ;  /* 0x00000036191c7220 */ /* 0x080fe20000410000 */
[-C--:B------:R-:W-:Y:S01]  /*31d0*/  FMUL.FTZ R16, R27, R54.reuse ;  /* 0x000000361b107220 */ /* 0x080fe20000410000 */
[-C--:B------:R-:W-:Y:S01]  /*31e0*/  FMUL.FTZ R22, R13, R54.reuse ;  /* 0x000000360d167220 */ /* 0x080fe20000410000 */
[-C--:B------:R-:W-:Y:S01]  /*31f0*/  FMUL.FTZ R4, R29, R54.reuse ;  /* 0x000000361d047220 */ /* 0x080fe20000410000 */
[----:B-1----:R-:W-:Y:S01]  /*3200*/  SHF.R.S32.HI R2, RZ, 0x1f, R49 ;  /* 0x0000001fff027819 */ /* 0x002fe20000011431 */
[----:B------:R-:W-:Y:S01]  /*3210*/  FMUL.FTZ R10, R17, R54 ;  /* 0x00000036110a7220 */ /* 0x000fe20000410000 */
[----:B------:R-:W-:Y:S01]  /*3220*/  ISETP.GE.U32.AND P0, PT, R49, UR16, PT ;  /* 0x0000001031007c0c */ /* 0x000fe2000bf06070 */
[--C-:B------:R-:W-:Y:S01]  /*3230*/  FFMA.FTZ R32, R20, R6, R21.reuse ;  /* 0x0000000614207223 */ /* 0x100fe20000010015 */
[----:B------:R-:W-:Y:S01]  /*3240*/  ISETP.GE.U32.AND P1, PT, R48, UR16, PT ;  /* 0x0000001030007c0c */ /* 0x000fe2000bf26070 */
[C-C-:B------:R-:W-:Y:S01]  /*3250*/  FFMA.FTZ R34, R20.reuse, R28, R21.reuse ;  /* 0x0000001c14227223 */ /* 0x140fe20000010015 */
[C-C-:B------:R-:W-:Y:S01]  /*3260*/  FFMA.FTZ R24, R20.reuse, R16, R21.reuse ;  /* 0x0000001014187223 */ /* 0x140fe20000010015 */
[C-C-:B--2---:R-:W-:Y:S01]  /*3270*/  FFMA.FTZ R26, R20.reuse, R22, R21.reuse ;  /* 0x00000016141a7223 */ /* 0x144fe20000010015 */
[C-C-:B------:R-:W-:Y:S01]  /*3280*/  FFMA.FTZ R12, R20.reuse, R4, R21.reuse ;  /* 0x00000004140c7223 */ /* 0x140fe20000010015 */
        /* <DEDUP_REMOVED lines=23> */
.L_x_1475:
        /* <DEDUP_REMOVED lines=17> */
.L_x_1477:
[----:B------:R-:W-:Y:S05]  /*3510*/  BSYNC.RECONVERGENT B0 ;  /* 0x0000000000007941 */ /* 0x000fea0003800200 */
.L_x_1476:
        /* <DEDUP_REMOVED lines=19> */
.L_x_1478:
[----:B------:R-:W-:Y:S01]  /*3650*/  BSSY.RECONVERGENT B0, `(.L_x_1479) ;  /* 0x0000011000007945 */ /* 0x000fe20003800200 */
[----:B-1----:R-:W-:Y:S01]  /*3660*/  FFMA.FTZ R7, R51, R14, -R24 ;  /* 0x0000000e33077223 */ /* 0x002fe20000010818 */
[----:B------:R-:W-:Y:S02]  /*3670*/  FFMA.FTZ R9, R5, R15, -R26 ;  /* 0x0000000f05097223 */ /* 0x000fe4000001081a */
[----:B------:R-:W-:Y:S05]  /*3680*/  @P1 BRA `(.L_x_1480) ;  /* 0x0000000000341947 */ /* 0x000fea0003800000 */
        /* <DEDUP_REMOVED lines=13> */
.L_x_1480:
[----:B------:R-:W-:Y:S05]  /*3760*/  BSYNC.RECONVERGENT B0 ;  /* 0x0000000000007941 */ /* 0x000fea0003800200 */
.L_x_1479:
        /* <DEDUP_REMOVED lines=19> */
.L_x_1481:
        /* <DEDUP_REMOVED lines=9> */
[----:B------:R-:W3:Y:S01]  /*3930*/  LDCU.64 UR14, c[0x0][0x380] ;  /* 0x00007000ff0e77ac */ /* 0x000ee20008000a00 */
[----:B--2---:R-:W-:-:S03]  /*3940*/  IMAD R2, R0, UR12, RZ ;  /* 0x0000000c00027c24 */ /* 0x004fc6000f8e02ff */
[----:B------:R-:W-:-:S04]  /*3950*/  IMAD.WIDE.U32 R58, R47, UR12, R58 ;  /* 0x0000000c2f3a7c25 */ /* 0x000fc8000f8e003a */
[----:B------:R-:W-:Y:S01]  /*3960*/  IMAD R3, R47, UR13, R2 ;  /* 0x0000000d2f037c24 */ /* 0x000fe2000f8e0202 */
[----:B---3--:R-:W-:-:S04]  /*3970*/  LEA R2, P0, R58, UR14, 0x2 ;  /* 0x0000000e3a027c11 */ /* 0x008fc8000f8010ff */
[----:B------:R-:W-:-:S04]  /*3980*/  IADD3 R3, PT, PT, R59, R3, RZ ;  /* 0x000000033b037210 */ /* 0x000fc80007ffe0ff */
[----:B------:R-:W-:-:S05]  /*3990*/  LEA.HI.X R3, R58, UR15, R3, 0x2, P0 ;  /* 0x0000000f3a037c11 */ /* 0x000fca00080f1403 */
[----:B------:R2:W-:Y:S02]  /*39a0*/  STG.E.64 desc[UR8][R2.64], R4 ;  /* 0x0000000402007986 */ /* 0x0005e4000c101b08 */
.L_x_1483:
[----:B------:R-:W-:Y:S05]  /*39b0*/  BSYNC.RECONVERGENT B0 ;  /* 0x0000000000007941 */ /* 0x000fea0003800200 */
.L_x_1482:
[----:B------:R-:W-:Y:S02]  /*39c0*/  IADD3 R44, PT, PT, R41, R44, RZ ;  /* 0x0000002c292c7210 */ /* 0x000fe40007ffe0ff */
[----:B------:R-:W-:Y:S02]  /*39d0*/  IADD3 R45, PT, PT, R45, 0x1, RZ ;  /* 0x000000012d2d7810 */ /* 0x000fe40007ffe0ff */
[----:B------:R-:W-:-:S13]  /*39e0*/  ISETP.GE.AND P0, PT, R44, UR4, PT ;  /* 0x000000042c007c0c */ /* 0x000fda000bf06270 */
[----:B------:R-:W-:Y:S05]  /*39f0*/  @!P0 BRA `(.L_x_1484) ;  /* 0xffffffc800008947 */ /* 0x000fea000383ffff */
.L_x_1453:
[----:B--2---:R-:W2:Y:S01]  /*3a00*/  LDC R4, c[0x0][0x370] ;  /* 0x0000dc00ff047b82 */ /* 0x004ea20000000800 */
[----:B------:R-:W-:Y:S01]  /*3a10*/  ISETP.NE.AND P2, PT, R43, RZ, PT ;  /* 0x000000ff2b00720c */ /* 0x000fe20003f45270 */
[----:B------:R-:W-:Y:S06]  /*3a20*/  BSSY.RECONVERGENT B0, `(.L_x_1485) ;  /* 0x0000011000007945 */ /* 0x000fec0003800200 */
[----:B-1----:R-:W1:Y:S08]  /*3a30*/  LDC R7, c[0x0][0x374] ;  /* 0x0000dd00ff077b82 */ /* 0x002e700000000800 */
[----:B------:R-:W3:Y:S01]  /*3a40*/  LDC.64 R2, c[0x0][0x3c8] ;  /* 0x0000f200ff027b82 */ /* 0x000ee20000000a00 */
[----:B--2---:R-:W-:-:S02]  /*3a50*/  ISETP.NE.AND P1, PT, R4, 0x1, PT ;  /* 0x000000010400780c */ /* 0x004fc40003f25270 */
[----:B------:R-:W-:Y:S02]  /*3a60*/  IADD3 R6, PT, PT, R4, -0x1, RZ ;  /* 0xffffffff04067810 */ /* 0x000fe40007ffe0ff */
[C---:B-1----:R-:W-:Y:S02]  /*3a70*/  IADD3 R5, PT, PT, R7.reuse, -0x1, RZ ;  /* 0xffffffff07057810 */ /* 0x042fe40007ffe0ff */
[----:B------:R-:W-:Y:S02]  /*3a80*/  SHF.L.U32 R0, R7, 0x1, RZ ;  /* 0x0000000107007819 */ /* 0x000fe400000006ff */
[----:B------:R-:W-:Y:S02]  /*3a90*/  ISETP.NE.AND P0, PT, R42, R5, PT ;  /* 0x000000052a00720c */ /* 0x000fe40003f05270 */
[----:B------:R-:W-:Y:S02]  /*3aa0*/  SEL R5, R0, RZ, P1 ;  /* 0x000000ff00057207 */ /* 0x000fe40000800000 */
[----:B------:R-:W-:-:S03]  /*3ab0*/  ISETP.NE.OR P0, PT, R6, UR7, P0 ;  /* 0x0000000706007c0c */ /* 0x000fc60008705670 */
[----:B---3--:R-:W-:Y:S01]  /*3ac0*/  IMAD.WIDE.U32 R2, R5, 0x4, R2 ;  /* 0x0000000405027825 */ /* 0x008fe200078e0002 */
[----:B------:R-:W-:Y:S09]  /*3ad0*/  @P2 BRA `(.L_x_1486) ;  /* 0x0000000000142947 */ /* 0x000ff20003800000 */
[----:B------:R-:W-:Y:S01]  /*3ae0*/  HFMA2 R5, -RZ, RZ, 0, 5.9604644775390625e-08 ;  /* 0x00000001ff057431 */ /* 0x000fe200000001ff */
[----:B------:R-:W-:Y:S06]  /*3af0*/  MEMBAR.ALL.GPU ;  /* 0x0000000000007992 */ /* 0x000fec000000a000 */
[----:B------:R-:W-:-:S00]  /*3b00*/  ERRBAR ;  /* 0x00000000000079ab */ /* 0x000fc00000000000 */
[----:B------:R-:W-:Y:S06]  /*3b10*/  CGAERRBAR ;  /* 0x00000000000075ab */ /* 0x000fec0000000000 */
[----:B------:R1:W-:Y:S02]  /*3b20*/  REDG.E.ADD.S32.STRONG.GPU desc[UR8][R2.64], R5 ;  /* 0x000000050200798e */ /* 0x0003e4000c12e308 */
.L_x_1486:
[----:B------:R-:W-:Y:S05]  /*3b30*/  BSYNC.RECONVERGENT B0 ;  /* 0x0000000000007941 */ /* 0x000fea0003800200 */
.L_x_1485:
[----:B------:R-:W-:Y:S05]  /*3b40*/  @P0 EXIT ;  /* 0x000000000000094d */ /* 0x000fea0003800000 */
[----:B------:R-:W-:Y:S05]  /*3b50*/  @P2 BRA `(.L_x_1487) ;  /* 0x0000000000202947 */ /* 0x000fea0003800000 */
[----:B------:R-:W-:-:S05]  /*3b60*/  IMAD R0, R4, R7, RZ ;  /* 0x0000000704007224 */ /* 0x000fca00078e02ff */
[----:B------:R-:W-:-:S13]  /*3b70*/  ISETP.NE.AND P0, PT, R0, -0x1, PT ;  /* 0xffffffff0000780c */ /* 0x000fda0003f05270 */
[----:B------:R-:W-:Y:S05]  /*3b80*/  @!P0 BRA `(.L_x_1487) ;  /* 0x0000000000148947 */ /* 0x000fea0003800000 */
.L_x_1488:
[----:B-1----:R-:W2:Y:S04]  /*3b90*/  LDG.E.STRONG.GPU R5, desc[UR8][R2.64] ;  /* 0x0000000802057981 */ /* 0x002ea8000c1ef900 */
[----:B--2---:R-:W-:Y:S01]  /*3ba0*/  CCTL.IVALL ;  /* 0x00000000ff00798f */ /* 0x004fe20002000000 */
[----:B------:R-:W-:Y:S05]  /*3bb0*/  YIELD ;  /* 0x0000000000007946 */ /* 0x000fea0003800000 */
[----:B------:R-:W-:-:S13]  /*3bc0*/  ISETP.NE.AND P0, PT, R5, R0, PT ;  /* 0x000000000500720c */ /* 0x000fda0003f05270 */
[----:B------:R-:W-:Y:S05]  /*3bd0*/  @P0 BRA `(.L_x_1488) ;  /* 0xfffffffc00ec0947 */ /* 0x000fea000383ffff */
.L_x_1487:
[----:B------:R-:W-:Y:S05]  /*3be0*/  WARPSYNC.ALL ;  /* 0x0000000000007948 */ /* 0x000fea0003800000 */
[----:B------:R-:W2:Y:S08]  /*3bf0*/  LDC.64 R12, c[0x0][0x3f8] ;  /* 0x0000fe00ff0c7b82 */ /* 0x000eb00000000a00 */
[----:B------:R-:W-:Y:S01]  /*3c00*/  BAR.SYNC.DEFER_BLOCKING 0x0 ;  /* 0x0000000000007b1d */ /* 0x000fe20000010000 */
[----:B--2---:R-:W-:-:S04]  /*3c10*/  LEA.HI R0, P0, R13, R12, RZ, 0x1 ;  /* 0x0000000c0d007211 */ /* 0x004fc800078108ff */
[----:B-1----:R-:W-:-:S04]  /*3c20*/  IADD3.X R3, PT, PT, RZ, R13, RZ, P0, !PT ;  /* 0x0000000dff037210 */ /* 0x002fc800007fe4ff */
        /* <DEDUP_REMOVED lines=51> */
[----:B------:R-:W-:Y:S01]  /*3f60*/  SHF.L.U64.HI R22, R43, 0x2, R4 ;  /* 0x000000022b167819 */ /* 0x000fe20000010204 */
[----:B------:R-:W-:Y:S01]  /*3f70*/  IMAD.WIDE.U32 R6, R5, 0x1e0, R6 ;  /* 0x000001e005067825 */ /* 0x000fe200078e0006 */
[----:B------:R-:W-:Y:S01]  /*3f80*/  UMOV UR4, URZ ;  /* 0x000000ff00047c82 */ /* 0x000fe20008000000 */
[----:B------:R-:W-:-:S02]  /*3f90*/  SHF.L.U32 R29, R13, 0x2, RZ ;  /* 0x000000020d1d7819 */ /* 0x000fc400000006ff */
[----:B------:R-:W-:Y:S02]  /*3fa0*/  SHF.L.U64.HI R31, R0, 0x2, R3 ;  /* 0x00000002001f7819 */ /* 0x000fe40000010203 */
[----:B-1----:R-:W-:Y:S02]  /*3fb0*/  IADD3 R25, P1, PT, R21, UR6, RZ ;  /* 0x0000000615197c10 */ /* 0x002fe4000ff3e0ff */
[----:B------:R-:W-:Y:S02]  /*3fc0*/  IADD3 R4, PT, PT, R7, UR4, RZ ;  /* 0x0000000407047c10 */ /* 0x000fe4000fffe0ff */
[----:B--2---:R-:W-:Y:S02]  /*3fd0*/  IADD3 R23, P2, PT, R21, UR10, RZ ;  /* 0x0000000a15177c10 */ /* 0x004fe4000ff5e0ff */
[----:B------:R-:W-:Y:S01]  /*3fe0*/  MOV R43, R6 ;  /* 0x00000006002b7202 */ /* 0x000fe20000000f00 */
[----:B------:R-:W-:Y:S01]  /*3ff0*/  IMAD.WIDE.U32 R6, R12, 0x4, RZ ;  /* 0x000000040c067825 */ /* 0x000fe200078e00ff */
[----:B------:R-:W-:-:S02]  /*4000*/  IADD3.X R26, PT, PT, R22, UR7, RZ, P1, !PT ;  /* 0x00000007161a7c10 */ /* 0x000fc40008ffe4ff */
[C---:B------:R-:W-:Y:S02]  /*4010*/  IADD3.X R24, PT, PT, R22.reuse, UR11, RZ, P2, !PT ;  /* 0x0000000b16187c10 */ /* 0x040fe400097fe4ff */
[----:B---3--:R-:W-:Y:S02]  /*4020*/  IADD3 R21, P1, PT, R21, UR12, RZ ;  /* 0x0000000c15157c10 */ /* 0x008fe4000ff3e0ff */
[----:B------:R-:W-:Y:S02]  /*4030*/  IADD3 R18, P2, PT, RZ, -R5, RZ ;  /* 0x80000005ff127210 */ /* 0x000fe40007f5e0ff */
[----:B------:R-:W-:Y:S02]  /*4040*/  IADD3.X R22, PT, PT, R22, UR13, RZ, P1, !PT ;  /* 0x0000000d16167c10 */ /* 0x000fe40008ffe4ff */
[----:B------:R-:W-:Y:S02]  /*4050*/  SHF.L.U64.HI R27, R28, 0x2, R33 ;  /* 0x000000021c1b7819 */ /* 0x000fe40000010221 */
[----:B------:R-:W-:-:S02]  /*4060*/  IADD3 R29, PT, PT, R7, R29, RZ ;  /* 0x0000001d071d7210 */ /* 0x000fc40007ffe0ff */
[----:B------:R-:W-:-:S07]  /*4070*/  IADD3.X R20, PT, PT, RZ, -0x1, RZ, P2, !PT ;  /* 0xffffffffff147810 */ /* 0x000fce00017fe4ff */
.L_x_1491:
        /* <DEDUP_REMOVED lines=10> */
[----:B------:R-:W4:Y:S04]  /*4120*/  LDG.E R14, desc[UR8][R14.64] ;  /* 0x000000080e0e7981 */ /* 0x000f28000c1e1900 */
[----:B------:R-:W4:Y:S01]  /*4130*/  LDG.E R17, desc[UR8][R16.64] ;  /* 0x0000000810117981 */ /* 0x000f22000c1e1900 */
[----:B-1----:R-:W-:Y:S02]  /*4140*/  MOV R10, R23 ;  /* 0x00000017000a7202 */ /* 0x002fe40000000f00 */
[----:B---3--:R-:W-:-:S02]  /*4150*/  MOV R8, R21 ;  /* 0x0000001500087202 */ /* 0x008fc40000000f00 */
        /* <DEDUP_REMOVED lines=12> */
[----:B----4-:R-:W-:Y:S01]  /*4220*/  F2FP.BF16.F32.PACK_AB R19, R17, R14 ;  /* 0x0000000e1113723e */ /* 0x010fe200000010ff */
[----:B------:R1:W-:Y:S04]  /*4230*/  STG.E desc[UR8][R8.64], R5 ;  /* 0x0000000508007986 */ /* 0x0003e8000c101908 */
[----:B------:R1:W-:Y:S01]  /*4240*/  STG.E desc[UR8][R10.64], R19 ;  /* 0x000000130a007986 */ /* 0x0003e2000c101908 */
[----:B------:R-:W-:Y:S01]  /*4250*/  IADD3.X R24, PT, PT, RZ, R24, RZ, P3, !PT ;  /* 0x00000018ff187210 */ /* 0x000fe20001ffe4ff */
[----:B------:R-:W-:Y:S06]  /*4260*/  @P1 BRA `(.L_x_1491) ;  /* 0xfffffffc00841947 */ /* 0x000fec000383ffff */
.L_x_1490:
[----:B------:R-:W-:Y:S05]  /*4270*/  BSYNC.RECONVERGENT B0 ;  /* 0x0000000000007941 */ /* 0x000fea0003800200 */
.L_x_1489:
[----:B------:R-:W-:Y:S05]  /*4280*/  @!P0 EXIT ;  /* 0x000000000000894d */ /* 0x000fea0003800000 */
[C---:B------:R-:W-:Y:S01]  /*4290*/  SHF.L.U64.HI R13, R12.reuse, 0x2, R13 ;  /* 0x000000020c0d7819 */ /* 0x040fe2000001020d */
[----:B------:R-:W2:Y:S01]  /*42a0*/  LDCU.64 UR4, c[0x0][0x3d8] ;  /* 0x00007b00ff0477ac */ /* 0x000ea20008000a00 */
[----:B-1----:R-:W-:Y:S02]  /*42b0*/  SHF.L.U32 R19, R12, 0x2, RZ ;  /* 0x000000020c137819 */ /* 0x002fe400000006ff */
[C---:B------:R-:W-:Y:S01]  /*42c0*/  SHF.L.U64.HI R21, R28.reuse, 0x2, R33 ;  /* 0x000000021c157819 */ /* 0x040fe20000010221 */
[----:B------:R-:W1:Y:S01]  /*42d0*/  LDCU.64 UR6, c[0x0][0x388] ;  /* 0x00007100ff0677ac */ /* 0x000e620008000a00 */
[----:B------:R-:W-:Y:S02]  /*42e0*/  SHF.L.U32 R23, R28, 0x2, RZ ;  /* 0x000000021c177819 */ /* 0x000fe400000006ff */
[C---:B------:R-:W-:Y:S01]  /*42f0*/  SHF.L.U64.HI R15, R0.reuse, 0x2, R3 ;  /* 0x00000002000f7819 */ /* 0x040fe20000010203 */
[----:B------:R-:W3:Y:S01]  /*4300*/  LDCU.64 UR10, c[0x0][0x390] ;  /* 0x00007200ff0a77ac */ /* 0x000ee20008000a00 */
[----:B------:R-:W-:-:S07]  /*4310*/  SHF.L.U32 R17, R0, 0x2, RZ ;  /* 0x0000000200117819 */ /* 0x000fce00000006ff */
.L_x_1492:
[C---:B------:R-:W-:Y:S02]  /*4320*/  SHF.L.U32 R2, R43.reuse, 0x2, RZ ;  /* 0x000000022b027819 */ /* 0x040fe400000006ff */
[----:B------:R-:W-:Y:S02]  /*4330*/  SHF.L.U64.HI R12, R43, 0x2, R4 ;  /* 0x000000022b0c7819 */ /* 0x000fe40000010204 */
[----:B--2---:R-:W-:-:S04]  /*4340*/  IADD3 R4, P0, PT, R2, UR4, RZ ;  /* 0x0000000402047c10 */ /* 0x004fc8000ff1e0ff */
[----:B----4-:R-:W-:Y:S02]  /*4350*/  IADD3.X R5, PT, PT, R12, UR5, RZ, P0, !PT ;  /* 0x000000050c057c10 */ /* 0x010fe400087fe4ff */
[C---:B------:R-:W-:Y:S02]  /*4360*/  IADD3 R6, P0, PT, R4.reuse, R17, RZ ;  /* 0x0000001104067210 */ /* 0x040fe40007f1e0ff */
[C---:B------:R-:W-:Y:S02]  /*4370*/  IADD3 R10, P2, PT, R4.reuse, R23, RZ ;  /* 0x00000017040a7210 */ /* 0x040fe40007f5e0ff */
[C---:B------:R-:W-:Y:S02]  /*4380*/  IADD3.X R7, PT, PT, R5.reuse, R15, RZ, P0, !PT ;  /* 0x0000000f05077210 */ /* 0x040fe400007fe4ff */
[----:B------:R-:W-:Y:S02]  /*4390*/  IADD3 R8, P1, PT, R4, R19, RZ ;  /* 0x0000001304087210 */ /* 0x000fe40007f3e0ff */
[C---:B------:R-:W-:Y:S01]  /*43a0*/  IADD3.X R11, PT, PT, R5.reuse, R21, RZ, P2, !PT ;  /* 0x00000015050b7210 */ /* 0x040fe200017fe4ff */
[----:B------:R2:W4:Y:S01]  /*43b0*/  LDG.E R4, desc[UR8][R4.64] ;  /* 0x0000000804047981 */ /* 0x000522000c1e1900 */
[----:B------:R-:W-:-:S03]  /*43c0*/  IADD3.X R9, PT, PT, R5, R13, RZ, P1, !PT ;  /* 0x0000000d05097210 */ /* 0x000fc60000ffe4ff */
[----:B------:R-:W4:Y:S04]  /*43d0*/  LDG.E R7, desc[UR8][R6.64] ;  /* 0x0000000806077981 */ /* 0x000f28000c1e1900 */
[----:B------:R-:W5:Y:S04]  /*43e0*/  LDG.E R8, desc[UR8][R8.64] ;  /* 0x0000000808087981 */ /* 0x000f68000c1e1900 */
[----:B------:R-:W5:Y:S01]  /*43f0*/  LDG.E R11, desc[UR8][R10.64] ;  /* 0x000000080a0b7981 */ /* 0x000f62000c1e1900 */
[----:B------:R-:W-:Y:S02]  /*4400*/  LOP3.LUT R14, R2, 0xfffffffc, RZ, 0xc0, !PT ;  /* 0xfffffffc020e7812 */ /* 0x000fe400078ec0ff */
[----:B------:R-:W-:-:S02]  /*4410*/  LOP3.LUT R16, R12, 0x1, RZ, 0xc0, !PT ;  /* 0x000000010c107812 */ /* 0x000fc400078ec0ff */
[----:B-1----:R-:W-:Y:S02]  /*4420*/  IADD3 R24, P0, PT, R14, UR6, RZ ;  /* 0x000000060e187c10 */ /* 0x002fe4000ff1e0ff */
[----:B--2---:R-:W-:Y:S02]  /*4430*/  LOP3.LUT R5, R12, 0x3, RZ, 0xc0, !PT ;  /* 0x000000030c057812 */ /* 0x004fe400078ec0ff */
[----:B------:R-:W-:Y:S02]  /*4440*/  IADD3.X R25, PT, PT, R16, UR7, RZ, P0, !PT ;  /* 0x0000000710197c10 */ /* 0x000fe400087fe4ff */
[----:B---3--:R-:W-:-:S04]  /*4450*/  IADD3 R26, P0, PT, R14, UR10, RZ ;  /* 0x0000000a0e1a7c10 */ /* 0x008fc8000ff1e0ff */
[----:B------:R-:W-:Y:S02]  /*4460*/  IADD3.X R27, PT, PT, R16, UR11, RZ, P0, !PT ;  /* 0x0000000b101b7c10 */ /* 0x000fe400087fe4ff */
[----:B----4-:R-:W-:Y:S02]  /*4470*/  F2FP.BF16.F32.PACK_AB R29, R7, R4 ;  /* 0x00000004071d723e */ /* 0x010fe400000010ff */
[----:B------:R-:W-:-:S04]  /*4480*/  IADD3 R4, P1, PT, R14, UR4, RZ ;  /* 0x000000040e047c10 */ /* 0x000fc8000ff3e0ff */
        /* <DEDUP_REMOVED lines=18> */
[C---:B-1----:R-:W-:Y:S02]  /*45b0*/  IADD3 R24, P0, PT, R28.reuse, UR6, RZ ;  /* 0x000000061c187c10 */ /* 0x042fe4000ff1e0ff */
[----:B------:R-:W-:Y:S02]  /*45c0*/  IADD3 R28, P1, PT, R28, UR10, RZ ;  /* 0x0000000a1c1c7c10 */ /* 0x000fe4000ff3e0ff */
[----:B------:R-:W-:-:S02]  /*45d0*/  IADD3.X R25, PT, PT, R18, UR7, RZ, P0, !PT ;  /* 0x0000000712197c10 */ /* 0x000fc400087fe4ff */
[----:B------:R-:W-:Y:S02]  /*45e0*/  IADD3.X R29, PT, PT, R18, UR11, RZ, P1, !PT ;  /* 0x0000000b121d7c10 */ /* 0x000fe40008ffe4ff */
[----:B---3--:R-:W-:Y:S02]  /*45f0*/  F2FP.BF16.F32.PACK_AB R33, R33, R14 ;  /* 0x0000000e2121723e */ /* 0x008fe400000010ff */
[----:B----4-:R-:W-:-:S03]  /*4600*/  F2FP.BF16.F32.PACK_AB R35, R35, R16 ;  /* 0x000000102323723e */ /* 0x010fc600000010ff */
[----:B------:R1:W-:Y:S04]  /*4610*/  STG.E desc[UR8][R24.64], R33 ;  /* 0x0000002118007986 */ /* 0x0003e8000c101908 */
[----:B------:R3:W-:Y:S04]  /*4620*/  STG.E desc[UR8][R28.64], R35 ;  /* 0x000000231c007986 */ /* 0x0007e8000c101908 */
[----:B------:R-:W4:Y:S04]  /*4630*/  LDG.E R14, desc[UR8][R4.64+0xf00] ;  /* 0x000f0008040e7981 */ /* 0x000f28000c1e1900 */
[----:B--2---:R-:W4:Y:S04]  /*4640*/  LDG.E R31, desc[UR8][R10.64+0xf00] ;  /* 0x000f00080a1f7981 */ /* 0x004f28000c1e1900 */
[----:B------:R-:W2:Y:S04]  /*4650*/  LDG.E R16, desc[UR8][R6.64+0xf00] ;  /* 0x000f000806107981 */ /* 0x000ea8000c1e1900 */
[----:B0-----:R-:W2:Y:S01]  /*4660*/  LDG.E R37, desc[UR8][R8.64+0xf00] ;  /* 0x000f000808257981 */ /* 0x001ea2000c1e1900 */
[----:B------:R-:W-:-:S04]  /*4670*/  IADD3 R18, P0, PT, R2, 0xf00, RZ ;  /* 0x00000f0002127810 */ /* 0x000fc80007f1e0ff */
[----:B------:R-:W-:Y:S02]  /*4680*/  IADD3.X R20, PT, PT, RZ, R12, RZ, P0, !PT ;  /* 0x0000000cff147210 */ /* 0x000fe400007fe4ff */
[----:B------:R-:W-:Y:S02]  /*4690*/  LOP3.LUT R18, R18, 0xfffffffc, RZ, 0xc0, !PT ;  /* 0xfffffffc12127812 */ /* 0x000fe400078ec0ff */
[----:B------:R-:W-:Y:S02]  /*46a0*/  LOP3.LUT R20, R20, 0x1, RZ, 0xc0, !PT ;  /* 0x0000000114147812 */ /* 0x000fe400078ec0ff */
[C---:B------:R-:W-:Y:S02]  /*46b0*/  IADD3 R26, P0, PT, R18.reuse, UR6, RZ ;  /* 0x00000006121a7c10 */ /* 0x040fe4000ff1e0ff */
[----:B-1----:R-:W-:Y:S02]  /*46c0*/  IADD3 R24, P1, PT, R18, UR10, RZ ;  /* 0x0000000a12187c10 */ /* 0x002fe4000ff3e0ff */
[----:B------:R-:W-:-:S02]  /*46d0*/  IADD3.X R27, PT, PT, R20, UR7, RZ, P0, !PT ;  /* 0x00000007141b7c10 */ /* 0x000fc400087fe4ff */
[----:B------:R-:W-:Y:S02]  /*46e0*/  IADD3.X R25, PT, PT, R20, UR11, RZ, P1, !PT ;  /* 0x0000000b14197c10 */ /* 0x000fe40008ffe4ff */
[----:B----4-:R-:W-:Y:S02]  /*46f0*/  F2FP.BF16.F32.PACK_AB R31, R31, R14 ;  /* 0x0000000e1f1f723e */ /* 0x010fe400000010ff */
[----:B--2---:R-:W-:-:S03]  /*4700*/  F2FP.BF16.F32.PACK_AB R37, R37, R16 ;  /* 0x000000102525723e */ /* 0x004fc600000010ff */
[----:B------:R0:W-:Y:S04]  /*4710*/  STG.E desc[UR8][R26.64], R31 ;  /* 0x0000001f1a007986 */ /* 0x0001e8000c101908 */
[----:B------:R4:W-:Y:S04]  /*4720*/  STG.E desc[UR8][R24.64], R37 ;  /* 0x0000002518007986 */ /* 0x0009e8000c101908 */
[----:B------:R-:W2:Y:S04]  /*4730*/  LDG.E R4, desc[UR8][R4.64+0x1680] ;  /* 0x0016800804047981 */ /* 0x000ea8000c1e1900 */
[----:B------:R-:W2:Y:S04]  /*4740*/  LDG.E R11, desc[UR8][R10.64+0x1680] ;  /* 0x001680080a0b7981 */ /* 0x000ea8000c1e1900 */
[----:B------:R-:W5:Y:S04]  /*4750*/  LDG.E R6, desc[UR8][R6.64+0x1680] ;  /* 0x0016800806067981 */ /* 0x000f68000c1e1900 */
[----:B------:R-:W5:Y:S01]  /*4760*/  LDG.E R9, desc[UR8][R8.64+0x1680] ;  /* 0x0016800808097981 */ /* 0x000f62000c1e1900 */
[----:B------:R-:W-:-:S04]  /*4770*/  IADD3 R2, P0, PT, R2, 0x1680, RZ ;  /* 0x0000168002027810 */ /* 0x000fc80007f1e0ff */
[----:B------:R-:W-:Y:S02]  /*4780*/  IADD3.X R12, PT, PT, RZ, R12, RZ, P0, !PT ;  /* 0x0000000cff0c7210 */ /* 0x000fe400007fe4ff */
[----:B------:R-:W-:Y:S02]  /*4790*/  LOP3.LUT R2, R2, 0xfffffffc, RZ, 0xc0, !PT ;  /* 0xfffffffc02027812 */ /* 0x000fe400078ec0ff */
[----:B------:R-:W-:Y:S02]  /*47a0*/  LOP3.LUT R12, R12, 0x1, RZ, 0xc0, !PT ;  /* 0x000000010c0c7812 */ /* 0x000fe400078ec0ff */
[C---:B---3--:R-:W-:Y:S02]  /*47b0*/  IADD3 R28, P0, PT, R2.reuse, UR6, RZ ;  /* 0x00000006021c7c10 */ /* 0x048fe4000ff1e0ff */
[----:B0-----:R-:W-:Y:S02]  /*47c0*/  IADD3 R26, P1, PT, R2, UR10, RZ ;  /* 0x0000000a021a7c10 */ /* 0x001fe4000ff3e0ff */
[----:B------:R-:W-:-:S02]  /*47d0*/  IADD3.X R29, PT, PT, R12, UR7, RZ, P0, !PT ;  /* 0x000000070c1d7c10 */ /* 0x000fc400087fe4ff */
[----:B------:R-:W-:Y:S02]  /*47e0*/  IADD3.X R27, PT, PT, R12, UR11, RZ, P1, !PT ;  /* 0x0000000b0c1b7c10 */ /* 0x000fe40008ffe4ff */
[----:B------:R-:W-:-:S04]  /*47f0*/  IADD3 R43, PT, PT, R43, 0x780, RZ ;  /* 0x000007802b2b7810 */ /* 0x000fc80007ffe0ff */
[----:B------:R-:W-:-:S04]  /*4800*/  ISETP.GT.U32.AND P0, PT, R0, R43, PT ;  /* 0x0000002b0000720c */ /* 0x000fc80003f04070 */
[----:B------:R-:W-:Y:S02]  /*4810*/  ISETP.GT.AND.EX P0, PT, R3, RZ, PT, P0 ;  /* 0x000000ff0300720c */ /* 0x000fe40003f04300 */
[----:B--2---:R-:W-:Y:S02]  /*4820*/  F2FP.BF16.F32.PACK_AB R11, R11, R4 ;  /* 0x000000040b0b723e */ /* 0x004fe400000010ff */
[----:B-----5:R-:W-:-:S03]  /*4830*/  F2FP.BF16.F32.PACK_AB R5, R9, R6 ;  /* 0x000000060905723e */ /* 0x020fc600000010ff */
[----:B------:R4:W-:Y:S04]  /*4840*/  STG.E desc[UR8][R28.64], R11 ;  /* 0x0000000b1c007986 */ /* 0x0009e8000c101908 */
[----:B------:R4:W-:Y:S01]  /*4850*/  STG.E desc[UR8][R26.64], R5 ;  /* 0x000000051a007986 */ /* 0x0009e2000c101908 */
[----:B------:R-:W-:Y:S01]  /*4860*/  HFMA2 R4, -RZ, RZ, 0, 0 ;  /* 0x00000000ff047431 */ /* 0x000fe200000001ff */
[----:B------:R-:W-:Y:S06]  /*4870*/  @P0 BRA `(.L_x_1492) ;  /* 0xfffffff800a80947 */ /* 0x000fec000383ffff */
[----:B------:R-:W-:Y:S05]  /*4880*/  EXIT ;  /* 0x000000000000794d */ /* 0x000fea0003800000 */
.L_x_1493:
        /* <DEDUP_REMOVED lines=15> */
.L_x_4524:


//--------------------- .text._Z35group_norm_nhwc_bwd_one_pass_kernelI11Fp32IOBf16WLi128ELi60ELi480EEv26Group_norm_nhwc_bwd_params --------------------------
	.section	.text._Z35group_norm_nhwc_bwd_one_pass_kernelI11Fp32IOBf16WLi128ELi60ELi480EEv26Group_norm_nhwc_bwd_params,"ax",@progbits
	.align	128
        .global         _Z35group_norm_nhwc_bwd_one_pass_kernelI11Fp32IOBf16WLi128ELi60ELi480EEv26Group_norm_nhwc_bwd_params
        .type           _Z35group_norm_nhwc_bwd_one_pass_kernelI11Fp32IOBf16WLi128ELi60ELi480EEv26Group_norm_nhwc_bwd_params,@function
        .size           _Z35group_norm_nhwc_bwd_one_pass_kernelI11Fp32IOBf16WLi128ELi60ELi480EEv26Group_norm_nhwc_bwd_params,(.L_x_4525 - _Z35group_norm_nhwc_bwd_one_pass_kernelI11Fp32IOBf16WLi128ELi60ELi480EEv26Group_norm_nhwc_bwd_params)
        .other          _Z35group_norm_nhwc_bwd_one_pass_kernelI11Fp32IOBf16WLi128ELi60ELi480EEv26Group_norm_nhwc_bwd_params,@"STO_CUDA_ENTRY STV_DEFAULT"
_Z35group_norm_nhwc_bwd_one_pass_kernelI11Fp32IOBf16WLi128ELi60ELi480EEv26Group_norm_nhwc_bwd_params:
.text._Z35group_norm_nhwc_bwd_one_pass_kernelI11Fp32IOBf16WLi128ELi60ELi480EEv26Group_norm_nhwc_bwd_params:
[----:B------:R-:W-:Y:S08]  /*0000*/  LDC R1, c[0x0][0x37c] ;  /* 0x0000df00ff017b82 */ /* 0x000ff00000000800 */
[----:B------:R-:W0:Y:S01]  /*0010*/  S2UR UR5, SR_CTAID.Y ;  /* 0x00000000000579c3 */ /* 0x000e220000002600 */
[----:B------:R-:W1:Y:S01]  /*0020*/  LDCU UR4, c[0x0][0x410] ;  /* 0x00008200ff0477ac */ /* 0x000e620008000800 */
[----:B------:R-:W2:Y:S01]  /*0030*/  S2R R51, SR_TID.X ;  /* 0x0000000000337919 */ /* 0x000ea20000002100 */
[----:B------:R-:W1:Y:S01]  /*0040*/  LDCU UR6, c[0x0][0x3e0] ;  /* 0x00007c00ff0677ac */ /* 0x000e620008000800 */
[----:B------:R-:W3:Y:S01]  /*0050*/  LDCU.64 UR14, c[0x0][0x358] ;  /* 0x00006b00ff0e77ac */ /* 0x000ee20008000a00 */
[----:B-1----:R-:W-:-:S04]  /*0060*/  UIMAD UR4, UR4, UR6, URZ ;  /* 0x00000006040472a4 */ /* 0x002fc8000f8e02ff */
[----:B0-----:R-:W-:-:S09]  /*0070*/  UISETP.GE.AND UP0, UPT, UR5, UR4, UPT ;  /* 0x000000040500728c */ /* 0x001fd2000bf06270 */
[----:B--23--:R-:W-:Y:S05]  /*0080*/  BRA.U UP0, `(.L_x_1494) ;  /* 0x0000005d00e07547 */ /* 0x00cfea000b800000 */
[----:B------:R-:W-:Y:S01]  /*0090*/  LOP3.LUT R0, R51, 0xffff, RZ, 0xc0, !PT ;  /* 0x0000ffff33007812 */ /* 0x000fe200078ec0ff */
[----:B------:R-:W0:Y:S01]  /*00a0*/  S2R R50, SR_LANEID ;  /* 0x0000000000327919 */ /* 0x000e220000000000 */
[----:B------:R-:W-:-:S03]  /*00b0*/  UMOV UR4, URZ ;  /* 0x000000ff00047c82 */ /* 0x000fc60008000000 */
        /* <DEDUP_REMOVED lines=8> */
[----:B0-----:R-:W-:-:S07]  /*0140*/  LOP3.LUT R48, R54, 0xffff, RZ, 0xc0, !PT ;  /* 0x0000ffff36307812 */ /* 0x001fce00078ec0ff */
.L_x_1537:
[----:B0-----:R-:W0:Y:S01]  /*0150*/  LDC R8, c[0x0][0x410] ;  /* 0x00010400ff087b82 */ /* 0x001e220000000800 */
[----:B-1----:R-:W1:Y:S01]  /*0160*/  LDCU.128 UR16, c[0x0][0x400] ;  /* 0x00008000ff1077ac */ /* 0x002e620008000c00 */
[----:B------:R-:W-:Y:S02]  /*0170*/  ISETP.LE.AND P0, PT, RZ, UR5, PT ;  /* 0x00000005ff007c0c */ /* 0x000fe4000bf03270 */
[----:B------:R-:W-:Y:S02]  /*0180*/  CS2R R44, SRZ ;  /* 0x00000000002c7805 */ /* 0x000fe4000001ff00 */
[----:B------:R-:W-:Y:S01]  /*0190*/  CS2R R42, SRZ ;  /* 0x00000000002a7805 */ /* 0x000fe2000001ff00 */
[----:B--2---:R-:W2:Y:S01]  /*01a0*/  LDCU.64 UR6, c[0x0][0x3b8] ;  /* 0x00007700ff0677ac */ /* 0x004ea20008000a00 */
[----:B------:R-:W3:Y:S08]  /*01b0*/  S2UR UR11, SR_CTAID.X ;  /* 0x00000000000b79c3 */ /* 0x000ef00000002500 */
[----:B------:R-:W3:Y:S01]  /*01c0*/  LDC R6, c[0x0][0x41c] ;  /* 0x00010700ff067b82 */ /* 0x000ee20000000800 */
[----:B------:R-:W-:-:S02]  /*01d0*/  CS2R R40, SRZ ;  /* 0x0000000000287805 */ /* 0x000fc4000001ff00 */
[----:B------:R-:W-:Y:S01]  /*01e0*/  CS2R R38, SRZ ;  /* 0x0000000000267805 */ /* 0x000fe2000001ff00 */
[----:B------:R-:W4:Y:S01]  /*01f0*/  LDCU.U8 UR8, c[0x0][0x414] ;  /* 0x00008280ff0877ac */ /* 0x000f220008000000 */
[----:B0-----:R-:W-:-:S04]  /*0200*/  IABS R7, R8 ;  /* 0x0000000800077213 */ /* 0x001fc80000000000 */
[----:B------:R-:W0:Y:S08]  /*0210*/  I2F.RP R0, R7 ;  /* 0x0000000700007306 */ /* 0x000e300000209400 */
[----:B0-----:R-:W0:Y:S02]  /*0220*/  MUFU.RCP R0, R0 ;  /* 0x0000000000007308 */ /* 0x001e240000001000 */
[----:B0-----:R-:W-:-:S06]  /*0230*/  IADD3 R2, PT, PT, R0, 0xffffffe, RZ ;  /* 0x0ffffffe00027810 */ /* 0x001fcc0007ffe0ff */
[----:B------:R0:W1:Y:S02]  /*0240*/  F2I.FTZ.U32.TRUNC.NTZ R3, R2 ;  /* 0x0000000200037305 */ /* 0x000064000021f000 */
[----:B0-----:R-:W-:Y:S01]  /*0250*/  HFMA2 R2, -RZ, RZ, 0, 0 ;  /* 0x00000000ff027431 */ /* 0x001fe200000001ff */
[----:B-1----:R-:W-:-:S05]  /*0260*/  IADD3 R4, PT, PT, RZ, -R3, RZ ;  /* 0x80000003ff047210 */ /* 0x002fca0007ffe0ff */
[----:B------:R-:W-:Y:S01]  /*0270*/  IMAD R5, R4, R7, RZ ;  /* 0x0000000704057224 */ /* 0x000fe200078e02ff */
[----:B------:R-:W-:-:S03]  /*0280*/  IABS R4, UR5 ;  /* 0x0000000500047c13 */ /* 0x000fc60008000000 */
[----:B------:R-:W-:-:S04]  /*0290*/  IMAD.HI.U32 R3, R3, R5, R2 ;  /* 0x0000000503037227 */ /* 0x000fc800078e0002 */
[----:B---3--:R-:W-:Y:S02]  /*02a0*/  IMAD R5, R6, UR11, R55 ;  /* 0x0000000b06057c24 */ /* 0x008fe4000f8e0237 */
[----:B------:R-:W-:-:S03]  /*02b0*/  IMAD.HI.U32 R0, R3, R4, RZ ;  /* 0x0000000403007227 */ /* 0x000fc600078e00ff */
[C---:B------:R-:W-:Y:S02]  /*02c0*/  ISETP.GE.U32.AND P3, PT, R5.reuse, UR16, PT ;  /* 0x0000001005007c0c */ /* 0x040fe4000bf66070 */
[----:B------:R-:W-:Y:S02]  /*02d0*/  IADD3 R2, PT, PT, -R0, RZ, RZ ;  /* 0x000000ff00027210 */ /* 0x000fe40007ffe1ff */
[----:B------:R-:W-:Y:S02]  /*02e0*/  SHF.R.S32.HI R13, RZ, 0x1f, R5 ;  /* 0x0000001fff0d7819 */ /* 0x000fe40000011405 */
[----:B------:R-:W-:Y:S01]  /*02f0*/  IADD3 R25, PT, PT, R5, 0x10, RZ ;  /* 0x0000001005197810 */ /* 0x000fe20007ffe0ff */
[----:B------:R-:W-:Y:S01]  /*0300*/  IMAD R2, R7, R2, R4 ;  /* 0x0000000207027224 */ /* 0x000fe200078e0204 */
[----:B------:R-:W-:Y:S02]  /*0310*/  LOP3.LUT R4, R8, UR5, RZ, 0x3c, !PT ;  /* 0x0000000508047c12 */ /* 0x000fe4000f8e3cff */
[----:B------:R-:W-:-:S02]  /*0320*/  ISETP.GE.AND.EX P3, PT, R13, UR17, PT, P3 ;  /* 0x000000110d007c0c */ /* 0x000fc4000bf66330 */
[----:B------:R-:W-:Y:S02]  /*0330*/  ISETP.GT.U32.AND P4, PT, R7, R2, PT ;  /* 0x000000020700720c */ /* 0x000fe40003f84070 */
[----:B------:R-:W-:Y:S02]  /*0340*/  ISETP.GE.AND P2, PT, R4, RZ, PT ;  /* 0x000000ff0400720c */ /* 0x000fe40003f46270 */
[----:B------:R-:W-:Y:S02]  /*0350*/  SHF.R.S32.HI R23, RZ, 0x1f, R25 ;  /* 0x0000001fff177819 */ /* 0x000fe40000011419 */
[C---:B------:R-:W-:Y:S02]  /*0360*/  IADD3 R16, PT, PT, R5.reuse, 0x20, RZ ;  /* 0x0000002005107810 */ /* 0x040fe40007ffe0ff */
[----:B------:R-:W-:Y:S02]  /*0370*/  IADD3 R4, PT, PT, R5, 0x30, RZ ;  /* 0x0000003005047810 */ /* 0x000fe40007ffe0ff */
[----:B------:R-:W-:-:S02]  /*0380*/  SHF.R.S32.HI R21, RZ, 0x1f, R16 ;  /* 0x0000001fff157819 */ /* 0x000fc40000011410 */
[----:B------:R-:W-:Y:S02]  /*0390*/  SHF.R.S32.HI R17, RZ, 0x1f, R4 ;  /* 0x0000001fff117819 */ /* 0x000fe40000011404 */
[-C--:B------:R-:W-:Y:S02]  /*03a0*/  @!P4 IADD3 R2, PT, PT, R2, -R7.reuse, RZ ;  /* 0x800000070202c210 */ /* 0x080fe40007ffe0ff */
[----:B------:R-:W-:Y:S02]  /*03b0*/  @!P4 IADD3 R0, PT, PT, R0, 0x1, RZ ;  /* 0x000000010000c810 */ /* 0x000fe40007ffe0ff */
[CC--:B------:R-:W-:Y:S02]  /*03c0*/  ISETP.GE.U32.AND P1, PT, R2.reuse, R7.reuse, PT ;  /* 0x000000070200720c */ /* 0x0c0fe40003f26070 */
[----:B------:R-:W-:Y:S02]  /*03d0*/  ISETP.GT.U32.AND P5, PT, R7, R2, PT ;  /* 0x000000020700720c */ /* 0x000fe40003fa4070 */
[----:B------:R-:W-:-:S02]  /*03e0*/  IADD3 R3, PT, PT, R2, -R7, RZ ;  /* 0x8000000702037210 */ /* 0x000fc40007ffe0ff */
[----:B------:R-:W-:Y:S02]  /*03f0*/  ISETP.GE.U32.AND P4, PT, R25, UR16, PT ;  /* 0x0000001019007c0c */ /* 0x000fe4000bf86070 */
[----:B------:R-:W-:Y:S02]  /*0400*/  SEL R56, R3, R2, !P5 ;  /* 0x0000000203387207 */ /* 0x000fe40006800000 */
[----:B------:R-:W-:Y:S01]  /*0410*/  ISETP.NE.AND P5, PT, R8, RZ, PT ;  /* 0x000000ff0800720c */ /* 0x000fe20003fa5270 */
[----:B------:R-:W0:Y:S01]  /*0420*/  @!P3 LDC.64 R2, c[0x0][0x3f8] ;  /* 0x0000fe00ff02bb82 */ /* 0x000e220000000a00 */
[----:B------:R-:W-:Y:S02]  /*0430*/  LOP3.LUT R7, RZ, R8, RZ, 0x33, !PT ;  /* 0x00000008ff077212 */ /* 0x000fe400078e33ff */
[----:B------:R-:W-:Y:S02]  /*0440*/  @!P0 IADD3 R56, PT, PT, -R56, RZ, RZ ;  /* 0x000000ff38388210 */ /* 0x000fe40007ffe1ff */
[----:B------:R-:W-:-:S02]  /*0450*/  ISETP.GE.AND.EX P4, PT, R23, UR17, PT, P4 ;  /* 0x0000001117007c0c */ /* 0x000fc4000bf86340 */
[----:B------:R-:W-:Y:S02]  /*0460*/  @P1 IADD3 R0, PT, PT, R0, 0x1, RZ ;  /* 0x0000000100001810 */ /* 0x000fe40007ffe0ff */
[C---:B------:R-:W-:Y:S02]  /*0470*/  SEL R56, R7.reuse, R56, !P5 ;  /* 0x0000003807387207 */ /* 0x040fe40006800000 */
[----:B------:R-:W-:Y:S02]  /*0480*/  @!P2 IADD3 R0, PT, PT, -R0, RZ, RZ ;  /* 0x000000ff0000a210 */ /* 0x000fe40007ffe1ff */
[----:B------:R-:W-:Y:S01]  /*0490*/  ISETP.GE.U32.AND P0, PT, R16, UR16, PT ;  /* 0x0000001010007c0c */ /* 0x000fe2000bf06070 */
[----:B------:R-:W-:Y:S01]  /*04a0*/  IMAD R9, R56, 0x3c, RZ ;  /* 0x0000003c38097824 */ /* 0x000fe200078e02ff */
[----:B------:R-:W-:Y:S02]  /*04b0*/  SEL R7, R7, R0, !P5 ;  /* 0x0000000007077207 */ /* 0x000fe40006800000 */
[----:B------:R-:W-:Y:S01]  /*04c0*/  ISETP.GE.AND.EX P0, PT, R21, UR17, PT, P0 ;  /* 0x0000001115007c0c */ /* 0x000fe2000bf06300 */
[----:B------:R-:W1:Y:S01]  /*04d0*/  @!P4 LDC.64 R10, c[0x0][0x3f8] ;  /* 0x0000fe00ff0acb82 */ /* 0x000e620000000a00 */
[----:B------:R-:W-:-:S02]  /*04e0*/  IADD3 R58, P1, PT, R9, R48, RZ ;  /* 0x00000030093a7210 */ /* 0x000fc40007f3e0ff */
[----:B------:R-:W-:Y:S02]  /*04f0*/  SHF.R.S32.HI R0, RZ, 0x1f, R7 ;  /* 0x0000001fff007819 */ /* 0x000fe40000011407 */
[----:B------:R-:W-:Y:S02]  /*0500*/  LEA.HI.X.SX32 R59, R9, RZ, 0x1, P1 ;  /* 0x000000ff093b7211 */ /* 0x000fe400008f0eff */
[----:B------:R-:W-:Y:S01]  /*0510*/  ISETP.GE.U32.AND P1, PT, R4, UR16, PT ;  /* 0x0000001004007c0c */ /* 0x000fe2000bf26070 */
[----:B------:R-:W-:Y:S01]  /*0520*/  IMAD R0, R0, UR18, RZ ;  /* 0x0000001200007c24 */ /* 0x000fe2000f8e02ff */
[----:B------:R-:W3:Y:S01]  /*0530*/  @!P3 LDC.64 R8, c[0x0][0x3a0] ;  /* 0x0000e800ff08bb82 */ /* 0x000ee20000000a00 */
[----:B------:R-:W-:Y:S01]  /*0540*/  IMAD.WIDE.U32 R58, R7, UR18, R58 ;  /* 0x00000012073a7c25 */ /* 0x000fe2000f8e003a */
[----:B------:R-:W-:-:S03]  /*0550*/  ISETP.GE.AND.EX P1, PT, R17, UR17, PT, P1 ;  /* 0x0000001111007c0c */ /* 0x000fc6000bf26310 */
[----:B------:R-:W-:Y:S01]  /*0560*/  IMAD R61, R7, UR19, R0 ;  /* 0x00000013073d7c24 */ /* 0x000fe2000f8e0200 */
[----:B------:R-:W-:Y:S01]  /*0570*/  @!P3 MOV R60, R58 ;  /* 0x0000003a003cb202 */ /* 0x000fe20000000f00 */
[----:B0-----:R-:W-:Y:S01]  /*0580*/  @!P3 IMAD R0, R13, R2, RZ ;  /* 0x000000020d00b224 */ /* 0x001fe200078e02ff */
[----:B------:R-:W0:Y:S01]  /*0590*/  @!P3 LDC.64 R6, c[0x0][0x398] ;  /* 0x0000e600ff06bb82 */ /* 0x000e220000000a00 */
[----:B------:R-:W-:Y:S02]  /*05a0*/  @!P4 MOV R22, R58 ;  /* 0x0000003a0016c202 */ /* 0x000fe40000000f00 */
[----:B------:R-:W-:Y:S01]  /*05b0*/  IADD3 R61, PT, PT, R59, R61, RZ ;  /* 0x0000003d3b3d7210 */ /* 0x000fe20007ffe0ff */
[----:B------:R-:W-:Y:S02]  /*05c0*/  @!P3 IMAD R27, R5, R3, R0 ;  /* 0x00000003051bb224 */ /* 0x000fe400078e0200 */
[----:B-1----:R-:W-:Y:S02]  /*05d0*/  @!P4 IMAD R20, R23, R10, RZ ;  /* 0x0000000a1714c224 */ /* 0x002fe400078e02ff */
[----:B------:R-:W1:Y:S01]  /*05e0*/  @!P0 LDC.64 R18, c[0x0][0x3f8] ;  /* 0x0000fe00ff128b82 */ /* 0x000e620000000a00 */
[----:B------:R-:W-:Y:S01]  /*05f0*/  @!P3 IMAD.WIDE.U32 R14, R5, R2, R60 ;  /* 0x00000002050eb225 */ /* 0x000fe200078e003c */
[----:B------:R-:W-:-:S03]  /*0600*/  @!P4 MOV R23, R61 ;  /* 0x0000003d0017c202 */ /* 0x000fc60000000f00 */
[----:B------:R-:W-:Y:S01]  /*0610*/  @!P4 IMAD R29, R25, R11, R20 ;  /* 0x0000000b191dc224 */ /* 0x000fe200078e0214 */
[----:B------:R-:W-:Y:S01]  /*0620*/  @!P3 IADD3 R15, PT, PT, R15, R27, RZ ;  /* 0x0000001b0f0fb210 */ /* 0x000fe20007ffe0ff */
[----:B------:R-:W-:Y:S01]  /*0630*/  @!P4 IMAD.WIDE.U32 R22, R25, R10, R22 ;  /* 0x0000000a1916c225 */ /* 0x000fe200078e0016 */
[----:B------:R-:W4:Y:S01]  /*0640*/  @!P4 LDC.64 R12, c[0x0][0x3a0] ;  /* 0x0000e800ff0ccb82 */ /* 0x000f220000000a00 */
[C---:B------:R-:W-:Y:S02]  /*0650*/  @!P3 SHF.L.U32 R27, R14.reuse, 0x2, RZ ;  /* 0x000000020e1bb819 */ /* 0x040fe400000006ff */
[----:B------:R-:W-:Y:S02]  /*0660*/  @!P3 SHF.L.U64.HI R0, R14, 0x2, R15 ;  /* 0x000000020e00b819 */ /* 0x000fe4000001020f */
[C---:B---3--:R-:W-:Y:S02]  /*0670*/  @!P3 IADD3 R8, P2, PT, R27.reuse, R8, RZ ;  /* 0x000000081b08b210 */ /* 0x048fe40007f5e0ff */
[----:B------:R-:W-:Y:S01]  /*0680*/  @!P0 MOV R20, R58 ;  /* 0x0000003a00148202 */ /* 0x000fe20000000f00 */
[----:B------:R-:W3:Y:S01]  /*0690*/  @!P4 LDC.64 R2, c[0x0][0x398] ;  /* 0x0000e600ff02cb82 */ /* 0x000ee20000000a00 */
[----:B0-----:R-:W-:-:S02]  /*06a0*/  @!P3 IADD3 R6, P5, PT, R27, R6, RZ ;  /* 0x000000061b06b210 */ /* 0x001fc40007fbe0ff */
[----:B------:R-:W-:Y:S02]  /*06b0*/  @!P4 IADD3 R27, PT, PT, R23, R29, RZ ;  /* 0x0000001d171bc210 */ /* 0x000fe40007ffe0ff */
[C---:B------:R-:W-:Y:S02]  /*06c0*/  @!P4 SHF.L.U32 R23, R22.reuse, 0x2, RZ ;  /* 0x000000021617c819 */ /* 0x040fe400000006ff */
[----:B------:R-:W-:Y:S01]  /*06d0*/  @!P4 SHF.L.U64.HI R22, R22, 0x2, R27 ;  /* 0x000000021616c819 */ /* 0x000fe2000001021b */
[----:B------:R-:W0:Y:S01]  /*06e0*/  @!P0 LDC.64 R10, c[0x0][0x3a0] ;  /* 0x0000e800ff0a8b82 */ /* 0x000e220000000a00 */
[-C--:B-1----:R-:W-:Y:S01]  /*06f0*/  @!P0 IMAD R21, R21, R18.reuse, RZ ;  /* 0x0000001215158224 */ /* 0x082fe200078e02ff */
[C---:B------:R-:W-:Y:S02]  /*0700*/  @!P3 IADD3.X R9, PT, PT, R0.reuse, R9, RZ, P2, !PT ;  /* 0x000000090009b210 */ /* 0x040fe400017fe4ff */
[----:B------:R-:W-:Y:S01]  /*0710*/  @!P3 IADD3.X R7, PT, PT, R0, R7, RZ, P5, !PT ;  /* 0x000000070007b210 */ /* 0x000fe20002ffe4ff */
[C---:B------:R-:W-:Y:S01]  /*0720*/  @!P0 IMAD R27, R16.reuse, R19, R21 ;  /* 0x00000013101b8224 */ /* 0x040fe200078e0215 */
[----:B------:R-:W-:Y:S01]  /*0730*/  @!P0 MOV R21, R61 ;  /* 0x0000003d00158202 */ /* 0x000fe20000000f00 */
[----:B--2---:R-:W-:Y:S01]  /*0740*/  UIMAD.WIDE UR6, UR5, 0x8, UR6 ;  /* 0x00000008050678a5 */ /* 0x004fe2000f8e0206 */
[----:B------:R-:W1:Y:S01]  /*0750*/  @!P0 LDC.64 R24, c[0x0][0x398] ;  /* 0x0000e600ff188b82 */ /* 0x000e620000000a00 */
[----:B------:R-:W-:Y:S01]  /*0760*/  IADD3 R0, PT, PT, R5, 0x40, RZ ;  /* 0x0000004005007810 */ /* 0x000fe20007ffe0ff */
[----:B------:R-:W5:Y:S01]  /*0770*/  @!P3 LDG.E.64 R44, desc[UR14][R8.64] ;  /* 0x0000000e082cb981 */ /* 0x000f62000c1e1b00 */
[----:B------:R-:W-:Y:S01]  /*0780*/  @!P0 IMAD.WIDE.U32 R20, R16, R18, R20 ;  /* 0x0000001210148225 */ /* 0x000fe200078e0014 */
[----:B----4-:R-:W-:-:S02]  /*0790*/  @!P4 IADD3 R12, P6, PT, R23, R12, RZ ;  /* 0x0000000c170cc210 */ /* 0x010fc40007fde0ff */
[----:B------:R-:W-:Y:S01]  /*07a0*/  ISETP.GE.U32.AND P2, PT, R0, UR16, PT ;  /* 0x0000001000007c0c */ /* 0x000fe2000bf46070 */
[----:B------:R-:W5:Y:S01]  /*07b0*/  @!P3 LDG.E.64 R42, desc[UR14][R6.64] ;  /* 0x0000000e062ab981 */ /* 0x000f62000c1e1b00 */
[----:B------:R-:W2:Y:S01]  /*07c0*/  @!P1 LDC.64 R14, c[0x0][0x3f8] ;  /* 0x0000fe00ff0e9b82 */ /* 0x000ea20000000a00 */
[----:B---3--:R-:W-:Y:S02]  /*07d0*/  @!P4 IADD3 R2, P5, PT, R23, R2, RZ ;  /* 0x000000021702c210 */ /* 0x008fe40007fbe0ff */
[----:B------:R-:W-:Y:S02]  /*07e0*/  SHF.R.S32.HI R19, RZ, 0x1f, R0 ;  /* 0x0000001fff137819 */ /* 0x000fe40000011400 */
[----:B------:R-:W-:Y:S02]  /*07f0*/  @!P0 IADD3 R23, PT, PT, R21, R27, RZ ;  /* 0x0000001b15178210 */ /* 0x000fe40007ffe0ff */
[----:B------:R-:W-:Y:S01]  /*0800*/  @!P0 SHF.L.U32 R21, R20, 0x2, RZ ;  /* 0x0000000214158819 */ /* 0x000fe200000006ff */
[----:B------:R-:W3:Y:S01]  /*0810*/  @!P1 LDC.64 R36, c[0x0][0x398] ;  /* 0x0000e600ff249b82 */ /* 0x000ee20000000a00 */
[----:B------:R-:W-:-:S02]  /*0820*/  ISETP.GE.AND.EX P2, PT, R19, UR17, PT, P2 ;  /* 0x0000001113007c0c */ /* 0x000fc4000bf46320 */
[C---:B------:R-:W-:Y:S02]  /*0830*/  @!P4 IADD3.X R13, PT, PT, R22.reuse, R13, RZ, P6, !PT ;  /* 0x0000000d160dc210 */ /* 0x040fe400037fe4ff */
[----:B------:R-:W-:Y:S02]  /*0840*/  @!P4 IADD3.X R3, PT, PT, R22, R3, RZ, P5, !PT ;  /* 0x000000031603c210 */ /* 0x000fe40002ffe4ff */
[----:B------:R-:W-:Y:S01]  /*0850*/  @!P0 SHF.L.U64.HI R20, R20, 0x2, R23 ;  /* 0x0000000214148819 */ /* 0x000fe20000010217 */
[----:B------:R4:W5:Y:S01]  /*0860*/  @!P4 LDG.E.64 R40, desc[UR14][R12.64] ;  /* 0x0000000e0c28c981 */ /* 0x000962000c1e1b00 */
[C---:B0-----:R-:W-:Y:S02]  /*0870*/  @!P0 IADD3 R10, P5, PT, R21.reuse, R10, RZ ;  /* 0x0000000a150a8210 */ /* 0x041fe40007fbe0ff */
[----:B-1----:R-:W-:Y:S01]  /*0880*/  @!P0 IADD3 R24, P6, PT, R21, R24, RZ ;  /* 0x0000001815188210 */ /* 0x002fe20007fde0ff */
[----:B------:R0:W5:Y:S01]  /*0890*/  @!P4 LDG.E.64 R38, desc[UR14][R2.64] ;  /* 0x0000000e0226c981 */ /* 0x000162000c1e1b00 */
[----:B------:R-:W-:-:S02]  /*08a0*/  @!P0 IADD3.X R11, PT, PT, R20, R11, RZ, P5, !PT ;  /* 0x0000000b140b8210 */ /* 0x000fc40002ffe4ff */
[----:B------:R-:W-:Y:S01]  /*08b0*/  @!P0 IADD3.X R25, PT, PT, R20, R25, RZ, P6, !PT ;  /* 0x0000001914198210 */ /* 0x000fe200037fe4ff */
[----:B--2---:R-:W-:Y:S01]  /*08c0*/  @!P1 IMAD R17, R17, R14, RZ ;  /* 0x0000000e11119224 */ /* 0x004fe200078e02ff */
[-C--:B------:R-:W-:Y:S02]  /*08d0*/  @!P1 MOV R20, R58.reuse ;  /* 0x0000003a00149202 */ /* 0x080fe40000000f00 */
[----:B------:R-:W-:Y:S01]  /*08e0*/  @!P1 MOV R21, R61 ;  /* 0x0000003d00159202 */ /* 0x000fe20000000f00 */
[C---:B------:R-:W-:Y:S01]  /*08f0*/  @!P1 IMAD R23, R4.reuse, R15, R17 ;  /* 0x0000000f04179224 */ /* 0x040fe200078e0211 */
[----:B----4-:R-:W-:Y:S01]  /*0900*/  @!P2 MOV R12, R58 ;  /* 0x0000003a000ca202 */ /* 0x010fe20000000f00 */
[----:B------:R-:W1:Y:S01]  /*0910*/  @!P1 LDC.64 R16, c[0x0][0x3a0] ;  /* 0x0000e800ff109b82 */ /* 0x000e620000000a00 */
[----:B------:R-:W-:Y:S01]  /*0920*/  @!P1 IMAD.WIDE.U32 R20, R4, R14, R20 ;  /* 0x0000000e04149225 */ /* 0x000fe200078e0014 */
[----:B------:R-:W-:Y:S02]  /*0930*/  @!P2 MOV R13, R61 ;  /* 0x0000003d000da202 */ /* 0x000fe40000000f00 */
[----:B------:R-:W-:-:S02]  /*0940*/  IADD3 R29, PT, PT, R5, 0x50, RZ ;  /* 0x00000050051d7810 */ /* 0x000fc40007ffe0ff */
[----:B------:R-:W-:Y:S02]  /*0950*/  MOV R26, UR6 ;  /* 0x00000006001a7c02 */ /* 0x000fe40008000f00 */
[----:B------:R-:W2:Y:S01]  /*0960*/  @!P2 LDC.64 R14, c[0x0][0x3f8] ;  /* 0x0000fe00ff0eab82 */ /* 0x000ea20000000a00 */
[----:B------:R-:W-:Y:S02]  /*0970*/  ISETP.GE.U32.AND P3, PT, R29, UR16, PT ;  /* 0x000000101d007c0c */ /* 0x000fe4000bf66070 */
[----:B------:R-:W-:Y:S02]  /*0980*/  SHF.R.S32.HI R31, RZ, 0x1f, R29 ;  /* 0x0000001fff1f7819 */ /* 0x000fe4000001141d */
[----:B------:R-:W-:Y:S02]  /*0990*/  IADD3 R9, PT, PT, R5, 0x60, RZ ;  /* 0x0000006005097810 */ /* 0x000fe40007ffe0ff */
[----:B------:R-:W-:Y:S02]  /*09a0*/  ISETP.GE.AND.EX P4, PT, R31, UR17, PT, P3 ;  /* 0x000000111f007c0c */ /* 0x000fe4000bf86330 */
[----:B------:R-:W-:-:S02]  /*09b0*/  @!P1 IADD3 R23, PT, PT, R21, R23, RZ ;  /* 0x0000001715179210 */ /* 0x000fc40007ffe0ff */
[----:B------:R-:W-:Y:S01]  /*09c0*/  @!P1 SHF.L.U32 R21, R20, 0x2, RZ ;  /* 0x0000000214159819 */ /* 0x000fe200000006ff */
[-C--:B--2---:R-:W-:Y:S02]  /*09d0*/  @!P2 IMAD R19, R19, R14.reuse, RZ ;  /* 0x0000000e1313a224 */ /* 0x084fe400078e02ff */
[----:B------:R-:W-:Y:S01]  /*09e0*/  @!P2 IMAD.WIDE.U32 R12, R0, R14, R12 ;  /* 0x0000000e000ca225 */ /* 0x000fe200078e000c */
[----:B------:R-:W-:-:S05]  /*09f0*/  ISETP.GE.U32.AND P3, PT, R9, UR16, PT ;  /* 0x0000001009007c0c */ /* 0x000fca000bf66070 */
[----:B------:R-:W2:Y:S01]  /*0a00*/  @!P4 LDC.64 R6, c[0x0][0x3f8] ;  /* 0x0000fe00ff06cb82 */ /* 0x000ea20000000a00 */
[----:B------:R-:W-:Y:S01]  /*0a10*/  @!P1 SHF.L.U64.HI R4, R20, 0x2, R23 ;  /* 0x0000000214049819 */ /* 0x000fe20000010217 */
[----:B------:R-:W-:-:S05]  /*0a20*/  @!P2 IMAD R27, R0, R15, R19 ;  /* 0x0000000f001ba224 */ /* 0x000fca00078e0213 */
[----:B0-----:R-:W-:Y:S01]  /*0a30*/  @!P2 IADD3 R3, PT, PT, R13, R27, RZ ;  /* 0x0000001b0d03a210 */ /* 0x001fe20007ffe0ff */
[----:B------:R-:W0:Y:S01]  /*0a40*/  @!P2 LDC.64 R22, c[0x0][0x398] ;  /* 0x0000e600ff16ab82 */ /* 0x000e220000000a00 */
[----:B------:R-:W-:-:S06]  /*0a50*/  MOV R27, UR7 ;  /* 0x00000007001b7c02 */ /* 0x000fcc0008000f00 */
[----:B------:R-:W4:Y:S01]  /*0a60*/  LDG.E.64 R26, desc[UR14][R26.64] ;  /* 0x0000000e1a1a7981 */ /* 0x000f22000c1e1b00 */
[----:B------:R-:W-:Y:S01]  /*0a70*/  SHF.R.S32.HI R19, RZ, 0x1f, R9 ;  /* 0x0000001fff137819 */ /* 0x000fe20000011409 */
[----:B------:R-:W0:Y:S01]  /*0a80*/  @!P4 LDC.64 R52, c[0x0][0x3a0] ;  /* 0x0000e800ff34cb82 */ /* 0x000e220000000a00 */
[C---:B-1----:R-:W-:Y:S02]  /*0a90*/  @!P1 IADD3 R16, P5, PT, R21.reuse, R16, RZ ;  /* 0x0000001015109210 */ /* 0x042fe40007fbe0ff */
[----:B---3--:R-:W-:Y:S02]  /*0aa0*/  @!P1 IADD3 R36, P6, PT, R21, R36, RZ ;  /* 0x0000002415249210 */ /* 0x008fe40007fde0ff */
[----:B------:R-:W-:Y:S02]  /*0ab0*/  ISETP.GE.AND.EX P3, PT, R19, UR17, PT, P3 ;  /* 0x0000001113007c0c */ /* 0x000fe4000bf66330 */
[----:B------:R-:W-:Y:S01]  /*0ac0*/  IADD3 R0, PT, PT, R5, 0x70, RZ ;  /* 0x0000007005007810 */ /* 0x000fe20007ffe0ff */
[----:B------:R-:W1:Y:S01]  /*0ad0*/  @!P2 LDC.64 R20, c[0x0][0x3a0] ;  /* 0x0000e800ff14ab82 */ /* 0x000e620000000a00 */
[----:B------:R-:W-:-:S02]  /*0ae0*/  @!P1 IADD3.X R17, PT, PT, R4, R17, RZ, P5, !PT ;  /* 0x0000001104119210 */ /* 0x000fc40002ffe4ff */
[----:B------:R-:W-:Y:S02]  /*0af0*/  ISETP.GE.U32.AND P5, PT, R0, UR16, PT ;  /* 0x0000001000007c0c */ /* 0x000fe4000bfa6070 */
[----:B------:R-:W-:Y:S02]  /*0b00*/  SHF.R.S32.HI R15, RZ, 0x1f, R0 ;  /* 0x0000001fff0f7819 */ /* 0x000fe40000011400 */
[C---:B------:R-:W-:Y:S01]  /*0b10*/  @!P2 SHF.L.U32 R33, R12.reuse, 0x2, RZ ;  /* 0x000000020c21a819 */ /* 0x040fe200000006ff */
[----:B------:R-:W3:Y:S01]  /*0b20*/  @!P4 LDC.64 R46, c[0x0][0x398] ;  /* 0x0000e600ff2ecb82 */ /* 0x000ee20000000a00 */
[----:B------:R-:W-:Y:S02]  /*0b30*/  ISETP.GE.AND.EX P5, PT, R15, UR17, PT, P5 ;  /* 0x000000110f007c0c */ /* 0x000fe4000bfa6350 */
[----:B------:R-:W-:Y:S02]  /*0b40*/  @!P2 SHF.L.U64.HI R8, R12, 0x2, R3 ;  /* 0x000000020c08a819 */ /* 0x000fe40000010203 */
[----:B------:R-:W-:-:S02]  /*0b50*/  @!P1 IADD3.X R37, PT, PT, R4, R37, RZ, P6, !PT ;  /* 0x0000002504259210 */ /* 0x000fc400037fe4ff */
[----:B------:R-:W-:Y:S01]  /*0b60*/  CS2R R4, SRZ ;  /* 0x0000000000047805 */ /* 0x000fe2000001ff00 */
[----:B------:R-:W0:Y:S01]  /*0b70*/  @!P3 LDC.64 R12, c[0x0][0x3f8] ;  /* 0x0000fe00ff0cbb82 */ /* 0x000e220000000a00 */
[----:B------:R-:W-:Y:S01]  /*0b80*/  HFMA2 R3, -RZ, RZ, 0, 0 ;  /* 0x00000000ff037431 */ /* 0x000fe200000001ff */
[----:B------:R-:W-:Y:S01]  /*0b90*/  MOV R2, RZ ;  /* 0x000000ff00027202 */ /* 0x000fe20000000f00 */
[----:B--2---:R-:W-:Y:S02]  /*0ba0*/  @!P4 IMAD R14, R31, R6, RZ ;  /* 0x000000061f0ec224 */ /* 0x004fe400078e02ff */
[----:B------:R2:W5:Y:S04]  /*0bb0*/  @!P0 LDG.E.64 R4, desc[UR14][R24.64] ;  /* 0x0000000e18048981 */ /* 0x000568000c1e1b00 */
[----:B------:R2:W5:Y:S01]  /*0bc0*/  @!P0 LDG.E.64 R2, desc[UR14][R10.64] ;  /* 0x0000000e0a028981 */ /* 0x000562000c1e1b00 */
[----:B-1----:R-:W-:Y:S01]  /*0bd0*/  @!P2 IADD3 R20, P6, PT, R33, R20, RZ ;  /* 0x000000142114a210 */ /* 0x002fe20007fde0ff */
[----:B------:R-:W-:Y:S01]  /*0be0*/  @!P4 IMAD R31, R29, R7, R14 ;  /* 0x000000071d1fc224 */ /* 0x000fe200078e020e */
[----:B------:R-:W1:Y:S01]  /*0bf0*/  @!P3 LDC.64 R34, c[0x0][0x3a0] ;  /* 0x0000e800ff22bb82 */ /* 0x000e620000000a00 */
[----:B--2---:R-:W-:-:S02]  /*0c00*/  @!P4 MOV R24, R58 ;  /* 0x0000003a0018c202 */ /* 0x004fc40000000f00 */
[----:B------:R-:W-:-:S05]  /*0c10*/  @!P4 MOV R25, R61 ;  /* 0x0000003d0019c202 */ /* 0x000fca0000000f00 */
[----:B------:R-:W2:Y:S01]  /*0c20*/  @!P5 LDC.64 R10, c[0x0][0x3f8] ;  /* 0x0000fe00ff0adb82 */ /* 0x000ea20000000a00 */
[----:B------:R-:W-:Y:S01]  /*0c30*/  @!P4 IMAD.WIDE.U32 R6, R29, R6, R24 ;  /* 0x000000061d06c225 */ /* 0x000fe200078e0018 */
[----:B------:R-:W-:Y:S02]  /*0c40*/  @!P2 IADD3.X R21, PT, PT, R8, R21, RZ, P6, !PT ;  /* 0x000000150815a210 */ /* 0x000fe400037fe4ff */
[----:B------:R-:W-:Y:S02]  /*0c50*/  ISETP.NE.AND P6, PT, RZ, UR8, PT ;  /* 0x00000008ff007c0c */ /* 0x000fe4000bfc5270 */
[----:B------:R-:W-:Y:S02]  /*0c60*/  @!P4 IADD3 R7, PT, PT, R7, R31, RZ ;  /* 0x0000001f0707c210 */ /* 0x000fe40007ffe0ff */
[----:B------:R-:W1:Y:S01]  /*0c70*/  @!P3 LDC.64 R28, c[0x0][0x398] ;  /* 0x0000e600ff1cbb82 */ /* 0x000e620000000a00 */
[C---:B------:R-:W-:Y:S01]  /*0c80*/  @!P4 SHF.L.U32 R25, R6.reuse, 0x2, RZ ;  /* 0x000000020619c819 */ /* 0x040fe200000006ff */
[----:B0-----:R-:W-:Y:S01]  /*0c90*/  @!P3 IMAD R18, R19, R12, RZ ;  /* 0x0000000c1312b224 */ /* 0x001fe200078e02ff */
[----:B------:R-:W-:-:S02]  /*0ca0*/  @!P4 SHF.L.U64.HI R14, R6, 0x2, R7 ;  /* 0x00000002060ec819 */ /* 0x000fc40000010207 */
[----:B------:R-:W-:Y:S02]  /*0cb0*/  @!P2 IADD3 R22, P0, PT, R33, R22, RZ ;  /* 0x000000162116a210 */ /* 0x000fe40007f1e0ff */
[----:B------:R-:W-:Y:S01]  /*0cc0*/  @!P3 MOV R6, R58 ;  /* 0x0000003a0006b202 */ /* 0x000fe20000000f00 */
[----:B------:R-:W-:Y:S01]  /*0cd0*/  @!P3 IMAD R19, R9, R13, R18 ;  /* 0x0000000d0913b224 */ /* 0x000fe200078e0212 */
[----:B------:R-:W-:Y:S01]  /*0ce0*/  @!P3 MOV R7, R61 ;  /* 0x0000003d0007b202 */ /* 0x000fe20000000f00 */
[----:B------:R-:W0:Y:S01]  /*0cf0*/  @!P5 LDC.64 R30, c[0x0][0x3a0] ;  /* 0x0000e800ff1edb82 */ /* 0x000e220000000a00 */
[----:B------:R-:W-:Y:S02]  /*0d00*/  @!P2 IADD3.X R23, PT, PT, R8, R23, RZ, P0, !PT ;  /* 0x000000170817a210 */ /* 0x000fe400007fe4ff */
[----:B------:R-:W-:Y:S01]  /*0d10*/  @!P4 IADD3 R52, P0, PT, R25, R52, RZ ;  /* 0x000000341934c210 */ /* 0x000fe20007f1e0ff */
[----:B------:R-:W-:-:S04]  /*0d20*/  @!P3 IMAD.WIDE.U32 R12, R9, R12, R6 ;  /* 0x0000000c090cb225 */ /* 0x000fc800078e0006 */
[----:B------:R-:W0:Y:S01]  /*0d30*/  @P6 LDC.64 R8, c[0x0][0x3b0] ;  /* 0x0000ec00ff086b82 */ /* 0x000e220000000a00 */
[----:B------:R-:W-:Y:S01]  /*0d40*/  @!P4 IADD3.X R53, PT, PT, R14, R53, RZ, P0, !PT ;  /* 0x000000350e35c210 */ /* 0x000fe200007fe4ff */
[----:B--2---:R-:W-:Y:S01]  /*0d50*/  @!P5 IMAD R15, R15, R10, RZ ;  /* 0x0000000a0f0fd224 */ /* 0x004fe200078e02ff */
[----:B---3--:R-:W-:Y:S02]  /*0d60*/  @!P4 IADD3 R46, P0, PT, R25, R46, RZ ;  /* 0x0000002e192ec210 */ /* 0x008fe40007f1e0ff */
[----:B------:R-:W-:-:S03]  /*0d70*/  @!P3 IADD3 R19, PT, PT, R13, R19, RZ ;  /* 0x000000130d13b210 */ /* 0x000fc60007ffe0ff */
[----:B------:R-:W2:Y:S01]  /*0d80*/  LDC.64 R6, c[0x0][0x3a8] ;  /* 0x0000ea00ff067b82 */ /* 0x000ea20000000a00 */
[----:B------:R-:W-:Y:S01]  /*0d90*/  @!P4 IADD3.X R47, PT, PT, R14, R47, RZ, P0, !PT ;  /* 0x0000002f0e2fc210 */ /* 0x000fe200007fe4ff */
[----:B------:R-:W-:Y:S01]  /*0da0*/  @!P5 IMAD R11, R0, R11, R15 ;  /* 0x0000000b000bd224 */ /* 0x000fe200078e020f */
[----:B------:R-:W-:-:S05]  /*0db0*/  @!P3 SHF.L.U32 R13, R12, 0x2, RZ ;  /* 0x000000020c0db819 */ /* 0x000fca00000006ff */
[----:B------:R-:W3:Y:S01]  /*0dc0*/  @!P5 LDC.64 R32, c[0x0][0x398] ;  /* 0x0000e600ff20db82 */ /* 0x000ee20000000a00 */
[----:B------:R-:W-:Y:S02]  /*0dd0*/  @!P5 MOV R14, R58 ;  /* 0x0000003a000ed202 */ /* 0x000fe40000000f00 */
[----:B------:R-:W-:Y:S02]  /*0de0*/  @!P5 MOV R15, R61 ;  /* 0x0000003d000fd202 */ /* 0x000fe40000000f00 */
[----:B------:R-:W-:Y:S02]  /*0df0*/  @!P3 SHF.L.U64.HI R12, R12, 0x2, R19 ;  /* 0x000000020c0cb819 */ /* 0x000fe40000010213 */
[----:B-1----:R-:W-:Y:S01]  /*0e00*/  @!P3 IADD3 R34, P0, PT, R13, R34, RZ ;  /* 0x000000220d22b210 */ /* 0x002fe20007f1e0ff */
[----:B------:R-:W-:Y:S01]  /*0e10*/  @!P5 IMAD.WIDE.U32 R14, R0, R10, R14 ;  /* 0x0000000a000ed225 */ /* 0x000fe200078e000e */
[----:B------:R-:W-:Y:S02]  /*0e20*/  LOP3.LUT R48, R54, 0xffff, RZ, 0xc0, !PT ;  /* 0x0000ffff36307812 */ /* 0x000fe400078ec0ff */
[----:B------:R-:W-:-:S02]  /*0e30*/  @!P3 IADD3.X R35, PT, PT, R12, R35, RZ, P0, !PT ;  /* 0x000000230c23b210 */ /* 0x000fc400007fe4ff */
[----:B------:R-:W-:Y:S02]  /*0e40*/  @!P3 IADD3 R28, P0, PT, R13, R28, RZ ;  /* 0x0000001c0d1cb210 */ /* 0x000fe40007f1e0ff */
[----:B------:R-:W-:Y:S01]  /*0e50*/  @!P5 IADD3 R13, PT, PT, R15, R11, RZ ;  /* 0x0000000b0f0dd210 */ /* 0x000fe20007ffe0ff */
[----:B------:R-:W-:Y:S01]  /*0e60*/  IMAD R15, R56, 0x3c, R48 ;  /* 0x0000003c380f7824 */ /* 0x000fe200078e0230 */
[----:B------:R-:W-:Y:S02]  /*0e70*/  @!P5 SHF.L.U32 R11, R14, 0x2, RZ ;  /* 0x000000020e0bd819 */ /* 0x000fe400000006ff */
[----:B------:R-:W-:Y:S02]  /*0e80*/  @!P3 IADD3.X R29, PT, PT, R12, R29, RZ, P0, !PT ;  /* 0x0000001d0c1db210 */ /* 0x000fe400007fe4ff */
[----:B------:R-:W-:Y:S01]  /*0e90*/  @!P5 SHF.L.U64.HI R0, R14, 0x2, R13 ;  /* 0x000000020e00d819 */ /* 0x000fe2000001020d */
[----:B0-----:R-:W-:Y:S01]  /*0ea0*/  @P6 IMAD.WIDE R12, R15, 0x2, R8 ;  /* 0x000000020f0c6825 */ /* 0x001fe200078e0208 */
[----:B------:R-:W-:-:S02]  /*0eb0*/  @!P5 IADD3 R30, P0, PT, R11, R30, RZ ;  /* 0x0000001e0b1ed210 */ /* 0x000fc40007f1e0ff */
[----:B------:R-:W-:Y:S01]  /*0ec0*/  CS2R R8, SRZ ;  /* 0x0000000000087805 */ /* 0x000fe2000001ff00 */
[----:B--2---:R-:W-:Y:S01]  /*0ed0*/  IMAD.WIDE R14, R15, 0x2, R6 ;  /* 0x000000020f0e7825 */ /* 0x004fe200078e0206 */
[----:B------:R-:W-:Y:S01]  /*0ee0*/  @!P5 IADD3.X R31, PT, PT, R0, R31, RZ, P0, !PT ;  /* 0x0000001f001fd210 */ /* 0x000fe200007fe4ff */
[----:B------:R-:W2:Y:S01]  /*0ef0*/  @P6 LDG.E.U16 R24, desc[UR14][R12.64] ;  /* 0x0000000e0c186981 */ /* 0x000ea2000c1e1500 */
[----:B---3--:R-:W-:Y:S02]  /*0f00*/  @!P5 IADD3 R32, P0, PT, R11, R32, RZ ;  /* 0x000000200b20d210 */ /* 0x008fe40007f1e0ff */
[----:B------:R-:W-:Y:S02]  /*0f10*/  CS2R R6, SRZ ;  /* 0x0000000000067805 */ /* 0x000fe4000001ff00 */
[----:B------:R-:W-:Y:S01]  /*0f20*/  CS2R R10, SRZ ;  /* 0x00000000000a7805 */ /* 0x000fe2000001ff00 */
[----:B------:R0:W3:Y:S01]  /*0f30*/  @P6 LDG.E.U16 R25, desc[UR14][R12.64+0x2] ;  /* 0x0000020e0c196981 */ /* 0x0000e2000c1e1500 */
[----:B------:R-:W-:-:S02]  /*0f40*/  CS2R R18, SRZ ;  /* 0x0000000000127805 */ /* 0x000fc4000001ff00 */
[----:B------:R-:W-:Y:S01]  /*0f50*/  @!P5 IADD3.X R33, PT, PT, R0, R33, RZ, P0, !PT ;  /* 0x000000210021d210 */ /* 0x000fe200007fe4ff */
[----:B------:R1:W5:Y:S04]  /*0f60*/  @!P1 LDG.E.64 R6, desc[UR14][R16.64] ;  /* 0x0000000e10069981 */ /* 0x000368000c1e1b00 */
[----:B------:R1:W5:Y:S01]  /*0f70*/  @!P1 LDG.E.64 R8, desc[UR14][R36.64] ;  /* 0x0000000e24089981 */ /* 0x000362000c1e1b00 */
[----:B0-----:R-:W-:-:S03]  /*0f80*/  CS2R R12, SRZ ;  /* 0x00000000000c7805 */ /* 0x001fc6000001ff00 */
[----:B------:R0:W5:Y:S01]  /*0f90*/  @!P2 LDG.E.64 R10, desc[UR14][R20.64] ;  /* 0x0000000e140aa981 */ /* 0x000162000c1e1b00 */
[----:B-1----:R-:W-:-:S03]  /*0fa0*/  CS2R R16, SRZ ;  /* 0x0000000000107805 */ /* 0x002fc6000001ff00 */
[----:B------:R1:W5:Y:S01]  /*0fb0*/  @!P2 LDG.E.64 R12, desc[UR14][R22.64] ;  /* 0x0000000e160ca981 */ /* 0x000362000c1e1b00 */
[----:B------:R-:W-:-:S03]  /*0fc0*/  CS2R R36, SRZ ;  /* 0x0000000000247805 */ /* 0x000fc6000001ff00 */
[----:B------:R-:W3:Y:S01]  /*0fd0*/  LDG.E.U16 R49, desc[UR14][R14.64] ;  /* 0x0000000e0e317981 */ /* 0x000ee2000c1e1500 */
[----:B0-----:R-:W-:-:S03]  /*0fe0*/  CS2R R20, SRZ ;  /* 0x0000000000147805 */ /* 0x001fc6000001ff00 */
[----:B------:R0:W3:Y:S01]  /*0ff0*/  LDG.E.U16 R0, desc[UR14][R14.64+0x2] ;  /* 0x0000020e0e007981 */ /* 0x0000e2000c1e1500 */
[----:B-1----:R-:W-:-:S03]  /*1000*/  CS2R R22, SRZ ;  /* 0x0000000000167805 */ /* 0x002fc6000001ff00 */
[----:B------:R-:W5:Y:S04]  /*1010*/  @!P4 LDG.E.64 R16, desc[UR14][R46.64] ;  /* 0x0000000e2e10c981 */ /* 0x000f68000c1e1b00 */
[----:B------:R-:W5:Y:S04]  /*1020*/  @!P3 LDG.E.64 R18, desc[UR14][R34.64] ;  /* 0x0000000e2212b981 */ /* 0x000f68000c1e1b00 */
[----:B------:R-:W5:Y:S04]  /*1030*/  @!P3 LDG.E.64 R20, desc[UR14][R28.64] ;  /* 0x0000000e1c14b981 */ /* 0x000f68000c1e1b00 */
[----:B------:R-:W5:Y:S04]  /*1040*/  @!P5 LDG.E.64 R22, desc[UR14][R30.64] ;  /* 0x0000000e1e16d981 */ /* 0x000f68000c1e1b00 */
[----:B------:R-:W5:Y:S01]  /*1050*/  @!P5 LDG.E.64 R36, desc[UR14][R32.64] ;  /* 0x0000000e2024d981 */ /* 0x000f62000c1e1b00 */
[----:B------:R-:W-:Y:S01]  /*1060*/  UISETP.NE.AND UP1, UPT, UR8, URZ, UPT ;  /* 0x000000ff0800728c */ /* 0x000fe2000bf25270 */
[----:B0-----:R-:W-:Y:S01]  /*1070*/  CS2R R14, SRZ ;  /* 0x00000000000e7805 */ /* 0x001fe2000001ff00 */
[----:B------:R-:W-:-:S05]  /*1080*/  UMOV UR16, 0x3f800000 ;  /* 0x3f80000000107882 */ /* 0x000fca0000000000 */
[----:B------:R0:W5:Y:S02]  /*1090*/  @!P4 LDG.E.64 R14, desc[UR14][R52.64] ;  /* 0x0000000e340ec981 */ /* 0x000164000c1e1b00 */
[----:B0-----:R-:W-:Y:S02]  /*10a0*/  CS2R R52, SRZ ;  /* 0x0000000000347805 */ /* 0x001fe4000001ff00 */
[----:B----4-:R-:W-:-:S13]  /*10b0*/  R2UR UR13, R26 ;  /* 0x000000001a0d72ca */ /* 0x010fda00000e0000 */
        /* <DEDUP_REMOVED lines=10> */
[----:B--2---:R-:W-:Y:S02]  /*1160*/  @P6 SHF.L.U32 R52, R24, 0x10, RZ ;  /* 0x0000001018346819 */ /* 0x004fe400000006ff */
[----:B---3--:R-:W-:Y:S02]  /*1170*/  @P6 SHF.L.U32 R53, R25, 0x10, RZ ;  /* 0x0000001019356819 */ /* 0x008fe400000006ff */
[----:B------:R-:W-:Y:S02]  /*1180*/  SHF.L.U32 R49, R49, 0x10, RZ ;  /* 0x0000001031317819 */ /* 0x000fe400000006ff */
[----:B------:R-:W-:Y:S01]  /*1190*/  SHF.L.U32 R0, R0, 0x10, RZ ;  /* 0x0000001000007819 */ /* 0x000fe200000006ff */
[----:B------:R-:W-:Y:S06]  /*11a0*/  BRA.U UP1, `(.L_x_1495) ;  /* 0x0000000501c47547 */ /* 0x000fec000b800000 */
[----:B-----5:R-:W-:Y:S01]  /*11b0*/  FADD.FTZ R25, R44, -UR13 ;  /* 0x8000000d2c197e21 */ /* 0x020fe20008010000 */
[-C--:B------:R-:W-:Y:S01]  /*11c0*/  FMUL.FTZ R26, R42, R49.reuse ;  /* 0x000000312a1a7220 */ /* 0x080fe20000410000 */
[----:B------:R-:W-:Y:S01]  /*11d0*/  FADD.FTZ R24, R45, -UR13 ;  /* 0x8000000d2d187e21 */ /* 0x000fe20008010000 */
[----:B------:R-:W-:Y:S01]  /*11e0*/  FMUL.FTZ R27, R43, R0 ;  /* 0x000000002b1b7220 */ /* 0x000fe20000410000 */
[----:B------:R-:W-:Y:S01]  /*11f0*/  FMUL.FTZ R25, R25, UR16 ;  /* 0x0000001019197c20 */ /* 0x000fe20008410000 */
[----:B------:R-:W-:Y:S01]  /*1200*/  FADD.FTZ R30, R40, -UR13 ;  /* 0x8000000d281e7e21 */ /* 0x000fe20008010000 */
[----:B------:R-:W-:Y:S01]  /*1210*/  FMUL.FTZ R24, R24, UR16 ;  /* 0x0000001018187c20 */ /* 0x000fe20008410000 */
[----:B------:R-:W-:Y:S01]  /*1220*/  FMUL.FTZ R31, R38, R49 ;  /* 0x00000031261f7220 */ /* 0x000fe20000410000 */
[----:B------:R-:W-:Y:S01]  /*1230*/  FFMA.FTZ R29, R25, R26, RZ ;  /* 0x0000001a191d7223 */ /* 0x000fe200000100ff */
[----:B------:R-:W-:Y:S01]  /*1240*/  FADD.FTZ R28, RZ, R26 ;  /* 0x0000001aff1c7221 */ /* 0x000fe20000010000 */
[----:B------:R-:W-:Y:S01]  /*1250*/  FMUL.FTZ R30, R30, UR16 ;  /* 0x000000101e1e7c20 */ /* 0x000fe20008410000 */
[----:B------:R-:W-:Y:S01]  /*1260*/  FFMA.FTZ R25, R42, R25, RZ ;  /* 0x000000192a197223 */ /* 0x000fe200000100ff */
[----:B------:R-:W-:Y:S01]  /*1270*/  FFMA.FTZ R29, R24, R27, R29 ;  /* 0x0000001b181d7223 */ /* 0x000fe2000001001d */
[----:B------:R-:W-:Y:S01]  /*1280*/  FADD.FTZ R26, R41, -UR13 ;  /* 0x8000000d291a7e21 */ /* 0x000fe20008010000 */
[----:B------:R-:W-:Y:S01]  /*1290*/  FADD.FTZ R28, R27, R28 ;  /* 0x0000001c1b1c7221 */ /* 0x000fe20000010000 */
[----:B------:R-:W-:Y:S01]  /*12a0*/  FFMA.FTZ R25, R38, R30, R25 ;  /* 0x0000001e26197223 */ /* 0x000fe20000010019 */
[----:B------:R-:W-:Y:S01]  /*12b0*/  FFMA.FTZ R29, R30, R31, R29 ;  /* 0x0000001f1e1d7223 */ /* 0x000fe2000001001d */
[----:B------:R-:W-:Y:S01]  /*12c0*/  FADD.FTZ R30, R2, -UR13 ;  /* 0x8000000d021e7e21 */ /* 0x000fe20008010000 */
[----:B------:R-:W-:Y:S01]  /*12d0*/  FMUL.FTZ R26, R26, UR16 ;  /* 0x000000101a1a7c20 */ /* 0x000fe20008410000 */
[----:B------:R-:W-:Y:S01]  /*12e0*/  FFMA.FTZ R24, R43, R24, RZ ;  /* 0x000000182b187223 */ /* 0x000fe200000100ff */
[C---:B------:R-:W-:Y:S01]  /*12f0*/  FMUL.FTZ R27, R39.reuse, R0 ;  /* 0x00000000271b7220 */ /* 0x040fe20000410000 */
[----:B------:R-:W-:Y:S01]  /*1300*/  FADD.FTZ R28, R28, R31 ;  /* 0x0000001f1c1c7221 */ /* 0x000fe20000010000 */
[----:B------:R-:W-:Y:S01]  /*1310*/  FMUL.FTZ R31, R4, R49 ;  /* 0x00000031041f7220 */ /* 0x000fe20000410000 */
[----:B------:R-:W-:Y:S01]  /*1320*/  FMUL.FTZ R30, R30, UR16 ;  /* 0x000000101e1e7c20 */ /* 0x000fe20008410000 */
[----:B------:R-:W-:Y:S01]  /*1330*/  FFMA.FTZ R24, R39, R26, R24 ;  /* 0x0000001a27187223 */ /* 0x000fe20000010018 */
[----:B------:R-:W-:Y:S01]  /*1340*/  FFMA.FTZ R29, R26, R27, R29 ;  /* 0x0000001b1a1d7223 */ /* 0x000fe2000001001d */
[----:B------:R-:W-:Y:S01]  /*1350*/  FADD.FTZ R26, R3, -UR13 ;  /* 0x8000000d031a7e21 */ /* 0x000fe20008010000 */
[----:B------:R-:W-:Y:S01]  /*1360*/  FADD.FTZ R28, R27, R28 ;  /* 0x0000001c1b1c7221 */ /* 0x000fe20000010000 */
[----:B------:R-:W-:Y:S01]  /*1370*/  FFMA.FTZ R25, R4, R30, R25 ;  /* 0x0000001e04197223 */ /* 0x000fe20000010019 */
[----:B------:R-:W-:Y:S01]  /*1380*/  FFMA.FTZ R29, R30, R31, R29 ;  /* 0x0000001f1e1d7223 */ /* 0x000fe2000001001d */
[----:B------:R-:W-:Y:S01]  /*1390*/  FADD.FTZ R30, R6, -UR13 ;  /* 0x8000000d061e7e21 */ /* 0x000fe20008010000 */
[----:B------:R-:W-:Y:S01]  /*13a0*/  FMUL.FTZ R26, R26, UR16 ;  /* 0x000000101a1a7c20 */ /* 0x000fe20008410000 */
        /* <DEDUP_REMOVED lines=30> */
[----:B------:R-:W-:Y:S01]  /*1590*/  FADD.FTZ R28, R27, R28 ;  /* 0x0000001c1b1c7221 */ /* 0x000fe20000010000 */
[----:B------:R-:W-:Y:S01]  /*15a0*/  FADD.FTZ R26, R15, -UR13 ;  /* 0x8000000d0f1a7e21 */ /* 0x000fe20008010000 */
[----:B------:R-:W-:Y:S01]  /*15b0*/  FFMA.FTZ R25, R16, R30, R25 ;  /* 0x0000001e10197223 */ /* 0x000fe20000010019 */
[----:B------:R-:W-:Y:S01]  /*15c0*/  FFMA.FTZ R29, R30, R31, R29 ;  /* 0x0000001f1e1d7223 */ /* 0x000fe2000001001d */
[----:B------:R-:W-:Y:S01]  /*15d0*/  FADD.FTZ R28, R28, R31 ;  /* 0x0000001f1c1c7221 */ /* 0x000fe20000010000 */
[----:B------:R-:W-:Y:S01]  /*15e0*/  FADD.FTZ R30, R18, -UR13 ;  /* 0x8000000d121e7e21 */ /* 0x000fe20008010000 */
[----:B------:R-:W-:Y:S01]  /*15f0*/  FMUL.FTZ R26, R26, UR16 ;  /* 0x000000101a1a7c20 */ /* 0x000fe20008410000 */
[C---:B------:R-:W-:Y:S01]  /*1600*/  FMUL.FTZ R27, R17.reuse, R0 ;  /* 0x00000000111b7220 */ /* 0x040fe20000410000 */
[----:B------:R-:W-:Y:S01]  /*1610*/  FMUL.FTZ R31, R20, R49 ;  /* 0x00000031141f7220 */ /* 0x000fe20000410000 */
[----:B------:R-:W-:Y:S01]  /*1620*/  FMUL.FTZ R32, R30, UR16 ;  /* 0x000000101e207c20 */ /* 0x000fe20008410000 */
[----:B------:R-:W-:Y:S01]  /*1630*/  FFMA.FTZ R24, R17, R26, R24 ;  /* 0x0000001a11187223 */ /* 0x000fe20000010018 */
[----:B------:R-:W-:Y:S01]  /*1640*/  FADD.FTZ R28, R27, R28 ;  /* 0x0000001c1b1c7221 */ /* 0x000fe20000010000 */
[----:B------:R-:W-:Y:S01]  /*1650*/  FFMA.FTZ R29, R26, R27, R29 ;  /* 0x0000001b1a1d7223 */ /* 0x000fe2000001001d */
[----:B------:R-:W-:Y:S01]  /*1660*/  FADD.FTZ R30, R19, -UR13 ;  /* 0x8000000d131e7e21 */ /* 0x000fe20008010000 */
[----:B------:R-:W-:Y:S01]  /*1670*/  FADD.FTZ R27, RZ, R42 ;  /* 0x0000002aff1b7221 */ /* 0x000fe20000010000 */
[----:B------:R-:W-:Y:S01]  /*1680*/  FADD.FTZ R26, RZ, R43 ;  /* 0x0000002bff1a7221 */ /* 0x000fe20000010000 */
[----:B------:R-:W-:Y:S01]  /*1690*/  FADD.FTZ R34, R28, R31 ;  /* 0x0000001f1c227221 */ /* 0x000fe20000010000 */
[----:B------:R-:W-:Y:S01]  /*16a0*/  FFMA.FTZ R31, R32, R31, R29 ;  /* 0x0000001f201f7223 */ /* 0x000fe2000001001d */
[----:B------:R-:W-:Y:S01]  /*16b0*/  FMUL.FTZ R30, R30, UR16 ;  /* 0x000000101e1e7c20 */ /* 0x000fe20008410000 */
        /* <DEDUP_REMOVED lines=8> */
[----:B------:R-:W-:Y:S01]  /*1740*/  FADD.FTZ R29, R22, -UR13 ;  /* 0x8000000d161d7e21 */ /* 0x000fe20008010000 */
[----:B------:R-:W-:Y:S01]  /*1750*/  FADD.FTZ R27, R8, R27 ;  /* 0x0000001b081b7221 */ /* 0x000fe20000010000 */
[----:B------:R-:W-:Y:S01]  /*1760*/  FMUL.FTZ R33, R36, R49 ;  /* 0x0000003124217220 */ /* 0x000fe20000410000 */
[----:B------:R-:W-:Y:S01]  /*1770*/  FADD.FTZ R24, R9, R24 ;  /* 0x0000001809187221 */ /* 0x000fe20000010000 */
[----:B------:R-:W-:Y:S01]  /*1780*/  FMUL.FTZ R28, R29, UR16 ;  /* 0x000000101d1c7c20 */ /* 0x000fe20008410000 */
[----:B------:R-:W-:Y:S01]  /*1790*/  FADD.FTZ R29, R23, -UR13 ;  /* 0x8000000d171d7e21 */ /* 0x000fe20008010000 */
[----:B------:R-:W-:Y:S01]  /*17a0*/  FADD.FTZ R27, R12, R27 ;  /* 0x0000001b0c1b7221 */ /* 0x000fe20000010000 */
[----:B------:R-:W-:Y:S01]  /*17b0*/  FADD.FTZ R35, R34, R33 ;  /* 0x0000002122237221 */ /* 0x000fe20000010000 */
[----:B------:R-:W-:Y:S01]  /*17c0*/  FADD.FTZ R24, R13, R24 ;  /* 0x000000180d187221 */ /* 0x000fe20000010000 */
[----:B------:R-:W-:Y:S01]  /*17d0*/  FFMA.FTZ R34, R28, R33, R31 ;  /* 0x000000211c227223 */ /* 0x000fe2000001001f */
[----:B------:R-:W-:Y:S01]  /*17e0*/  FFMA.FTZ R25, R20, R32, R25 ;  /* 0x0000002014197223 */ /* 0x000fe20000010019 */
[----:B------:R-:W-:Y:S01]  /*17f0*/  FMUL.FTZ R33, R29, UR16 ;  /* 0x000000101d217c20 */ /* 0x000fe20008410000 */
[----:B------:R-:W-:Y:S01]  /*1800*/  FMUL.FTZ R32, R37, R0 ;  /* 0x0000000025207220 */ /* 0x000fe20000410000 */
[----:B------:R-:W-:Y:S01]  /*1810*/  FADD.FTZ R29, R16, R27 ;  /* 0x0000001b101d7221 */ /* 0x000fe20000010000 */
[----:B------:R-:W-:Y:S01]  /*1820*/  FADD.FTZ R30, R17, R24 ;  /* 0x00000018111e7221 */ /* 0x000fe20000010000 */
[----:B------:R-:W-:Y:S01]  /*1830*/  FFMA.FTZ R28, R36, R28, R25 ;  /* 0x0000001c241c7223 */ /* 0x000fe20000010019 */
[----:B------:R-:W-:Y:S01]  /*1840*/  FADD.FTZ R24, R32, R35 ;  /* 0x0000002320187221 */ /* 0x000fe20000010000 */
[----:B------:R-:W-:Y:S01]  /*1850*/  FFMA.FTZ R27, R33, R32, R34 ;  /* 0x00000020211b7223 */ /* 0x000fe20000010022 */
[----:B------:R-:W-:Y:S01]  /*1860*/  FADD.FTZ R31, R20, R29 ;  /* 0x0000001d141f7221 */ /* 0x000fe20000010000 */
[----:B------:R-:W-:Y:S01]  /*1870*/  FADD.FTZ R32, R21, R30 ;  /* 0x0000001e15207221 */ /* 0x000fe20000010000 */
[----:B------:R-:W-:-:S02]  /*1880*/  FFMA.FTZ R29, R37, R33, R26 ;  /* 0x00000021251d7223 */ /* 0x000fc4000001001a */
[----:B------:R-:W-:Y:S01]  /*1890*/  FADD.FTZ R30, R36, R31 ;  /* 0x0000001f241e7221 */ /* 0x000fe20000010000 */
[----:B------:R-:W-:Y:S01]  /*18a0*/  FADD.FTZ R31, R37, R32 ;  /* 0x00000020251f7221 */ /* 0x000fe20000010000 */
[----:B------:R-:W-:Y:S06]  /*18b0*/  BRA `(.L_x_1496) ;  /* 0x0000001000007947 */ /* 0x000fec0003800000 */
.L_x_1495:
        /* <DEDUP_REMOVED lines=29> */
[----:B-1----:R-:W-:Y:S01]  /*1a90*/  FADD.FTZ R46, -R34, 1 ;  /* 0x3f800000222e7421 */ /* 0x002fe20000010100 */
[----:B------:R-:W-:Y:S01]  /*1aa0*/  FMUL.FTZ R26, R26, R47 ;  /* 0x0000002f1a1a7220 */ /* 0x000fe20000410000 */
[----:B------:R-:W-:Y:S01]  /*1ab0*/  FMUL.FTZ R34, R43, R34 ;  /* 0x000000222b227220 */ /* 0x000fe20000410000 */
[----:B------:R-:W-:Y:S01]  /*1ac0*/  FMUL.FTZ R27, R27, UR16 ;  /* 0x000000101b1b7c20 */ /* 0x000fe20008410000 */
[----:B------:R-:W-:Y:S01]  /*1ad0*/  FFMA.FTZ R51, R31, R46, 1 ;  /* 0x3f8000001f337423 */ /* 0x000fe2000001002e */
[----:B---3--:R-:W-:Y:S01]  /*1ae0*/  FADD.FTZ R46, R33, 1 ;  /* 0x3f800000212e7421 */ /* 0x008fe20000010000 */
[----:B------:R-:W0:Y:S01]  /*1af0*/  MUFU.RCP R35, R35 ;  /* 0x0000002300237308 */ /* 0x000e220000001000 */
[----:B------:R-:W-:Y:S01]  /*1b00*/  FFMA.FTZ R31, R49, R27, R52 ;  /* 0x0000001b311f7223 */ /* 0x000fe20000010034 */
[----:B------:R-:W-:-:S03]  /*1b10*/  FMUL.FTZ R33, R34, R51 ;  /* 0x0000003322217220 */ /* 0x000fc60000410000 */
[----:B------:R-:W-:-:S03]  /*1b20*/  FMUL.FTZ R57, R31, -1.4426950216293334961 ;  /* 0xbfb8aa3b1f397820 */ /* 0x000fc60000410000 */
[----:B------:R-:W1:Y:S08]  /*1b30*/  MUFU.RCP R46, R46 ;  /* 0x0000002e002e7308 */ /* 0x000e700000001000 */
[----:B------:R2:W3:Y:S01]  /*1b40*/  MUFU.EX2 R47, R57 ;  /* 0x00000039002f7308 */ /* 0x0004e20000000800 */
[----:B0-----:R-:W-:-:S04]  /*1b50*/  FADD.FTZ R34, -R35, 1 ;  /* 0x3f80000023227421 */ /* 0x001fc80000010100 */
[----:B------:R-:W-:Y:S01]  /*1b60*/  FFMA.FTZ R51, R29, R34, 1 ;  /* 0x3f8000001d337423 */ /* 0x000fe20000010022 */
[----:B--2---:R-:W-:Y:S01]  /*1b70*/  FMUL.FTZ R57, R0, R33 ;  /* 0x0000002100397220 */ /* 0x004fe20000410000 */
[----:B-1----:R-:W-:Y:S01]  /*1b80*/  FADD.FTZ R29, -R46, 1 ;  /* 0x3f8000002e1d7421 */ /* 0x002fe20000010100 */
[----:B------:R-:W-:Y:S01]  /*1b90*/  FMUL.FTZ R46, R39, R46 ;  /* 0x0000002e272e7220 */ /* 0x000fe20000410000 */
[----:B---3--:R-:W-:Y:S02]  /*1ba0*/  FADD.FTZ R47, R47, 1 ;  /* 0x3f8000002f2f7421 */ /* 0x008fe40000010000 */
[----:B------:R-:W-:Y:S01]  /*1bb0*/  FFMA.FTZ R29, R32, R29, 1 ;  /* 0x3f800000201d7423 */ /* 0x000fe2000001001d */
[----:B------:R-:W-:-:S03]  /*1bc0*/  FMUL.FTZ R32, R38, R35 ;  /* 0x0000002326207220 */ /* 0x000fc60000410000 */
[----:B------:R-:W-:Y:S01]  /*1bd0*/  FMUL.FTZ R29, R46, R29 ;  /* 0x0000001d2e1d7220 */ /* 0x000fe20000410000 */
[----:B------:R-:W0:Y:S01]  /*1be0*/  MUFU.RCP R47, R47 ;  /* 0x0000002f002f7308 */ /* 0x000e220000001000 */
[----:B------:R-:W-:Y:S01]  /*1bf0*/  FMUL.FTZ R51, R32, R51 ;  /* 0x0000003320337220 */ /* 0x000fe20000410000 */
[----:B------:R-:W-:-:S04]  /*1c00*/  FMUL.FTZ R32, R49, R26 ;  /* 0x0000001a31207220 */ /* 0x000fc80000410000 */
[C---:B------:R-:W-:Y:S01]  /*1c10*/  FFMA.FTZ R35, R25.reuse, R32, RZ ;  /* 0x0000002019237223 */ /* 0x040fe200000100ff */
[----:B------:R-:W-:Y:S01]  /*1c20*/  FADD.FTZ R46, RZ, R32 ;  /* 0x00000020ff2e7221 */ /* 0x000fe20000010000 */
[----:B------:R-:W-:Y:S01]  /*1c30*/  FFMA.FTZ R25, R25, R26, RZ ;  /* 0x0000001a19197223 */ /* 0x000fe200000100ff */
[----:B------:R-:W-:Y:S01]  /*1c40*/  FADD.FTZ R26, RZ, R26 ;  /* 0x0000001aff1a7221 */ /* 0x000fe20000010000 */
[----:B------:R-:W-:Y:S01]  /*1c50*/  FFMA.FTZ R35, R24, R57, R35 ;  /* 0x0000003918237223 */ /* 0x000fe20000010023 */
[----:B------:R-:W-:Y:S01]  /*1c60*/  FADD.FTZ R46, R57, R46 ;  /* 0x0000002e392e7221 */ /* 0x000fe20000010000 */
[----:B------:R-:W-:Y:S01]  /*1c70*/  FFMA.FTZ R34, R30, R51, R25 ;  /* 0x000000331e227223 */ /* 0x000fe20000010019 */
[----:B0-----:R-:W-:-:S04]  /*1c80*/  FADD.FTZ R32, -R47, 1 ;  /* 0x3f8000002f207421 */ /* 0x001fc80000010100 */
[----:B------:R-:W-:Y:S01]  /*1c90*/  FFMA.FTZ R31, R31, R32, 1 ;  /* 0x3f8000001f1f7423 */ /* 0x000fe20000010020 */
[----:B------:R-:W-:-:S04]  /*1ca0*/  FMUL.FTZ R32, R4, R47 ;  /* 0x0000002f04207220 */ /* 0x000fc80000410000 */
[----:B------:R-:W-:Y:S01]  /*1cb0*/  FMUL.FTZ R32, R32, R31 ;  /* 0x0000001f20207220 */ /* 0x000fe20000410000 */
[----:B------:R-:W-:Y:S01]  /*1cc0*/  FADD.FTZ R31, R26, R51 ;  /* 0x000000331a1f7221 */ /* 0x000fe20000010000 */
[----:B------:R-:W-:Y:S01]  /*1cd0*/  FADD.FTZ R26, R3, -UR13 ;  /* 0x8000000d031a7e21 */ /* 0x000fe20008010000 */
[----:B------:R-:W-:Y:S01]  /*1ce0*/  FMUL.FTZ R51, R49, R51 ;  /* 0x0000003331337220 */ /* 0x000fe20000410000 */
[----:B------:R-:W-:Y:S02]  /*1cf0*/  FFMA.FTZ R34, R27, R32, R34 ;  /* 0x000000201b227223 */ /* 0x000fe40000010022 */
        /* <DEDUP_REMOVED lines=11> */
[----:B------:R-:W-:Y:S01]  /*1db0*/  FFMA.FTZ R47, R24, R33, RZ ;  /* 0x00000021182f7223 */ /* 0x000fe200000100ff */
[----:B------:R-:W-:Y:S01]  /*1dc0*/  FADD.FTZ R46, RZ, R33 ;  /* 0x00000021ff2e7221 */ /* 0x000fe20000010000 */
[----:B------:R-:W-:Y:S01]  /*1dd0*/  FMUL.FTZ R24, R0, R29 ;  /* 0x0000001d00187220 */ /* 0x000fe20000410000 */
[----:B------:R-:W-:Y:S01]  /*1de0*/  FMUL.FTZ R25, R25, R51 ;  /* 0x0000003319197220 */ /* 0x000fe20000410000 */
[----:B------:R-:W-:Y:S01]  /*1df0*/  FADD.FTZ R51, R6, -UR13 ;  /* 0x8000000d06337e21 */ /* 0x000fe20008010000 */
[----:B------:R-:W-:Y:S01]  /*1e00*/  FADD.FTZ R46, R46, R29 ;  /* 0x0000001d2e2e7221 */ /* 0x000fe20000010000 */
[C---:B------:R-:W-:Y:S01]  /*1e10*/  FFMA.FTZ R33, R28.reuse, R29, R47 ;  /* 0x0000001d1c217223 */ /* 0x040fe2000001002f */
[----:B------:R-:W-:Y:S01]  /*1e20*/  FFMA.FTZ R28, R28, R24, R35 ;  /* 0x000000181c1c7223 */ /* 0x000fe20000010023 */
[----:B------:R-:W-:Y:S01]  /*1e30*/  FMUL.FTZ R29, R51, UR16 ;  /* 0x00000010331d7c20 */ /* 0x000fe20008410000 */
[----:B------:R-:W-:Y:S01]  /*1e40*/  FADD.FTZ R47, R24, R30 ;  /* 0x0000001e182f7221 */ /* 0x000fe20000010000 */
[----:B------:R-:W-:-:S02]  /*1e50*/  FFMA.FTZ R33, R26, R25, R33 ;  /* 0x000000191a217223 */ /* 0x000fc40000010021 */
        /* <DEDUP_REMOVED lines=12> */
[----:B------:R-:W-:Y:S02]  /*1f20*/  FMUL.FTZ R24, R24, UR16 ;  /* 0x0000001018187c20 */ /* 0x000fe40008410000 */
[----:B------:R-:W-:Y:S01]  /*1f30*/  FADD.FTZ R35, R35, R30 ;  /* 0x0000001e23237221 */ /* 0x000fe20000010000 */
[----:B------:R-:W-:Y:S01]  /*1f40*/  FFMA.FTZ R27, R27, R31, R28 ;  /* 0x0000001f1b1b7223 */ /* 0x000fe2000001001c */
[----:B------:R-:W-:Y:S01]  /*1f50*/  FFMA.FTZ R28, R0, R24, R53 ;  /* 0x00000018001c7223 */ /* 0x000fe20000010035 */
[----:B------:R-:W-:-:S03]  /*1f60*/  FADD.FTZ R47, R47, R31 ;  /* 0x0000001f2f2f7221 */ /* 0x000fc60000010000 */
        /* <DEDUP_REMOVED lines=8> */
[----:B------:R-:W-:Y:S02]  /*1ff0*/  FADD.FTZ R46, R10, -UR13 ;  /* 0x8000000d0a2e7e21 */ /* 0x000fe40008010000 */
[----:B------:R-:W-:Y:S01]  /*2000*/  FMUL.FTZ R31, R31, R28 ;  /* 0x0000001c1f1f7220 */ /* 0x000fe20000410000 */
[----:B------:R-:W-:Y:S01]  /*2010*/  FMUL.FTZ R28, R0, R25 ;  /* 0x00000019001c7220 */ /* 0x000fe20000410000 */
[----:B------:R-:W-:-:S03]  /*2020*/  FMUL.FTZ R25, R46, UR16 ;  /* 0x000000102e197c20 */ /* 0x000fc60008410000 */
[----:B------:R-:W-:Y:S01]  /*2030*/  FFMA.FTZ R46, R26, R28, R27 ;  /* 0x0000001c1a2e7223 */ /* 0x000fe2000001001b */
[----:B------:R-:W-:Y:S01]  /*2040*/  FFMA.FTZ R26, R49, R25, R52 ;  /* 0x00000019311a7223 */ /* 0x000fe20000010034 */
[----:B------:R-:W-:-:S03]  /*2050*/  FADD.FTZ R47, R28, R47 ;  /* 0x0000002f1c2f7221 */ /* 0x000fc60000010000 */
        /* <DEDUP_REMOVED lines=8> */
[-C--:B------:R-:W-:Y:S01]  /*20e0*/  FFMA.FTZ R26, R29, R30.reuse, R34 ;  /* 0x0000001e1d1a7223 */ /* 0x080fe20000010022 */
[----:B------:R-:W-:Y:S02]  /*20f0*/  FMUL.FTZ R27, R27, UR16 ;  /* 0x000000101b1b7c20 */ /* 0x000fe40008410000 */
[----:B------:R-:W-:Y:S01]  /*2100*/  FMUL.FTZ R28, R28, R57 ;  /* 0x000000391c1c7220 */ /* 0x000fe20000410000 */
[----:B------:R-:W-:-:S03]  /*2110*/  FMUL.FTZ R57, R49, R30 ;  /* 0x0000001e31397220 */ /* 0x000fc60000410000 */
[----:B------:R-:W-:Y:S01]  /*2120*/  FADD.FTZ R35, R35, R28 ;  /* 0x0000001c23237221 */ /* 0x000fe20000010000 */
[----:B------:R-:W-:Y:S01]  /*2130*/  FFMA.FTZ R51, R29, R57, R46 ;  /* 0x000000391d337223 */ /* 0x000fe2000001002e */
[----:B------:R-:W-:Y:S01]  /*2140*/  FFMA.FTZ R29, R0, R27, R53 ;  /* 0x0000001b001d7223 */ /* 0x000fe20000010035 */
[----:B------:R-:W-:Y:S01]  /*2150*/  FADD.FTZ R47, R47, R57 ;  /* 0x000000392f2f7221 */ /* 0x000fe20000010000 */
[----:B------:R-:W-:Y:S01]  /*2160*/  FADD.FTZ R57, R14, -UR13 ;  /* 0x8000000d0e397e21 */ /* 0x000fe20008010000 */
        /* <DEDUP_REMOVED lines=8> */
[----:B------:R-:W-:Y:S01]  /*21f0*/  FADD.FTZ R30, R32, R31 ;  /* 0x0000001f201e7221 */ /* 0x000fe20000010000 */
[-C--:B------:R-:W-:Y:S02]  /*2200*/  FFMA.FTZ R32, R24, R31.reuse, R33 ;  /* 0x0000001f18207223 */ /* 0x080fe40000010021 */
[----:B------:R-:W-:Y:S01]  /*2210*/  FMUL.FTZ R29, R29, R46 ;  /* 0x0000002e1d1d7220 */ /* 0x000fe20000410000 */
        /* <DEDUP_REMOVED lines=9> */
[----:B------:R0:W1:Y:S02]  /*22b0*/  MUFU.RCP R33, R57 ;  /* 0x0000003900217308 */ /* 0x0000640000001000 */
[----:B0-----:R-:W-:Y:S01]  /*22c0*/  FADD.FTZ R57, R18, -UR13 ;  /* 0x8000000d12397e21 */ /* 0x001fe20008010000 */
[----:B-1----:R-:W-:-:S04]  /*22d0*/  FADD.FTZ R46, -R33, 1 ;  /* 0x3f800000212e7421 */ /* 0x002fc80000010100 */
[----:B------:R-:W-:Y:S01]  /*22e0*/  FFMA.FTZ R46, R24, R46, 1 ;  /* 0x3f800000182e7423 */ /* 0x000fe2000001002e */
[----:B------:R-:W-:Y:S01]  /*22f0*/  FMUL.FTZ R24, R16, R33 ;  /* 0x0000002110187220 */ /* 0x000fe20000410000 */
[----:B------:R-:W-:-:S03]  /*2300*/  FMUL.FTZ R33, R49, R28 ;  /* 0x0000001c31217220 */ /* 0x000fc60000410000 */
[----:B------:R-:W-:Y:S01]  /*2310*/  FMUL.FTZ R24, R24, R46 ;  /* 0x0000002e18187220 */ /* 0x000fe20000410000 */
[----:B------:R-:W-:Y:S01]  /*2320*/  FADD.FTZ R46, R15, -UR13 ;  /* 0x8000000d0f2e7e21 */ /* 0x000fe20008010000 */
[----:B------:R-:W-:Y:S01]  /*2330*/  FFMA.FTZ R34, R25, R33, R34 ;  /* 0x0000002119227223 */ /* 0x000fe20000010022 */
[----:B------:R-:W-:Y:S01]  /*2340*/  FADD.FTZ R47, R47, R33 ;  /* 0x000000212f2f7221 */ /* 0x000fe20000010000 */
[----:B------:R-:W-:Y:S01]  /*2350*/  FADD.FTZ R35, R35, R24 ;  /* 0x0000001823237221 */ /* 0x000fe20000010000 */
[----:B------:R-:W-:Y:S01]  /*2360*/  FMUL.FTZ R28, R46, UR16 ;  /* 0x000000102e1c7c20 */ /* 0x000fe20008410000 */
[----:B------:R-:W-:-:S03]  /*2370*/  FFMA.FTZ R26, R31, R24, R26 ;  /* 0x000000181f1a7223 */ /* 0x000fc6000001001a */
        /* <DEDUP_REMOVED lines=8> */
[----:B------:R-:W-:Y:S01]  /*2400*/  FADD.FTZ R51, R19, -UR13 ;  /* 0x8000000d13337e21 */ /* 0x000fe20008010000 */
[----:B0-----:R-:W-:-:S04]  /*2410*/  FADD.FTZ R33, -R46, 1 ;  /* 0x3f8000002e217421 */ /* 0x001fc80000010100 */
[----:B------:R-:W-:Y:S01]  /*2420*/  FFMA.FTZ R33, R25, R33, 1 ;  /* 0x3f80000019217423 */ /* 0x000fe20000010021 */
[----:B------:R-:W-:-:S04]  /*2430*/  FMUL.FTZ R25, R17, R46 ;  /* 0x0000002e11197220 */ /* 0x000fc80000410000 */
[----:B------:R-:W-:Y:S01]  /*2440*/  FMUL.FTZ R25, R25, R33 ;  /* 0x0000002119197220 */ /* 0x000fe20000410000 */
[----:B------:R-:W-:Y:S01]  /*2450*/  FFMA.FTZ R33, R27, R29, R32 ;  /* 0x0000001d1b217223 */ /* 0x000fe20000010020 */
[----:B------:R-:W-:Y:S02]  /*2460*/  FMUL.FTZ R29, R57, UR16 ;  /* 0x00000010391d7c20 */ /* 0x000fe40008410000 */
        /* <DEDUP_REMOVED lines=10> */
[----:B------:R-:W-:-:S03]  /*2510*/  FADD.FTZ R57, R22, -UR13 ;  /* 0x8000000d16397e21 */ /* 0x000fc60008010000 */
        /* <DEDUP_REMOVED lines=16> */
[----:B------:R-:W-:Y:S02]  /*2620*/  FMUL.FTZ R25, R57, UR16 ;  /* 0x0000001039197c20 */ /* 0x000fe40008410000 */
[----:B------:R-:W-:Y:S01]  /*2630*/  FFMA.FTZ R33, R24, R27, R33 ;  /* 0x0000001b18217223 */ /* 0x000fe20000010021 */
[----:B------:R-:W-:Y:S01]  /*2640*/  FFMA.FTZ R46, R28, R34, R31 ;  /* 0x000000221c2e7223 */ /* 0x000fe2000001001f */
[----:B------:R-:W-:Y:S01]  /*2650*/  FFMA.FTZ R28, R49, R25, R52 ;  /* 0x00000019311c7223 */ /* 0x000fe20000010034 */
[----:B------:R-:W-:-:S03]  /*2660*/  FADD.FTZ R47, R34, R47 ;  /* 0x0000002f222f7221 */ /* 0x000fc60000010000 */
[----:B------:R-:W-:-:S06]  /*2670*/  FMUL.FTZ R51, R28, -1.4426950216293334961 ;  /* 0xbfb8aa3b1c337820 */ /* 0x000fcc0000410000 */
[----:B------:R-:W0:Y:S02]  /*2680*/  MUFU.EX2 R51, R51 ;  /* 0x0000003300337308 */ /* 0x000e240000000800 */
[----:B0-----:R-:W-:Y:S01]  /*2690*/  FADD.FTZ R57, R51, 1 ;  /* 0x3f80000033397421 */ /* 0x001fe20000010000 */
[----:B------:R-:W-:-:S03]  /*26a0*/  FADD.FTZ R51, R23, -UR13 ;  /* 0x8000000d17337e21 */ /* 0x000fc60008010000 */
[----:B------:R-:W0:Y:S02]  /*26b0*/  MUFU.RCP R31, R57 ;  /* 0x00000039001f7308 */ /* 0x000e240000001000 */
[----:B0-----:R-:W-:-:S04]  /*26c0*/  FADD.FTZ R34, -R31, 1 ;  /* 0x3f8000001f227421 */ /* 0x001fc80000010100 */
[----:B------:R-:W-:Y:S01]  /*26d0*/  FFMA.FTZ R28, R28, R34, 1 ;  /* 0x3f8000001c1c7423 */ /* 0x000fe20000010022 */
[----:B------:R-:W-:Y:S01]  /*26e0*/  FMUL.FTZ R34, R36, R31 ;  /* 0x0000001f24227220 */ /* 0x000fe20000410000 */
        /* <DEDUP_REMOVED lines=16> */
[----:B------:R-:W-:Y:S02]  /*27f0*/  FMUL.FTZ R30, R0, R27 ;  /* 0x0000001b001e7220 */ /* 0x000fe40000410000 */
[----:B------:R-:W-:Y:S02]  /*2800*/  FMUL.FTZ R32, R57, R32 ;  /* 0x0000002039207220 */ /* 0x000fe40000410000 */
[----:B------:R-:W-:Y:S01]  /*2810*/  FFMA.FTZ R24, R24, R30, R29 ;  /* 0x0000001e18187223 */ /* 0x000fe2000001001d */
[----:B------:R-:W-:Y:S01]  /*2820*/  FADD.FTZ R47, R30, R47 ;  /* 0x0000002f1e2f7221 */ /* 0x000fe20000010000 */
[----:B------:R-:W-:Y:S01]  /*2830*/  FMUL.FTZ R30, R49, R34 ;  /* 0x00000022311e7220 */ /* 0x000fe20000410000 */
[----:B------:R-:W-:Y:S01]  /*2840*/  FMUL.FTZ R29, R0, R32 ;  /* 0x00000020001d7220 */ /* 0x000fe20000410000 */
[----:B------:R-:W-:-:S02]  /*2850*/  FADD.FTZ R31, R31, R32 ;  /* 0x000000201f1f7221 */ /* 0x000fc40000010000 */
[----:B------:R-:W-:Y:S01]  /*2860*/  FFMA.FTZ R27, R25, R30, R24 ;  /* 0x0000001e191b7223 */ /* 0x000fe20000010018 */
[----:B------:R-:W-:Y:S01]  /*2870*/  FADD.FTZ R24, R47, R30 ;  /* 0x0000001e2f187221 */ /* 0x000fe20000010000 */
[----:B------:R-:W-:Y:S02]  /*2880*/  FADD.FTZ R30, R35, R34 ;  /* 0x00000022231e7221 */ /* 0x000fe40000010000 */
[C---:B------:R-:W-:Y:S01]  /*2890*/  FFMA.FTZ R27, R26.reuse, R29, R27 ;  /* 0x0000001d1a1b7223 */ /* 0x040fe2000001001b */
[----:B------:R-:W-:Y:S01]  /*28a0*/  FADD.FTZ R24, R29, R24 ;  /* 0x000000181d187221 */ /* 0x000fe20000010000 */
[----:B------:R-:W-:-:S07]  /*28b0*/  FFMA.FTZ R29, R26, R32, R33 ;  /* 0x000000201a1d7223 */ /* 0x000fce0000010021 */
.L_x_1496:
[----:B------:R-:W0:Y:S01]  /*28c0*/  SHFL.DOWN PT, R26, R27, 0x1, 0x1f ;  /* 0x08201f001b1a7f89 */ /* 0x000e2200000e0000 */
[C---:B------:R-:W-:Y:S01]  /*28d0*/  ISETP.GT.AND P0, PT, R50.reuse, 0x1e, PT ;  /* 0x0000001e3200780c */ /* 0x040fe20003f04270 */
[----:B------:R-:W1:Y:S01]  /*28e0*/  S2UR UR8, SR_CgaCtaId ;  /* 0x00000000000879c3 */ /* 0x000e620000008800 */
[----:B------:R-:W-:Y:S01]  /*28f0*/  UMOV UR7, 0x400 ;  /* 0x0000040000077882 */ /* 0x000fe20000000000 */
[----:B------:R-:W2:Y:S01]  /*2900*/  SHFL.DOWN PT, R25, R24, 0x1, 0x1f ;  /* 0x08201f0018197f89 */ /* 0x000ea200000e0000 */
[----:B------:R-:W-:Y:S01]  /*2910*/  UIADD3 UR6, UPT, UPT, UR7, 0xa0, URZ ;  /* 0x000000a007067890 */ /* 0x000fe2000fffe0ff */
[C---:B------:R-:W-:Y:S01]  /*2920*/  ISETP.GT.AND P2, PT, R50.reuse, 0xf, PT ;  /* 0x0000000f3200780c */ /* 0x040fe20003f44270 */
[----:B------:R-:W3:Y:S01]  /*2930*/  LDCU UR18, c[0x0][0x370] ;  /* 0x00006e00ff1277ac */ /* 0x000ee20008000800 */
[----:B------:R-:W4:Y:S01]  /*2940*/  S2R R51, SR_TID.X ;  /* 0x0000000000337919 */ /* 0x000f220000002100 */
[----:B------:R-:W-:Y:S01]  /*2950*/  ISETP.GT.AND P1, PT, R50, 0x17, PT ;  /* 0x000000173200780c */ /* 0x000fe20003f24270 */
[----:B------:R-:W-:Y:S04]  /*2960*/  BSSY.RECONVERGENT B0, `(.L_x_1497) ;  /* 0x0000023000007945 */ /* 0x000fe80003800200 */
[----:B0-----:R-:W-:Y:S01]  /*2970*/  @!P0 FADD.FTZ R27, R26, R27 ;  /* 0x0000001b1a1b8221 */ /* 0x001fe20000010000 */
[----:B-1----:R-:W-:Y:S01]  /*2980*/  ULEA UR6, UR8, UR6, 0x18 ;  /* 0x0000000608067291 */ /* 0x002fe2000f8ec0ff */
[----:B--2---:R-:W-:-:S03]  /*2990*/  @!P0 FADD.FTZ R24, R25, R24 ;  /* 0x0000001819188221 */ /* 0x004fc60000010000 */
[----:B------:R-:W0:Y:S01]  /*29a0*/  SHFL.DOWN PT, R26, R27, 0x2, 0x1f ;  /* 0x08401f001b1a7f89 */ /* 0x000e2200000e0000 */
[----:B------:R-:W-:-:S03]  /*29b0*/  ISETP.GT.AND P0, PT, R50, 0x1d, PT ;  /* 0x0000001d3200780c */ /* 0x000fc60003f04270 */
[----:B------:R-:W1:Y:S01]  /*29c0*/  SHFL.DOWN PT, R25, R24, 0x2, 0x1f ;  /* 0x08401f0018197f89 */ /* 0x000e6200000e0000 */
[C---:B----4-:R-:W-:Y:S02]  /*29d0*/  LEA R57, R51.reuse, UR6, 0x4 ;  /* 0x0000000633397c11 */ /* 0x050fe4000f8e20ff */
[----:B------:R-:W-:-:S03]  /*29e0*/  ISETP.GT.U32.AND P3, PT, R51, 0x1d, PT ;  /* 0x0000001d3300780c */ /* 0x000fc60003f64070 */
        /* <DEDUP_REMOVED lines=12> */
[----:B-1----:R-:W-:-:S04]  /*2ab0*/  FADD.FTZ R25, R24, R25 ;  /* 0x0000001918197221 */ /* 0x002fc80000010000 */
[----:B------:R-:W-:Y:S02]  /*2ac0*/  FSEL R46, R27, R26, P1 ;  /* 0x0000001a1b2e7208 */ /* 0x000fe40000800000 */
[----:B------:R-:W-:-:S03]  /*2ad0*/  FSEL R47, R24, R25, P1 ;  /* 0x00000019182f7208 */ /* 0x000fc60000800000 */
[----:B------:R0:W1:Y:S04]  /*2ae0*/  SHFL.DOWN PT, R27, R46, 0x10, 0x1f ;  /* 0x0a001f002e1b7f89 */ /* 0x00006800000e0000 */
[----:B------:R0:W2:Y:S01]  /*2af0*/  SHFL.DOWN PT, R32, R47, 0x10, 0x1f ;  /* 0x0a001f002f207f89 */ /* 0x0000a200000e0000 */
[----:B---3--:R-:W-:Y:S05]  /*2b00*/  @P2 BRA `(.L_x_1498) ;  /* 0x0000000000202947 */ /* 0x008fea0003800000 */
        /* <DEDUP_REMOVED lines=8> */
.L_x_1498:
[----:B------:R-:W-:Y:S05]  /*2b90*/  BSYNC.RECONVERGENT B0 ;  /* 0x0000000000007941 */ /* 0x000fea0003800200 */
.L_x_1497:
[----:B------:R-:W-:Y:S06]  /*2ba0*/  BAR.SYNC.DEFER_BLOCKING 0x0 ;  /* 0x0000000000007b1d */ /* 0x000fec0000010000 */
[----:B------:R-:W-:Y:S04]  /*2bb0*/  BSSY.RECONVERGENT B0, `(.L_x_1499) ;  /* 0x0000027000007945 */ /* 0x000fe80003800200 */
[----:B------:R-:W-:Y:S05]  /*2bc0*/  @P0 BRA `(.L_x_1500) ;  /* 0x0000000000940947 */ /* 0x000fea0003800000 */
[----:B------:R-:W-:-:S09]  /*2bd0*/  ULEA UR6, UR8, UR7, 0x18 ;  /* 0x0000000708067291 */ /* 0x000fd2000f8ec0ff */
[----:B--2---:R-:W2:Y:S04]  /*2be0*/  LDS.64 R32, [UR6+0x18] ;  /* 0x00001806ff207984 */ /* 0x004ea80008000a00 */
[----:B-1-3--:R-:W0:Y:S01]  /*2bf0*/  LDS.128 R24, [UR6+0x20] ;  /* 0x00002006ff187984 */ /* 0x00ae220008000c00 */
[----:B--2---:R-:W-:Y:S01]  /*2c00*/  FADD.FTZ R35, R46, R32 ;  /* 0x000000202e237221 */ /* 0x004fe20000010000 */
        /* <DEDUP_REMOVED lines=33> */
.L_x_1500:
[----:B------:R-:W-:Y:S05]  /*2e20*/  BSYNC.RECONVERGENT B0 ;  /* 0x0000000000007941 */ /* 0x000fea0003800200 */
.L_x_1499:
[----:B------:R-:W-:Y:S06]  /*2e30*/  BAR.SYNC.DEFER_BLOCKING 0x0 ;  /* 0x0000000000007b1d */ /* 0x000fec0000010000 */
[----:B------:R-:W-:Y:S04]  /*2e40*/  BSSY.RECONVERGENT B0, `(.L_x_1501) ;  /* 0x000004d000007945 */ /* 0x000fe80003800200 */
[----:B------:R-:W-:Y:S05]  /*2e50*/  @P3 BRA `(.L_x_1502) ;  /* 0x00000004002c3947 */ /* 0x000fea0003800000 */
[----:B-1-3--:R-:W1:Y:S04]  /*2e60*/  LDS.128 R24, [R57+0x1e0] ;  /* 0x0001e00039187984 */ /* 0x00ae680000000c00 */
[----:B--2---:R-:W2:Y:S01]  /*2e70*/  LDS.128 R32, [R57+0x3c0] ;  /* 0x0003c00039207984 */ /* 0x004ea20000000c00 */
[----:B-1----:R-:W-:Y:S01]  /*2e80*/  FADD.FTZ R24, R28, R24 ;  /* 0x000000181c187221 */ /* 0x002fe20000010000 */
[----:B------:R-:W-:Y:S01]  /*2e90*/  FADD.FTZ R25, R29, R25 ;  /* 0x000000191d197221 */ /* 0x000fe20000010000 */
[----:B------:R-:W-:Y:S01]  /*2ea0*/  FADD.FTZ R28, R31, R27 ;  /* 0x0000001b1f1c7221 */ /* 0x000fe20000010000 */
[----:B------:R-:W-:Y:S01]  /*2eb0*/  FADD.FTZ R29, R30, R26 ;  /* 0x0000001a1e1d7221 */ /* 0x000fe20000010000 */
[----:B--2---:R-:W-:Y:S01]  /*2ec0*/  FADD.FTZ R31, R24, R32 ;  /* 0x00000020181f7221 */ /* 0x004fe20000010000 */
        /* <DEDUP_REMOVED lines=68> */
.L_x_1502:
[----:B------:R-:W-:Y:S05]  /*3310*/  BSYNC.RECONVERGENT B0 ;  /* 0x0000000000007941 */ /* 0x000fea0003800200 */
.L_x_1501:
[----:B------:R-:W-:Y:S04]  /*3320*/  BSSY.RECONVERGENT B0, `(.L_x_1503) ;  /* 0x000001d000007945 */ /* 0x000fe80003800200 */
[----:B------:R-:W-:Y:S05]  /*3330*/  @P3 BRA `(.L_x_1504) ;  /* 0x00000000006c3947 */ /* 0x000fea0003800000 */
[----:B-1----:R-:W2:Y:S01]  /*3340*/  LDC.64 R26, c[0x0][0x3d8] ;  /* 0x0000f600ff1a7b82 */ /* 0x002ea20000000a00 */
[----:B------:R-:W-:-:S07]  /*3350*/  IMAD R33, R56, 0x1e, R51 ;  /* 0x0000001e38217824 */ /* 0x000fce00078e0233 */
[----:B---3--:R-:W1:Y:S01]  /*3360*/  LDC.64 R24, c[0x0][0x3f8] ;  /* 0x0000fe00ff187b82 */ /* 0x008e620000000a00 */
[----:B--2---:R-:W-:-:S05]  /*3370*/  IMAD.WIDE R32, R33, 0x4, R26 ;  /* 0x0000000421207825 */ /* 0x004fca00078e021a */
        /* <DEDUP_REMOVED lines=13> */
[----:B------:R-:W-:Y:S02]  /*3450*/  IADD3 R24, P1, PT, R32, R24, RZ ;  /* 0x0000001820187210 */ /* 0x000fe40007f3e0ff */
[----:B------:R-:W-:Y:S02]  /*3460*/  IADD3.X R35, PT, PT, RZ, R35, RZ, P3, !PT ;  /* 0x00000023ff237210 */ /* 0x000fe40001ffe4ff */
[----:B------:R-:W-:Y:S02]  /*3470*/  LOP3.LUT R57, R57, 0xfffffffc, RZ, 0xc0, !PT ;  /* 0xfffffffc39397812 */ /* 0x000fe400078ec0ff */
[C---:B------:R-:W-:Y:S02]  /*3480*/  IADD3.X R25, PT, PT, R33.reuse, R25, RZ, P1, !PT ;  /* 0x0000001921197210 */ /* 0x040fe40000ffe4ff */
[----:B------:R-:W-:Y:S02]  /*3490*/  SHF.L.U64.HI R35, R34, 0x1, R35 ;  /* 0x0000000122237819 */ /* 0x000fe40000010223 */
[----:B--2---:R-:W-:Y:S01]  /*34a0*/  IADD3 R32, P1, PT, R32, R57, RZ ;  /* 0x0000003920207210 */ /* 0x004fe20007f3e0ff */
[----:B------:R4:W-:Y:S03]  /*34b0*/  REDG.E.ADD.F32.FTZ.RN.STRONG.GPU desc[UR14][R24.64], R29 ;  /* 0x0000001d180079a6 */ /* 0x0009e6000c12f30e */
[----:B------:R-:W-:Y:S01]  /*34c0*/  IADD3.X R33, PT, PT, R33, R35, RZ, P1, !PT ;  /* 0x0000002321217210 */ /* 0x000fe20000ffe4ff */
[----:B------:R4:W-:Y:S04]  /*34d0*/  REDG.E.ADD.F32.FTZ.RN.STRONG.GPU desc[UR14][R26.64], R30 ;  /* 0x0000001e1a0079a6 */ /* 0x0009e8000c12f30e */
[----:B------:R4:W-:Y:S04]  /*34e0*/  REDG.E.ADD.F32.FTZ.RN.STRONG.GPU desc[UR14][R32.64], R31 ;  /* 0x0000001f200079a6 */ /* 0x0009e8000c12f30e */
.L_x_1504:
[----:B------:R-:W-:Y:S05]  /*34f0*/  BSYNC.RECONVERGENT B0 ;  /* 0x0000000000007941 */ /* 0x000fea0003800200 */
.L_x_1503:
[----:B------:R-:W-:-:S09]  /*3500*/  UISETP.GE.U32.AND UP0, UPT, UR18, 0x2, UPT ;  /* 0x000000021200788c */ /* 0x000fd2000bf06070 */
[----:B------:R-:W-:Y:S05]  /*3510*/  BRA.U !UP0, `(.L_x_1505) ;  /* 0x0000001108887547 */ /* 0x000fea000b800000 */
[----:B------:R-:W0:Y:S01]  /*3520*/  LDCU UR12, c[0x0][0x374] ;  /* 0x00006e80ff0c77ac */ /* 0x000e220008000800 */
[----:B------:R-:W-:Y:S01]  /*3530*/  ULOP3.LUT UR19, UR4, 0x1, URZ, 0xc0, !UPT ;  /* 0x0000000104137892 */ /* 0x000fe2000f8ec0ff */
[----:B------:R-:W-:Y:S11]  /*3540*/  @P0 BRA `(.L_x_1506) ;  /* 0x0000000000940947 */ /* 0x000ff60003800000 */
[----:B------:R-:W5:Y:S01]  /*3550*/  S2UR UR9, SR_CTAID.Y ;  /* 0x00000000000979c3 */ /* 0x000f620000002600 */
[----:B------:R-:W2:Y:S01]  /*3560*/  LDCU.64 UR6, c[0x0][0x3d0] ;  /* 0x00007a00ff0677ac */ /* 0x000ea20008000a00 */
[----:B0-----:R-:W-:Y:S02]  /*3570*/  UIMAD UR8, UR19, UR12, URZ ;  /* 0x0000000c130872a4 */ /* 0x001fe4000f8e02ff */
[----:B------:R-:W-:-:S04]  /*3580*/  ULOP3.LUT UP0, UR10, UR4, 0x2, URZ, 0xc0, !UPT ;  /* 0x00000002040a7892 */ /* 0x000fc8000f80c0ff */
[----:B-1--4-:R-:W0:Y:S01]  /*3590*/  LDC.64 R26, c[0x0][0x3c8] ;  /* 0x0000f200ff1a7b82 */ /* 0x012e220000000a00 */
[----:B------:R-:W-:Y:S02]  /*35a0*/  UIMAD UR8, UR8, UR18, URZ ;  /* 0x00000012080872a4 */ /* 0x000fe4000f8e02ff */
[----:B------:R-:W-:Y:S02]  /*35b0*/  UIADD3 UR10, UPT, UPT, -UR10, 0x1, URZ ;  /* 0x000000010a0a7890 */ /* 0x000fe4000fffe1ff */
[----:B------:R-:W-:-:S03]  /*35c0*/  USHF.L.U32 UR8, UR8, 0x1, URZ ;  /* 0x0000000108087899 */ /* 0x000fc600080006ff */
[----:B------:R-:W1:Y:S01]  /*35d0*/  LDC R28, c[0x0][0x370] ;  /* 0x0000dc00ff1c7b82 */ /* 0x000e620000000800 */
[----:B-----5:R-:W-:Y:S01]  /*35e0*/  UIMAD UR17, UR19, UR12, UR9 ;  /* 0x0000000c131172a4 */ /* 0x020fe2000f8e0209 */
[----:B------:R-:W-:Y:S01]  /*35f0*/  PLOP3.LUT P0, PT, PT, PT, UP0, 0x80, 0x8 ;  /* 0x000000000008781c */ /* 0x000fe20003f0f008 */
[----:B------:R-:W-:Y:S01]  /*3600*/  UIMAD UR9, UR11, UR12, UR9 ;  /* 0x0000000c0b0972a4 */ /* 0x000fe2000f8e0209 */
[----:B------:R-:W-:Y:S01]  /*3610*/  MOV R31, UR10 ;  /* 0x0000000a001f7c02 */ /* 0x000fe20008000f00 */
[----:B--2---:R-:W-:Y:S02]  /*3620*/  UIMAD.WIDE UR6, UR8, 0x4, UR6 ;  /* 0x00000004080678a5 */ /* 0x004fe4000f8e0206 */
[----:B------:R-:W-:Y:S02]  /*3630*/  MOV R29, UR17 ;  /* 0x00000011001d7c02 */ /* 0x000fe40008000f00 */
[----:B------:R-:W-:-:S03]  /*3640*/  UIMAD.WIDE.U32 UR6, UR9, 0x8, UR6 ;  /* 0x00000008090678a5 */ /* 0x000fc6000f8e0006 */
[----:B0-----:R-:W-:-:S03]  /*3650*/  IMAD.WIDE.U32 R26, R29, 0x4, R26 ;  /* 0x000000041d1a7825 */ /* 0x001fc600078e001a */
[----:B---3--:R-:W-:Y:S02]  /*3660*/  MOV R24, UR6 ;  /* 0x0000000600187c02 */ /* 0x008fe40008000f00 */
[----:B-1----:R-:W-:Y:S02]  /*3670*/  SEL R29, R28, RZ, !P0 ;  /* 0x000000ff1c1d7207 */ /* 0x002fe40004000000 */
        /* <DEDUP_REMOVED lines=10> */
.L_x_1507:
        /* <DEDUP_REMOVED lines=8> */
.L_x_1506:
        /* <DEDUP_REMOVED lines=18> */
.L_x_1509:
[----:B------:R-:W-:Y:S01]  /*38c0*/  ISETP.NE.AND P5, PT, RZ, UR22, PT ;  /* 0x00000016ff007c0c */ /* 0x000fe2000bfa5270 */
[----:B------:R-:W-:Y:S01]  /*38d0*/  UMOV UR11, UR9 ;  /* 0x00000009000b7c82 */ /* 0x000fe20008000000 */
[----:B------:R-:W-:Y:S02]  /*38e0*/  MOV R29, UR4 ;  /* 0x00000004001d7c02 */ /* 0x000fe40008000f00 */
[----:B------:R-:W-:Y:S02]  /*38f0*/  ISETP.NE.OR P5, PT, R51, RZ, !P5 ;  /* 0x000000ff3300720c */ /* 0x000fe40006fa5670 */
[----:B------:R-:W-:Y:S02]  /*3900*/  IADD3 R28, PT, PT, R35, 0x1, RZ ;  /* 0x00000001231c7810 */ /* 0x000fe40007ffe0ff */
[----:B------:R-:W-:Y:S02]  /*3910*/  MOV R51, R34 ;  /* 0x0000002200337202 */ /* 0x000fe40000000f00 */
[----:B------:R-:W-:-:S02]  /*3920*/  ISETP.NE.AND P4, PT, R28, UR11, PT ;  /* 0x0000000b1c007c0c */ /* 0x000fc4000bf85270 */
[----:B------:R-:W-:Y:S02]  /*3930*/  IADD3 R28, PT, PT, R35, 0x2, RZ ;  /* 0x00000002231c7810 */ /* 0x000fe40007ffe0ff */
[----:B------:R-:W-:Y:S02]  /*3940*/  ISETP.NE.OR P4, PT, R51, RZ, !P4 ;  /* 0x000000ff3300720c */ /* 0x000fe40006785670 */
[----:B------:R-:W-:Y:S01]  /*3950*/  ISETP.NE.AND P3, PT, R28, UR11, PT ;  /* 0x0000000b1c007c0c */ /* 0x000fe2000bf65270 */
[----:B------:R-:W0:Y:S01]  /*3960*/  @!P5 LDC R26, c[0x0][0x374] ;  /* 0x0000dd00ff1adb82 */ /* 0x000e220000000800 */
[----:B------:R-:W-:-:S07]  /*3970*/  @!P5 LOP3.LUT R29, R29, 0x1, RZ, 0xc0, !PT ;  /* 0x000000011d1dd812 */ /* 0x000fce00078ec0ff */
[----:B-1----:R-:W1:Y:S08]  /*3980*/  @!P5 LDC R27, c[0x0][0x370] ;  /* 0x0000dc00ff1bdb82 */ /* 0x002e700000000800 */
[----:B------:R-:W3:Y:S01]  /*3990*/  @!P5 LDC.64 R24, c[0x0][0x3d0] ;  /* 0x0000f400ff18db82 */ /* 0x000ee20000000a00 */
[----:B0-----:R-:W-:Y:S01]  /*39a0*/  @!P5 IMAD R26, R26, R29, RZ ;  /* 0x0000001d1a1ad224 */ /* 0x001fe200078e02ff */
[----:B------:R-:W-:-:S06]  /*39b0*/  ISETP.NE.OR P3, PT, R51, RZ, !P3 ;  /* 0x000000ff3300720c */ /* 0x000fcc0005f65670 */
[----:B--2---:R-:W0:Y:S01]  /*39c0*/  @!P4 LDC R32, c[0x0][0x374] ;  /* 0x0000dd00ff20cb82 */ /* 0x004e220000000800 */
[----:B-1----:R-:W-:-:S05]  /*39d0*/  @!P5 IMAD R26, R26, R27, RZ ;  /* 0x0000001b1a1ad224 */ /* 0x002fca00078e02ff */
[----:B------:R-:W-:-:S05]  /*39e0*/  @!P5 SHF.L.U32 R27, R26, 0x1, RZ ;  /* 0x000000011a1bd819 */ /* 0x000fca00000006ff */
[----:B---3--:R-:W-:Y:S01]  /*39f0*/  @!P5 IMAD.WIDE R24, R27, 0x4, R24 ;  /* 0x000000041b18d825 */ /* 0x008fe200078e0218 */
[----:B------:R-:W-:-:S05]  /*3a00*/  MOV R27, UR6 ;  /* 0x00000006001b7c02 */ /* 0x000fca0008000f00 */
[----:B------:R-:W-:Y:S02]  /*3a10*/  @!P5 IMAD.WIDE.U32 R26, R27, 0x8, R24 ;  /* 0x000000081b1ad825 */ /* 0x000fe400078e0018 */
[----:B------:R-:W1:Y:S04]  /*3a20*/  @!P4 LDC R25, c[0x0][0x370] ;  /* 0x0000dc00ff19cb82 */ /* 0x000e680000000800 */
[----:B------:R-:W2:Y:S01]  /*3a30*/  @!P5 LDG.E.64 R26, desc[UR14][R26.64] ;  /* 0x0000000e1a1ad981 */ /* 0x000ea2000c1e1b00 */
[----:B------:R-:W-:Y:S02]  /*3a40*/  MOV R29, UR4 ;  /* 0x00000004001d7c02 */ /* 0x000fe40008000f00 */
[----:B------:R-:W-:Y:S01]  /*3a50*/  IADD3 R28, PT, PT, R35, 0x3, RZ ;  /* 0x00000003231c7810 */ /* 0x000fe20007ffe0ff */
[----:B------:R-:W3:Y:S01]  /*3a60*/  @!P3 LDC R24, c[0x0][0x374] ;  /* 0x0000dd00ff18bb82 */ /* 0x000ee20000000800 */
[----:B------:R-:W-:-:S02]  /*3a70*/  @!P4 LOP3.LUT R29, R29, 0x1, RZ, 0xc0, !PT ;  /* 0x000000011d1dc812 */ /* 0x000fc400078ec0ff */
[----:B------:R-:W-:Y:S02]  /*3a80*/  ISETP.NE.AND P2, PT, R28, UR11, PT ;  /* 0x0000000b1c007c0c */ /* 0x000fe4000bf45270 */
[----:B------:R-:W-:Y:S01]  /*3a90*/  MOV R31, UR4 ;  /* 0x00000004001f7c02 */ /* 0x000fe20008000f00 */
[----:B0-----:R-:W-:Y:S01]  /*3aa0*/  @!P4 IMAD R32, R32, R29, RZ ;  /* 0x0000001d2020c224 */ /* 0x001fe200078e02ff */
[----:B------:R-:W-:Y:S01]  /*3ab0*/  ISETP.NE.OR P2, PT, R51, RZ, !P2 ;  /* 0x000000ff3300720c */ /* 0x000fe20005745670 */
[----:B------:R-:W0:Y:S01]  /*3ac0*/  @!P3 LDC R30, c[0x0][0x370] ;  /* 0x0000dc00ff1ebb82 */ /* 0x000e220000000800 */
[----:B------:R-:W-:Y:S02]  /*3ad0*/  @!P3 LOP3.LUT R31, R31, 0x1, RZ, 0xc0, !PT ;  /* 0x000000011f1fb812 */ /* 0x000fe400078ec0ff */
[----:B------:R-:W-:-:S05]  /*3ae0*/  MOV R33, UR4 ;  /* 0x0000000400217c02 */ /* 0x000fca0008000f00 */
[----:B------:R-:W4:Y:S01]  /*3af0*/  @!P4 LDC.64 R28, c[0x0][0x3d0] ;  /* 0x0000f400ff1ccb82 */ /* 0x000f220000000a00 */
[----:B-1----:R-:W-:-:S03]  /*3b00*/  @!P4 IMAD R25, R32, R25, RZ ;  /* 0x000000192019c224 */ /* 0x002fc600078e02ff */
[----:B------:R-:W-:Y:S01]  /*3b10*/  @!P2 LOP3.LUT R33, R33, 0x1, RZ, 0xc0, !PT ;  /* 0x000000012121a812 */ /* 0x000fe200078ec0ff */
[----:B---3--:R-:W-:-:S03]  /*3b20*/  @!P3 IMAD R31, R24, R31, RZ ;  /* 0x0000001f181fb224 */ /* 0x008fc600078e02ff */
[----:B------:R-:W1:Y:S01]  /*3b30*/  @!P2 LDC R32, c[0x0][0x374] ;  /* 0x0000dd00ff20ab82 */ /* 0x000e620000000800 */
[----:B0-----:R-:W-:Y:S01]  /*3b40*/  @!P3 IMAD R30, R31, R30, RZ ;  /* 0x0000001e1f1eb224 */ /* 0x001fe200078e02ff */
[----:B------:R-:W-:-:S06]  /*3b50*/  @!P4 SHF.L.U32 R31, R25, 0x1, RZ ;  /* 0x00000001191fc819 */ /* 0x000fcc00000006ff */
[----:B------:R-:W0:Y:S01]  /*3b60*/  @!P3 LDC.64 R24, c[0x0][0x3d0] ;  /* 0x0000f400ff18bb82 */ /* 0x000e220000000a00 */
[----:B----4-:R-:W-:Y:S01]  /*3b70*/  @!P4 IMAD.WIDE R28, R31, 0x4, R28 ;  /* 0x000000041f1cc825 */ /* 0x010fe200078e021c */
[----:B------:R-:W-:-:S05]  /*3b80*/  MOV R31, UR7 ;  /* 0x00000007001f7c02 */ /* 0x000fca0008000f00 */
[----:B------:R-:W-:Y:S01]  /*3b90*/  @!P4 IMAD.WIDE.U32 R28, R31, 0x8, R28 ;  /* 0x000000081f1cc825 */ /* 0x000fe200078e001c */
[----:B------:R-:W-:-:S03]  /*3ba0*/  @!P3 SHF.L.U32 R31, R30, 0x1, RZ ;  /* 0x000000011e1fb819 */ /* 0x000fc600000006ff */
[----:B-1----:R-:W-:Y:S02]  /*3bb0*/  @!P2 IMAD R32, R32, R33, RZ ;  /* 0x000000212020a224 */ /* 0x002fe400078e02ff */
[----:B------:R-:W3:Y:S01]  /*3bc0*/  @!P4 LDG.E.64 R28, desc[UR14][R28.64] ;  /* 0x0000000e1c1cc981 */ /* 0x000ee2000c1e1b00 */
[----:B------:R-:W1:Y:S01]  /*3bd0*/  @!P2 LDC R33, c[0x0][0x370] ;  /* 0x0000dc00ff21ab82 */ /* 0x000e620000000800 */
[----:B0-----:R-:W-:Y:S01]  /*3be0*/  @!P3 IMAD.WIDE R24, R31, 0x4, R24 ;  /* 0x000000041f18b825 */ /* 0x001fe200078e0218 */
[----:B------:R-:W-:-:S05]  /*3bf0*/  MOV R31, UR18 ;  /* 0x00000012001f7c02 */ /* 0x000fca0008000f00 */
[----:B------:R-:W-:Y:S02]  /*3c00*/  @!P3 IMAD.WIDE.U32 R30, R31, 0x8, R24 ;  /* 0x000000081f1eb825 */ /* 0x000fe400078e0018 */
[----:B------:R-:W0:Y:S04]  /*3c10*/  @!P2 LDC.64 R24, c[0x0][0x3d0] ;  /* 0x0000f400ff18ab82 */ /* 0x000e280000000a00 */
[----:B------:R-:W4:Y:S01]  /*3c20*/  @!P3 LDG.E.64 R30, desc[UR14][R30.64] ;  /* 0x0000000e1e1eb981 */ /* 0x000f22000c1e1b00 */
        /* <DEDUP_REMOVED lines=13> */
[----:B------:R-:W0:Y:S01]  /*3d00*/  @!P1 LDC R32, c[0x0][0x370] ;  /* 0x0000dc00ff209b82 */ /* 0x000e220000000800 */
[----:B------:R-:W-:Y:S01]  /*3d10*/  MOV R57, UR4 ;  /* 0x0000000400397c02 */ /* 0x000fe20008000f00 */
[----:B0-----:R-:W-:Y:S02]  /*3d20*/  @!P1 IMAD R33, R33, R32, RZ ;  /* 0x0000002021219224 */ /* 0x001fe400078e02ff */
[----:B--2---:R-:W-:Y:S01]  /*3d30*/  @!P5 FADD.FTZ R46, R46, R26 ;  /* 0x0000001a2e2ed221 */ /* 0x004fe20000010000 */
[----:B------:R-:W-:-:S04]  /*3d40*/  IADD3 R26, PT, PT, R35, 0x5, RZ ;  /* 0x00000005231a7810 */ /* 0x000fc80007ffe0ff */
[----:B------:R-:W-:-:S04]  /*3d50*/  ISETP.NE.AND P0, PT, R26, UR11, PT ;  /* 0x0000000b1a007c0c */ /* 0x000fc8000bf05270 */
[----:B------:R-:W-:Y:S02]  /*3d60*/  ISETP.NE.OR P0, PT, R51, RZ, !P0 ;  /* 0x000000ff3300720c */ /* 0x000fe40004705670 */
[----:B------:R-:W-:-:S11]  /*3d70*/  IADD3 R26, PT, PT, R35, 0x6, RZ ;  /* 0x00000006231a7810 */ /* 0x000fd60007ffe0ff */
[----:B------:R-:W0:Y:S01]  /*3d80*/  @!P0 LDC R56, c[0x0][0x374] ;  /* 0x0000dd00ff388b82 */ /* 0x000e220000000800 */
[----:B------:R-:W-:Y:S01]  /*3d90*/  ISETP.NE.AND P6, PT, R26, UR11, PT ;  /* 0x0000000b1a007c0c */ /* 0x000fe2000bfc5270 */
[----:B------:R-:W-:Y:S01]  /*3da0*/  @!P5 FADD.FTZ R47, R47, R27 ;  /* 0x0000001b2f2fd221 */ /* 0x000fe20000010000 */
[----:B------:R-:W-:Y:S02]  /*3db0*/  MOV R27, UR4 ;  /* 0x00000004001b7c02 */ /* 0x000fe40008000f00 */
[----:B------:R-:W-:Y:S02]  /*3dc0*/  ISETP.NE.OR P5, PT, R51, RZ, !P6 ;  /* 0x000000ff3300720c */ /* 0x000fe400077a5670 */
[----:B------:R-:W-:Y:S02]  /*3dd0*/  @!P0 LOP3.LUT R27, R27, 0x1, RZ, 0xc0, !PT ;  /* 0x000000011b1b8812 */ /* 0x000fe400078ec0ff */
[----:B------:R-:W-:-:S03]  /*3de0*/  IADD3 R26, PT, PT, R35, 0x7, RZ ;  /* 0x00000007231a7810 */ /* 0x000fc60007ffe0ff */
[----:B0-----:R-:W-:Y:S02]  /*3df0*/  @!P0 IMAD R56, R56, R27, RZ ;  /* 0x0000001b38388224 */ /* 0x001fe400078e02ff */
[----:B------:R-:W0:Y:S08]  /*3e00*/  @!P0 LDC R27, c[0x0][0x370] ;  /* 0x0000dc00ff1b8b82 */ /* 0x000e300000000800 */
[----:B------:R-:W1:Y:S01]  /*3e10*/  @!P5 LDC R32, c[0x0][0x374] ;  /* 0x0000dd00ff20db82 */ /* 0x000e620000000800 */
[----:B---3--:R-:W-:Y:S01]  /*3e20*/  @!P4 FADD.FTZ R47, R47, R29 ;  /* 0x0000001d2f2fc221 */ /* 0x008fe20000010000 */
[----:B------:R-:W-:-:S06]  /*3e30*/  @!P4 FADD.FTZ R46, R46, R28 ;  /* 0x0000001c2e2ec221 */ /* 0x000fcc0000010000 */
[----:B------:R-:W2:Y:S01]  /*3e40*/  @!P5 LDC R29, c[0x0][0x370] ;  /* 0x0000dc00ff1ddb82 */ /* 0x000ea20000000800 */
[----:B------:R-:W-:-:S04]  /*3e50*/  ISETP.NE.AND P4, PT, R26, UR11, PT ;  /* 0x0000000b1a007c0c */ /* 0x000fc8000bf85270 */
[----:B------:R-:W-:Y:S02]  /*3e60*/  ISETP.NE.OR P4, PT, R51, RZ, !P4 ;  /* 0x000000ff3300720c */ /* 0x000fe40006785670 */
[----:B------:R-:W-:Y:S01]  /*3e70*/  @!P5 LOP3.LUT R57, R57, 0x1, RZ, 0xc0, !PT ;  /* 0x000000013939d812 */ /* 0x000fe200078ec0ff */
[----:B0-----:R-:W-:Y:S02]  /*3e80*/  @!P0 IMAD R56, R56, R27, RZ ;  /* 0x0000001b38388224 */ /* 0x001fe400078e02ff */
[----:B------:R-:W0:Y:S01]  /*3e90*/  @!P0 LDC.64 R26, c[0x0][0x3d0] ;  /* 0x0000f400ff1a8b82 */ /* 0x000e220000000a00 */
[----:B----4-:R-:W-:Y:S01]  /*3ea0*/  @!P3 FADD.FTZ R46, R46, R30 ;  /* 0x0000001e2e2eb221 */ /* 0x010fe20000010000 */
[----:B-1----:R-:W-:-:S06]  /*3eb0*/  @!P5 IMAD R32, R32, R57, RZ ;  /* 0x000000392020d224 */ /* 0x002fcc00078e02ff */
[----:B------:R-:W1:Y:S01]  /*3ec0*/  @!P4 LDC R30, c[0x0][0x374] ;  /* 0x0000dd00ff1ecb82 */ /* 0x000e620000000800 */
[----:B--2---:R-:W-:-:S07]  /*3ed0*/  @!P5 IMAD R32, R32, R29, RZ ;  /* 0x0000001d2020d224 */ /* 0x004fce00078e02ff */
[----:B------:R-:W2:Y:S01]  /*3ee0*/  @!P1 LDC.64 R28, c[0x0][0x3d0] ;  /* 0x0000f400ff1c9b82 */ /* 0x000ea20000000a00 */
[----:B------:R-:W-:Y:S01]  /*3ef0*/  MOV R57, UR4 ;  /* 0x0000000400397c02 */ /* 0x000fe20008000f00 */
[----:B------:R-:W-:Y:S01]  /*3f00*/  @!P3 FADD.FTZ R47, R47, R31 ;  /* 0x0000001f2f2fb221 */ /* 0x000fe20000010000 */
[----:B------:R-:W-:Y:S02]  /*3f10*/  @!P1 SHF.L.U32 R31, R33, 0x1, RZ ;  /* 0x00000001211f9819 */ /* 0x000fe400000006ff */
[----:B------:R-:W-:Y:S02]  /*3f20*/  @!P4 LOP3.LUT R57, R57, 0x1, RZ, 0xc0, !PT ;  /* 0x000000013939c812 */ /* 0x000fe400078ec0ff */
[----:B------:R-:W-:Y:S01]  /*3f30*/  @!P0 SHF.L.U32 R33, R56, 0x1, RZ ;  /* 0x0000000138218819 */ /* 0x000fe200000006ff */
[----:B-----5:R-:W-:Y:S02]  /*3f40*/  @!P2 FADD.FTZ R46, R46, R24 ;  /* 0x000000182e2ea221 */ /* 0x020fe40000010000 */
[----:B-1----:R-:W-:-:S02]  /*3f50*/  @!P4 IMAD R24, R30, R57, RZ ;  /* 0x000000391e18c224 */ /* 0x002fc400078e02ff */
[----:B--2---:R-:W-:-:S04]  /*3f60*/  @!P1 IMAD.WIDE R30, R31, 0x4, R28 ;  /* 0x000000041f1e9825 */ /* 0x004fc800078e021c */
[----:B0-----:R-:W-:Y:S01]  /*3f70*/  @!P0 IMAD.WIDE R28, R33, 0x4, R26 ;  /* 0x00000004211c8825 */ /* 0x001fe200078e021a */
[----:B------:R-:W-:-:S05]  /*3f80*/  MOV R27, UR10 ;  /* 0x0000000a001b7c02 */ /* 0x000fca0008000f00 */
[----:B------:R-:W-:Y:S02]  /*3f90*/  @!P1 IMAD.WIDE.U32 R26, R27, 0x8, R30 ;  /* 0x000000081b1a9825 */ /* 0x000fe400078e001e */
[----:B------:R-:W0:Y:S01]  /*3fa0*/  @!P5 LDC.64 R30, c[0x0][0x3d0] ;  /* 0x0000f400ff1edb82 */ /* 0x000e220000000a00 */
[----:B------:R-:W-:Y:S02]  /*3fb0*/  MOV R33, UR21 ;  /* 0x0000001500217c02 */ /* 0x000fe40008000f00 */
[----:B------:R-:W-:Y:S01]  /*3fc0*/  @!P5 SHF.L.U32 R57, R32, 0x1, RZ ;  /* 0x000000012039d819 */ /* 0x000fe200000006ff */
[----:B------:R-:W2:Y:S02]  /*3fd0*/  @!P1 LDG.E.64 R26, desc[UR14][R26.64] ;  /* 0x0000000e1a1a9981 */ /* 0x000ea4000c1e1b00 */
[----:B------:R-:W-:Y:S02]  /*3fe0*/  @!P0 IMAD.WIDE.U32 R28, R33, 0x8, R28 ;  /* 0x00000008211c8825 */ /* 0x000fe400078e001c */
[----:B------:R-:W1:Y:S04]  /*3ff0*/  @!P4 LDC R33, c[0x0][0x370] ;  /* 0x0000dc00ff21cb82 */ /* 0x000e680000000800 */
[----:B------:R-:W3:Y:S01]  /*4000*/  @!P0 LDG.E.64 R28, desc[UR14][R28.64] ;  /* 0x0000000e1c1c8981 */ /* 0x000ee2000c1e1b00 */
[----:B0-----:R-:W-:Y:S01]  /*4010*/  @!P5 IMAD.WIDE R30, R57, 0x4, R30 ;  /* 0x00000004391ed825 */ /* 0x001fe200078e021e */
[----:B------:R-:W-:-:S05]  /*4020*/  MOV R57, UR19 ;  /* 0x0000001300397c02 */ /* 0x000fca0008000f00 */
[----:B------:R-:W-:Y:S02]  /*4030*/  @!P5 IMAD.WIDE.U32 R56, R57, 0x8, R30 ;  /* 0x000000083938d825 */ /* 0x000fe400078e001e */
[----:B------:R-:W0:Y:S02]  /*4040*/  @!P4 LDC.64 R30, c[0x0][0x3d0] ;  /* 0x0000f400ff1ecb82 */ /* 0x000e240000000a00 */
[----:B-1----:R-:W-:-:S05]  /*4050*/  @!P4 IMAD R24, R24, R33, RZ ;  /* 0x000000211818c224 */ /* 0x002fca00078e02ff */
[----:B------:R-:W-:Y:S02]  /*4060*/  @!P4 SHF.L.U32 R33, R24, 0x1, RZ ;  /* 0x000000011821c819 */ /* 0x000fe400000006ff */
[----:B------:R-:W-:-:S03]  /*4070*/  MOV R24, UR20 ;  /* 0x0000001400187c02 */ /* 0x000fc60008000f00 */
[----:B0-----:R-:W-:Y:S02]  /*4080*/  @!P4 IMAD.WIDE R32, R33, 0x4, R30 ;  /* 0x000000042120c825 */ /* 0x001fe400078e021e */
[----:B------:R-:W4:Y:S02]  /*4090*/  @!P5 LDG.E.64 R30, desc[UR14][R56.64] ;  /* 0x0000000e381ed981 */ /* 0x000f24000c1e1b00 */
        /* <DEDUP_REMOVED lines=27> */
.L_x_1508:
[----:B--2---:R-:W0:Y:S02]  /*4250*/  LDC R32, c[0x0][0x370] ;  /* 0x0000dc00ff207b82 */ /* 0x004e240000000800 */
[----:B0-----:R-:W-:-:S13]  /*4260*/  LOP3.LUT P0, R24, R32, 0x7, RZ, 0xc0, !PT ;  /* 0x0000000720187812 */ /* 0x001fda000780c0ff */
        /* <DEDUP_REMOVED lines=22> */
[----:B-1----:R-:W-:Y:S01]  /*43d0*/  @!P2 IADD3 R27, PT, PT, R26, UR6, RZ ;  /* 0x000000061a1bac10 */ /* 0x002fe2000fffe0ff */
[----:B------:R-:W-:-:S04]  /*43e0*/  @!P1 IMAD.WIDE.U32 R24, R25, 0x8, R56 ;  /* 0x0000000819189825 */ /* 0x000fc800078e0038 */
[-C--:B------:R-:W-:Y:S02]  /*43f0*/  @!P3 IMAD R29, R28, R33.reuse, UR6 ;  /* 0x000000061c1dbe24 */ /* 0x080fe4000f8e0221 */
        /* <DEDUP_REMOVED lines=17> */
.L_x_1510:
        /* <DEDUP_REMOVED lines=8> */
[----:B------:R-:W0:Y:S02]  /*4590*/  @!P1 S2R R24, SR_CTAID.Y ;  /* 0x0000000000189919 */ /* 0x000e240000002600 */
[CC--:B------:R-:W-:Y:S01]  /*45a0*/  @!P0 IMAD R26, R34.reuse, R33.reuse, R33 ;  /* 0x00000021221a8224 */ /* 0x0c0fe200078e0221 */
[----:B-1----:R-:W1:Y:S01]  /*45b0*/  @!P0 S2R R27, SR_CTAID.Y ;  /* 0x00000000001b8919 */ /* 0x002e620000002600 */
[----:B0-----:R-:W-:-:S03]  /*45c0*/  @!P1 IMAD R25, R34, R33, R24 ;  /* 0x0000002122199224 */ /* 0x001fc600078e0218 */
[----:B-1----:R-:W-:Y:S01]  /*45d0*/  @!P0 IADD3 R27, PT, PT, R26, R27, RZ ;  /* 0x0000001b1a1b8210 */ /* 0x002fe20007ffe0ff */
        /* <DEDUP_REMOVED lines=9> */
.L_x_1511:
        /* <DEDUP_REMOVED lines=12> */
.L_x_1512:
[----:B------:R-:W-:Y:S05]  /*4730*/  BSYNC.RECONVERGENT B0 ;  /* 0x0000000000007941 */ /* 0x000fea0003800200 */
.L_x_1505:
[----:B------:R-:W5:Y:S01]  /*4740*/  S2UR UR7, SR_CgaCtaId ;  /* 0x00000000000779c3 */ /* 0x000f620000008800 */
[----:B------:R-:W-:Y:S01]  /*4750*/  ISETP.NE.AND P0, PT, R51, RZ, PT ;  /* 0x000000ff3300720c */ /* 0x000fe20003f05270 */
[----:B------:R-:W-:Y:S01]  /*4760*/  UMOV UR6, 0x400 ;  /* 0x0000040000067882 */ /* 0x000fe20000000000 */
[----:B------:R-:W0:Y:S01]  /*4770*/  LDCU.64 UR8, c[0x0][0x400] ;  /* 0x00008000ff0877ac */ /* 0x000e220008000a00 */
[----:B----4-:R-:W-:Y:S01]  /*4780*/  FADD.FTZ R29, R44, -UR13 ;  /* 0x8000000d2c1d7e21 */ /* 0x010fe20008010000 */
[----:B------:R-:W-:-:S03]  /*4790*/  FADD.FTZ R45, R45, -UR13 ;  /* 0x8000000d2d2d7e21 */ /* 0x000fc60008010000 */
[----:B---3--:R-:W3:Y:S01]  /*47a0*/  LDC R24, c[0x0][0x41c] ;  /* 0x00010700ff187b82 */ /* 0x008ee20000000800 */
[----:B------:R-:W-:Y:S01]  /*47b0*/  FMUL.FTZ R29, R29, UR16 ;  /* 0x000000101d1d7c20 */ /* 0x000fe20008410000 */
[----:B-----5:R-:W-:Y:S01]  /*47c0*/  ULEA UR6, UR7, UR6, 0x18 ;  /* 0x0000000607067291 */ /* 0x020fe2000f8ec0ff */
[----:B------:R-:W4:Y:S01]  /*47d0*/  LDCU.U8 UR7, c[0x0][0x414] ;  /* 0x00008280ff0777ac */ /* 0x000f220008000000 */
[----:B---3--:R-:W-:-:S07]  /*47e0*/  IMAD R24, R24, UR11, R55 ;  /* 0x0000000b18187c24 */ /* 0x008fce000f8e0237 */
[----:B------:R3:W-:Y:S01]  /*47f0*/  @!P0 STS.64 [UR6+0x90], R46 ;  /* 0x0000902eff008988 */ /* 0x0007e20008000a06 */
[----:B------:R-:W-:Y:S01]  /*4800*/  BAR.SYNC.DEFER_BLOCKING 0x0 ;  /* 0x0000000000007b1d */ /* 0x000fe20000010000 */
[C---:B------:R-:W-:Y:S02]  /*4810*/  IADD3 R35, PT, PT, R24.reuse, 0x10, RZ ;  /* 0x0000001018237810 */ /* 0x040fe40007ffe0ff */
[C---:B------:R-:W-:Y:S02]  /*4820*/  IADD3 R34, PT, PT, R24.reuse, 0x20, RZ ;  /* 0x0000002018227810 */ /* 0x040fe40007ffe0ff */
[----:B0-----:R-:W-:Y:S01]  /*4830*/  ISETP.GE.U32.AND P0, PT, R24, UR8, PT ;  /* 0x0000000818007c0c */ /* 0x001fe2000bf06070 */
[----:B----4-:R-:W-:Y:S01]  /*4840*/  UISETP.NE.AND UP0, UPT, UR7, URZ, UPT ;  /* 0x000000ff0700728c */ /* 0x010fe2000bf05270 */
[----:B------:R-:W-:Y:S02]  /*4850*/  SHF.R.S32.HI R28, RZ, 0x1f, R24 ;  /* 0x0000001fff1c7819 */ /* 0x000fe40000011418 */
[----:B------:R-:W-:-:S02]  /*4860*/  ISETP.GE.U32.AND P1, PT, R35, UR8, PT ;  /* 0x0000000823007c0c */ /* 0x000fc4000bf26070 */
[----:B------:R-:W-:Y:S02]  /*4870*/  ISETP.GE.U32.AND P2, PT, R34, UR8, PT ;  /* 0x0000000822007c0c */ /* 0x000fe4000bf46070 */
[----:B------:R-:W-:Y:S02]  /*4880*/  SHF.R.S32.HI R44, RZ, 0x1f, R35 ;  /* 0x0000001fff2c7819 */ /* 0x000fe40000011423 */
[----:B---3--:R-:W-:Y:S02]  /*4890*/  SHF.R.S32.HI R46, RZ, 0x1f, R34 ;  /* 0x0000001fff2e7819 */ /* 0x008fe40000011422 */
[----:B------:R-:W-:Y:S02]  /*48a0*/  ISETP.GE.AND.EX P0, PT, R28, UR9, PT, P0 ;  /* 0x000000091c007c0c */ /* 0x000fe4000bf06300 */
[----:B------:R-:W-:Y:S02]  /*48b0*/  ISETP.GE.AND.EX P1, PT, R44, UR9, PT, P1 ;  /* 0x000000092c007c0c */ /* 0x000fe4000bf26310 */
[----:B------:R-:W-:Y:S01]  /*48c0*/  ISETP.GE.AND.EX P2, PT, R46, UR9, PT, P2 ;  /* 0x000000092e007c0c */ /* 0x000fe2000bf46320 */
[----:B-1----:R-:W0:Y:S01]  /*48d0*/  LDS.64 R26, [UR6+0x90] ;  /* 0x00009006ff1a7984 */ /* 0x002e220008000a00 */
        /* <DEDUP_REMOVED lines=24> */
.L_x_1513:
[----:B------:R-:W-:Y:S01]  /*4a60*/  FADD.FTZ R40, R40, -UR13 ;  /* 0x8000000d28287e21 */ /* 0x000fe20008010000 */
[----:B------:R-:W-:Y:S01]  /*4a70*/  FFMA.FTZ R29, R25, R27, R26 ;  /* 0x0000001b191d7223 */ /* 0x000fe2000001001a */
[----:B------:R-:W-:Y:S01]  /*4a80*/  BSSY.RECONVERGENT B0, `(.L_x_1514) ;  /* 0x0000013000007945 */ /* 0x000fe20003800200 */
[----:B--2---:R-:W-:Y:S01]  /*4a90*/  FFMA.FTZ R32, R49, R42, -R30 ;  /* 0x0000002a31207223 */ /* 0x004fe2000001081e */
[----:B------:R-:W-:Y:S01]  /*4aa0*/  FADD.FTZ R41, R41, -UR13 ;  /* 0x8000000d29297e21 */ /* 0x000fe20008010000 */
[----:B------:R-:W-:Y:S01]  /*4ab0*/  FMUL.FTZ R27, R40, UR16 ;  /* 0x00000010281b7c20 */ /* 0x000fe20008410000 */
        /* <DEDUP_REMOVED lines=12> */
[----:B------:R-:W-:-:S04]  /*4b80*/  IADD3 R31, PT, PT, R29, R31, RZ ;  /* 0x0000001f1d1f7210 */ /* 0x000fc80007ffe0ff */
[----:B------:R-:W-:-:S05]  /*4b90*/  LEA.HI.X R31, R28, UR7, R31, 0x2, P0 ;  /* 0x000000071c1f7c11 */ /* 0x000fca00080f141f */
[----:B------:R0:W-:Y:S02]  /*4ba0*/  STG.E.64 desc[UR14][R30.64], R32 ;  /* 0x000000201e007986 */ /* 0x0001e4000c101b0e */
.L_x_1515:
[----:B------:R-:W-:Y:S05]  /*4bb0*/  BSYNC.RECONVERGENT B0 ;  /* 0x0000000000007941 */ /* 0x000fea0003800200 */
.L_x_1514:
[----:B------:R-:W-:Y:S01]  /*4bc0*/  FFMA.FTZ R28, R25, R27, R26 ;  /* 0x0000001b191c7223 */ /* 0x000fe2000001001a */
[----:B------:R-:W-:Y:S01]  /*4bd0*/  FMUL.FTZ R29, R41, UR16 ;  /* 0x00000010291d7c20 */ /* 0x000fe20008410000 */
        /* <DEDUP_REMOVED lines=19> */
.L_x_1516:
        /* <DEDUP_REMOVED lines=21> */
.L_x_1518:
[----:B------:R-:W-:Y:S05]  /*4e60*/  BSYNC.RECONVERGENT B0 ;  /* 0x0000000000007941 */ /* 0x000fea0003800200 */
.L_x_1517:
[----:B------:R-:W-:Y:S01]  /*4e70*/  FFMA.FTZ R40, R25, R32, R26 ;  /* 0x0000002019287223 */ /* 0x000fe2000001001a */
[----:B------:R-:W-:Y:S01]  /*4e80*/  FMUL.FTZ R35, R27, UR16 ;  /* 0x000000101b237c20 */ /* 0x000fe20008410000 */
        /* <DEDUP_REMOVED lines=19> */
.L_x_1519:
[----:B------:R-:W-:Y:S01]  /*4fc0*/  FFMA.FTZ R3, R25, R35, R26 ;  /* 0x0000002319037223 */ /* 0x000fe2000001001a */
[----:B------:R-:W-:Y:S01]  /*4fd0*/  BSSY.RECONVERGENT B0, `(.L_x_1520) ;  /* 0x0000013000007945 */ /* 0x000fe20003800200 */
[----:B------:R-:W-:Y:S01]  /*4fe0*/  FFMA.FTZ R40, R49, R4, -R40 ;  /* 0x0000000431287223 */ /* 0x000fe20000010828 */
[----:B------:R-:W-:Y:S01]  /*4ff0*/  FADD.FTZ R6, R6, -UR13 ;  /* 0x8000000d06067e21 */ /* 0x000fe20008010000 */
[----:B------:R-:W-:Y:S01]  /*5000*/  FADD.FTZ R7, R7, -UR13 ;  /* 0x8000000d07077e21 */ /* 0x000fe20008010000 */
[----:B------:R-:W-:Y:S01]  /*5010*/  FFMA.FTZ R41, R0, R5, -R3 ;  /* 0x0000000500297223 */ /* 0x000fe20000010803 */
[----:B------:R-:W-:Y:S06]  /*5020*/  @P2 BRA `(.L_x_1521) ;  /* 0x0000000000342947 */ /* 0x000fec0003800000 */
[----:B------:R-:W1:Y:S01]  /*5030*/  LDCU.64 UR6, c[0x0][0x3f8] ;  /* 0x00007f00ff0677ac */ /* 0x000e620008000a00 */
[----:B------:R-:W-:Y:S01]  /*5040*/  MOV R2, R58 ;  /* 0x0000003a00027202 */ /* 0x000fe20000000f00 */
[----:B------:R-:W-:Y:S01]  /*5050*/  FMUL.FTZ R40, R40, UR16 ;  /* 0x0000001028287c20 */ /* 0x000fe20008410000 */
[----:B------:R-:W-:Y:S01]  /*5060*/  MOV R3, R61 ;  /* 0x0000003d00037202 */ /* 0x000fe20000000f00 */
[----:B------:R-:W2:Y:S01]  /*5070*/  LDCU.64 UR10, c[0x0][0x380] ;  /* 0x00007000ff0a77ac */ /* 0x000ea20008000a00 */
[----:B------:R-:W-:Y:S01]  /*5080*/  FMUL.FTZ R41, R41, UR16 ;  /* 0x0000001029297c20 */ /* 0x000fe20008410000 */
[----:B-1----:R-:W-:Y:S02]  /*5090*/  IMAD R5, R46, UR6, RZ ;  /* 0x000000062e057c24 */ /* 0x002fe4000f8e02ff */
[----:B------:R-:W-:-:S04]  /*50a0*/  IMAD.WIDE.U32 R2, R34, UR6, R2 ;  /* 0x0000000622027c25 */ /* 0x000fc8000f8e0002 */
[----:B------:R-:W-:Y:S01]  /*50b0*/  IMAD R5, R34, UR7, R5 ;  /* 0x0000000722057c24 */ /* 0x000fe2000f8e0205 */
[----:B--2---:R-:W-:-:S04]  /*50c0*/  LEA R4, P0, R2, UR10, 0x2 ;  /* 0x0000000a02047c11 */ /* 0x004fc8000f8010ff */
[----:B------:R-:W-:-:S04]  /*50d0*/  IADD3 R5, PT, PT, R3, R5, RZ ;  /* 0x0000000503057210 */ /* 0x000fc80007ffe0ff */
[----:B------:R-:W-:-:S05]  /*50e0*/  LEA.HI.X R5, R2, UR11, R5, 0x2, P0 ;  /* 0x0000000b02057c11 */ /* 0x000fca00080f1405 */
[----:B------:R1:W-:Y:S02]  /*50f0*/  STG.E.64 desc[UR14][R4.64], R40 ;  /* 0x0000002804007986 */ /* 0x0003e4000c101b0e */
.L_x_1521:
[----:B------:R-:W-:Y:S05]  /*5100*/  BSYNC.RECONVERGENT B0 ;  /* 0x0000000000007941 */ /* 0x000fea0003800200 */
.L_x_1520:
[----:B-1----:R-:W-:Y:S01]  /*5110*/  FADD.FTZ R41, R11, -UR13 ;  /* 0x8000000d0b297e21 */ /* 0x002fe20008010000 */
[----:B------:R-:W-:Y:S01]  /*5120*/  FADD.FTZ R39, R10, -UR13 ;  /* 0x8000000d0a277e21 */ /* 0x000fe20008010000 */
[----:B------:R-:W-:Y:S01]  /*5130*/  FADD.FTZ R11, R14, -UR13 ;  /* 0x8000000d0e0b7e21 */ /* 0x000fe20008010000 */
[----:B------:R-:W-:Y:S01]  /*5140*/  FADD.FTZ R15, R15, -UR13 ;  /* 0x8000000d0f0f7e21 */ /* 0x000fe20008010000 */
[----:B------:R-:W-:Y:S01]  /*5150*/  FADD.FTZ R18, R18, -UR13 ;  /* 0x8000000d12127e21 */ /* 0x000fe20008010000 */
[----:B------:R-:W-:Y:S01]  /*5160*/  FADD.FTZ R2, R19, -UR13 ;  /* 0x8000000d13027e21 */ /* 0x000fe20008010000 */
[----:B------:R-:W-:Y:S01]  /*5170*/  FADD.FTZ R27, R22, -UR13 ;  /* 0x8000000d161b7e21 */ /* 0x000fe20008010000 */
[----:B0-----:R-:W-:Y:S01]  /*5180*/  FADD.FTZ R29, R23, -UR13 ;  /* 0x8000000d171d7e21 */ /* 0x001fe20008010000 */
[----:B------:R-:W-:Y:S01]  /*5190*/  IADD3 R5, PT, PT, R24, 0x30, RZ ;  /* 0x0000003018057810 */ /* 0x000fe20007ffe0ff */
[----:B------:R-:W-:Y:S01]  /*51a0*/  FMUL.FTZ R6, R6, UR16 ;  /* 0x0000001006067c20 */ /* 0x000fe20008410000 */
[C---:B------:R-:W-:Y:S01]  /*51b0*/  IADD3 R35, PT, PT, R24.reuse, 0x40, RZ ;  /* 0x0000004018237810 */ /* 0x040fe20007ffe0ff */
[----:B------:R-:W-:Y:S01]  /*51c0*/  FMUL.FTZ R7, R7, UR16 ;  /* 0x0000001007077c20 */ /* 0x000fe20008410000 */
[C---:B------:R-:W-:Y:S01]  /*51d0*/  IADD3 R10, PT, PT, R24.reuse, 0x50, RZ ;  /* 0x00000050180a7810 */ /* 0x040fe20007ffe0ff */
        /* <DEDUP_REMOVED lines=52> */
.L_x_1522:
        /* <DEDUP_REMOVED lines=17> */
.L_x_1524:
[----:B------:R-:W-:Y:S05]  /*5630*/  BSYNC.RECONVERGENT B0 ;  /* 0x0000000000007941 */ /* 0x000fea0003800200 */
.L_x_1523:
        /* <DEDUP_REMOVED lines=19> */
.L_x_1525:
        /* <DEDUP_REMOVED lines=17> */
.L_x_1527:
[----:B------:R-:W-:Y:S05]  /*5880*/  BSYNC.RECONVERGENT B0 ;  /* 0x0000000000007941 */ /* 0x000fea0003800200 */
.L_x_1526:
        /* <DEDUP_REMOVED lines=19> */
.L_x_1528:
        /* <DEDUP_REMOVED lines=17> */
.L_x_1530:
[----:B------:R-:W-:Y:S05]  /*5ad0*/  BSYNC.RECONVERGENT B0 ;  /* 0x0000000000007941 */ /* 0x000fea0003800200 */
.L_x_1529:
        /* <DEDUP_REMOVED lines=19> */
.L_x_1531:
[----:B------:R-:W-:Y:S01]  /*5c10*/  BSSY.RECONVERGENT B0, `(.L_x_1532) ;  /* 0x0000012000007945 */ /* 0x000fe20003800200 */
[----:B------:R-:W-:Y:S01]  /*5c20*/  FFMA.FTZ R30, R49, R20, -R30 ;  /* 0x00000014311e7223 */ /* 0x000fe2000001081e */
[----:B------:R-:W-:Y:S01]  /*5c30*/  SHF.R.S32.HI R9, RZ, 0x1f, R24 ;  /* 0x0000001fff097819 */ /* 0x000fe20000011418 */
        /* <DEDUP_REMOVED lines=15> */
.L_x_1533:
[----:B------:R-:W-:Y:S05]  /*5d30*/  BSYNC.RECONVERGENT B0 ;  /* 0x0000000000007941 */ /* 0x000fea0003800200 */
.L_x_1532:
[----:B------:R-:W-:Y:S05]  /*5d40*/  BRA.U !UP0, `(.L_x_1534) ;  /* 0x0000000108487547 */ /* 0x000fea000b800000 */
[----:B------:R-:W-:Y:S01]  /*5d50*/  FFMA.FTZ R27, R49, R27, R52 ;  /* 0x0000001b311b7223 */ /* 0x000fe20000010034 */
[----:B------:R-:W-:-:S03]  /*5d60*/  FFMA.FTZ R29, R0, R29, R53 ;  /* 0x0000001d001d7223 */ /* 0x000fc60000010035 */
[----:B-1----:R-:W-:Y:S01]  /*5d70*/  FMUL.FTZ R2, R27, -1.4426950216293334961 ;  /* 0xbfb8aa3b1b027820 */ /* 0x002fe20000410000 */
        /* <DEDUP_REMOVED lines=15> */
.L_x_1534:
        /* <DEDUP_REMOVED lines=9> */
[----:B------:R-:W1:Y:S01]  /*5f00*/  LDCU.64 UR8, c[0x0][0x380] ;  /* 0x00007000ff0877ac */ /* 0x000e620008000a00 */
[----:B--2---:R-:W-:Y:S02]  /*5f10*/  IMAD R9, R9, UR6, RZ ;  /* 0x0000000609097c24 */ /* 0x004fe4000f8e02ff */
[----:B------:R-:W-:-:S04]  /*5f20*/  IMAD.WIDE.U32 R58, R24, UR6, R58 ;  /* 0x00000006183a7c25 */ /* 0x000fc8000f8e003a */
[----:B------:R-:W-:Y:S01]  /*5f30*/  IMAD R9, R24, UR7, R9 ;  /* 0x0000000718097c24 */ /* 0x000fe2000f8e0209 */
[----:B-1----:R-:W-:-:S04]  /*5f40*/  LEA R2, P0, R58, UR8, 0x2 ;  /* 0x000000083a027c11 */ /* 0x002fc8000f8010ff */
[----:B------:R-:W-:-:S04]  /*5f50*/  IADD3 R9, PT, PT, R59, R9, RZ ;  /* 0x000000093b097210 */ /* 0x000fc80007ffe0ff */
[----:B------:R-:W-:-:S05]  /*5f60*/  LEA.HI.X R3, R58, UR9, R9, 0x2, P0 ;  /* 0x000000093a037c11 */ /* 0x000fca00080f1409 */
[----:B------:R2:W-:Y:S02]  /*5f70*/  STG.E.64 desc[UR14][R2.64], R32 ;  /* 0x0000002002007986 */ /* 0x0005e4000c101b0e */
.L_x_1536:
[----:B------:R-:W-:Y:S05]  /*5f80*/  BSYNC.RECONVERGENT B0 ;  /* 0x0000000000007941 */ /* 0x000fea0003800200 */
.L_x_1535:
[----:B------:R-:W3:Y:S01]  /*5f90*/  LDCU UR6, c[0x0][0x374] ;  /* 0x00006e80ff0677ac */ /* 0x000ee20008000800 */
[----:B------:R-:W4:Y:S01]  /*5fa0*/  LDCU UR7, c[0x0][0x410] ;  /* 0x00008200ff0777ac */ /* 0x000f220008000800 */
[----:B------:R-:W4:Y:S01]  /*5fb0*/  LDCU UR8, c[0x0][0x3e0] ;  /* 0x00007c00ff0877ac */ /* 0x000f220008000800 */
[----:B------:R-:W-:Y:S02]  /*5fc0*/  UIADD3 UR4, UPT, UPT, UR4, 0x1, URZ ;  /* 0x0000000104047890 */ /* 0x000fe4000fffe0ff */
[----:B---3--:R-:W-:Y:S02]  /*5fd0*/  UIADD3 UR5, UPT, UPT, UR6, UR5, URZ ;  /* 0x0000000506057290 */ /* 0x008fe4000fffe0ff */
[----:B----4-:R-:W-:-:S04]  /*5fe0*/  UIMAD UR7, UR7, UR8, URZ ;  /* 0x00000008070772a4 */ /* 0x010fc8000f8e02ff */
[----:B------:R-:W-:-:S09]  /*5ff0*/  UISETP.GE.AND UP0, UPT, UR5, UR7, UPT ;  /* 0x000000070500728c */ /* 0x000fd2000bf06270 */
[----:B------:R-:W-:Y:S05]  /*6000*/  BRA.U !UP0, `(.L_x_1537) ;  /* 0xffffffa108507547 */ /* 0x000fea000b83ffff */
.L_x_1494:
[----:B0-----:R-:W0:Y:S01]  /*6010*/  LDC R4, c[0x0][0x370] ;  /* 0x0000dc00ff047b82 */ /* 0x001e220000000800 */
[----:B------:R-:W-:Y:S01]  /*6020*/  ISETP.NE.AND P1, PT, R51, RZ, PT ;  /* 0x000000ff3300720c */ /* 0x000fe20003f25270 */
[----:B------:R-:W-:Y:S06]  /*6030*/  BSSY.RECONVERGENT B0, `(.L_x_1538) ;  /* 0x000000d000007945 */ /* 0x000fec0003800200 */
[----:B------:R-:W3:Y:S08]  /*6040*/  LDC R7, c[0x0][0x374] ;  /* 0x0000dd00ff077b82 */ /* 0x000ef00000000800 */
[----:B-12---:R-:W1:Y:S01]  /*6050*/  LDC.64 R2, c[0x0][0x3c8] ;  /* 0x0000f200ff027b82 */ /* 0x006e620000000a00 */
[----:B0-----:R-:W-:-:S02]  /*6060*/  ISETP.NE.AND P0, PT, R4, 0x1, PT ;  /* 0x000000010400780c */ /* 0x001fc40003f05270 */
[----:B---3--:R-:W-:-:S04]  /*6070*/  SHF.L.U32 R0, R7, 0x1, RZ ;  /* 0x0000000107007819 */ /* 0x008fc800000006ff */
[----:B------:R-:W-:-:S05]  /*6080*/  SEL R5, R0, RZ, P0 ;  /* 0x000000ff00057207 */ /* 0x000fca0000000000 */
[----:B-1----:R-:W-:Y:S01]  /*6090*/  IMAD.WIDE.U32 R2, R5, 0x4, R2 ;  /* 0x0000000405027825 */ /* 0x002fe200078e0002 */
[----:B------:R-:W-:Y:S06]  /*60a0*/  @P1 BRA `(.L_x_1539) ;  /* 0x0000000000141947 */ /* 0x000fec0003800000 */
[----:B------:R-:W-:Y:S01]  /*60b0*/  HFMA2 R5, -RZ, RZ, 0, 5.9604644775390625e-08 ;  /* 0x00000001ff057431 */ /* 0x000fe200000001ff */
[----:B------:R-:W-:Y:S06]  /*60c0*/  MEMBAR.ALL.GPU ;  /* 0x0000000000007992 */ /* 0x000fec000000a000 */
[----:B------:R-:W-:-:S00]  /*60d0*/  ERRBAR ;  /* 0x00000000000079ab */ /* 0x000fc00000000000 */
[----:B------:R-:W-:Y:S06]  /*60e0*/  CGAERRBAR ;  /* 0x00000000000075ab */ /* 0x000fec0000000000 */
[----:B------:R0:W-:Y:S02]  /*60f0*/  REDG.E.ADD.S32.STRONG.GPU desc[UR14][R2.64], R5 ;  /* 0x000000050200798e */ /* 0x0001e4000c12e30e */
.L_x_1539:
[----:B------:R-:W-:Y:S05]  /*6100*/  BSYNC.RECONVERGENT B0 ;  /* 0x0000000000007941 */ /* 0x000fea0003800200 */
.L_x_1538:
        /* <DEDUP_REMOVED lines=11> */
.L_x_1541:
[----:B------:R-:W2:Y:S04]  /*61c0*/  LDG.E.STRONG.GPU R5, desc[UR14][R2.64] ;  /* 0x0000000e02057981 */ /* 0x000ea8000c1ef900 */
[----:B--2---:R-:W-:Y:S01]  /*61d0*/  CCTL.IVALL ;  /* 0x00000000ff00798f */ /* 0x004fe20002000000 */
[----:B------:R-:W-:Y:S05]  /*61e0*/  YIELD ;  /* 0x0000000000007946 */ /* 0x000fea0003800000 */
[----:B------:R-:W-:-:S13]  /*61f0*/  ISETP.NE.AND P0, PT, R5, R0, PT ;  /* 0x000000000500720c */ /* 0x000fda0003f05270 */
[----:B------:R-:W-:Y:S05]  /*6200*/  @P0 BRA `(.L_x_1541) ;  /* 0xfffffffc00ec0947 */ /* 0x000fea000383ffff */
.L_x_1540:
        /* <DEDUP_REMOVED lines=59> */
[----:B------:R-:W-:-:S02]  /*65c0*/  SHF.L.U32 R29, R13, 0x2, RZ ;  /* 0x000000020d1d7819 */ /* 0x000fc400000006ff */
[----:B------:R-:W-:Y:S02]  /*65d0*/  SHF.L.U64.HI R31, R0, 0x2, R3 ;  /* 0x00000002001f7819 */ /* 0x000fe40000010203 */
[----:B0-----:R-:W-:Y:S02]  /*65e0*/  IADD3 R25, P1, PT, R21, UR6, RZ ;  /* 0x0000000615197c10 */ /* 0x001fe4000ff3e0ff */
[----:B------:R-:W-:Y:S02]  /*65f0*/  IADD3 R4, PT, PT, R7, UR4, RZ ;  /* 0x0000000407047c10 */ /* 0x000fe4000fffe0ff */
[----:B-1----:R-:W-:Y:S02]  /*6600*/  IADD3 R23, P2, PT, R21, UR8, RZ ;  /* 0x0000000815177c10 */ /* 0x002fe4000ff5e0ff */
[----:B------:R-:W-:Y:S01]  /*6610*/  MOV R51, R6 ;  /* 0x0000000600337202 */ /* 0x000fe20000000f00 */
[----:B------:R-:W-:Y:S01]  /*6620*/  IMAD.WIDE.U32 R6, R12, 0x4, RZ ;  /* 0x000000040c067825 */ /* 0x000fe200078e00ff */
[----:B------:R-:W-:-:S02]  /*6630*/  IADD3.X R26, PT, PT, R22, UR7, RZ, P1, !PT ;  /* 0x00000007161a7c10 */ /* 0x000fc40008ffe4ff */
[C---:B------:R-:W-:Y:S02]  /*6640*/  IADD3.X R24, PT, PT, R22.reuse, UR9, RZ, P2, !PT ;  /* 0x0000000916187c10 */ /* 0x040fe400097fe4ff */
[----:B--2---:R-:W-:Y:S02]  /*6650*/  IADD3 R21, P1, PT, R21, UR10, RZ ;  /* 0x0000000a15157c10 */ /* 0x004fe4000ff3e0ff */
[----:B------:R-:W-:Y:S02]  /*6660*/  IADD3 R18, P2, PT, RZ, -R5, RZ ;  /* 0x80000005ff127210 */ /* 0x000fe40007f5e0ff */
[----:B------:R-:W-:Y:S02]  /*6670*/  IADD3.X R22, PT, PT, R22, UR11, RZ, P1, !PT ;  /* 0x0000000b16167c10 */ /* 0x000fe40008ffe4ff */
[----:B------:R-:W-:Y:S02]  /*6680*/  SHF.L.U64.HI R27, R28, 0x2, R33 ;  /* 0x000000021c1b7819 */ /* 0x000fe40000010221 */
[----:B------:R-:W-:-:S02]  /*6690*/  IADD3 R29, PT, PT, R7, R29, RZ ;  /* 0x0000001d071d7210 */ /* 0x000fc40007ffe0ff */
[----:B------:R-:W-:-:S07]  /*66a0*/  IADD3.X R20, PT, PT, RZ, -0x1, RZ, P2, !PT ;  /* 0xffffffffff147810 */ /* 0x000fce00017fe4ff */
.L_x_1544:
        /* <DEDUP_REMOVED lines=31> */
.L_x_1543:
[----:B------:R-:W-:Y:S05]  /*68a0*/  BSYNC.RECONVERGENT B0 ;  /* 0x0000000000007941 */ /* 0x000fea0003800200 */
.L_x_1542:
        /* <DEDUP_REMOVED lines=10> */
.L_x_1545:
[C---:B------:R-:W-:Y:S02]  /*6950*/  SHF.L.U32 R2, R51.reuse, 0x2, RZ ;  /* 0x0000000233027819 */ /* 0x040fe400000006ff */
[----:B------:R-:W-:Y:S02]  /*6960*/  SHF.L.U64.HI R12, R51, 0x2, R4 ;  /* 0x00000002330c7819 */ /* 0x000fe40000010204 */
[----:B-1----:R-:W-:-:S04]  /*6970*/  IADD3 R4, P0, PT, R2, UR4, RZ ;  /* 0x0000000402047c10 */ /* 0x002fc8000ff1e0ff */
[----:B---3--:R-:W-:Y:S02]  /*6980*/  IADD3.X R5, PT, PT, R12, UR5, RZ, P0, !PT ;  /* 0x000000050c057c10 */ /* 0x008fe400087fe4ff */
[C---:B------:R-:W-:Y:S02]  /*6990*/  IADD3 R6, P0, PT, R4.reuse, R17, RZ ;  /* 0x0000001104067210 */ /* 0x040fe40007f1e0ff */
[C---:B------:R-:W-:Y:S02]  /*69a0*/  IADD3 R10, P2, PT, R4.reuse, R23, RZ ;  /* 0x00000017040a7210 */ /* 0x040fe40007f5e0ff */
[C---:B------:R-:W-:Y:S02]  /*69b0*/  IADD3.X R7, PT, PT, R5.reuse, R15, RZ, P0, !PT ;  /* 0x0000000f05077210 */ /* 0x040fe400007fe4ff */
        /* <DEDUP_REMOVED lines=58> */
[----:B------:R-:W4:Y:S04]  /*6d60*/  LDG.E R4, desc[UR14][R4.64+0x1680] ;  /* 0x0016800e04047981 */ /* 0x000f28000c1e1900 */
        /* <DEDUP_REMOVED lines=13> */
[----:B------:R-:W-:Y:S02]  /*6e40*/  ISETP.GT.AND.EX P0, PT, R3, RZ, PT, P0 ;  /* 0x000000ff0300720c */ /* 0x000fe40003f04300 */
[----:B----4-:R-:W-:Y:S02]  /*6e50*/  F2FP.BF16.F32.PACK_AB R11, R11, R4 ;  /* 0x000000040b0b723e */ /* 0x010fe400000010ff */
[----:B-----5:R-:W-:-:S03]  /*6e60*/  F2FP.BF16.F32.PACK_AB R5, R9, R6 ;  /* 0x000000060905723e */ /* 0x020fc600000010ff */
[----:B------:R3:W-:Y:S04]  /*6e70*/  STG.E desc[UR14][R28.64], R11 ;  /* 0x0000000b1c007986 */ /* 0x0007e8000c10190e */
[----:B------:R3:W-:Y:S01]  /*6e80*/  STG.E desc[UR14][R26.64], R5 ;  /* 0x000000051a007986 */ /* 0x0007e2000c10190e */
[----:B------:R-:W-:Y:S01]  /*6e90*/  HFMA2 R4, -RZ, RZ, 0, 0 ;  /* 0x00000000ff047431 */ /* 0x000fe200000001ff */
[----:B------:R-:W-:Y:S06]  /*6ea0*/  @P0 BRA `(.L_x_1545) ;  /* 0xfffffff800a80947 */ /* 0x000fec000383ffff */
[----:B------:R-:W-:Y:S05]  /*6eb0*/  EXIT ;  /* 0x000000000000794d */ /* 0x000fea0003800000 */
.L_x_1546:
        /* <DEDUP_REMOVED lines=12> */
.L_x_4525:


//--------------------- .text._Z35group_norm_nhwc_bwd_one_pass_kernelI11Fp32IOBf16WLi256ELi60ELi480EEv26Group_norm_nhwc_bwd_params --------------------------
	.section	.text._Z35group_norm_nhwc_bwd_one_pass_kernelI11Fp32IOBf16WLi256ELi60ELi480EEv26Group_norm_nhwc_bwd_params,"ax",@progbits
	.align	128
        .global         _Z35group_norm_nhwc_bwd_one_pass_kernelI11Fp32IOBf16WLi256ELi60ELi480EEv26Group_norm_nhwc_bwd_params
        .type           _Z35group_norm_nhwc_bwd_one_pass_kernelI11Fp32IOBf16WLi256ELi60ELi480EEv26Group_norm_nhwc_bwd_params,@function
        .size           _Z35group_norm_nhwc_bwd_one_pass_kernelI11Fp32IOBf16WLi256ELi60ELi480EEv26Group_norm_nhwc_bwd_params,(.L_x_4526 - _Z35group_norm_nhwc_bwd_one_pass_kernelI11Fp32IOBf16WLi256ELi60ELi480EEv26Group_norm_nhwc_bwd_params)
        .other          _Z35group_norm_nhwc_bwd_one_pass_kernelI11Fp32IOBf16WLi256ELi60ELi480EEv26Group_norm_nhwc_bwd_params,@"STO_CUDA_ENTRY STV_DEFAULT"
_Z35group_norm_nhwc_bwd_one_pass_kernelI11Fp32IOBf16WLi256ELi60ELi480EEv26Group_norm_nhwc_bwd_params:
.text._Z35group_norm_nhwc_bwd_one_pass_kernelI11Fp32IOBf16WLi256ELi60ELi480EEv26Group_norm_nhwc_bwd_params:
        /* <DEDUP_REMOVED lines=48> */
.L_x_1614:
[----:B0-2---:R-:W0:Y:S01]  /*0300*/  LDC R9, c[0x0][0x410] ;  /* 0x00010400ff097b82 */ /* 0x005e220000000800 */
[----:B-1----:R-:W1:Y:S01]  /*0310*/  LDCU.128 UR12, c[0x0][0x400] ;  /* 0x00008000ff0c77ac */ /* 0x002e620008000c00 */
[----:B------:R-:W-:Y:S02]  /*0320*/  SHF.R.S32.HI R11, RZ, 0x1f, R112 ;  /* 0x0000001fff0b7819 */ /* 0x000fe40000011470 */
[----:B------:R-:W-:Y:S02]  /*0330*/  CS2R R82, SRZ ;  /* 0x0000000000527805 */ /* 0x000fe4000001ff00 */
[----:B------:R-:W-:Y:S02]  /*0340*/  ISETP.GE.AND P1, PT, R98, RZ, PT ;  /* 0x000000ff6200720c */ /* 0x000fe40003f26270 */
[----:B------:R-:W-:Y:S02]  /*0350*/  CS2R R80, SRZ ;  /* 0x0000000000507805 */ /* 0x000fe4000001ff00 */
[----:B----4-:R-:W-:-:S02]  /*0360*/  SHF.R.S32.HI R13, RZ, 0x1f, R111 ;  /* 0x0000001fff0d7819 */ /* 0x010fc4000001146f */
[----:B------:R-:W-:Y:S02]  /*0370*/  IADD3 R25, PT, PT, R112, 0x10, RZ ;  /* 0x0000001070197810 */ /* 0x000fe40007ffe0ff */
[----:B------:R-:W-:Y:S02]  /*0380*/  LOP3.LUT R59, R100, 0xffff, RZ, 0xc0, !PT ;  /* 0x0000ffff643b7812 */ /* 0x000fe400078ec0ff */
[C---:B------:R-:W-:Y:S02]  /*0390*/  IADD3 R29, PT, PT, R112.reuse, 0x20, RZ ;  /* 0x00000020701d7810 */ /* 0x040fe40007ffe0ff */
[C---:B------:R-:W-:Y:S02]  /*03a0*/  IADD3 R33, PT, PT, R112.reuse, 0x30, RZ ;  /* 0x0000003070217810 */ /* 0x040fe40007ffe0ff */
[----:B------:R-:W-:Y:S02]  /*03b0*/  IADD3 R37, PT, PT, R112, 0x40, RZ ;  /* 0x0000004070257810 */ /* 0x000fe40007ffe0ff */
[----:B------:R-:W-:-:S02]  /*03c0*/  CS2R R78, SRZ ;  /* 0x00000000004e7805 */ /* 0x000fc4000001ff00 */
[----:B------:R-:W-:Y:S02]  /*03d0*/  SHF.R.S32.HI R27, RZ, 0x1f, R25 ;  /* 0x0000001fff1b7819 */ /* 0x000fe40000011419 */
[----:B------:R-:W-:Y:S02]  /*03e0*/  CS2R R76, SRZ ;  /* 0x00000000004c7805 */ /* 0x000fe4000001ff00 */
[----:B-1----:R-:W-:Y:S02]  /*03f0*/  ISETP.GE.U32.AND P2, PT, R112, UR12, PT ;  /* 0x0000000c70007c0c */ /* 0x002fe4000bf46070 */
[----:B------:R-:W-:Y:S02]  /*0400*/  CS2R R74, SRZ ;  /* 0x00000000004a7805 */ /* 0x000fe4000001ff00 */
[----:B------:R-:W-:Y:S02]  /*0410*/  SHF.R.S32.HI R31, RZ, 0x1f, R29 ;  /* 0x0000001fff1f7819 */ /* 0x000fe4000001141d */
[----:B------:R-:W-:-:S02]  /*0420*/  CS2R R72, SRZ ;  /* 0x0000000000487805 */ /* 0x000fc4000001ff00 */
[----:B0-----:R-:W-:Y:S01]  /*0430*/  IABS R5, R9 ;  /* 0x0000000900057213 */ /* 0x001fe20000000000 */
[----:B------:R-:W0:Y:S01]  /*0440*/  LDC.64 R70, c[0x0][0x3a8] ;  /* 0x0000ea00ff467b82 */ /* 0x000e220000000a00 */
[----:B------:R-:W-:Y:S02]  /*0450*/  ISETP.GE.AND.EX P2, PT, R11, UR13, PT, P2 ;  /* 0x0000000d0b007c0c */ /* 0x000fe4000bf46320 */
[----:B------:R-:W1:Y:S01]  /*0460*/  I2F.RP R4, R5 ;  /* 0x0000000500047306 */ /* 0x000e620000209400 */
[----:B------:R-:W-:Y:S02]  /*0470*/  SHF.R.S32.HI R35, RZ, 0x1f, R33 ;  /* 0x0000001fff237819 */ /* 0x000fe40000011421 */
[----:B------:R-:W-:-:S05]  /*0480*/  SHF.R.S32.HI R39, RZ, 0x1f, R37 ;  /* 0x0000001fff277819 */ /* 0x000fca0000011425 */
[----:B-1----:R-:W1:Y:S02]  /*0490*/  MUFU.RCP R4, R4 ;  /* 0x0000000400047308 */ /* 0x002e640000001000 */
[----:B-1-3--:R-:W-:-:S06]  /*04a0*/  IADD3 R2, PT, PT, R4, 0xffffffe, RZ ;  /* 0x0ffffffe04027810 */ /* 0x00afcc0007ffe0ff */
[----:B------:R1:W2:Y:S02]  /*04b0*/  F2I.FTZ.U32.TRUNC.NTZ R3, R2 ;  /* 0x0000000200037305 */ /* 0x0002a4000021f000 */
[----:B-1----:R-:W-:Y:S02]  /*04c0*/  MOV R2, RZ ;  /* 0x000000ff00027202 */ /* 0x002fe40000000f00 */
        /* <DEDUP_REMOVED lines=18> */
[----:B------:R-:W-:Y:S02]  /*05f0*/  ISETP.GE.U32.AND P5, PT, R111, UR12, PT ;  /* 0x0000000c6f007c0c */ /* 0x000fe4000bfa6070 */
[----:B------:R-:W-:Y:S02]  /*0600*/  LOP3.LUT R5, RZ, R9, RZ, 0x33, !PT ;  /* 0x00000009ff057212 */ /* 0x000fe400078e33ff */
[----:B------:R-:W-:Y:S01]  /*0610*/  ISETP.GE.AND.EX P5, PT, R13, UR13, PT, P5 ;  /* 0x0000000d0d007c0c */ /* 0x000fe2000bfa6350 */
[----:B------:R-:W2:Y:S01]  /*0620*/  @!P2 LDC.64 R8, c[0x0][0x3a0] ;  /* 0x0000e800ff08ab82 */ /* 0x000ea20000000a00 */
[----:B------:R-:W-:Y:S02]  /*0630*/  @P0 IADD3 R3, PT, PT, R3, 0x1, RZ ;  /* 0x0000000103030810 */ /* 0x000fe40007ffe0ff */
[----:B------:R-:W-:-:S02]  /*0640*/  @!P1 IADD3 R4, PT, PT, -R4, RZ, RZ ;  /* 0x000000ff04049210 */ /* 0x000fc40007ffe1ff */
[----:B------:R-:W-:Y:S02]  /*0650*/  @!P3 IADD3 R3, PT, PT, -R3, RZ, RZ ;  /* 0x000000ff0303b210 */ /* 0x000fe40007ffe1ff */
[----:B------:R-:W-:Y:S01]  /*0660*/  SEL R117, R5, R4, !P4 ;  /* 0x0000000405757207 */ /* 0x000fe20006000000 */
[----:B-1----:R-:W-:Y:S01]  /*0670*/  @!P2 IMAD R4, R11, R6, RZ ;  /* 0x000000060b04a224 */ /* 0x002fe200078e02ff */
[----:B------:R-:W-:Y:S01]  /*0680*/  SEL R3, R5, R3, !P4 ;  /* 0x0000000305037207 */ /* 0x000fe20006000000 */
[----:B------:R-:W1:Y:S01]  /*0690*/  @!P2 LDC.64 R10, c[0x0][0x398] ;  /* 0x0000e600ff0aab82 */ /* 0x000e620000000a00 */
[----:B------:R-:W-:Y:S01]  /*06a0*/  ISETP.GE.U32.AND P4, PT, R25, UR12, PT ;  /* 0x0000000c19007c0c */ /* 0x000fe2000bf86070 */
[----:B------:R-:W-:Y:S01]  /*06b0*/  IMAD R64, R117, 0x3c, RZ ;  /* 0x0000003c75407824 */ /* 0x000fe200078e02ff */
[----:B------:R-:W-:Y:S01]  /*06c0*/  SHF.R.S32.HI R2, RZ, 0x1f, R3 ;  /* 0x0000001fff027819 */ /* 0x000fe20000011403 */
[----:B------:R-:W-:Y:S01]  /*06d0*/  @!P2 IMAD R7, R112, R7, R4 ;  /* 0x000000077007a224 */ /* 0x000fe200078e0204 */
[----:B------:R-:W-:-:S02]  /*06e0*/  ISETP.GE.AND.EX P4, PT, R27, UR13, PT, P4 ;  /* 0x0000000d1b007c0c */ /* 0x000fc4000bf86340 */
[----:B------:R-:W-:Y:S01]  /*06f0*/  IADD3 R120, P0, PT, R64, R59, RZ ;  /* 0x0000003b40787210 */ /* 0x000fe20007f1e0ff */
[----:B------:R-:W3:Y:S01]  /*0700*/  @!P5 LDC.64 R20, c[0x0][0x3f8] ;  /* 0x0000fe00ff14db82 */ /* 0x000ee20000000a00 */
[----:B------:R-:W-:Y:S01]  /*0710*/  IMAD R2, R2, UR14, RZ ;  /* 0x0000000e02027c24 */ /* 0x000fe2000f8e02ff */
[----:B------:R-:W-:Y:S02]  /*0720*/  ISETP.GE.U32.AND P3, PT, R29, UR12, PT ;  /* 0x0000000c1d007c0c */ /* 0x000fe4000bf66070 */
[----:B------:R-:W-:Y:S01]  /*0730*/  LEA.HI.X.SX32 R121, R64, RZ, 0x1, P0 ;  /* 0x000000ff40797211 */ /* 0x000fe200000f0eff */
[----:B------:R-:W-:Y:S01]  /*0740*/  IMAD R123, R3, UR15, R2 ;  /* 0x0000000f037b7c24 */ /* 0x000fe2000f8e0202 */
[----:B------:R-:W-:Y:S02]  /*0750*/  ISETP.GE.AND.EX P3, PT, R31, UR13, PT, P3 ;  /* 0x0000000d1f007c0c */ /* 0x000fe4000bf66330 */
[----:B------:R-:W4:Y:S01]  /*0760*/  @!P5 LDC.64 R14, c[0x0][0x3a0] ;  /* 0x0000e800ff0edb82 */ /* 0x000f220000000a00 */
[----:B------:R-:W-:-:S05]  /*0770*/  IMAD.WIDE.U32 R120, R3, UR14, R120 ;  /* 0x0000000e03787c25 */ /* 0x000fca000f8e0078 */
[----:B------:R-:W-:Y:S02]  /*0780*/  IADD3 R123, PT, PT, R121, R123, RZ ;  /* 0x0000007b797b7210 */ /* 0x000fe40007ffe0ff */
[----:B------:R-:W0:Y:S01]  /*0790*/  @!P4 LDC.64 R4, c[0x0][0x3f8] ;  /* 0x0000fe00ff04cb82 */ /* 0x000e220000000a00 */
[-C--:B------:R-:W-:Y:S02]  /*07a0*/  @!P2 MOV R122, R120.reuse ;  /* 0x00000078007aa202 */ /* 0x080fe40000000f00 */
[----:B------:R-:W-:Y:S02]  /*07b0*/  @!P5 MOV R18, R120 ;  /* 0x000000780012d202 */ /* 0x000fe40000000f00 */
[----:B------:R-:W-:Y:S01]  /*07c0*/  @!P5 MOV R19, R123 ;  /* 0x0000007b0013d202 */ /* 0x000fe20000000f00 */
[----:B------:R-:W-:Y:S02]  /*07d0*/  @!P2 IMAD.WIDE.U32 R2, R112, R6, R122 ;  /* 0x000000067002a225 */ /* 0x000fe400078e007a */
[----:B------:R-:W4:Y:S02]  /*07e0*/  @!P5 LDC.64 R16, c[0x0][0x398] ;  /* 0x0000e600ff10db82 */ /* 0x000f240000000a00 */
[-C--:B---3--:R-:W-:Y:S01]  /*07f0*/  @!P5 IMAD R6, R13, R20.reuse, RZ ;  /* 0x000000140d06d224 */ /* 0x088fe200078e02ff */
[----:B------:R-:W-:Y:S01]  /*0800*/  @!P2 IADD3 R3, PT, PT, R3, R7, RZ ;  /* 0x000000070303a210 */ /* 0x000fe20007ffe0ff */
[----:B------:R-:W-:Y:S01]  /*0810*/  @!P5 IMAD.WIDE.U32 R18, R111, R20, R18 ;  /* 0x000000146f12d225 */ /* 0x000fe200078e0012 */
[----:B------:R-:W-:-:S02]  /*0820*/  @!P2 SHF.L.U32 R23, R2, 0x2, RZ ;  /* 0x000000020217a819 */ /* 0x000fc400000006ff */
[----:B------:R-:W-:Y:S01]  /*0830*/  @!P2 SHF.L.U64.HI R22, R2, 0x2, R3 ;  /* 0x000000020216a819 */ /* 0x000fe20000010203 */
[----:B------:R-:W-:Y:S01]  /*0840*/  @!P5 IMAD R21, R111, R21, R6 ;  /* 0x000000156f15d224 */ /* 0x000fe200078e0206 */
[----:B------:R-:W3:Y:S01]  /*0850*/  @!P4 LDC.64 R12, c[0x0][0x3a0] ;  /* 0x0000e800ff0ccb82 */ /* 0x000ee20000000a00 */
[C---:B--2---:R-:W-:Y:S02]  /*0860*/  @!P2 IADD3 R8, P1, PT, R23.reuse, R8, RZ ;  /* 0x000000081708a210 */ /* 0x044fe40007f3e0ff */
[----:B-1----:R-:W-:Y:S02]  /*0870*/  @!P2 IADD3 R10, P0, PT, R23, R10, RZ ;  /* 0x0000000a170aa210 */ /* 0x002fe40007f1e0ff */
[----:B------:R-:W-:Y:S02]  /*0880*/  @!P5 IADD3 R21, PT, PT, R19, R21, RZ ;  /* 0x000000151315d210 */ /* 0x000fe40007ffe0ff */
[C---:B------:R-:W-:Y:S01]  /*0890*/  @!P5 SHF.L.U32 R19, R18.reuse, 0x2, RZ ;  /* 0x000000021213d819 */ /* 0x040fe200000006ff */
[----:B------:R-:W1:Y:S01]  /*08a0*/  @!P4 LDC.64 R6, c[0x0][0x398] ;  /* 0x0000e600ff06cb82 */ /* 0x000e620000000a00 */
[----:B------:R-:W-:Y:S01]  /*08b0*/  @!P5 SHF.L.U64.HI R20, R18, 0x2, R21 ;  /* 0x000000021214d819 */ /* 0x000fe20000010215 */
[----:B0-----:R-:W-:Y:S01]  /*08c0*/  @!P4 IMAD R18, R27, R4, RZ ;  /* 0x000000041b12c224 */ /* 0x001fe200078e02ff */
[----:B------:R-:W-:-:S02]  /*08d0*/  @!P2 IADD3.X R9, PT, PT, R22, R9, RZ, P1, !PT ;  /* 0x000000091609a210 */ /* 0x000fc40000ffe4ff */
[----:B----4-:R-:W-:Y:S01]  /*08e0*/  @!P5 IADD3 R14, P1, PT, R19, R14, RZ ;  /* 0x0000000e130ed210 */ /* 0x010fe20007f3e0ff */
[----:B------:R-:W-:Y:S01]  /*08f0*/  @!P4 IMAD R21, R25, R5, R18 ;  /* 0x000000051915c224 */ /* 0x000fe200078e0212 */
[----:B------:R-:W-:Y:S01]  /*0900*/  @!P5 IADD3 R16, P6, PT, R19, R16, RZ ;  /* 0x000000101310d210 */ /* 0x000fe20007fde0ff */
[----:B------:R-:W0:Y:S01]  /*0910*/  @!P3 LDC.64 R2, c[0x0][0x3f8] ;  /* 0x0000fe00ff02bb82 */ /* 0x000e220000000a00 */
[----:B------:R-:W-:Y:S01]  /*0920*/  @!P4 MOV R18, R120 ;  /* 0x000000780012c202 */ /* 0x000fe20000000f00 */
[----:B------:R-:W5:Y:S01]  /*0930*/  @!P2 LDG.E.64 R82, desc[UR8][R8.64] ;  /* 0x000000080852a981 */ /* 0x000f62000c1e1b00 */
[----:B------:R-:W-:Y:S02]  /*0940*/  @!P4 MOV R19, R123 ;  /* 0x0000007b0013c202 */ /* 0x000fe40000000f00 */
[----:B------:R-:W-:Y:S02]  /*0950*/  @!P2 IADD3.X R11, PT, PT, R22, R11, RZ, P0, !PT ;  /* 0x0000000b160ba210 */ /* 0x000fe400007fe4ff */
[----:B------:R-:W-:Y:S01]  /*0960*/  ISETP.GE.U32.AND P0, PT, R33, UR12, PT ;  /* 0x0000000c21007c0c */ /* 0x000fe2000bf06070 */
[----:B------:R-:W-:Y:S01]  /*0970*/  @!P4 IMAD.WIDE.U32 R4, R25, R4, R18 ;  /* 0x000000041904c225 */ /* 0x000fe200078e0012 */
[----:B------:R-:W-:Y:S01]  /*0980*/  @!P5 IADD3.X R15, PT, PT, R20, R15, RZ, P1, !PT ;  /* 0x0000000f140fd210 */ /* 0x000fe20000ffe4ff */
[----:B------:R-:W5:Y:S01]  /*0990*/  @!P2 LDG.E.64 R80, desc[UR8][R10.64] ;  /* 0x000000080a50a981 */ /* 0x000f62000c1e1b00 */
[----:B------:R-:W-:-:S02]  /*09a0*/  ISETP.GE.AND.EX P0, PT, R35, UR13, PT, P0 ;  /* 0x0000000d23007c0c */ /* 0x000fc4000bf06300 */
[----:B------:R-:W-:Y:S02]  /*09b0*/  @!P4 IADD3 R19, PT, PT, R5, R21, RZ ;  /* 0x000000150513c210 */ /* 0x000fe40007ffe0ff */
[----:B------:R-:W-:Y:S02]  /*09c0*/  @!P4 SHF.L.U32 R5, R4, 0x2, RZ ;  /* 0x000000020405c819 */ /* 0x000fe400000006ff */
[----:B------:R-:W-:Y:S02]  /*09d0*/  @!P5 IADD3.X R17, PT, PT, R20, R17, RZ, P6, !PT ;  /* 0x000000111411d210 */ /* 0x000fe400037fe4ff */
[----:B------:R-:W-:Y:S01]  /*09e0*/  @!P4 SHF.L.U64.HI R4, R4, 0x2, R19 ;  /* 0x000000020404c819 */ /* 0x000fe20000010213 */
[----:B------:R-:W2:Y:S01]  /*09f0*/  @!P3 LDC.64 R20, c[0x0][0x398] ;  /* 0x0000e600ff14bb82 */ /* 0x000ea20000000a00 */
[C---:B---3--:R-:W-:Y:S02]  /*0a00*/  @!P4 IADD3 R12, P1, PT, R5.reuse, R12, RZ ;  /* 0x0000000c050cc210 */ /* 0x048fe40007f3e0ff */
[----:B-1----:R-:W-:Y:S01]  /*0a10*/  @!P4 IADD3 R6, P6, PT, R5, R6, RZ ;  /* 0x000000060506c210 */ /* 0x002fe20007fde0ff */
[----:B0-----:R-:W-:Y:S01]  /*0a20*/  @!P3 IMAD R18, R31, R2, RZ ;  /* 0x000000021f12b224 */ /* 0x001fe200078e02ff */
[----:B------:R-:W-:-:S02]  /*0a30*/  @!P4 IADD3.X R13, PT, PT, R4, R13, RZ, P1, !PT ;  /* 0x0000000d040dc210 */ /* 0x000fc40000ffe4ff */
[----:B------:R-:W-:Y:S01]  /*0a40*/  @!P4 IADD3.X R7, PT, PT, R4, R7, RZ, P6, !PT ;  /* 0x000000070407c210 */ /* 0x000fe200037fe4ff */
[----:B------:R-:W-:Y:S01]  /*0a50*/  @!P3 IMAD R23, R29, R3, R18 ;  /* 0x000000031d17b224 */ /* 0x000fe200078e0212 */
[----:B------:R-:W-:Y:S01]  /*0a60*/  @!P3 MOV R4, R120 ;  /* 0x000000780004b202 */ /* 0x000fe20000000f00 */
[----:B------:R-:W0:Y:S01]  /*0a70*/  @!P3 LDC.64 R18, c[0x0][0x3a0] ;  /* 0x0000e800ff12bb82 */ /* 0x000e220000000a00 */
[----:B------:R-:W-:Y:S01]  /*0a80*/  @!P3 MOV R5, R123 ;  /* 0x0000007b0005b202 */ /* 0x000fe20000000f00 */
[----:B------:R-:W5:Y:S01]  /*0a90*/  @!P4 LDG.E.64 R78, desc[UR8][R12.64] ;  /* 0x000000080c4ec981 */ /* 0x000f62000c1e1b00 */
[----:B------:R-:W-:Y:S01]  /*0aa0*/  ISETP.GE.U32.AND P1, PT, R37, UR12, PT ;  /* 0x0000000c25007c0c */ /* 0x000fe2000bf26070 */
[----:B------:R-:W-:-:S03]  /*0ab0*/  @!P3 IMAD.WIDE.U32 R2, R29, R2, R4 ;  /* 0x000000021d02b225 */ /* 0x000fc600078e0004 */
[----:B------:R-:W-:Y:S01]  /*0ac0*/  ISETP.GE.AND.EX P1, PT, R39, UR13, PT, P1 ;  /* 0x0000000d27007c0c */ /* 0x000fe2000bf26310 */
[----:B------:R-:W1:Y:S01]  /*0ad0*/  @!P0 LDC.64 R28, c[0x0][0x3f8] ;  /* 0x0000fe00ff1c8b82 */ /* 0x000e620000000a00 */
[----:B------:R-:W-:Y:S01]  /*0ae0*/  ISETP.GE.U32.AND P2, PT, R110, UR12, PT ;  /* 0x0000000c6e007c0c */ /* 0x000fe2000bf46070 */
[----:B------:R-:W5:Y:S01]  /*0af0*/  @!P4 LDG.E.64 R76, desc[UR8][R6.64] ;  /* 0x00000008064cc981 */ /* 0x000f62000c1e1b00 */
[----:B------:R-:W-:Y:S02]  /*0b00*/  @!P3 IADD3 R3, PT, PT, R3, R23, RZ ;  /* 0x000000170303b210 */ /* 0x000fe40007ffe0ff */
[C---:B------:R-:W-:Y:S02]  /*0b10*/  @!P3 SHF.L.U32 R31, R2.reuse, 0x2, RZ ;  /* 0x00000002021fb819 */ /* 0x040fe400000006ff */
[----:B------:R-:W-:Y:S01]  /*0b20*/  @!P3 SHF.L.U64.HI R30, R2, 0x2, R3 ;  /* 0x00000002021eb819 */ /* 0x000fe20000010203 */
[----:B------:R-:W3:Y:S01]  /*0b30*/  @!P0 LDC.64 R24, c[0x0][0x3a0] ;  /* 0x0000e800ff188b82 */ /* 0x000ee20000000a00 */
[----:B------:R-:W-:-:S02]  /*0b40*/  MOV R3, RZ ;  /* 0x000000ff00037202 */ /* 0x000fc40000000f00 */
[----:B------:R-:W-:Y:S02]  /*0b50*/  MOV R2, RZ ;  /* 0x000000ff00027202 */ /* 0x000fe40000000f00 */
[----:B------:R-:W-:-:S03]  /*0b60*/  CS2R R4, SRZ ;  /* 0x0000000000047805 */ /* 0x000fc6000001ff00 */
[----:B------:R-:W4:Y:S01]  /*0b70*/  @!P1 LDC.64 R26, c[0x0][0x3f8] ;  /* 0x0000fe00ff1a9b82 */ /* 0x000f220000000a00 */
[----:B------:R-:W-:Y:S01]  /*0b80*/  ISETP.GE.AND.EX P2, PT, R92, UR13, PT, P2 ;  /* 0x0000000d5c007c0c */ /* 0x000fe2000bf46320 */
[----:B------:R2:W5:Y:S06]  /*0b90*/  @!P5 LDG.E.64 R2, desc[UR8][R14.64] ;  /* 0x000000080e02d981 */ /* 0x00056c000c1e1b00 */
[----:B------:R-:W3:Y:S01]  /*0ba0*/  @!P0 LDC.64 R22, c[0x0][0x398] ;  /* 0x0000e600ff168b82 */ /* 0x000ee20000000a00 */
[----:B-1----:R-:W-:Y:S01]  /*0bb0*/  @!P0 IMAD R32, R35, R28, RZ ;  /* 0x0000001c23208224 */ /* 0x002fe200078e02ff */
[----:B------:R1:W5:Y:S01]  /*0bc0*/  @!P5 LDG.E.64 R4, desc[UR8][R16.64] ;  /* 0x000000081004d981 */ /* 0x000362000c1e1b00 */
[----:B--2---:R-:W-:-:S02]  /*0bd0*/  @!P0 MOV R14, R120 ;  /* 0x00000078000e8202 */ /* 0x004fc40000000f00 */
[----:B------:R-:W-:Y:S02]  /*0be0*/  @!P0 MOV R15, R123 ;  /* 0x0000007b000f8202 */ /* 0x000fe40000000f00 */
[C---:B0-----:R-:W-:Y:S02]  /*0bf0*/  @!P3 IADD3 R8, P5, PT, R31.reuse, R18, RZ ;  /* 0x000000121f08b210 */ /* 0x041fe40007fbe0ff */
[----:B------:R-:W-:Y:S01]  /*0c00*/  @!P3 IADD3 R10, P6, PT, R31, R20, RZ ;  /* 0x000000141f0ab210 */ /* 0x000fe20007fde0ff */
[C---:B------:R-:W-:Y:S02]  /*0c10*/  @!P0 IMAD R31, R33.reuse, R29, R32 ;  /* 0x0000001d211f8224 */ /* 0x040fe400078e0220 */
[----:B------:R-:W-:Y:S01]  /*0c20*/  @!P0 IMAD.WIDE.U32 R28, R33, R28, R14 ;  /* 0x0000001c211c8225 */ /* 0x000fe200078e000e */
[C---:B------:R-:W-:Y:S02]  /*0c30*/  @!P3 IADD3.X R9, PT, PT, R30.reuse, R19, RZ, P5, !PT ;  /* 0x000000131e09b210 */ /* 0x040fe40002ffe4ff */
[----:B------:R-:W-:Y:S01]  /*0c40*/  ISETP.GE.U32.AND P5, PT, R109, UR12, PT ;  /* 0x0000000c6d007c0c */ /* 0x000fe2000bfa6070 */
[----:B------:R-:W0:Y:S01]  /*0c50*/  @!P2 LDC.64 R18, c[0x0][0x3f8] ;  /* 0x0000fe00ff12ab82 */ /* 0x000e220000000a00 */
[----:B------:R-:W-:Y:S01]  /*0c60*/  @!P3 IADD3.X R11, PT, PT, R30, R21, RZ, P6, !PT ;  /* 0x000000151e0bb210 */ /* 0x000fe200037fe4ff */
[----:B----4-:R-:W-:Y:S01]  /*0c70*/  @!P1 IMAD R14, R39, R26, RZ ;  /* 0x0000001a270e9224 */ /* 0x010fe200078e02ff */
[----:B------:R-:W-:Y:S01]  /*0c80*/  @!P0 IADD3 R21, PT, PT, R29, R31, RZ ;  /* 0x0000001f1d158210 */ /* 0x000fe20007ffe0ff */
[----:B------:R2:W5:Y:S01]  /*0c90*/  @!P3 LDG.E.64 R74, desc[UR8][R8.64] ;  /* 0x00000008084ab981 */ /* 0x000562000c1e1b00 */
[----:B------:R-:W-:-:S02]  /*0ca0*/  @!P0 SHF.L.U32 R15, R28, 0x2, RZ ;  /* 0x000000021c0f8819 */ /* 0x000fc400000006ff */
[----:B------:R-:W-:Y:S01]  /*0cb0*/  ISETP.GE.AND.EX P5, PT, R91, UR13, PT, P5 ;  /* 0x0000000d5b007c0c */ /* 0x000fe2000bfa6350 */
[----:B-1----:R-:W-:Y:S01]  /*0cc0*/  @!P1 IMAD R17, R37, R27, R14 ;  /* 0x0000001b25119224 */ /* 0x002fe200078e020e */
[----:B------:R-:W-:Y:S01]  /*0cd0*/  @!P0 SHF.L.U64.HI R16, R28, 0x2, R21 ;  /* 0x000000021c108819 */ /* 0x000fe20000010215 */
[----:B------:R-:W1:Y:S01]  /*0ce0*/  @!P2 LDC.64 R30, c[0x0][0x398] ;  /* 0x0000e600ff1eab82 */ /* 0x000e620000000a00 */
[----:B------:R-:W-:Y:S01]  /*0cf0*/  @!P1 MOV R28, R120 ;  /* 0x00000078001c9202 */ /* 0x000fe20000000f00 */
[----:B------:R-:W5:Y:S01]  /*0d00*/  @!P3 LDG.E.64 R72, desc[UR8][R10.64] ;  /* 0x000000080a48b981 */ /* 0x000f62000c1e1b00 */
[----:B------:R-:W-:Y:S02]  /*0d10*/  @!P1 MOV R29, R123 ;  /* 0x0000007b001d9202 */ /* 0x000fe40000000f00 */
[----:B---3--:R-:W-:Y:S01]  /*0d20*/  @!P0 IADD3 R24, P6, PT, R15, R24, RZ ;  /* 0x000000180f188210 */ /* 0x008fe20007fde0ff */
[----:B------:R-:W-:-:S03]  /*0d30*/  @!P1 IMAD.WIDE.U32 R28, R37, R26, R28 ;  /* 0x0000001a251c9225 */ /* 0x000fc600078e001c */
[C---:B------:R-:W-:Y:S01]  /*0d40*/  @!P0 IADD3.X R25, PT, PT, R16.reuse, R25, RZ, P6, !PT ;  /* 0x0000001910198210 */ /* 0x040fe200037fe4ff */
[----:B------:R-:W3:Y:S01]  /*0d50*/  @!P1 LDC.64 R20, c[0x0][0x3a0] ;  /* 0x0000e800ff149b82 */ /* 0x000ee20000000a00 */
[----:B------:R-:W-:Y:S02]  /*0d60*/  @!P0 IADD3 R14, P6, PT, R15, R22, RZ ;  /* 0x000000160f0e8210 */ /* 0x000fe40007fde0ff */
[----:B------:R-:W-:Y:S02]  /*0d70*/  @!P1 IADD3 R29, PT, PT, R29, R17, RZ ;  /* 0x000000111d1d9210 */ /* 0x000fe40007ffe0ff */
[----:B------:R-:W-:-:S03]  /*0d80*/  @!P0 IADD3.X R15, PT, PT, R16, R23, RZ, P6, !PT ;  /* 0x00000017100f8210 */ /* 0x000fc600037fe4ff */
[----:B------:R-:W4:Y:S08]  /*0d90*/  @!P5 LDC.64 R16, c[0x0][0x3f8] ;  /* 0x0000fe00ff10db82 */ /* 0x000f300000000a00 */
[----:B------:R-:W2:Y:S01]  /*0da0*/  @!P1 LDC.64 R26, c[0x0][0x398] ;  /* 0x0000e600ff1a9b82 */ /* 0x000ea20000000a00 */
[----:B0-----:R-:W-:Y:S01]  /*0db0*/  @!P2 IMAD R22, R92, R18, RZ ;  /* 0x000000125c16a224 */ /* 0x001fe200078e02ff */
[----:B------:R-:W-:-:S02]  /*0dc0*/  @!P1 SHF.L.U32 R33, R28, 0x2, RZ ;  /* 0x000000021c219819 */ /* 0x000fc400000006ff */
[----:B------:R-:W-:Y:S01]  /*0dd0*/  @!P1 SHF.L.U64.HI R32, R28, 0x2, R29 ;  /* 0x000000021c209819 */ /* 0x000fe2000001021d */
[C---:B------:R-:W-:Y:S01]  /*0de0*/  @!P2 IMAD R19, R110.reuse, R19, R22 ;  /* 0x000000136e13a224 */ /* 0x040fe200078e0216 */
[----:B------:R-:W-:Y:S02]  /*0df0*/  ISETP.GE.U32.AND P4, PT, R107, UR12, PT ;  /* 0x0000000c6b007c0c */ /* 0x000fe4000bf86070 */
[----:B------:R-:W0:Y:S01]  /*0e00*/  @!P2 LDC.64 R22, c[0x0][0x3a0] ;  /* 0x0000e800ff16ab82 */ /* 0x000e220000000a00 */
[----:B------:R-:W-:Y:S02]  /*0e10*/  @!P2 MOV R28, R120 ;  /* 0x00000078001ca202 */ /* 0x000fe40000000f00 */
[----:B------:R-:W-:Y:S02]  /*0e20*/  @!P2 MOV R29, R123 ;  /* 0x0000007b001da202 */ /* 0x000fe40000000f00 */
[----:B------:R-:W-:Y:S02]  /*0e30*/  ISETP.GE.AND.EX P4, PT, R89, UR13, PT, P4 ;  /* 0x0000000d59007c0c */ /* 0x000fe4000bf86340 */
[----:B---3--:R-:W-:Y:S01]  /*0e40*/  @!P1 IADD3 R20, P6, PT, R33, R20, RZ ;  /* 0x0000001421149210 */ /* 0x008fe20007fde0ff */
[----:B------:R-:W-:-:S03]  /*0e50*/  @!P2 IMAD.WIDE.U32 R28, R110, R18, R28 ;  /* 0x000000126e1ca225 */ /* 0x000fc600078e001c */
[----:B------:R-:W-:Y:S01]  /*0e60*/  @!P1 IADD3.X R21, PT, PT, R32, R21, RZ, P6, !PT ;  /* 0x0000001520159210 */ /* 0x000fe200037fe4ff */
[----:B----4-:R-:W-:Y:S01]  /*0e70*/  @!P5 IMAD R6, R91, R16, RZ ;  /* 0x000000105b06d224 */ /* 0x010fe200078e02ff */
[----:B------:R-:W-:Y:S02]  /*0e80*/  @!P2 IADD3 R13, PT, PT, R29, R19, RZ ;  /* 0x000000131d0da210 */ /* 0x000fe40007ffe0ff */
[----:B--2---:R-:W-:Y:S01]  /*0e90*/  @!P1 IADD3 R18, P6, PT, R33, R26, RZ ;  /* 0x0000001a21129210 */ /* 0x004fe20007fde0ff */
[----:B------:R-:W-:Y:S01]  /*0ea0*/  @!P5 IMAD R29, R109, R17, R6 ;  /* 0x000000116d1dd224 */ /* 0x000fe200078e0206 */
[----:B------:R-:W-:Y:S02]  /*0eb0*/  ISETP.GE.U32.AND P3, PT, R106, UR12, PT ;  /* 0x0000000c6a007c0c */ /* 0x000fe4000bf66070 */
[----:B------:R-:W-:Y:S02]  /*0ec0*/  CS2R R8, SRZ ;  /* 0x0000000000087805 */ /* 0x000fe4000001ff00 */
[----:B------:R-:W-:Y:S01]  /*0ed0*/  @!P5 MOV R6, R120 ;  /* 0x000000780006d202 */ /* 0x000fe20000000f00 */
[----:B------:R-:W2:Y:S01]  /*0ee0*/  @!P4 LDC.64 R42, c[0x0][0x3a0] ;  /* 0x0000e800ff2acb82 */ /* 0x000ea20000000a00 */
[----:B------:R-:W-:-:S02]  /*0ef0*/  @!P5 MOV R7, R123 ;  /* 0x0000007b0007d202 */ /* 0x000fc40000000f00 */
[----:B------:R-:W-:Y:S01]  /*0f00*/  @!P1 IADD3.X R19, PT, PT, R32, R27, RZ, P6, !PT ;  /* 0x0000001b20139210 */ /* 0x000fe200037fe4ff */
[----:B------:R-:W5:Y:S01]  /*0f10*/  @!P0 LDG.E.64 R8, desc[UR8][R14.64] ;  /* 0x000000080e088981 */ /* 0x000f62000c1e1b00 */
[C---:B------:R-:W-:Y:S02]  /*0f20*/  @!P2 SHF.L.U32 R27, R28.reuse, 0x2, RZ ;  /* 0x000000021c1ba819 */ /* 0x040fe400000006ff */
[----:B------:R-:W-:Y:S01]  /*0f30*/  @!P2 SHF.L.U64.HI R28, R28, 0x2, R13 ;  /* 0x000000021c1ca819 */ /* 0x000fe2000001020d */
[----:B------:R-:W3:Y:S01]  /*0f40*/  @!P4 LDC.64 R40, c[0x0][0x398] ;  /* 0x0000e600ff28cb82 */ /* 0x000ee20000000a00 */
[----:B------:R-:W-:Y:S01]  /*0f50*/  ISETP.GE.AND.EX P3, PT, R88, UR13, PT, P3 ;  /* 0x0000000d58007c0c */ /* 0x000fe2000bf66330 */
[----:B------:R-:W-:Y:S01]  /*0f60*/  @!P5 IMAD.WIDE.U32 R16, R109, R16, R6 ;  /* 0x000000106d10d225 */ /* 0x000fe200078e0006 */
[----:B------:R-:W-:-:S05]  /*0f70*/  CS2R R6, SRZ ;  /* 0x0000000000067805 */ /* 0x000fca000001ff00 */
[----:B------:R-:W4:Y:S01]  /*0f80*/  @!P4 LDC.64 R12, c[0x0][0x3f8] ;  /* 0x0000fe00ff0ccb82 */ /* 0x000f220000000a00 */
[----:B------:R-:W-:Y:S01]  /*0f90*/  @!P5 IADD3 R17, PT, PT, R17, R29, RZ ;  /* 0x0000001d1111d210 */ /* 0x000fe20007ffe0ff */
[----:B------:R1:W5:Y:S01]  /*0fa0*/  @!P0 LDG.E.64 R6, desc[UR8][R24.64] ;  /* 0x0000000818068981 */ /* 0x000362000c1e1b00 */
[C---:B0-----:R-:W-:Y:S02]  /*0fb0*/  @!P2 IADD3 R22, P6, PT, R27.reuse, R22, RZ ;  /* 0x000000161b16a210 */ /* 0x041fe40007fde0ff */
[----:B------:R-:W-:Y:S02]  /*0fc0*/  @!P5 SHF.L.U32 R39, R16, 0x2, RZ ;  /* 0x000000021027d819 */ /* 0x000fe400000006ff */
[----:B------:R-:W-:Y:S01]  /*0fd0*/  @!P2 IADD3.X R23, PT, PT, R28, R23, RZ, P6, !PT ;  /* 0x000000171c17a210 */ /* 0x000fe200037fe4ff */
[----:B------:R-:W0:Y:S01]  /*0fe0*/  @!P3 LDC.64 R36, c[0x0][0x3a0] ;  /* 0x0000e800ff24bb82 */ /* 0x000e220000000a00 */
[----:B------:R-:W-:Y:S02]  /*0ff0*/  @!P5 SHF.L.U64.HI R32, R16, 0x2, R17 ;  /* 0x000000021020d819 */ /* 0x000fe40000010211 */
[----:B-1----:R-:W-:-:S02]  /*1000*/  @!P2 IADD3 R30, P6, PT, R27, R30, RZ ;  /* 0x0000001e1b1ea210 */ /* 0x002fc40007fde0ff */
[----:B------:R-:W-:-:S03]  /*1010*/  ISETP.GE.U32.AND P0, PT, R105, UR12, PT ;  /* 0x0000000c69007c0c */ /* 0x000fc6000bf06070 */
[----:B------:R-:W1:Y:S01]  /*1020*/  @!P3 LDC.64 R16, c[0x0][0x3f8] ;  /* 0x0000fe00ff10bb82 */ /* 0x000e620000000a00 */
[----:B------:R-:W-:Y:S02]  /*1030*/  @!P2 IADD3.X R31, PT, PT, R28, R31, RZ, P6, !PT ;  /* 0x0000001f1c1fa210 */ /* 0x000fe400037fe4ff */
[----:B------:R-:W-:-:S05]  /*1040*/  ISETP.GE.AND.EX P0, PT, R87, UR13, PT, P0 ;  /* 0x0000000d57007c0c */ /* 0x000fca000bf06300 */
[----:B------:R-:W2:Y:S01]  /*1050*/  @!P5 LDC.64 R26, c[0x0][0x3a0] ;  /* 0x0000e800ff1adb82 */ /* 0x000ea20000000a00 */
[----:B------:R-:W-:-:S07]  /*1060*/  @!P4 MOV R24, R120 ;  /* 0x000000780018c202 */ /* 0x000fce0000000f00 */
[----:B------:R-:W3:Y:S01]  /*1070*/  @!P5 LDC.64 R28, c[0x0][0x398] ;  /* 0x0000e600ff1cdb82 */ /* 0x000ee20000000a00 */
[----:B------:R-:W-:Y:S01]  /*1080*/  @!P4 MOV R25, R123 ;  /* 0x0000007b0019c202 */ /* 0x000fe20000000f00 */
[----:B----4-:R-:W-:-:S04]  /*1090*/  @!P4 IMAD R10, R89, R12, RZ ;  /* 0x0000000c590ac224 */ /* 0x010fc800078e02ff */
[C---:B------:R-:W-:Y:S02]  /*10a0*/  @!P4 IMAD R33, R107.reuse, R13, R10 ;  /* 0x0000000d6b21c224 */ /* 0x040fe400078e020a */
[----:B------:R-:W-:Y:S01]  /*10b0*/  @!P4 IMAD.WIDE.U32 R24, R107, R12, R24 ;  /* 0x0000000c6b18c225 */ /* 0x000fe200078e0018 */
[----:B------:R-:W-:Y:S01]  /*10c0*/  CS2R R12, SRZ ;  /* 0x00000000000c7805 */ /* 0x000fe2000001ff00 */
[----:B------:R-:W4:Y:S01]  /*10d0*/  @!P0 LDC.64 R14, c[0x0][0x3f8] ;  /* 0x0000fe00ff0e8b82 */ /* 0x000f220000000a00 */
[----:B------:R-:W-:Y:S01]  /*10e0*/  CS2R R10, SRZ ;  /* 0x00000000000a7805 */ /* 0x000fe2000001ff00 */
[----:B-1----:R-:W-:-:S03]  /*10f0*/  @!P3 IMAD R38, R88, R16, RZ ;  /* 0x000000105826b224 */ /* 0x002fc600078e02ff */
[----:B------:R1:W5:Y:S03]  /*1100*/  @!P1 LDG.E.64 R12, desc[UR8][R18.64] ;  /* 0x00000008120c9981 */ /* 0x000366000c1e1b00 */
[----:B------:R-:W4:Y:S01]  /*1110*/  @!P3 LDC.64 R34, c[0x0][0x398] ;  /* 0x0000e600ff22bb82 */ /* 0x000f220000000a00 */
[----:B------:R0:W5:Y:S01]  /*1120*/  @!P1 LDG.E.64 R10, desc[UR8][R20.64] ;  /* 0x00000008140a9981 */ /* 0x000162000c1e1b00 */
[----:B------:R-:W-:Y:S02]  /*1130*/  @!P4 IADD3 R33, PT, PT, R25, R33, RZ ;  /* 0x000000211921c210 */ /* 0x000fe40007ffe0ff */
[----:B-1----:R-:W-:-:S04]  /*1140*/  @!P3 MOV R18, R120 ;  /* 0x000000780012b202 */ /* 0x002fc80000000f00 */
[----:B------:R-:W1:Y:S01]  /*1150*/  @!P0 LDC.64 R44, c[0x0][0x3a0] ;  /* 0x0000e800ff2c8b82 */ /* 0x000e620000000a00 */
[----:B------:R-:W-:Y:S01]  /*1160*/  @!P3 MOV R19, R123 ;  /* 0x0000007b0013b202 */ /* 0x000fe20000000f00 */
[C---:B0-----:R-:W-:Y:S01]  /*1170*/  @!P3 IMAD R21, R106.reuse, R17, R38 ;  /* 0x000000116a15b224 */ /* 0x041fe200078e0226 */
[C---:B--2---:R-:W-:Y:S02]  /*1180*/  @!P5 IADD3 R26, P1, PT, R39.reuse, R26, RZ ;  /* 0x0000001a271ad210 */ /* 0x044fe40007f3e0ff */
[----:B---3--:R-:W-:Y:S01]  /*1190*/  @!P5 IADD3 R28, P6, PT, R39, R28, RZ ;  /* 0x0000001c271cd210 */ /* 0x008fe20007fde0ff */
[----:B------:R-:W-:Y:S01]  /*11a0*/  @!P3 IMAD.WIDE.U32 R16, R106, R16, R18 ;  /* 0x000000106a10b225 */ /* 0x000fe200078e0012 */
[----:B------:R-:W-:Y:S01]  /*11b0*/  @!P4 SHF.L.U32 R25, R24, 0x2, RZ ;  /* 0x000000021819c819 */ /* 0x000fe200000006ff */
[----:B------:R-:W0:Y:S01]  /*11c0*/  @!P0 LDC.64 R38, c[0x0][0x398] ;  /* 0x0000e600ff268b82 */ /* 0x000e220000000a00 */
[C---:B------:R-:W-:Y:S02]  /*11d0*/  @!P5 IADD3.X R27, PT, PT, R32.reuse, R27, RZ, P1, !PT ;  /* 0x0000001b201bd210 */ /* 0x040fe40000ffe4ff */
[----:B------:R-:W-:-:S02]  /*11e0*/  @!P5 IADD3.X R29, PT, PT, R32, R29, RZ, P6, !PT ;  /* 0x0000001d201dd210 */ /* 0x000fc400037fe4ff */
[----:B------:R-:W-:Y:S02]  /*11f0*/  @!P4 SHF.L.U64.HI R24, R24, 0x2, R33 ;  /* 0x000000021818c819 */ /* 0x000fe40000010221 */
[C---:B------:R-:W-:Y:S02]  /*1200*/  @!P4 IADD3 R42, P1, PT, R25.reuse, R42, RZ ;  /* 0x0000002a192ac210 */ /* 0x040fe40007f3e0ff */
[----:B------:R-:W-:Y:S02]  /*1210*/  @!P4 IADD3 R40, P6, PT, R25, R40, RZ ;  /* 0x000000281928c210 */ /* 0x000fe40007fde0ff */
[----:B------:R-:W-:Y:S02]  /*1220*/  @!P3 IADD3 R19, PT, PT, R17, R21, RZ ;  /* 0x000000151113b210 */ /* 0x000fe40007ffe0ff */
[----:B------:R-:W-:Y:S02]  /*1230*/  @!P3 SHF.L.U32 R17, R16, 0x2, RZ ;  /* 0x000000021011b819 */ /* 0x000fe400000006ff */
[----:B------:R-:W-:-:S02]  /*1240*/  @!P4 IADD3.X R43, PT, PT, R24, R43, RZ, P1, !PT ;  /* 0x0000002b182bc210 */ /* 0x000fc40000ffe4ff */
[----:B------:R-:W-:Y:S02]  /*1250*/  @!P4 IADD3.X R41, PT, PT, R24, R41, RZ, P6, !PT ;  /* 0x000000291829c210 */ /* 0x000fe400037fe4ff */
[----:B------:R-:W-:Y:S02]  /*1260*/  ISETP.GE.U32.AND P1, PT, R104, UR12, PT ;  /* 0x0000000c68007c0c */ /* 0x000fe4000bf26070 */
[----:B------:R-:W-:Y:S02]  /*1270*/  @!P3 SHF.L.U64.HI R16, R16, 0x2, R19 ;  /* 0x000000021010b819 */ /* 0x000fe40000010213 */
[----:B------:R-:W-:Y:S01]  /*1280*/  @!P3 IADD3 R36, P6, PT, R17, R36, RZ ;  /* 0x000000241124b210 */ /* 0x000fe20007fde0ff */
[----:B----4-:R-:W-:Y:S01]  /*1290*/  @!P0 IMAD R18, R87, R14, RZ ;  /* 0x0000000e57128224 */ /* 0x010fe200078e02ff */
[----:B------:R-:W-:Y:S02]  /*12a0*/  ISETP.GE.AND.EX P1, PT, R86, UR13, PT, P1 ;  /* 0x0000000d56007c0c */ /* 0x000fe4000bf26310 */
[----:B------:R-:W-:-:S02]  /*12b0*/  @!P3 IADD3.X R37, PT, PT, R16, R37, RZ, P6, !PT ;  /* 0x000000251025b210 */ /* 0x000fc400037fe4ff */
[----:B------:R-:W-:Y:S01]  /*12c0*/  @!P3 IADD3 R34, P6, PT, R17, R34, RZ ;  /* 0x000000221122b210 */ /* 0x000fe20007fde0ff */
[----:B------:R-:W-:Y:S01]  /*12d0*/  @!P0 IMAD R17, R105, R15, R18 ;  /* 0x0000000f69118224 */ /* 0x000fe200078e0212 */
[----:B------:R-:W-:Y:S02]  /*12e0*/  @!P0 MOV R18, R120 ;  /* 0x0000007800128202 */ /* 0x000fe40000000f00 */
[----:B------:R-:W-:-:S03]  /*12f0*/  @!P0 MOV R19, R123 ;  /* 0x0000007b00138202 */ /* 0x000fc60000000f00 */
[----:B------:R-:W-:Y:S01]  /*1300*/  @!P0 IMAD.WIDE.U32 R18, R105, R14, R18 ;  /* 0x0000000e69128225 */ /* 0x000fe200078e0012 */
[----:B------:R-:W-:Y:S01]  /*1310*/  @!P3 IADD3.X R35, PT, PT, R16, R35, RZ, P6, !PT ;  /* 0x000000231023b210 */ /* 0x000fe200037fe4ff */
[----:B------:R-:W2:Y:S01]  /*1320*/  @!P1 LDC.64 R24, c[0x0][0x3f8] ;  /* 0x0000fe00ff189b82 */ /* 0x000ea20000000a00 */
[----:B------:R-:W-:Y:S02]  /*1330*/  CS2R R14, SRZ ;  /* 0x00000000000e7805 */ /* 0x000fe4000001ff00 */
[----:B------:R-:W-:Y:S02]  /*1340*/  @!P0 IADD3 R19, PT, PT, R19, R17, RZ ;  /* 0x0000001113138210 */ /* 0x000fe40007ffe0ff */
[----:B------:R-:W-:Y:S02]  /*1350*/  CS2R R16, SRZ ;  /* 0x0000000000107805 */ /* 0x000fe4000001ff00 */
[----:B------:R-:W-:Y:S02]  /*1360*/  @!P0 SHF.L.U32 R33, R18, 0x2, RZ ;  /* 0x0000000212218819 */ /* 0x000fe400000006ff */
[----:B------:R-:W-:-:S02]  /*1370*/  CS2R R20, SRZ ;  /* 0x0000000000147805 */ /* 0x000fc4000001ff00 */
[----:B------:R-:W-:Y:S02]  /*1380*/  @!P0 SHF.L.U64.HI R32, R18, 0x2, R19 ;  /* 0x0000000212208819 */ /* 0x000fe40000010213 */
[----:B------:R-:W-:Y:S01]  /*1390*/  CS2R R18, SRZ ;  /* 0x0000000000127805 */ /* 0x000fe2000001ff00 */
[----:B------:R3:W5:Y:S01]  /*13a0*/  @!P2 LDG.E.64 R14, desc[UR8][R22.64] ;  /* 0x00000008160ea981 */ /* 0x000762000c1e1b00 */
[----:B------:R-:W4:Y:S03]  /*13b0*/  @!P1 LDC.64 R68, c[0x0][0x3a0] ;  /* 0x0000e800ff449b82 */ /* 0x000f260000000a00 */
[----:B------:R0:W5:Y:S01]  /*13c0*/  @!P2 LDG.E.64 R16, desc[UR8][R30.64] ;  /* 0x000000081e10a981 */ /* 0x000162000c1e1b00 */
[----:B------:R-:W-:-:S03]  /*13d0*/  ISETP.GE.U32.AND P2, PT, R103, UR12, PT ;  /* 0x0000000c67007c0c */ /* 0x000fc6000bf46070 */
[----:B------:R0:W5:Y:S01]  /*13e0*/  @!P5 LDG.E.64 R18, desc[UR8][R26.64] ;  /* 0x000000081a12d981 */ /* 0x000162000c1e1b00 */
[----:B------:R-:W-:Y:S01]  /*13f0*/  ISETP.GE.AND.EX P2, PT, R85, UR13, PT, P2 ;  /* 0x0000000d55007c0c */ /* 0x000fe2000bf46320 */
[----:B------:R-:W4:Y:S02]  /*1400*/  @!P1 LDC.64 R54, c[0x0][0x398] ;  /* 0x0000e600ff369b82 */ /* 0x000f240000000a00 */
[----:B------:R0:W5:Y:S01]  /*1410*/  @!P5 LDG.E.64 R20, desc[UR8][R28.64] ;  /* 0x000000081c14d981 */ /* 0x000162000c1e1b00 */
[----:B-1----:R-:W-:-:S04]  /*1420*/  @!P0 IADD3 R44, P5, PT, R33, R44, RZ ;  /* 0x0000002c212c8210 */ /* 0x002fc80007fbe0ff */
[----:B------:R-:W-:Y:S02]  /*1430*/  @!P0 IADD3.X R45, PT, PT, R32, R45, RZ, P5, !PT ;  /* 0x0000002d202d8210 */ /* 0x000fe40002ffe4ff */
[----:B------:R-:W-:Y:S01]  /*1440*/  ISETP.GE.U32.AND P5, PT, R102, UR12, PT ;  /* 0x0000000c66007c0c */ /* 0x000fe2000bfa6070 */
[----:B--2---:R-:W-:Y:S01]  /*1450*/  @!P1 IMAD R46, R86, R24, RZ ;  /* 0x00000018562e9224 */ /* 0x004fe200078e02ff */
[----:B---3--:R-:W-:Y:S01]  /*1460*/  @!P1 MOV R22, R120 ;  /* 0x0000007800169202 */ /* 0x008fe20000000f00 */
[----:B0-----:R-:W0:Y:S01]  /*1470*/  @!P2 LDC.64 R30, c[0x0][0x3f8] ;  /* 0x0000fe00ff1eab82 */ /* 0x001e220000000a00 */
[----:B------:R-:W-:Y:S02]  /*1480*/  ISETP.GE.AND.EX P5, PT, R84, UR13, PT, P5 ;  /* 0x0000000d54007c0c */ /* 0x000fe4000bfa6350 */
[----:B------:R-:W-:Y:S02]  /*1490*/  @!P1 MOV R23, R123 ;  /* 0x0000007b00179202 */ /* 0x000fe40000000f00 */
[----:B------:R-:W-:Y:S01]  /*14a0*/  @!P0 IADD3 R38, P6, PT, R33, R38, RZ ;  /* 0x0000002621268210 */ /* 0x000fe20007fde0ff */
[----:B------:R-:W-:-:S02]  /*14b0*/  @!P1 IMAD R33, R104, R25, R46 ;  /* 0x0000001968219224 */ /* 0x000fc400078e022e */
[----:B------:R-:W-:Y:S01]  /*14c0*/  @!P1 IMAD.WIDE.U32 R24, R104, R24, R22 ;  /* 0x0000001868189225 */ /* 0x000fe200078e0016 */
[----:B------:R-:W-:Y:S02]  /*14d0*/  CS2R R26, SRZ ;  /* 0x00000000001a7805 */ /* 0x000fe4000001ff00 */
[----:B------:R-:W-:Y:S02]  /*14e0*/  CS2R R28, SRZ ;  /* 0x00000000001c7805 */ /* 0x000fe4000001ff00 */
[----:B------:R-:W-:Y:S02]  /*14f0*/  @!P0 IADD3.X R39, PT, PT, R32, R39, RZ, P6, !PT ;  /* 0x0000002720278210 */ /* 0x000fe400037fe4ff */
[----:B------:R-:W-:Y:S01]  /*1500*/  @!P1 IADD3 R25, PT, PT, R25, R33, RZ ;  /* 0x0000002119199210 */ /* 0x000fe20007ffe0ff */
[----:B------:R-:W1:Y:S01]  /*1510*/  @!P5 LDC.64 R52, c[0x0][0x3a0] ;  /* 0x0000e800ff34db82 */ /* 0x000e620000000a00 */
[----:B------:R-:W5:Y:S04]  /*1520*/  @!P3 LDG.E.64 R26, desc[UR8][R36.64] ;  /* 0x00000008241ab981 */ /* 0x000f68000c1e1b00 */
[----:B------:R2:W5:Y:S03]  /*1530*/  @!P3 LDG.E.64 R28, desc[UR8][R34.64] ;  /* 0x00000008221cb981 */ /* 0x000566000c1e1b00 */
[----:B------:R-:W3:Y:S01]  /*1540*/  @!P5 LDC.64 R32, c[0x0][0x3f8] ;  /* 0x0000fe00ff20db82 */ /* 0x000ee20000000a00 */
[----:B------:R-:W-:-:S02]  /*1550*/  ISETP.GE.U32.AND P3, PT, R108, UR12, PT ;  /* 0x0000000c6c007c0c */ /* 0x000fc4000bf66070 */
[----:B------:R-:W-:Y:S02]  /*1560*/  CS2R R22, SRZ ;  /* 0x0000000000167805 */ /* 0x000fe4000001ff00 */
[----:B------:R-:W-:Y:S02]  /*1570*/  ISETP.GE.AND.EX P3, PT, R90, UR13, PT, P3 ;  /* 0x0000000d5a007c0c */ /* 0x000fe4000bf66330 */
[C---:B------:R-:W-:Y:S02]  /*1580*/  @!P1 SHF.L.U32 R47, R24.reuse, 0x2, RZ ;  /* 0x00000002182f9819 */ /* 0x040fe400000006ff */
[----:B------:R0:W5:Y:S01]  /*1590*/  @!P4 LDG.E.64 R22, desc[UR8][R42.64] ;  /* 0x000000082a16c981 */ /* 0x000162000c1e1b00 */
[----:B------:R-:W-:Y:S02]  /*15a0*/  @!P1 SHF.L.U64.HI R46, R24, 0x2, R25 ;  /* 0x00000002182e9819 */ /* 0x000fe40000010219 */
[----:B------:R-:W-:Y:S02]  /*15b0*/  CS2R R24, SRZ ;  /* 0x0000000000187805 */ /* 0x000fe4000001ff00 */
[----:B--2---:R-:W-:Y:S01]  /*15c0*/  @!P2 MOV R34, R120 ;  /* 0x000000780022a202 */ /* 0x004fe20000000f00 */
[----:B------:R-:W2:Y:S01]  /*15d0*/  @!P2 LDC.64 R36, c[0x0][0x3a0] ;  /* 0x0000e800ff24ab82 */ /* 0x000ea20000000a00 */
[----:B------:R-:W-:-:S02]  /*15e0*/  @!P2 MOV R35, R123 ;  /* 0x0000007b0023a202 */ /* 0x000fc40000000f00 */
[----:B------:R4:W5:Y:S01]  /*15f0*/  @!P4 LDG.E.64 R24, desc[UR8][R40.64] ;  /* 0x000000082818c981 */ /* 0x000962000c1e1b00 */
[----:B0-----:R-:W-:-:S04]  /*1600*/  @!P2 IMAD R42, R85, R30, RZ ;  /* 0x0000001e552aa224 */ /* 0x001fc800078e02ff */
[----:B------:R-:W0:Y:S01]  /*1610*/  @!P5 LDC.64 R50, c[0x0][0x398] ;  /* 0x0000e600ff32db82 */ /* 0x000e220000000a00 */
[C---:B------:R-:W-:Y:S02]  /*1620*/  @!P2 IMAD R43, R103.reuse, R31, R42 ;  /* 0x0000001f672ba224 */ /* 0x040fe400078e022a */
[----:B------:R-:W-:-:S05]  /*1630*/  @!P2 IMAD.WIDE.U32 R30, R103, R30, R34 ;  /* 0x0000001e671ea225 */ /* 0x000fca00078e0022 */
[----:B----4-:R-:W4:Y:S01]  /*1640*/  @!P2 LDC.64 R40, c[0x0][0x398] ;  /* 0x0000e600ff28ab82 */ /* 0x010f220000000a00 */
[----:B------:R-:W-:Y:S01]  /*1650*/  @!P2 IADD3 R31, PT, PT, R31, R43, RZ ;  /* 0x0000002b1f1fa210 */ /* 0x000fe20007ffe0ff */
[----:B---3--:R-:W-:-:S06]  /*1660*/  @!P5 IMAD R42, R84, R32, RZ ;  /* 0x00000020542ad224 */ /* 0x008fcc00078e02ff */
[----:B------:R-:W3:Y:S01]  /*1670*/  @!P3 LDC.64 R34, c[0x0][0x3f8] ;  /* 0x0000fe00ff22bb82 */ /* 0x000ee20000000a00 */
[C---:B------:R-:W-:Y:S02]  /*1680*/  @!P1 IADD3 R68, P6, PT, R47.reuse, R68, RZ ;  /* 0x000000442f449210 */ /* 0x040fe40007fde0ff */
[----:B------:R-:W-:Y:S01]  /*1690*/  @!P1 IADD3 R54, P4, PT, R47, R54, RZ ;  /* 0x000000362f369210 */ /* 0x000fe20007f9e0ff */
[----:B------:R-:W-:Y:S01]  /*16a0*/  @!P5 IMAD R47, R102, R33, R42 ;  /* 0x00000021662fd224 */ /* 0x000fe200078e022a */
[C---:B------:R-:W-:Y:S02]  /*16b0*/  @!P2 SHF.L.U32 R49, R30.reuse, 0x2, RZ ;  /* 0x000000021e31a819 */ /* 0x040fe400000006ff */
[----:B------:R-:W-:Y:S02]  /*16c0*/  @!P2 SHF.L.U64.HI R58, R30, 0x2, R31 ;  /* 0x000000021e3aa819 */ /* 0x000fe4000001021f */
[----:B------:R-:W-:Y:S02]  /*16d0*/  CS2R R30, SRZ ;  /* 0x00000000001e7805 */ /* 0x000fe4000001ff00 */
[----:B------:R-:W-:-:S02]  /*16e0*/  @!P5 MOV R42, R120 ;  /* 0x00000078002ad202 */ /* 0x000fc40000000f00 */
[----:B------:R-:W-:Y:S02]  /*16f0*/  @!P5 MOV R43, R123 ;  /* 0x0000007b002bd202 */ /* 0x000fe40000000f00 */
[----:B------:R1:W5:Y:S01]  /*1700*/  @!P0 LDG.E.64 R30, desc[UR8][R44.64] ;  /* 0x000000082c1e8981 */ /* 0x000362000c1e1b00 */
[----:B------:R-:W-:Y:S01]  /*1710*/  @!P5 IMAD.WIDE.U32 R42, R102, R32, R42 ;  /* 0x00000020662ad225 */ /* 0x000fe200078e002a */
[----:B------:R-:W-:Y:S02]  /*1720*/  CS2R R32, SRZ ;  /* 0x0000000000207805 */ /* 0x000fe4000001ff00 */
[C---:B------:R-:W-:Y:S02]  /*1730*/  @!P1 IADD3.X R69, PT, PT, R46.reuse, R69, RZ, P6, !PT ;  /* 0x000000452e459210 */ /* 0x040fe400037fe4ff */
[----:B------:R-:W-:Y:S02]  /*1740*/  @!P5 IADD3 R47, PT, PT, R43, R47, RZ ;  /* 0x0000002f2b2fd210 */ /* 0x000fe40007ffe0ff */
[----:B------:R-:W-:Y:S01]  /*1750*/  @!P1 IADD3.X R55, PT, PT, R46, R55, RZ, P4, !PT ;  /* 0x000000372e379210 */ /* 0x000fe200027fe4ff */
[----:B-1----:R-:W1:Y:S01]  /*1760*/  LDC.64 R44, c[0x0][0x3b8] ;  /* 0x0000ee00ff2c7b82 */ /* 0x002e620000000a00 */
[----:B------:R1:W5:Y:S01]  /*1770*/  @!P0 LDG.E.64 R32, desc[UR8][R38.64] ;  /* 0x0000000826208981 */ /* 0x000362000c1e1b00 */
[----:B--2---:R-:W-:-:S02]  /*1780*/  @!P2 IADD3 R48, P4, PT, R49, R36, RZ ;  /* 0x000000243130a210 */ /* 0x004fc40007f9e0ff */
[----:B----4-:R-:W-:Y:S02]  /*1790*/  @!P2 IADD3 R46, P0, PT, R49, R40, RZ ;  /* 0x00000028312ea210 */ /* 0x010fe40007f1e0ff */
[C---:B------:R-:W-:Y:S02]  /*17a0*/  @!P5 SHF.L.U32 R43, R42.reuse, 0x2, RZ ;  /* 0x000000022a2bd819 */ /* 0x040fe400000006ff */
[----:B------:R-:W-:Y:S01]  /*17b0*/  @!P5 SHF.L.U64.HI R56, R42, 0x2, R47 ;  /* 0x000000022a38d819 */ /* 0x000fe2000001022f */
[----:B---3--:R-:W-:Y:S01]  /*17c0*/  @!P3 IMAD R42, R90, R34, RZ ;  /* 0x000000225a2ab224 */ /* 0x008fe200078e02ff */
[----:B------:R-:W-:Y:S02]  /*17d0*/  ISETP.GE.U32.AND P6, PT, R101, UR12, PT ;  /* 0x0000000c65007c0c */ /* 0x000fe4000bfc6070 */
[----:B------:R-:W-:Y:S01]  /*17e0*/  @!P2 IADD3.X R49, PT, PT, R58, R37, RZ, P4, !PT ;  /* 0x000000253a31a210 */ /* 0x000fe200027fe4ff */
[----:B------:R-:W-:Y:S01]  /*17f0*/  @!P3 IMAD R61, R108, R35, R42 ;  /* 0x000000236c3db224 */ /* 0x000fe200078e022a */
[----:B------:R-:W-:Y:S01]  /*1800*/  @!P2 IADD3.X R47, PT, PT, R58, R41, RZ, P0, !PT ;  /* 0x000000293a2fa210 */ /* 0x000fe200007fe4ff */
[----:B------:R-:W2:Y:S01]  /*1810*/  @!P3 LDC.64 R36, c[0x0][0x3a0] ;  /* 0x0000e800ff24bb82 */ /* 0x000ea20000000a00 */
[----:B------:R-:W-:-:S02]  /*1820*/  @!P5 IADD3 R52, P4, PT, R43, R52, RZ ;  /* 0x000000342b34d210 */ /* 0x000fc40007f9e0ff */
[----:B0-----:R-:W-:Y:S02]  /*1830*/  @!P5 IADD3 R50, P0, PT, R43, R50, RZ ;  /* 0x000000322b32d210 */ /* 0x001fe40007f1e0ff */
[----:B------:R-:W-:Y:S02]  /*1840*/  @!P3 MOV R42, R120 ;  /* 0x00000078002ab202 */ /* 0x000fe40000000f00 */
[----:B------:R-:W-:Y:S01]  /*1850*/  @!P3 MOV R43, R123 ;  /* 0x0000007b002bb202 */ /* 0x000fe20000000f00 */
[----:B------:R-:W0:Y:S01]  /*1860*/  @!P3 LDC.64 R40, c[0x0][0x398] ;  /* 0x0000e600ff28bb82 */ /* 0x000e220000000a00 */
[----:B------:R-:W-:Y:S01]  /*1870*/  ISETP.GE.AND.EX P6, PT, R0, UR13, PT, P6 ;  /* 0x0000000d00007c0c */ /* 0x000fe2000bfc6360 */
[----:B------:R-:W-:Y:S01]  /*1880*/  @!P3 IMAD.WIDE.U32 R34, R108, R34, R42 ;  /* 0x000000226c22b225 */ /* 0x000fe200078e002a */
[C---:B------:R-:W-:Y:S02]  /*1890*/  @!P5 IADD3.X R53, PT, PT, R56.reuse, R53, RZ, P4, !PT ;  /* 0x000000353835d210 */ /* 0x040fe400027fe4ff */
[----:B------:R-:W-:Y:S01]  /*18a0*/  @!P5 IADD3.X R51, PT, PT, R56, R51, RZ, P0, !PT ;  /* 0x000000333833d210 */ /* 0x000fe200007fe4ff */
[----:B-1----:R-:W-:Y:S01]  /*18b0*/  IMAD.WIDE R56, R98, 0x8, R44 ;  /* 0x0000000862387825 */ /* 0x002fe200078e022c */
[----:B------:R-:W-:-:S02]  /*18c0*/  @!P3 IADD3 R35, PT, PT, R35, R61, RZ ;  /* 0x0000003d2323b210 */ /* 0x000fc40007ffe0ff */
[C---:B------:R-:W-:Y:S02]  /*18d0*/  @!P3 SHF.L.U32 R65, R34.reuse, 0x2, RZ ;  /* 0x000000022241b819 */ /* 0x040fe400000006ff */
[----:B------:R-:W-:-:S03]  /*18e0*/  @!P3 SHF.L.U64.HI R58, R34, 0x2, R35 ;  /* 0x00000002223ab819 */ /* 0x000fc60000010223 */
[----:B------:R-:W1:Y:S01]  /*18f0*/  @!P6 LDC.64 R38, c[0x0][0x3f8] ;  /* 0x0000fe00ff26eb82 */ /* 0x000e620000000a00 */
[----:B------:R3:W4:Y:S01]  /*1900*/  LDG.E.64 R34, desc[UR8][R56.64] ;  /* 0x0000000838227981 */ /* 0x000722000c1e1b00 */
[----:B------:R-:W-:-:S06]  /*1910*/  ISETP.NE.AND P4, PT, RZ, UR10, PT ;  /* 0x0000000aff007c0c */ /* 0x000fcc000bf85270 */
[----:B------:R-:W0:Y:S01]  /*1920*/  @!P6 LDC.64 R42, c[0x0][0x3a0] ;  /* 0x0000e800ff2aeb82 */ /* 0x000e220000000a00 */
[----:B---3--:R-:W-:Y:S02]  /*1930*/  @!P6 MOV R56, R120 ;  /* 0x000000780038e202 */ /* 0x008fe40000000f00 */
[----:B------:R-:W-:-:S05]  /*1940*/  @!P6 MOV R57, R123 ;  /* 0x0000007b0039e202 */ /* 0x000fca0000000f00 */
[----:B------:R-:W3:Y:S01]  /*1950*/  @!P6 LDC.64 R44, c[0x0][0x398] ;  /* 0x0000e600ff2ceb82 */ /* 0x000ee20000000a00 */
[----:B-1----:R-:W-:-:S07]  /*1960*/  @!P6 IMAD R60, R0, R38, RZ ;  /* 0x00000026003ce224 */ /* 0x002fce00078e02ff */
[----:B------:R-:W1:Y:S01]  /*1970*/  @P4 LDC.64 R62, c[0x0][0x3b0] ;  /* 0x0000ec00ff3e4b82 */ /* 0x000e620000000a00 */
[----:B------:R-:W-:Y:S01]  /*1980*/  @!P6 IMAD R67, R101, R39, R60 ;  /* 0x000000276543e224 */ /* 0x000fe200078e023c */
[----:B--2---:R-:W-:Y:S01]  /*1990*/  @!P3 IADD3 R60, P0, PT, R65, R36, RZ ;  /* 0x00000024413cb210 */ /* 0x004fe20007f1e0ff */
[----:B------:R-:W-:-:S03]  /*19a0*/  @!P6 IMAD.WIDE.U32 R38, R101, R38, R56 ;  /* 0x000000266526e225 */ /* 0x000fc600078e0038 */
[----:B------:R-:W-:Y:S02]  /*19b0*/  @!P3 IADD3.X R61, PT, PT, R58, R37, RZ, P0, !PT ;  /* 0x000000253a3db210 */ /* 0x000fe400007fe4ff */
[----:B0-----:R-:W-:Y:S02]  /*19c0*/  @!P3 IADD3 R56, P0, PT, R65, R40, RZ ;  /* 0x000000284138b210 */ /* 0x001fe40007f1e0ff */
[----:B------:R-:W-:Y:S02]  /*19d0*/  @!P6 IADD3 R37, PT, PT, R39, R67, RZ ;  /* 0x000000432725e210 */ /* 0x000fe40007ffe0ff */
[----:B------:R-:W-:Y:S02]  /*19e0*/  @!P6 SHF.L.U32 R67, R38, 0x2, RZ ;  /* 0x000000022643e819 */ /* 0x000fe400000006ff */
[----:B------:R-:W-:Y:S02]  /*19f0*/  @!P3 IADD3.X R57, PT, PT, R58, R41, RZ, P0, !PT ;  /* 0x000000293a39b210 */ /* 0x000fe400007fe4ff */
[----:B------:R-:W-:-:S02]  /*1a00*/  @!P6 SHF.L.U64.HI R38, R38, 0x2, R37 ;  /* 0x000000022626e819 */ /* 0x000fc40000010225 */
[C---:B------:R-:W-:Y:S02]  /*1a10*/  @!P6 IADD3 R58, P0, PT, R67.reuse, R42, RZ ;  /* 0x0000002a433ae210 */ /* 0x040fe40007f1e0ff */
[----:B------:R-:W-:Y:S02]  /*1a20*/  IADD3 R37, PT, PT, R64, R59, RZ ;  /* 0x0000003b40257210 */ /* 0x000fe40007ffe0ff */
[----:B------:R-:W-:Y:S02]  /*1a30*/  @!P6 IADD3.X R59, PT, PT, R38, R43, RZ, P0, !PT ;  /* 0x0000002b263be210 */ /* 0x000fe400007fe4ff */
[----:B------:R-:W-:Y:S02]  /*1a40*/  CS2R R42, SRZ ;  /* 0x00000000002a7805 */ /* 0x000fe4000001ff00 */
[----:B---3--:R-:W-:-:S04]  /*1a50*/  @!P6 IADD3 R66, P0, PT, R67, R44, RZ ;  /* 0x0000002c4342e210 */ /* 0x008fc80007f1e0ff */
[----:B------:R-:W-:Y:S01]  /*1a60*/  @!P6 IADD3.X R67, PT, PT, R38, R45, RZ, P0, !PT ;  /* 0x0000002d2643e210 */ /* 0x000fe200007fe4ff */
[----:B------:R0:W5:Y:S01]  /*1a70*/  @!P2 LDG.E.64 R42, desc[UR8][R46.64] ;  /* 0x000000082e2aa981 */ /* 0x000162000c1e1b00 */
[----:B------:R-:W-:Y:S02]  /*1a80*/  CS2R R38, SRZ ;  /* 0x0000000000267805 */ /* 0x000fe4000001ff00 */
[----:B------:R-:W-:Y:S01]  /*1a90*/  CS2R R44, SRZ ;  /* 0x00000000002c7805 */ /* 0x000fe2000001ff00 */
[----:B-1----:R-:W-:-:S04]  /*1aa0*/  @P4 IMAD.WIDE R64, R37, 0x2, R62 ;  /* 0x0000000225404825 */ /* 0x002fc800078e023e */
[----:B------:R-:W-:Y:S01]  /*1ab0*/  IMAD.WIDE R70, R37, 0x2, R70 ;  /* 0x0000000225467825 */ /* 0x000fe200078e0246 */
[----:B------:R1:W5:Y:S01]  /*1ac0*/  @!P1 LDG.E.64 R38, desc[UR8][R54.64] ;  /* 0x0000000836269981 */ /* 0x000362000c1e1b00 */
[----:B0-----:R-:W-:Y:S02]  /*1ad0*/  CS2R R46, SRZ ;  /* 0x00000000002e7805 */ /* 0x001fe4000001ff00 */
[----:B------:R-:W-:Y:S01]  /*1ae0*/  CS2R R36, SRZ ;  /* 0x0000000000247805 */ /* 0x000fe2000001ff00 */
[----:B------:R0:W5:Y:S04]  /*1af0*/  @!P5 LDG.E.64 R44, desc[UR8][R52.64] ;  /* 0x00000008342cd981 */ /* 0x000168000c1e1b00 */
[----:B------:R2:W5:Y:S01]  /*1b00*/  @!P5 LDG.E.64 R46, desc[UR8][R50.64] ;  /* 0x00000008322ed981 */ /* 0x000562000c1e1b00 */
[----:B-1----:R-:W-:-:S03]  /*1b10*/  CS2R R54, SRZ ;  /* 0x0000000000367805 */ /* 0x002fc6000001ff00 */
[----:B------:R-:W3:Y:S01]  /*1b20*/  @P4 LDG.E.U16 R63, desc[UR8][R64.64] ;  /* 0x00000008403f4981 */ /* 0x000ee2000c1e1500 */
[----:B0-----:R-:W-:-:S03]  /*1b30*/  CS2R R52, SRZ ;  /* 0x0000000000347805 */ /* 0x001fc6000001ff00 */
[----:B------:R-:W3:Y:S01]  /*1b40*/  LDG.E.U16 R113, desc[UR8][R70.64] ;  /* 0x0000000846717981 */ /* 0x000ee2000c1e1500 */
[----:B--2---:R-:W-:-:S03]  /*1b50*/  CS2R R50, SRZ ;  /* 0x0000000000327805 */ /* 0x004fc6000001ff00 */
[----:B------:R-:W2:Y:S04]  /*1b60*/  LDG.E.U16 R62, desc[UR8][R70.64+0x2] ;  /* 0x00000208463e7981 */ /* 0x000ea8000c1e1500 */
[----:B------:R-:W2:Y:S04]  /*1b70*/  @P4 LDG.E.U16 R64, desc[UR8][R64.64+0x2] ;  /* 0x0000020840404981 */ /* 0x000ea8000c1e1500 */
[----:B------:R-:W5:Y:S04]  /*1b80*/  @!P1 LDG.E.64 R36, desc[UR8][R68.64] ;  /* 0x0000000844249981 */ /* 0x000f68000c1e1b00 */
[----:B------:R-:W5:Y:S04]  /*1b90*/  @!P3 LDG.E.64 R50, desc[UR8][R56.64] ;  /* 0x000000083832b981 */ /* 0x000f68000c1e1b00 */
[----:B------:R-:W5:Y:S04]  /*1ba0*/  @!P6 LDG.E.64 R52, desc[UR8][R58.64] ;  /* 0x000000083a34e981 */ /* 0x000f68000c1e1b00 */
[----:B------:R-:W5:Y:S01]  /*1bb0*/  @!P6 LDG.E.64 R54, desc[UR8][R66.64] ;  /* 0x000000084236e981 */ /* 0x000f62000c1e1b00 */
[----:B------:R-:W-:-:S06]  /*1bc0*/  CS2R R40, SRZ ;  /* 0x0000000000287805 */ /* 0x000fcc000001ff00 */
[----:B------:R0:W5:Y:S02]  /*1bd0*/  @!P2 LDG.E.64 R40, desc[UR8][R48.64] ;  /* 0x000000083028a981 */ /* 0x000164000c1e1b00 */
[----:B0-----:R-:W-:-:S06]  /*1be0*/  CS2R R48, SRZ ;  /* 0x0000000000307805 */ /* 0x001fcc000001ff00 */
[----:B------:R0:W5:Y:S01]  /*1bf0*/  @!P3 LDG.E.64 R48, desc[UR8][R60.64] ;  /* 0x000000083c30b981 */ /* 0x000162000c1e1b00 */
[----:B------:R-:W-:Y:S01]  /*1c00*/  MOV R115, 0x3f800000 ;  /* 0x3f80000000737802 */ /* 0x000fe20000000f00 */
[----:B------:R-:W-:Y:S01]  /*1c10*/  UISETP.NE.AND UP0, UPT, UR10, URZ, UPT ;  /* 0x000000ff0a00728c */ /* 0x000fe2000bf05270 */
[----:B------:R-:W-:Y:S02]  /*1c20*/  MOV R116, RZ ;  /* 0x000000ff00747202 */ /* 0x000fe40000000f00 */
[----:B------:R-:W-:Y:S01]  /*1c30*/  MOV R114, RZ ;  /* 0x000000ff00727202 */ /* 0x000fe20000000f00 */
[----:B----4-:R-:W-:-:S05]  /*1c40*/  FFMA.FTZ R35, -R34, R34, R35 ;  /* 0x0000002222237223 */ /* 0x010fca0000010123 */
[----:B------:R-:W-:-:S13]  /*1c50*/  FSETP.GTU.FTZ.AND P0, PT, R35, RZ, PT ;  /* 0x000000ff2300720b */ /* 0x000fda0003f1c000 */
[----:B0-----:R-:W0:Y:S02]  /*1c60*/  @P0 LDC R60, c[0x0][0x3c0] ;  /* 0x0000f000ff3c0b82 */ /* 0x001e240000000800 */
[----:B0-----:R-:W-:-:S04]  /*1c70*/  @P0 FADD.FTZ R60, R35, R60 ;  /* 0x0000003c233c0221 */ /* 0x001fc80000010000 */
[----:B------:R0:W1:Y:S01]  /*1c80*/  @P0 MUFU.RSQ R115, R60 ;  /* 0x0000003c00730308 */ /* 0x0000620000001400 */
[----:B---3--:R-:W-:Y:S02]  /*1c90*/  @P4 SHF.L.U32 R116, R63, 0x10, RZ ;  /* 0x000000103f744819 */ /* 0x008fe400000006ff */
[----:B------:R-:W-:Y:S02]  /*1ca0*/  SHF.L.U32 R113, R113, 0x10, RZ ;  /* 0x0000001071717819 */ /* 0x000fe400000006ff */
[----:B--2---:R-:W-:Y:S02]  /*1cb0*/  SHF.L.U32 R35, R62, 0x10, RZ ;  /* 0x000000103e237819 */ /* 0x004fe400000006ff */
[----:B------:R-:W-:Y:S01]  /*1cc0*/  @P4 SHF.L.U32 R114, R64, 0x10, RZ ;  /* 0x0000001040724819 */ /* 0x000fe200000006ff */
        /* <DEDUP_REMOVED lines=226> */
.L_x_1548:
[C---:B-----5:R-:W-:Y:S01]  /*2af0*/  FADD.FTZ R56, -R34.reuse, R82 ;  /* 0x0000005222387221 */ /* 0x060fe20000010100 */
[C---:B------:R-:W-:Y:S01]  /*2b00*/  FADD.FTZ R68, -R34.reuse, R78 ;  /* 0x0000004e22447221 */ /* 0x040fe20000010100 */
[C---:B------:R-:W-:Y:S01]  /*2b10*/  FADD.FTZ R70, -R34.reuse, R75 ;  /* 0x0000004b22467221 */ /* 0x040fe20000010100 */
[----:B------:R-:W-:Y:S01]  /*2b20*/  FADD.FTZ R124, -R34, R6 ;  /* 0x00000006227c7221 */ /* 0x000fe20000010100 */
[-C--:B------:R-:W-:Y:S01]  /*2b30*/  FMUL.FTZ R57, R56, R115.reuse ;  /* 0x0000007338397220 */ /* 0x080fe20000410000 */
[----:B------:R-:W-:Y:S01]  /*2b40*/  FADD.FTZ R56, -R34, R83 ;  /* 0x0000005322387221 */ /* 0x000fe20000010100 */
[----:B------:R-:W-:Y:S02]  /*2b50*/  FMUL.FTZ R69, R68, R115 ;  /* 0x0000007344457220 */ /* 0x000fe40000410000 */
[C-C-:B------:R-:W-:Y:S01]  /*2b60*/  FFMA.FTZ R58, R113.reuse, R57, R116.reuse ;  /* 0x00000039713a7223 */ /* 0x140fe20000010074 */
[----:B------:R-:W-:Y:S01]  /*2b70*/  FMUL.FTZ R56, R56, R115 ;  /* 0x0000007338387220 */ /* 0x000fe20000410000 */
[----:B------:R-:W-:-:S02]  /*2b80*/  FFMA.FTZ R59, R113, R69, R116 ;  /* 0x00000045713b7223 */ /* 0x000fc40000010074 */
[----:B------:R-:W-:Y:S01]  /*2b90*/  FMUL.FTZ R61, R58, -1.4426950216293334961 ;  /* 0xbfb8aa3b3a3d7820 */ /* 0x000fe20000410000 */
[----:B------:R-:W-:-:S04]  /*2ba0*/  FFMA.FTZ R60, R35, R56, R114 ;  /* 0x00000038233c7223 */ /* 0x000fc80000010072 */
[----:B------:R-:W-:Y:S01]  /*2bb0*/  FMUL.FTZ R64, R60, -1.4426950216293334961 ;  /* 0xbfb8aa3b3c407820 */ /* 0x000fe20000410000 */
[----:B------:R-:W0:Y:S05]  /*2bc0*/  MUFU.EX2 R61, R61 ;  /* 0x0000003d003d7308 */ /* 0x000e2a0000000800 */
[----:B------:R-:W1:Y:S01]  /*2bd0*/  MUFU.EX2 R64, R64 ;  /* 0x0000004000407308 */ /* 0x000e620000000800 */
[----:B0-----:R-:W-:-:S04]  /*2be0*/  FADD.FTZ R62, R61, 1 ;  /* 0x3f8000003d3e7421 */ /* 0x001fc80000010000 */
[----:B------:R-:W0:Y:S01]  /*2bf0*/  MUFU.RCP R63, R62 ;  /* 0x0000003e003f7308 */ /* 0x000e220000001000 */
[----:B-1----:R-:W-:Y:S01]  /*2c00*/  FADD.FTZ R66, R64, 1 ;  /* 0x3f80000040427421 */ /* 0x002fe20000010000 */
[----:B------:R-:W-:-:S06]  /*2c10*/  FMUL.FTZ R64, R59, -1.4426950216293334961 ;  /* 0xbfb8aa3b3b407820 */ /* 0x000fcc0000410000 */
[----:B------:R-:W1:Y:S08]  /*2c20*/  MUFU.RCP R66, R66 ;  /* 0x0000004200427308 */ /* 0x000e700000001000 */
[----:B------:R-:W2:Y:S01]  /*2c30*/  MUFU.EX2 R64, R64 ;  /* 0x0000004000407308 */ /* 0x000ea20000000800 */
[----:B0-----:R-:W-:-:S04]  /*2c40*/  FADD.FTZ R65, -R63, 1 ;  /* 0x3f8000003f417421 */ /* 0x001fc80000010100 */
[----:B------:R-:W-:Y:S01]  /*2c50*/  FFMA.FTZ R61, R58, R65, 1 ;  /* 0x3f8000003a3d7423 */ /* 0x000fe20000010041 */
[----:B------:R-:W-:Y:S01]  /*2c60*/  FADD.FTZ R58, -R34, R79 ;  /* 0x0000004f223a7221 */ /* 0x000fe20000010100 */
[----:B-1----:R-:W-:-:S03]  /*2c70*/  FADD.FTZ R67, -R66, 1 ;  /* 0x3f80000042437421 */ /* 0x002fc60000010100 */
[----:B------:R-:W-:Y:S01]  /*2c80*/  FMUL.FTZ R65, R58, R115 ;  /* 0x000000733a417220 */ /* 0x000fe20000410000 */
[----:B------:R-:W-:Y:S01]  /*2c90*/  FMUL.FTZ R58, R80, R63 ;  /* 0x0000003f503a7220 */ /* 0x000fe20000410000 */
[----:B------:R-:W-:Y:S01]  /*2ca0*/  FMUL.FTZ R68, R81, R66 ;  /* 0x0000004251447220 */ /* 0x000fe20000410000 */
[----:B------:R-:W-:Y:S01]  /*2cb0*/  FADD.FTZ R66, -R34, R74 ;  /* 0x0000004a22427221 */ /* 0x000fe20000010100 */
[----:B------:R-:W-:Y:S01]  /*2cc0*/  FFMA.FTZ R63, R35, R65, R114 ;  /* 0x00000041233f7223 */ /* 0x000fe20000010072 */
[----:B--2---:R-:W-:Y:S01]  /*2cd0*/  FADD.FTZ R119, R64, 1 ;  /* 0x3f80000040777421 */ /* 0x004fe20000010000 */
[----:B------:R-:W-:Y:S01]  /*2ce0*/  FFMA.FTZ R67, R60, R67, 1 ;  /* 0x3f8000003c437423 */ /* 0x000fe20000010043 */
[----:B------:R-:W-:Y:S01]  /*2cf0*/  FMUL.FTZ R66, R66, R115 ;  /* 0x0000007342427220 */ /* 0x000fe20000410000 */
[----:B------:R-:W-:Y:S01]  /*2d00*/  FMUL.FTZ R62, R63, -1.4426950216293334961 ;  /* 0xbfb8aa3b3f3e7820 */ /* 0x000fe20000410000 */
[----:B------:R-:W-:Y:S01]  /*2d10*/  FMUL.FTZ R58, R58, R61 ;  /* 0x0000003d3a3a7220 */ /* 0x000fe20000410000 */
[----:B------:R-:W-:Y:S01]  /*2d20*/  FMUL.FTZ R68, R68, R67 ;  /* 0x0000004344447220 */ /* 0x000fe20000410000 */
[----:B------:R-:W0:Y:S01]  /*2d30*/  MUFU.RCP R119, R119 ;  /* 0x0000007700777308 */ /* 0x000e220000001000 */
[----:B------:R-:W-:Y:S01]  /*2d40*/  FFMA.FTZ R60, R113, R66, R116 ;  /* 0x00000042713c7223 */ /* 0x000fe20000010074 */
[----:B------:R-:W-:-:S03]  /*2d50*/  FMUL.FTZ R61, R70, R115 ;  /* 0x00000073463d7220 */ /* 0x000fc60000410000 */
[----:B------:R-:W-:-:S03]  /*2d60*/  FMUL.FTZ R67, R60, -1.4426950216293334961 ;  /* 0xbfb8aa3b3c437820 */ /* 0x000fc60000410000 */
[----:B------:R-:W1:Y:S04]  /*2d70*/  MUFU.EX2 R62, R62 ;  /* 0x0000003e003e7308 */ /* 0x000e680000000800 */
[----:B------:R-:W2:Y:S01]  /*2d80*/  MUFU.EX2 R67, R67 ;  /* 0x0000004300437308 */ /* 0x000ea20000000800 */
[----:B0-----:R-:W-:Y:S01]  /*2d90*/  FADD.FTZ R70, -R119, 1 ;  /* 0x3f80000077467421 */ /* 0x001fe20000010100 */
[----:B-1----:R-:W-:Y:S01]  /*2da0*/  FADD.FTZ R64, R62, 1 ;  /* 0x3f8000003e407421 */ /* 0x002fe20000010000 */
[----:B------:R-:W-:Y:S02]  /*2db0*/  FFMA.FTZ R62, R35, R61, R114 ;  /* 0x0000003d233e7223 */ /* 0x000fe40000010072 */
[----:B------:R-:W-:Y:S01]  /*2dc0*/  FFMA.FTZ R59, R59, R70, 1 ;  /* 0x3f8000003b3b7423 */ /* 0x000fe20000010046 */
[----:B------:R-:W-:Y:S01]  /*2dd0*/  FMUL.FTZ R70, R76, R119 ;  /* 0x000000774c467220 */ /* 0x000fe20000410000 */
[----:B--2---:R-:W-:Y:S01]  /*2de0*/  FADD.FTZ R67, R67, 1 ;  /* 0x3f80000043437421 */ /* 0x004fe20000010000 */
[----:B------:R-:W-:Y:S01]  /*2df0*/  FMUL.FTZ R71, R62, -1.4426950216293334961 ;  /* 0xbfb8aa3b3e477820 */ /* 0x000fe20000410000 */
[----:B------:R-:W0:Y:S01]  /*2e00*/  MUFU.RCP R64, R64 ;  /* 0x0000004000407308 */ /* 0x000e220000001000 */
[----:B------:R-:W-:Y:S01]  /*2e10*/  FMUL.FTZ R70, R70, R59 ;  /* 0x0000003b46467220 */ /* 0x000fe20000410000 */
[----:B------:R-:W-:-:S06]  /*2e20*/  FMUL.FTZ R59, R124, R115 ;  /* 0x000000737c3b7220 */ /* 0x000fcc0000410000 */
[----:B------:R-:W1:Y:S04]  /*2e30*/  MUFU.EX2 R71, R71 ;  /* 0x0000004700477308 */ /* 0x000e680000000800 */
[----:B------:R-:W2:Y:S01]  /*2e40*/  MUFU.RCP R67, R67 ;  /* 0x0000004300437308 */ /* 0x000ea20000001000 */
[----:B0-----:R-:W-:Y:S01]  /*2e50*/  FADD.FTZ R118, -R64, 1 ;  /* 0x3f80000040767421 */ /* 0x001fe20000010100 */
[----:B------:R-:W-:-:S03]  /*2e60*/  FMUL.FTZ R64, R77, R64 ;  /* 0x000000404d407220 */ /* 0x000fc60000410000 */
[----:B------:R-:W-:Y:S01]  /*2e70*/  FFMA.FTZ R119, R63, R118, 1 ;  /* 0x3f8000003f777423 */ /* 0x000fe20000010076 */
[----:B------:R-:W-:Y:S01]  /*2e80*/  FFMA.FTZ R63, R113, R59, R116 ;  /* 0x0000003b713f7223 */ /* 0x000fe20000010074 */
[----:B-1----:R-:W-:Y:S02]  /*2e90*/  FADD.FTZ R118, R71, 1 ;  /* 0x3f80000047767421 */ /* 0x002fe40000010000 */
[----:B------:R-:W-:Y:S01]  /*2ea0*/  FMUL.FTZ R64, R64, R119 ;  /* 0x0000007740407220 */ /* 0x000fe20000410000 */
[----:B------:R-:W-:-:S03]  /*2eb0*/  FMUL.FTZ R124, R63, -1.4426950216293334961 ;  /* 0xbfb8aa3b3f7c7820 */ /* 0x000fc60000410000 */
[----:B------:R-:W0:Y:S01]  /*2ec0*/  MUFU.RCP R118, R118 ;  /* 0x0000007600767308 */ /* 0x000e220000001000 */
[----:B--2---:R-:W-:Y:S01]  /*2ed0*/  FADD.FTZ R119, -R67, 1 ;  /* 0x3f80000043777421 */ /* 0x004fe20000010100 */
[----:B------:R-:W-:-:S03]  /*2ee0*/  FMUL.FTZ R67, R72, R67 ;  /* 0x0000004348437220 */ /* 0x000fc60000410000 */
[----:B------:R-:W-:-:S03]  /*2ef0*/  FFMA.FTZ R60, R60, R119, 1 ;  /* 0x3f8000003c3c7423 */ /* 0x000fc60000010077 */
[----:B------:R-:W1:Y:S02]  /*2f00*/  MUFU.EX2 R71, R124 ;  /* 0x0000007c00477308 */ /* 0x000e640000000800 */
[----:B-1----:R-:W-:Y:S01]  /*2f10*/  FADD.FTZ R119, R71, 1 ;  /* 0x3f80000047777421 */ /* 0x002fe20000010000 */
[----:B0-----:R-:W-:Y:S01]  /*2f20*/  FADD.FTZ R71, -R118, 1 ;  /* 0x3f80000076477421 */ /* 0x001fe20000010100 */
[----:B------:R-:W-:-:S03]  /*2f30*/  FMUL.FTZ R118, R73, R118 ;  /* 0x0000007649767220 */ /* 0x000fc60000410000 */
[----:B------:R-:W-:Y:S01]  /*2f40*/  FFMA.FTZ R71, R62, R71, 1 ;  /* 0x3f8000003e477423 */ /* 0x000fe20000010047 */
[----:B------:R-:W0:Y:S01]  /*2f50*/  MUFU.RCP R119, R119 ;  /* 0x0000007700777308 */ /* 0x000e220000001000 */
        /* <DEDUP_REMOVED lines=8> */
[----:B------:R-:W-:Y:S01]  /*2fe0*/  FADD.FTZ R67, RZ, R58 ;  /* 0x0000003aff437221 */ /* 0x000fe20000010000 */
[----:B0-----:R-:W-:Y:S01]  /*2ff0*/  FADD.FTZ R124, -R119, 1 ;  /* 0x3f800000777c7421 */ /* 0x001fe20000010100 */
[----:B------:R-:W-:Y:S02]  /*3000*/  FMUL.FTZ R119, R8, R119 ;  /* 0x0000007708777220 */ /* 0x000fe40000410000 */
[----:B------:R-:W-:Y:S01]  /*3010*/  FADD.FTZ R67, R67, R70 ;  /* 0x0000004643437221 */ /* 0x000fe20000010000 */
[----:B------:R-:W-:Y:S01]  /*3020*/  FFMA.FTZ R63, R63, R124, 1 ;  /* 0x3f8000003f3f7423 */ /* 0x000fe2000001007c */
[----:B------:R-:W-:Y:S02]  /*3030*/  FFMA.FTZ R124, R57, R58, RZ ;  /* 0x0000003a397c7223 */ /* 0x000fe400000100ff */
[----:B------:R-:W-:Y:S01]  /*3040*/  FADD.FTZ R67, R67, R62 ;  /* 0x0000003e43437221 */ /* 0x000fe20000010000 */
[----:B------:R-:W-:Y:S01]  /*3050*/  FMUL.FTZ R58, R119, R63 ;  /* 0x0000003f773a7220 */ /* 0x000fe20000410000 */
[----:B------:R-:W-:Y:S01]  /*3060*/  FADD.FTZ R63, -R34, R7 ;  /* 0x00000007223f7221 */ /* 0x000fe20000010100 */
[-C--:B------:R-:W-:Y:S01]  /*3070*/  FMUL.FTZ R119, R113, R70.reuse ;  /* 0x0000004671777220 */ /* 0x080fe20000410000 */
[----:B------:R-:W-:-:S02]  /*3080*/  FFMA.FTZ R57, R69, R70, R124 ;  /* 0x0000004645397223 */ /* 0x000fc4000001007c */
[----:B------:R-:W-:Y:S01]  /*3090*/  FMUL.FTZ R63, R63, R115 ;  /* 0x000000733f3f7220 */ /* 0x000fe20000410000 */
[----:B------:R-:W-:Y:S01]  /*30a0*/  FFMA.FTZ R118, R69, R119, R118 ;  /* 0x0000007745767223 */ /* 0x000fe20000010076 */
[----:B------:R-:W-:Y:S02]  /*30b0*/  FADD.FTZ R71, R71, R119 ;  /* 0x0000007747477221 */ /* 0x000fe40000010000 */
[----:B------:R-:W-:-:S04]  /*30c0*/  FFMA.FTZ R69, R35, R63, R114 ;  /* 0x0000003f23457223 */ /* 0x000fc80000010072 */
[----:B------:R-:W-:-:S06]  /*30d0*/  FMUL.FTZ R124, R69, -1.4426950216293334961 ;  /* 0xbfb8aa3b457c7820 */ /* 0x000fcc0000410000 */
[----:B------:R-:W0:Y:S02]  /*30e0*/  MUFU.EX2 R124, R124 ;  /* 0x0000007c007c7308 */ /* 0x000e240000000800 */
[----:B0-----:R-:W-:-:S04]  /*30f0*/  FADD.FTZ R125, R124, 1 ;  /* 0x3f8000007c7d7421 */ /* 0x001fc80000010000 */
[----:B------:R0:W1:Y:S02]  /*3100*/  MUFU.RCP R70, R125 ;  /* 0x0000007d00467308 */ /* 0x0000640000001000 */
[----:B0-----:R-:W-:-:S04]  /*3110*/  FMUL.FTZ R125, R35, R64 ;  /* 0x00000040237d7220 */ /* 0x001fc80000410000 */
[----:B------:R-:W-:Y:S01]  /*3120*/  FADD.FTZ R71, R125, R71 ;  /* 0x000000477d477221 */ /* 0x000fe20000010000 */
[----:B-1----:R-:W-:-:S04]  /*3130*/  FADD.FTZ R119, -R70, 1 ;  /* 0x3f80000046777421 */ /* 0x002fc80000010100 */
[----:B------:R-:W-:Y:S01]  /*3140*/  FFMA.FTZ R124, R69, R119, 1 ;  /* 0x3f800000457c7423 */ /* 0x000fe20000010077 */
[----:B------:R-:W-:Y:S01]  /*3150*/  FMUL.FTZ R119, R9, R70 ;  /* 0x0000004609777220 */ /* 0x000fe20000410000 */
[----:B------:R-:W-:Y:S01]  /*3160*/  FFMA.FTZ R70, R56, R68, RZ ;  /* 0x0000004438467223 */ /* 0x000fe200000100ff */
[----:B------:R-:W-:Y:S02]  /*3170*/  FADD.FTZ R69, RZ, R68 ;  /* 0x00000044ff457221 */ /* 0x000fe40000010000 */
[----:B------:R-:W-:Y:S01]  /*3180*/  FMUL.FTZ R56, R119, R124 ;  /* 0x0000007c77387220 */ /* 0x000fe20000410000 */
[----:B------:R-:W-:Y:S01]  /*3190*/  FADD.FTZ R124, -R34, R10 ;  /* 0x0000000a227c7221 */ /* 0x000fe20000010100 */
[----:B------:R-:W-:Y:S01]  /*31a0*/  FADD.FTZ R69, R69, R64 ;  /* 0x0000004045457221 */ /* 0x000fe20000010000 */
[C---:B------:R-:W-:Y:S01]  /*31b0*/  FFMA.FTZ R68, R65.reuse, R64, R70 ;  /* 0x0000004041447223 */ /* 0x040fe20000010046 */
[----:B------:R-:W-:Y:S01]  /*31c0*/  FFMA.FTZ R119, R65, R125, R118 ;  /* 0x0000007d41777223 */ /* 0x000fe20000010076 */
[----:B------:R-:W-:Y:S01]  /*31d0*/  FMUL.FTZ R64, R124, R115 ;  /* 0x000000737c407220 */ /* 0x000fe20000410000 */
[----:B------:R-:W-:Y:S01]  /*31e0*/  FADD.FTZ R125, -R34, R11 ;  /* 0x0000000b227d7221 */ /* 0x000fe20000010100 */
[----:B------:R-:W-:Y:S01]  /*31f0*/  FADD.FTZ R69, R69, R60 ;  /* 0x0000003c45457221 */ /* 0x000fe20000010000 */
[----:B------:R-:W-:Y:S01]  /*3200*/  FFMA.FTZ R68, R61, R60, R68 ;  /* 0x0000003c3d447223 */ /* 0x000fe20000010044 */
[----:B------:R-:W-:-:S02]  /*3210*/  FFMA.FTZ R65, R113, R64, R116 ;  /* 0x0000004071417223 */ /* 0x000fc40000010074 */
[----:B------:R-:W-:Y:S02]  /*3220*/  FADD.FTZ R69, R69, R56 ;  /* 0x0000003845457221 */ /* 0x000fe40000010000 */
        /* <DEDUP_REMOVED lines=11> */
[----:B------:R-:W-:Y:S01]  /*32e0*/  FFMA.FTZ R118, R66, R62, R57 ;  /* 0x0000003e42767223 */ /* 0x000fe20000010039 */
[----:B------:R-:W-:-:S04]  /*32f0*/  FMUL.FTZ R62, R125, R115 ;  /* 0x000000737d3e7220 */ /* 0x000fc80000410000 */
[----:B------:R-:W-:-:S04]  /*3300*/  FFMA.FTZ R57, R35, R62, R114 ;  /* 0x0000003e23397223 */ /* 0x000fc80000010072 */
[----:B------:R-:W-:-:S06]  /*3310*/  FMUL.FTZ R119, R57, -1.4426950216293334961 ;  /* 0xbfb8aa3b39777820 */ /* 0x000fcc0000410000 */
[----:B------:R-:W0:Y:S02]  /*3320*/  MUFU.EX2 R119, R119 ;  /* 0x0000007700777308 */ /* 0x000e240000000800 */
[----:B0-----:R-:W-:-:S04]  /*3330*/  FADD.FTZ R125, R119, 1 ;  /* 0x3f800000777d7421 */ /* 0x001fc80000010000 */
[----:B------:R-:W0:Y:S02]  /*3340*/  MUFU.RCP R66, R125 ;  /* 0x0000007d00427308 */ /* 0x000e240000001000 */
[----:B0-----:R-:W-:Y:S01]  /*3350*/  FADD.FTZ R124, -R66, 1 ;  /* 0x3f800000427c7421 */ /* 0x001fe20000010100 */
[----:B------:R-:W-:-:S03]  /*3360*/  FMUL.FTZ R66, R13, R66 ;  /* 0x000000420d427220 */ /* 0x000fc60000410000 */
[----:B------:R-:W-:Y:S01]  /*3370*/  FFMA.FTZ R57, R57, R124, 1 ;  /* 0x3f80000039397423 */ /* 0x000fe2000001007c */
[----:B------:R-:W-:-:S03]  /*3380*/  FADD.FTZ R124, -R34, R2 ;  /* 0x00000002227c7221 */ /* 0x000fc60000010100 */
        /* <DEDUP_REMOVED lines=12> */
[----:B------:R-:W-:Y:S02]  /*3450*/  FADD.FTZ R119, -R34, R3 ;  /* 0x0000000322777221 */ /* 0x000fe40000010100 */
[----:B------:R-:W-:Y:S01]  /*3460*/  FFMA.FTZ R70, R61, R70, 1 ;  /* 0x3f8000003d467423 */ /* 0x000fe20000010046 */
[----:B------:R-:W-:-:S03]  /*3470*/  FMUL.FTZ R61, R113, R58 ;  /* 0x0000003a713d7220 */ /* 0x000fc60000410000 */
[----:B------:R-:W-:Y:S01]  /*3480*/  FMUL.FTZ R57, R57, R70 ;  /* 0x0000004639397220 */ /* 0x000fe20000410000 */
[----:B------:R-:W-:Y:S01]  /*3490*/  FADD.FTZ R70, R67, R58 ;  /* 0x0000003a43467221 */ /* 0x000fe20000010000 */
[----:B------:R-:W-:Y:S01]  /*34a0*/  FFMA.FTZ R67, R59, R58, R118 ;  /* 0x0000003a3b437223 */ /* 0x000fe20000010076 */
[----:B------:R-:W-:Y:S01]  /*34b0*/  FMUL.FTZ R58, R119, R115 ;  /* 0x00000073773a7220 */ /* 0x000fe20000410000 */
[----:B------:R-:W-:Y:S01]  /*34c0*/  FFMA.FTZ R124, R59, R61, R124 ;  /* 0x0000003d3b7c7223 */ /* 0x000fe2000001007c */
        /* <DEDUP_REMOVED lines=20> */
[----:B0-----:R-:W-:Y:S01]  /*3610*/  FADD.FTZ R124, R68, 1 ;  /* 0x3f800000447c7421 */ /* 0x001fe20000010000 */
[----:B------:R-:W-:-:S03]  /*3620*/  FMUL.FTZ R68, R113, R65 ;  /* 0x0000004171447220 */ /* 0x000fc60000410000 */
[----:B------:R-:W0:Y:S01]  /*3630*/  MUFU.RCP R63, R124 ;  /* 0x0000007c003f7308 */ /* 0x000e220000001000 */
[----:B------:R-:W-:Y:S01]  /*3640*/  FFMA.FTZ R119, R64, R68, R119 ;  /* 0x0000004440777223 */ /* 0x000fe20000010077 */
[----:B0-----:R-:W-:-:S04]  /*3650*/  FADD.FTZ R125, -R63, 1 ;  /* 0x3f8000003f7d7421 */ /* 0x001fc80000010100 */
[----:B------:R-:W-:Y:S01]  /*3660*/  FFMA.FTZ R125, R56, R125, 1 ;  /* 0x3f800000387d7423 */ /* 0x000fe2000001007d */
[----:B------:R-:W-:Y:S01]  /*3670*/  FMUL.FTZ R56, R16, R63 ;  /* 0x0000003f10387220 */ /* 0x000fe20000410000 */
[----:B------:R-:W-:Y:S01]  /*3680*/  FFMA.FTZ R63, R64, R65, R67 ;  /* 0x00000041403f7223 */ /* 0x000fe20000010043 */
[----:B------:R-:W-:Y:S01]  /*3690*/  FADD.FTZ R67, R118, R68 ;  /* 0x0000004476437221 */ /* 0x000fe20000010000 */
[----:B------:R-:W-:Y:S01]  /*36a0*/  FADD.FTZ R118, R69, R66 ;  /* 0x0000004245767221 */ /* 0x000fe20000010000 */
[----:B------:R-:W-:Y:S01]  /*36b0*/  FMUL.FTZ R56, R56, R125 ;  /* 0x0000007d38387220 */ /* 0x000fe20000410000 */
        /* <DEDUP_REMOVED lines=11> */
[----:B------:R-:W-:-:S03]  /*3770*/  FADD.FTZ R124, -R34, R18 ;  /* 0x00000012227c7221 */ /* 0x000fc60000010100 */
[----:B------:R-:W-:Y:S01]  /*3780*/  FMUL.FTZ R64, R64, R68 ;  /* 0x0000004440407220 */ /* 0x000fe20000410000 */
[----:B------:R-:W-:Y:S01]  /*3790*/  FMUL.FTZ R68, R35, R66 ;  /* 0x0000004223447220 */ /* 0x000fe20000410000 */
[----:B------:R-:W-:-:S03]  /*37a0*/  FMUL.FTZ R66, R124, R115 ;  /* 0x000000737c427220 */ /* 0x000fc60000410000 */
[----:B------:R-:W-:Y:S01]  /*37b0*/  FFMA.FTZ R119, R62, R68, R119 ;  /* 0x000000443e777223 */ /* 0x000fe20000010077 */
[----:B------:R-:W-:Y:S01]  /*37c0*/  FFMA.FTZ R71, R113, R66, R116 ;  /* 0x0000004271477223 */ /* 0x000fe20000010074 */
[----:B------:R-:W-:Y:S01]  /*37d0*/  FADD.FTZ R62, R68, R67 ;  /* 0x00000043443e7221 */ /* 0x000fe20000010000 */
[----:B------:R-:W-:Y:S01]  /*37e0*/  FADD.FTZ R67, R70, R57 ;  /* 0x0000003946437221 */ /* 0x000fe20000010000 */
[----:B------:R-:W-:Y:S01]  /*37f0*/  FFMA.FTZ R70, R60, R57, R63 ;  /* 0x000000393c467223 */ /* 0x000fe2000001003f */
[----:B------:R-:W-:Y:S02]  /*3800*/  FMUL.FTZ R124, R71, -1.4426950216293334961 ;  /* 0xbfb8aa3b477c7820 */ /* 0x000fe40000410000 */
[----:B------:R-:W-:-:S04]  /*3810*/  FADD.FTZ R67, R67, R56 ;  /* 0x0000003843437221 */ /* 0x000fc80000010000 */
[----:B------:R-:W0:Y:S02]  /*3820*/  MUFU.EX2 R124, R124 ;  /* 0x0000007c007c7308 */ /* 0x000e240000000800 */
[----:B0-----:R-:W-:Y:S01]  /*3830*/  FADD.FTZ R125, R124, 1 ;  /* 0x3f8000007c7d7421 */ /* 0x001fe20000010000 */
[----:B------:R-:W-:-:S04]  /*3840*/  FMUL.FTZ R124, R113, R57 ;  /* 0x00000039717c7220 */ /* 0x000fc80000410000 */
[----:B------:R-:W-:Y:S01]  /*3850*/  FFMA.FTZ R119, R60, R124, R119 ;  /* 0x0000007c3c777223 */ /* 0x000fe20000010077 */
[----:B------:R-:W0:Y:S02]  /*3860*/  MUFU.RCP R125, R125 ;  /* 0x0000007d007d7308 */ /* 0x000e240000001000 */
[----:B0-----:R-:W-:-:S04]  /*3870*/  FADD.FTZ R68, -R125, 1 ;  /* 0x3f8000007d447421 */ /* 0x001fc80000010100 */
[----:B------:R-:W-:Y:S01]  /*3880*/  FFMA.FTZ R71, R71, R68, 1 ;  /* 0x3f80000047477423 */ /* 0x000fe20000010044 */
[----:B------:R-:W-:-:S04]  /*3890*/  FMUL.FTZ R68, R20, R125 ;  /* 0x0000007d14447220 */ /* 0x000fc80000410000 */
[----:B------:R-:W-:Y:S01]  /*38a0*/  FMUL.FTZ R68, R68, R71 ;  /* 0x0000004744447220 */ /* 0x000fe20000410000 */
[----:B------:R-:W-:-:S03]  /*38b0*/  FADD.FTZ R71, -R34, R19 ;  /* 0x0000001322477221 */ /* 0x000fc60000010100 */
[----:B------:R-:W-:Y:S01]  /*38c0*/  FADD.FTZ R67, R67, R68 ;  /* 0x0000004443437221 */ /* 0x000fe20000010000 */
[----:B------:R-:W-:Y:S01]  /*38d0*/  FMUL.FTZ R57, R71, R115 ;  /* 0x0000007347397220 */ /* 0x000fe20000410000 */
[----:B------:R-:W-:Y:S01]  /*38e0*/  FADD.FTZ R71, R62, R124 ;  /* 0x0000007c3e477221 */ /* 0x000fe20000010000 */
[C---:B------:R-:W-:Y:S02]  /*38f0*/  FMUL.FTZ R124, R35.reuse, R59 ;  /* 0x0000003b237c7220 */ /* 0x040fe40000410000 */
[----:B------:R-:W-:Y:S02]  /*3900*/  FFMA.FTZ R60, R35, R57, R114 ;  /* 0x00000039233c7223 */ /* 0x000fe40000010072 */
[----:B------:R-:W-:Y:S02]  /*3910*/  FADD.FTZ R71, R124, R71 ;  /* 0x000000477c477221 */ /* 0x000fe40000010000 */
        /* <DEDUP_REMOVED lines=8> */
[----:B------:R-:W-:Y:S02]  /*39a0*/  FADD.FTZ R118, -R34, R48 ;  /* 0x0000003022767221 */ /* 0x000fe40000010100 */
[----:B------:R-:W-:Y:S01]  /*39b0*/  FMUL.FTZ R60, R60, R62 ;  /* 0x0000003e3c3c7220 */ /* 0x000fe20000410000 */
[----:B------:R-:W-:Y:S01]  /*39c0*/  FFMA.FTZ R62, R58, R59, R69 ;  /* 0x0000003b3a3e7223 */ /* 0x000fe20000010045 */
[----:B------:R-:W-:Y:S01]  /*39d0*/  FMUL.FTZ R59, R118, R115 ;  /* 0x00000073763b7220 */ /* 0x000fe20000410000 */
[----:B------:R-:W-:Y:S01]  /*39e0*/  FFMA.FTZ R118, R58, R124, R119 ;  /* 0x0000007c3a767223 */ /* 0x000fe20000010077 */
[----:B------:R-:W-:Y:S01]  /*39f0*/  FADD.FTZ R63, R63, R64 ;  /* 0x000000403f3f7221 */ /* 0x000fe20000010000 */
[----:B------:R-:W-:Y:S01]  /*3a00*/  FFMA.FTZ R62, R65, R64, R62 ;  /* 0x00000040413e7223 */ /* 0x000fe2000001003e */
[----:B------:R-:W-:-:S04]  /*3a10*/  FFMA.FTZ R58, R113, R59, R116 ;  /* 0x0000003b713a7223 */ /* 0x000fc80000010074 */
[----:B------:R-:W-:-:S06]  /*3a20*/  FMUL.FTZ R119, R58, -1.4426950216293334961 ;  /* 0xbfb8aa3b3a777820 */ /* 0x000fcc0000410000 */
[----:B------:R-:W0:Y:S02]  /*3a30*/  MUFU.EX2 R119, R119 ;  /* 0x0000007700777308 */ /* 0x000e240000000800 */
[----:B0-----:R-:W-:Y:S01]  /*3a40*/  FADD.FTZ R125, R119, 1 ;  /* 0x3f800000777d7421 */ /* 0x001fe20000010000 */
[----:B------:R-:W-:-:S03]  /*3a50*/  FMUL.FTZ R119, R113, R56 ;  /* 0x0000003871777220 */ /* 0x000fc60000410000 */
[----:B------:R0:W1:Y:S01]  /*3a60*/  MUFU.RCP R69, R125 ;  /* 0x0000007d00457308 */ /* 0x0000620000001000 */
[----:B------:R-:W-:Y:S01]  /*3a70*/  FFMA.FTZ R118, R61, R119, R118 ;  /* 0x000000773d767223 */ /* 0x000fe20000010076 */
[----:B------:R-:W-:Y:S01]  /*3a80*/  FADD.FTZ R71, R71, R119 ;  /* 0x0000007747477221 */ /* 0x000fe20000010000 */
[----:B0-----:R-:W-:-:S04]  /*3a90*/  FMUL.FTZ R125, R35, R64 ;  /* 0x00000040237d7220 */ /* 0x001fc80000410000 */
[----:B------:R-:W-:Y:S01]  /*3aa0*/  FADD.FTZ R71, R125, R71 ;  /* 0x000000477d477221 */ /* 0x000fe20000010000 */
[----:B-1----:R-:W-:-:S04]  /*3ab0*/  FADD.FTZ R124, -R69, 1 ;  /* 0x3f800000457c7421 */ /* 0x002fc80000010100 */
        /* <DEDUP_REMOVED lines=15> */
[----:B------:R-:W-:-:S04]  /*3bb0*/  FADD.FTZ R119, -R34, R22 ;  /* 0x0000001622777221 */ /* 0x000fc80000010100 */
[----:B------:R-:W-:Y:S01]  /*3bc0*/  FMUL.FTZ R64, R119, R115 ;  /* 0x0000007377407220 */ /* 0x000fe20000410000 */
[----:B------:R-:W-:-:S03]  /*3bd0*/  FFMA.FTZ R119, R65, R125, R118 ;  /* 0x0000007d41777223 */ /* 0x000fc60000010076 */
[----:B------:R-:W-:-:S04]  /*3be0*/  FFMA.FTZ R65, R113, R64, R116 ;  /* 0x0000004071417223 */ /* 0x000fc80000010074 */
[----:B------:R-:W-:-:S06]  /*3bf0*/  FMUL.FTZ R118, R65, -1.4426950216293334961 ;  /* 0xbfb8aa3b41767820 */ /* 0x000fcc0000410000 */
[----:B------:R-:W0:Y:S02]  /*3c00*/  MUFU.EX2 R118, R118 ;  /* 0x0000007600767308 */ /* 0x000e240000000800 */
[----:B0-----:R-:W-:Y:S01]  /*3c10*/  FADD.FTZ R124, R118, 1 ;  /* 0x3f800000767c7421 */ /* 0x001fe20000010000 */
[----:B------:R-:W-:-:S03]  /*3c20*/  FMUL.FTZ R118, R113, R68 ;  /* 0x0000004471767220 */ /* 0x000fc60000410000 */
[----:B------:R0:W1:Y:S01]  /*3c30*/  MUFU.RCP R70, R124 ;  /* 0x0000007c00467308 */ /* 0x0000620000001000 */
[----:B------:R-:W-:Y:S01]  /*3c40*/  FADD.FTZ R71, R71, R118 ;  /* 0x0000007647477221 */ /* 0x000fe20000010000 */
[----:B0-----:R-:W-:Y:S01]  /*3c50*/  FFMA.FTZ R124, R66, R118, R119 ;  /* 0x00000076427c7223 */ /* 0x001fe20000010077 */
        /* <DEDUP_REMOVED lines=18> */
[----:B------:R-:W-:Y:S01]  /*3d80*/  FADD.FTZ R118, R63, R60 ;  /* 0x0000003c3f767221 */ /* 0x000fe20000010000 */
[----:B------:R-:W-:Y:S01]  /*3d90*/  FFMA.FTZ R63, R57, R60, R62 ;  /* 0x0000003c393f7223 */ /* 0x000fe2000001003e */
[----:B------:R-:W-:Y:S01]  /*3da0*/  FMUL.FTZ R60, R119, R115 ;  /* 0x00000073773c7220 */ /* 0x000fe20000410000 */
[----:B------:R-:W-:Y:S01]  /*3db0*/  FFMA.FTZ R124, R57, R69, R124 ;  /* 0x00000045397c7223 */ /* 0x000fe2000001007c */
[----:B------:R-:W-:Y:S01]  /*3dc0*/  FADD.FTZ R71, R69, R71 ;  /* 0x0000004745477221 */ /* 0x000fe20000010000 */
[C---:B------:R-:W-:Y:S01]  /*3dd0*/  FMUL.FTZ R69, R113.reuse, R58 ;  /* 0x0000003a71457220 */ /* 0x040fe20000410000 */
[----:B------:R-:W-:Y:S01]  /*3de0*/  FFMA.FTZ R57, R113, R60, R116 ;  /* 0x0000003c71397223 */ /* 0x000fe20000010074 */
[----:B------:R-:W-:Y:S02]  /*3df0*/  FFMA.FTZ R63, R56, R61, R63 ;  /* 0x0000003d383f7223 */ /* 0x000fe4000001003f */
[----:B------:R-:W-:Y:S01]  /*3e00*/  FADD.FTZ R71, R71, R69 ;  /* 0x0000004547477221 */ /* 0x000fe20000010000 */
[----:B------:R-:W-:Y:S01]  /*3e10*/  FMUL.FTZ R125, R57, -1.4426950216293334961 ;  /* 0xbfb8aa3b397d7820 */ /* 0x000fe20000410000 */
[----:B------:R-:W-:-:S05]  /*3e20*/  FFMA.FTZ R63, R68, R66, R63 ;  /* 0x00000042443f7223 */ /* 0x000fca000001003f */
        /* <DEDUP_REMOVED lines=8> */
[----:B------:R-:W-:Y:S01]  /*3eb0*/  FADD.FTZ R62, R67, R58 ;  /* 0x0000003a433e7221 */ /* 0x000fe20000010000 */
        /* <DEDUP_REMOVED lines=18> */
[----:B------:R-:W-:Y:S01]  /*3fe0*/  FFMA.FTZ R119, R56, R70, R119 ;  /* 0x0000004638777223 */ /* 0x000fe20000010077 */
[----:B------:R-:W-:Y:S02]  /*3ff0*/  FADD.FTZ R71, R70, R71 ;  /* 0x0000004746477221 */ /* 0x000fe40000010000 */
        /* <DEDUP_REMOVED lines=42> */
[----:B------:R-:W-:Y:S01]  /*42a0*/  FMUL.FTZ R57, R124, R115 ;  /* 0x000000737c397220 */ /* 0x000fe20000410000 */
[----:B------:R-:W-:Y:S02]  /*42b0*/  FADD.FTZ R69, R69, R56 ;  /* 0x0000003845457221 */ /* 0x000fe40000010000 */
[----:B------:R-:W-:Y:S01]  /*42c0*/  FFMA.FTZ R119, R60, R118, R119 ;  /* 0x000000763c777223 */ /* 0x000fe20000010077 */
[----:B------:R-:W-:Y:S01]  /*42d0*/  FFMA.FTZ R60, R35, R57, R114 ;  /* 0x00000039233c7223 */ /* 0x000fe20000010072 */
[----:B------:R-:W-:Y:S01]  /*42e0*/  FADD.FTZ R71, R71, R118 ;  /* 0x0000007647477221 */ /* 0x000fe20000010000 */
[----:B------:R-:W-:Y:S01]  /*42f0*/  FADD.FTZ R118, -R34, R40 ;  /* 0x0000002822767221 */ /* 0x000fe20000010100 */
        /* <DEDUP_REMOVED lines=20> */
[----:B0-----:R-:W-:Y:S01]  /*4440*/  FADD.FTZ R125, R119, 1 ;  /* 0x3f800000777d7421 */ /* 0x001fe20000010000 */
[----:B------:R-:W-:-:S03]  /*4450*/  FMUL.FTZ R119, R113, R56 ;  /* 0x0000003871777220 */ /* 0x000fc60000410000 */
[----:B------:R-:W0:Y:S01]  /*4460*/  MUFU.RCP R63, R125 ;  /* 0x0000007d003f7308 */ /* 0x000e220000001000 */
[----:B------:R-:W-:Y:S01]  /*4470*/  FFMA.FTZ R118, R61, R119, R118 ;  /* 0x000000773d767223 */ /* 0x000fe20000010076 */
[----:B------:R-:W-:Y:S01]  /*4480*/  FADD.FTZ R71, R71, R119 ;  /* 0x0000007747477221 */ /* 0x000fe20000010000 */
[----:B0-----:R-:W-:-:S04]  /*4490*/  FADD.FTZ R124, -R63, 1 ;  /* 0x3f8000003f7c7421 */ /* 0x001fc80000010100 */
[----:B------:R-:W-:Y:S01]  /*44a0*/  FFMA.FTZ R124, R58, R124, 1 ;  /* 0x3f8000003a7c7423 */ /* 0x000fe2000001007c */
[----:B------:R-:W-:Y:S01]  /*44b0*/  FMUL.FTZ R58, R42, R63 ;  /* 0x0000003f2a3a7220 */ /* 0x000fe20000410000 */
[----:B------:R-:W-:-:S03]  /*44c0*/  FFMA.FTZ R63, R61, R56, R62 ;  /* 0x000000383d3f7223 */ /* 0x000fc6000001003e */
[----:B------:R-:W-:Y:S01]  /*44d0*/  FMUL.FTZ R58, R58, R124 ;  /* 0x0000007c3a3a7220 */ /* 0x000fe20000410000 */
[----:B------:R-:W-:-:S03]  /*44e0*/  FADD.FTZ R124, -R34, R41 ;  /* 0x00000029227c7221 */ /* 0x000fc60000010100 */
        /* <DEDUP_REMOVED lines=17> */
[-C--:B------:R-:W-:Y:S01]  /*4600*/  FFMA.FTZ R118, R66, R68.reuse, R63 ;  /* 0x0000004442767223 */ /* 0x080fe2000001003f */
[----:B------:R-:W-:Y:S01]  /*4610*/  FMUL.FTZ R124, R64, -1.4426950216293334961 ;  /* 0xbfb8aa3b407c7820 */ /* 0x000fe20000410000 */
[----:B------:R-:W-:-:S04]  /*4620*/  FMUL.FTZ R68, R113, R68 ;  /* 0x0000004471447220 */ /* 0x000fc80000410000 */
[----:B------:R-:W-:Y:S01]  /*4630*/  FADD.FTZ R71, R71, R68 ;  /* 0x0000004447477221 */ /* 0x000fe20000010000 */
[----:B------:R-:W0:Y:S02]  /*4640*/  MUFU.EX2 R124, R124 ;  /* 0x0000007c007c7308 */ /* 0x000e240000000800 */
[----:B0-----:R-:W-:Y:S01]  /*4650*/  FADD.FTZ R125, R124, 1 ;  /* 0x3f8000007c7d7421 */ /* 0x001fe20000010000 */
[----:B------:R-:W-:-:S05]  /*4660*/  FFMA.FTZ R124, R66, R68, R65 ;  /* 0x00000044427c7223 */ /* 0x000fca0000010041 */
[----:B------:R-:W0:Y:S02]  /*4670*/  MUFU.RCP R125, R125 ;  /* 0x0000007d007d7308 */ /* 0x000e240000001000 */
[----:B0-----:R-:W-:-:S04]  /*4680*/  FADD.FTZ R119, -R125, 1 ;  /* 0x3f8000007d777421 */ /* 0x001fc80000010100 */
[----:B------:R-:W-:Y:S01]  /*4690*/  FFMA.FTZ R119, R64, R119, 1 ;  /* 0x3f80000040777423 */ /* 0x000fe20000010077 */
[----:B------:R-:W-:-:S04]  /*46a0*/  FMUL.FTZ R64, R46, R125 ;  /* 0x0000007d2e407220 */ /* 0x000fc80000410000 */
        /* <DEDUP_REMOVED lines=8> */
[----:B------:R0:W1:Y:S02]  /*4730*/  MUFU.RCP R66, R125 ;  /* 0x0000007d00427308 */ /* 0x0000640000001000 */
[----:B0-----:R-:W-:Y:S01]  /*4740*/  FMUL.FTZ R125, R113, R58 ;  /* 0x0000003a717d7220 */ /* 0x001fe20000410000 */
[----:B-1----:R-:W-:Y:S01]  /*4750*/  FADD.FTZ R68, -R66, 1 ;  /* 0x3f80000042447421 */ /* 0x002fe20000010100 */
[----:B------:R-:W-:-:S03]  /*4760*/  FMUL.FTZ R66, R47, R66 ;  /* 0x000000422f427220 */ /* 0x000fc60000410000 */
[----:B------:R-:W-:Y:S01]  /*4770*/  FFMA.FTZ R65, R65, R68, 1 ;  /* 0x3f80000041417423 */ /* 0x000fe20000010044 */
[----:B------:R-:W-:Y:S01]  /*4780*/  FADD.FTZ R68, R67, R60 ;  /* 0x0000003c43447221 */ /* 0x000fe20000010000 */
[-C--:B------:R-:W-:Y:S02]  /*4790*/  FMUL.FTZ R67, R35, R60.reuse ;  /* 0x0000003c23437220 */ /* 0x080fe40000410000 */
[----:B------:R-:W-:Y:S01]  /*47a0*/  FMUL.FTZ R66, R66, R65 ;  /* 0x0000004142427220 */ /* 0x000fe20000410000 */
[----:B------:R-:W-:Y:S01]  /*47b0*/  FFMA.FTZ R65, R57, R60, R70 ;  /* 0x0000003c39417223 */ /* 0x000fe20000010046 */
[----:B------:R-:W-:Y:S01]  /*47c0*/  FMUL.FTZ R60, R119, R115 ;  /* 0x00000073773c7220 */ /* 0x000fe20000410000 */
[----:B------:R-:W-:Y:S01]  /*47d0*/  FFMA.FTZ R124, R57, R67, R124 ;  /* 0x00000043397c7223 */ /* 0x000fe2000001007c */
[----:B------:R-:W-:Y:S02]  /*47e0*/  FADD.FTZ R71, R67, R71 ;  /* 0x0000004743477221 */ /* 0x000fe40000010000 */
[----:B------:R-:W-:-:S02]  /*47f0*/  FFMA.FTZ R57, R113, R60, R116 ;  /* 0x0000003c71397223 */ /* 0x000fc40000010074 */
[----:B------:R-:W-:Y:S02]  /*4800*/  FADD.FTZ R71, R71, R125 ;  /* 0x0000007d47477221 */ /* 0x000fe40000010000 */
[----:B------:R-:W-:-:S06]  /*4810*/  FMUL.FTZ R70, R57, -1.4426950216293334961 ;  /* 0xbfb8aa3b39467820 */ /* 0x000fcc0000410000 */
[----:B------:R-:W0:Y:S02]  /*4820*/  MUFU.EX2 R70, R70 ;  /* 0x0000004600467308 */ /* 0x000e240000000800 */
[----:B0-----:R-:W-:Y:S01]  /*4830*/  FADD.FTZ R119, R70, 1 ;  /* 0x3f80000046777421 */ /* 0x001fe20000010000 */
[----:B------:R-:W-:-:S05]  /*4840*/  FADD.FTZ R70, -R34, R53 ;  /* 0x0000003522467221 */ /* 0x000fca0000010100 */
[----:B------:R-:W0:Y:S02]  /*4850*/  MUFU.RCP R119, R119 ;  /* 0x0000007700777308 */ /* 0x000e240000001000 */
[----:B0-----:R-:W-:-:S04]  /*4860*/  FADD.FTZ R67, -R119, 1 ;  /* 0x3f80000077437421 */ /* 0x001fc80000010100 */
[----:B------:R-:W-:Y:S01]  /*4870*/  FFMA.FTZ R67, R57, R67, 1 ;  /* 0x3f80000039437423 */ /* 0x000fe20000010043 */
[----:B------:R-:W-:Y:S01]  /*4880*/  FMUL.FTZ R57, R54, R119 ;  /* 0x0000007736397220 */ /* 0x000fe20000410000 */
[----:B------:R-:W-:-:S03]  /*4890*/  FFMA.FTZ R119, R59, R125, R124 ;  /* 0x0000007d3b777223 */ /* 0x000fc6000001007c */
[----:B------:R-:W-:Y:S01]  /*48a0*/  FMUL.FTZ R57, R57, R67 ;  /* 0x0000004339397220 */ /* 0x000fe20000410000 */
[----:B------:R-:W-:Y:S01]  /*48b0*/  FFMA.FTZ R67, R59, R58, R118 ;  /* 0x0000003a3b437223 */ /* 0x000fe20000010076 */
[----:B------:R-:W-:-:S03]  /*48c0*/  FMUL.FTZ R58, R70, R115 ;  /* 0x00000073463a7220 */ /* 0x000fc60000410000 */
[----:B------:R-:W-:Y:S01]  /*48d0*/  FFMA.FTZ R67, R62, R64, R67 ;  /* 0x000000403e437223 */ /* 0x000fe20000010043 */
        /* <DEDUP_REMOVED lines=10> */
[C---:B------:R-:W-:Y:S01]  /*4980*/  FFMA.FTZ R68, R56.reuse, R61, R65 ;  /* 0x0000003d38447223 */ /* 0x040fe20000010041 */
[----:B------:R-:W-:Y:S01]  /*4990*/  FFMA.FTZ R119, R56, R70, R119 ;  /* 0x0000004638777223 */ /* 0x000fe20000010077 */
[----:B------:R-:W-:Y:S01]  /*49a0*/  FADD.FTZ R71, R70, R71 ;  /* 0x0000004746477221 */ /* 0x000fe20000010000 */
[----:B------:R-:W-:Y:S01]  /*49b0*/  FMUL.FTZ R56, R113, R64 ;  /* 0x0000004071387220 */ /* 0x000fe20000410000 */
[----:B------:R-:W-:Y:S01]  /*49c0*/  FMUL.FTZ R59, R118, R59 ;  /* 0x0000003b763b7220 */ /* 0x000fe20000410000 */
[----:B------:R-:W-:Y:S01]  /*49d0*/  FFMA.FTZ R61, R63, R66, R68 ;  /* 0x000000423f3d7223 */ /* 0x000fe20000010044 */
[----:B------:R-:W-:Y:S01]  /*49e0*/  FADD.FTZ R70, R69, R64 ;  /* 0x0000004045467221 */ /* 0x000fe20000010000 */
[----:B------:R-:W-:Y:S01]  /*49f0*/  FFMA.FTZ R119, R62, R56, R119 ;  /* 0x000000383e777223 */ /* 0x000fe20000010077 */
[----:B------:R-:W-:Y:S01]  /*4a00*/  FADD.FTZ R71, R71, R56 ;  /* 0x0000003847477221 */ /* 0x000fe20000010000 */
[----:B------:R-:W-:Y:S01]  /*4a10*/  FMUL.FTZ R56, R35, R66 ;  /* 0x0000004223387220 */ /* 0x000fe20000410000 */
[----:B------:R-:W-:Y:S01]  /*4a20*/  FADD.FTZ R118, R125, R66 ;  /* 0x000000427d767221 */ /* 0x000fe20000010000 */
[----:B------:R-:W-:Y:S01]  /*4a30*/  FADD.FTZ R62, R70, R57 ;  /* 0x00000039463e7221 */ /* 0x000fe20000010000 */
[----:B------:R-:W-:Y:S01]  /*4a40*/  FFMA.FTZ R61, R58, R59, R61 ;  /* 0x0000003b3a3d7223 */ /* 0x000fe2000001003d */
[----:B------:R-:W-:Y:S01]  /*4a50*/  FFMA.FTZ R119, R63, R56, R119 ;  /* 0x000000383f777223 */ /* 0x000fe20000010077 */
[----:B------:R-:W-:Y:S01]  /*4a60*/  FADD.FTZ R71, R56, R71 ;  /* 0x0000004738477221 */ /* 0x000fe20000010000 */
[----:B------:R-:W-:Y:S01]  /*4a70*/  FMUL.FTZ R56, R113, R57 ;  /* 0x0000003971387220 */ /* 0x000fe20000410000 */
[----:B------:R-:W-:-:S03]  /*4a80*/  FMUL.FTZ R63, R35, R59 ;  /* 0x0000003b233f7220 */ /* 0x000fc60000410000 */
[C---:B------:R-:W-:Y:S01]  /*4a90*/  FFMA.FTZ R119, R60.reuse, R56, R119 ;  /* 0x000000383c777223 */ /* 0x040fe20000010077 */
[----:B------:R-:W-:Y:S01]  /*4aa0*/  FADD.FTZ R56, R71, R56 ;  /* 0x0000003847387221 */ /* 0x000fe20000010000 */
[----:B------:R-:W-:Y:S02]  /*4ab0*/  FFMA.FTZ R60, R60, R57, R67 ;  /* 0x000000393c3c7223 */ /* 0x000fe40000010043 */
[----:B------:R-:W-:Y:S01]  /*4ac0*/  FFMA.FTZ R64, R58, R63, R119 ;  /* 0x0000003f3a407223 */ /* 0x000fe20000010077 */
[----:B------:R-:W-:Y:S01]  /*4ad0*/  FADD.FTZ R56, R63, R56 ;  /* 0x000000383f387221 */ /* 0x000fe20000010000 */
[----:B------:R-:W-:-:S07]  /*4ae0*/  FADD.FTZ R63, R118, R59 ;  /* 0x0000003b763f7221 */ /* 0x000fce0000010000 */
.L_x_1549:
        /* <DEDUP_REMOVED lines=45> */
.L_x_1551:
[----:B------:R-:W-:Y:S05]  /*4dc0*/  BSYNC.RECONVERGENT B0 ;  /* 0x0000000000007941 */ /* 0x000fea0003800200 */
.L_x_1550:
        /* <DEDUP_REMOVED lines=40> */
.L_x_1553:
[----:B------:R-:W-:Y:S05]  /*5050*/  BSYNC.RECONVERGENT B0 ;  /* 0x0000000000007941 */ /* 0x000fea0003800200 */
.L_x_1552:
[----:B------:R-:W-:Y:S06]  /*5060*/  BAR.SYNC.DEFER_BLOCKING 0x0 ;  /* 0x0000000000007b1d */ /* 0x000fec0000010000 */
[----:B------:R-:W-:Y:S04]  /*5070*/  BSSY.RECONVERGENT B0, `(.L_x_1554) ;  /* 0x000004d000007945 */ /* 0x000fe80003800200 */
[----:B------:R-:W-:Y:S05]  /*5080*/  @P0 BRA `(.L_x_1555) ;  /* 0x00000004002c0947 */ /* 0x000fea0003800000 */
[----:B--2---:R-:W2:Y:S04]  /*5090*/  LDS.128 R64, [R118+0x1e0] ;  /* 0x0001e00076407984 */ /* 0x004ea80000000c00 */
[----:B-1-3--:R-:W1:Y:S01]  /*50a0*/  LDS.128 R56, [R118+0x3c0] ;  /* 0x0003c00076387984 */ /* 0x00ae620000000c00 */
[----:B--2---:R-:W-:Y:S01]  /*50b0*/  FADD.FTZ R119, R60, R64 ;  /* 0x000000403c777221 */ /* 0x004fe20000010000 */
        /* <DEDUP_REMOVED lines=72> */
.L_x_1555:
[----:B------:R-:W-:Y:S05]  /*5540*/  BSYNC.RECONVERGENT B0 ;  /* 0x0000000000007941 */ /* 0x000fea0003800200 */
.L_x_1554:
[----:B------:R-:W-:Y:S04]  /*5550*/  BSSY.RECONVERGENT B0, `(.L_x_1556) ;  /* 0x000001d000007945 */ /* 0x000fe80003800200 */
[----:B------:R-:W-:Y:S05]  /*5560*/  @P0 BRA `(.L_x_1557) ;  /* 0x00000000006c0947 */ /* 0x000fea0003800000 */
[----:B---3--:R-:W2:Y:S01]  /*5570*/  LDC.64 R56, c[0x0][0x3f8] ;  /* 0x0000fe00ff387b82 */ /* 0x008ea20000000a00 */
[----:B------:R-:W-:-:S07]  /*5580*/  IMAD R117, R117, 0x1e, R97 ;  /* 0x0000001e75757824 */ /* 0x000fce00078e0261 */
[----:B-1----:R-:W1:Y:S01]  /*5590*/  LDC.64 R58, c[0x0][0x3d8] ;  /* 0x0000f600ff3a7b82 */ /* 0x002e620000000a00 */
[----:B--2---:R-:W-:Y:S01]  /*55a0*/  IMAD.WIDE.U32 R64, R56, 0x3, RZ ;  /* 0x0000000338407825 */ /* 0x004fe200078e00ff */
        /* <DEDUP_REMOVED lines=23> */
.L_x_1557:
[----:B------:R-:W-:Y:S05]  /*5720*/  BSYNC.RECONVERGENT B0 ;  /* 0x0000000000007941 */ /* 0x000fea0003800200 */
.L_x_1556:
[----:B------:R-:W-:Y:S05]  /*5730*/  @!P2 BRA `(.L_x_1558) ;  /* 0x000000080094a947 */ /* 0x000fea0003800000 */
[----:B------:R-:W5:Y:S01]  /*5740*/  LDC.64 R124, c[0x0][0x3d0] ;  /* 0x0000f400ff7c7b82 */ /* 0x000f620000000a00 */
[----:B---34-:R-:W-:Y:S02]  /*5750*/  LOP3.LUT R56, R99, 0x1, RZ, 0xc0, !PT ;  /* 0x0000000163387812 */ /* 0x018fe400078ec0ff */
[----:B------:R-:W-:-:S03]  /*5760*/  ISETP.GE.U32.AND P2, PT, R93, 0x8, PT ;  /* 0x000000085d00780c */ /* 0x000fc60003f46070 */
[----:B------:R-:W-:-:S04]  /*5770*/  IMAD R59, R56, R95, RZ ;  /* 0x0000005f383b7224 */ /* 0x000fc800078e02ff */
[----:B------:R-:W-:-:S05]  /*5780*/  IMAD R56, R59, R93, RZ ;  /* 0x0000005d3b387224 */ /* 0x000fca00078e02ff */
[----:B------:R-:W-:-:S05]  /*5790*/  SHF.L.U32 R57, R56, 0x1, RZ ;  /* 0x0000000138397819 */ /* 0x000fca00000006ff */
[----:B-----5:R-:W-:Y:S01]  /*57a0*/  IMAD.WIDE R124, R57, 0x4, R124 ;  /* 0x00000004397c7825 */ /* 0x020fe200078e027c */
[----:B------:R-:W-:Y:S06]  /*57b0*/  @P1 BRA `(.L_x_1559) ;  /* 0x0000000000501947 */ /* 0x000fec0003800000 */
[----:B------:R-:W3:Y:S01]  /*57c0*/  LDC.64 R56, c[0x0][0x3c8] ;  /* 0x0000f200ff387b82 */ /* 0x000ee20000000a00 */
        /* <DEDUP_REMOVED lines=14> */
.L_x_1560:
[----:B---3--:R-:W3:Y:S04]  /*58b0*/  LDG.E.STRONG.GPU R58, desc[UR8][R56.64] ;  /* 0x00000008383a7981 */ /* 0x008ee8000c1ef900 */
[----:B---3--:R-:W-:Y:S01]  /*58c0*/  CCTL.IVALL ;  /* 0x00000000ff00798f */ /* 0x008fe20002000000 */
[----:B------:R-:W-:Y:S05]  /*58d0*/  YIELD ;  /* 0x0000000000007946 */ /* 0x000fea0003800000 */
[----:B------:R-:W-:-:S13]  /*58e0*/  ISETP.NE.AND P0, PT, R58, R63, PT ;  /* 0x0000003f3a00720c */ /* 0x000fda0003f05270 */
[----:B------:R-:W-:Y:S05]  /*58f0*/  @P0 BRA `(.L_x_1560) ;  /* 0xfffffffc00ec0947 */ /* 0x000fea000383ffff */
.L_x_1559:
[----:B------:R-:W-:Y:S05]  /*5900*/  WARPSYNC.ALL ;  /* 0x0000000000007948 */ /* 0x000fea0003800000 */
[----:B------:R-:W-:Y:S01]  /*5910*/  BAR.SYNC.DEFER_BLOCKING 0x0 ;  /* 0x0000000000007b1d */ /* 0x000fe20000010000 */
[----:B--2---:R-:W-:-:S05]  /*5920*/  HFMA2 R64, -RZ, RZ, 0, 0 ;  /* 0x00000000ff407431 */ /* 0x004fca00000001ff */
        /* <DEDUP_REMOVED lines=12> */
.L_x_1562:
[----:B------:R-:W-:Y:S02]  /*59f0*/  ISETP.EQ.OR P5, PT, RZ, UR5, P1 ;  /* 0x00000005ff007c0c */ /* 0x000fe40008fa2670 */
[----:B---3--:R-:W-:-:S04]  /*5a00*/  IADD3 R56, PT, PT, R62, 0x1, RZ ;  /* 0x000000013e387810 */ /* 0x008fc80007ffe0ff */
        /* <DEDUP_REMOVED lines=57> */
.L_x_1561:
[----:B---3--:R-:W-:-:S04]  /*5da0*/  LOP3.LUT R56, R93, 0x7, RZ, 0xc0, !PT ;  /* 0x000000075d387812 */ /* 0x008fc800078ec0ff */
        /* <DEDUP_REMOVED lines=34> */
.L_x_1563:
        /* <DEDUP_REMOVED lines=10> */
[----:B-1----:R-:W-:Y:S02]  /*6070*/  @!P0 IMAD.WIDE.U32 R58, R59, 0x8, R124 ;  /* 0x000000083b3a8825 */ /* 0x002fe400078e007c */
[----:B------:R-:W0:Y:S04]  /*6080*/  @!P2 LDG.E.64 R56, desc[UR8][R56.64] ;  /* 0x000000083838a981 */ /* 0x000e28000c1e1b00 */
[----:B------:R-:W2:Y:S01]  /*6090*/  @!P0 LDG.E.64 R58, desc[UR8][R58.64] ;  /* 0x000000083a3a8981 */ /* 0x000ea2000c1e1b00 */
[----:B------:R-:W-:Y:S01]  /*60a0*/  IADD3 R64, PT, PT, R64, 0x2, RZ ;  /* 0x0000000240407810 */ /* 0x000fe20007ffe0ff */
[----:B0-----:R-:W-:Y:S01]  /*60b0*/  @!P2 FADD.FTZ R68, R68, R56 ;  /* 0x000000384444a221 */ /* 0x001fe20000010000 */
[----:B------:R-:W-:-:S03]  /*60c0*/  @!P2 FADD.FTZ R69, R69, R57 ;  /* 0x000000394545a221 */ /* 0x000fc60000010000 */
[----:B--2---:R-:W-:Y:S01]  /*60d0*/  @!P0 FADD.FTZ R68, R68, R58 ;  /* 0x0000003a44448221 */ /* 0x004fe20000010000 */
[----:B------:R-:W-:-:S07]  /*60e0*/  @!P0 FADD.FTZ R69, R69, R59 ;  /* 0x0000003b45458221 */ /* 0x000fce0000010000 */
.L_x_1564:
        /* <DEDUP_REMOVED lines=9> */
.L_x_1565:
[----:B------:R-:W-:Y:S05]  /*6180*/  BSYNC.RECONVERGENT B0 ;  /* 0x0000000000007941 */ /* 0x000fea0003800200 */
.L_x_1558:
[----:B------:R-:W5:Y:S01]  /*6190*/  S2UR UR6, SR_CgaCtaId ;  /* 0x00000000000679c3 */ /* 0x000f620000008800 */
[----:B------:R-:W-:Y:S01]  /*61a0*/  UMOV UR5, 0x400 ;  /* 0x0000040000057882 */ /* 0x000fe20000000000 */
[----:B------:R-:W0:Y:S01]  /*61b0*/  LDCU.64 UR14, c[0x0][0x400] ;  /* 0x00008000ff0e77ac */ /* 0x000e220008000a00 */
[----:B----4-:R-:W-:Y:S01]  /*61c0*/  IADD3 R67, PT, PT, R112, 0x10, RZ ;  /* 0x0000001070437810 */ /* 0x010fe20007ffe0ff */
[----:B------:R-:W-:Y:S01]  /*61d0*/  FADD.FTZ R82, -R34, R82 ;  /* 0x0000005222527221 */ /* 0x000fe20000010100 */
[----:B--2---:R-:W-:Y:S02]  /*61e0*/  IADD3 R64, PT, PT, R112, 0x20, RZ ;  /* 0x0000002070407810 */ /* 0x004fe40007ffe0ff */
[----:B-1----:R-:W-:Y:S01]  /*61f0*/  SHF.R.S32.HI R58, RZ, 0x1f, R112 ;  /* 0x0000001fff3a7819 */ /* 0x002fe20000011470 */
[----:B------:R-:W-:Y:S01]  /*6200*/  FMUL.FTZ R82, R82, R115 ;  /* 0x0000007352527220 */ /* 0x000fe20000410000 */
        /* <DEDUP_REMOVED lines=37> */
.L_x_1566:
        /* <DEDUP_REMOVED lines=21> */
.L_x_1568:
[----:B------:R-:W-:Y:S05]  /*65b0*/  BSYNC.RECONVERGENT B0 ;  /* 0x0000000000007941 */ /* 0x000fea0003800200 */
.L_x_1567:
        /* <DEDUP_REMOVED lines=21> */
.L_x_1569:
        /* <DEDUP_REMOVED lines=21> */
.L_x_1571:
[----:B------:R-:W-:Y:S05]  /*6860*/  BSYNC.RECONVERGENT B0 ;  /* 0x0000000000007941 */ /* 0x000fea0003800200 */
.L_x_1570:
        /* <DEDUP_REMOVED lines=21> */
.L_x_1572:
[----:B0-----:R-:W-:Y:S01]  /*69c0*/  FFMA.FTZ R56, R62, R76, R65 ;  /* 0x0000004c3e387223 */ /* 0x001fe20000010041 */
[----:B------:R-:W-:Y:S01]  /*69d0*/  BSSY.RECONVERGENT B0, `(.L_x_1573) ;  /* 0x0000013000007945 */ /* 0x000fe20003800200 */
[----:B------:R-:W-:Y:S01]  /*69e0*/  FFMA.FTZ R70, R113, R72, -R70 ;  /* 0x0000004871467223 */ /* 0x000fe20000010846 */
        /* <DEDUP_REMOVED lines=17> */
.L_x_1574:
[----:B------:R-:W-:Y:S05]  /*6b00*/  BSYNC.RECONVERGENT B0 ;  /* 0x0000000000007941 */ /* 0x000fea0003800200 */
.L_x_1573:
[----:B0-----:R-:W-:Y:S01]  /*6b10*/  IADD3 R7, PT, PT, R112, 0x30, RZ ;  /* 0x0000003070077810 */ /* 0x001fe20007ffe0ff */
[----:B------:R-:W-:Y:S01]  /*6b20*/  FADD.FTZ R56, -R34, R11 ;  /* 0x0000000b22387221 */ /* 0x000fe20000010100 */
[----:B------:R-:W-:Y:S01]  /*6b30*/  IADD3 R57, PT, PT, R112, 0x40, RZ ;  /* 0x0000004070397810 */ /* 0x000fe20007ffe0ff */
[-C--:B------:R-:W-:Y:S01]  /*6b40*/  FMUL.FTZ R60, R60, R115.reuse ;  /* 0x000000733c3c7220 */ /* 0x080fe20000410000 */
[----:B------:R-:W-:Y:S01]  /*6b50*/  SHF.R.S32.HI R11, RZ, 0x1f, R111 ;  /* 0x0000001fff0b7819 */ /* 0x000fe2000001146f */
[----:B------:R-:W-:Y:S01]  /*6b60*/  FMUL.FTZ R66, R66, R115 ;  /* 0x0000007342427220 */ /* 0x000fe20000410000 */
[----:B------:R-:W-:Y:S01]  /*6b70*/  ISETP.GE.U32.AND P1, PT, R7, UR14, PT ;  /* 0x0000000e07007c0c */ /* 0x000fe2000bf26070 */
[C---:B------:R-:W-:Y:S01]  /*6b80*/  FADD.FTZ R10, -R34.reuse, R10 ;  /* 0x0000000a220a7221 */ /* 0x040fe20000010100 */
        /* <DEDUP_REMOVED lines=54> */
.L_x_1575:
        /* <DEDUP_REMOVED lines=17> */
.L_x_1577:
[----:B------:R-:W-:Y:S05]  /*7000*/  BSYNC.RECONVERGENT B0 ;  /* 0x0000000000007941 */ /* 0x000fea0003800200 */
.L_x_1576:
        /* <DEDUP_REMOVED lines=21> */
.L_x_1578:
[--C-:B------:R-:W-:Y:S01]  /*7160*/  FFMA.FTZ R2, R62, R60, R65.reuse ;  /* 0x0000003c3e027223 */ /* 0x100fe20000010041 */
[-C--:B------:R-:W-:Y:S01]  /*7170*/  FMUL.FTZ R60, R58, R115.reuse ;  /* 0x000000733a3c7220 */ /* 0x080fe20000410000 */
[----:B------:R-:W-:Y:S01]  /*7180*/  FMUL.FTZ R64, R64, R115 ;  /* 0x0000007340407220 */ /* 0x000fe20000410000 */
[C-C-:B0-----:R-:W-:Y:S01]  /*7190*/  FFMA.FTZ R6, R62.reuse, R66, R65.reuse ;  /* 0x000000423e067223 */ /* 0x141fe20000010041 */
[----:B------:R-:W-:Y:S01]  /*71a0*/  BSSY.RECONVERGENT B0, `(.L_x_1579) ;  /* 0x0000013000007945 */ /* 0x000fe20003800200 */
[----:B------:R-:W-:Y:S01]  /*71b0*/  FFMA.FTZ R8, R113, R12, -R2 ;  /* 0x0000000c71087223 */ /* 0x000fe20000010802 */
        /* <DEDUP_REMOVED lines=17> */
.L_x_1580:
[----:B------:R-:W-:Y:S05]  /*72d0*/  BSYNC.RECONVERGENT B0 ;  /* 0x0000000000007941 */ /* 0x000fea0003800200 */
.L_x_1579:
        /* <DEDUP_REMOVED lines=19> */
.L_x_1581:
        /* <DEDUP_REMOVED lines=17> */
.L_x_1583:
[----:B------:R-:W-:Y:S05]  /*7520*/  BSYNC.RECONVERGENT B0 ;  /* 0x0000000000007941 */ /* 0x000fea0003800200 */
.L_x_1582:
        /* <DEDUP_REMOVED lines=21> */
.L_x_1584:
        /* <DEDUP_REMOVED lines=23> */
.L_x_1586:
[----:B------:R-:W-:Y:S05]  /*77f0*/  BSYNC.RECONVERGENT B0 ;  /* 0x0000000000007941 */ /* 0x000fea0003800200 */
.L_x_1585:
        /* <DEDUP_REMOVED lines=19> */
.L_x_1587:
        /* <DEDUP_REMOVED lines=17> */
.L_x_1589:
[----:B------:R-:W-:Y:S05]  /*7a40*/  BSYNC.RECONVERGENT B0 ;  /* 0x0000000000007941 */ /* 0x000fea0003800200 */
.L_x_1588:
        /* <DEDUP_REMOVED lines=21> */
.L_x_1590:
        /* <DEDUP_REMOVED lines=19> */
.L_x_1592:
[----:B------:R-:W-:Y:S05]  /*7cd0*/  BSYNC.RECONVERGENT B0 ;  /* 0x0000000000007941 */ /* 0x000fea0003800200 */
.L_x_1591:
[----:B------:R-:W-:Y:S01]  /*7ce0*/  UISETP.NE.AND UP0, UPT, UR10, URZ, UPT ;  /* 0x000000ff0a00728c */ /* 0x000fe2000bf05270 */
[-C--:B------:R-:W-:Y:S01]  /*7cf0*/  FMUL.FTZ R74, R26, R115.reuse ;  /* 0x000000731a4a7220 */ /* 0x080fe20000410000 */
        /* <DEDUP_REMOVED lines=59> */
.L_x_1593:
        /* <DEDUP_REMOVED lines=17> */
.L_x_1595:
[----:B------:R-:W-:Y:S05]  /*81c0*/  BSYNC.RECONVERGENT B0 ;  /* 0x0000000000007941 */ /* 0x000fea0003800200 */
.L_x_1594:
        /* <DEDUP_REMOVED lines=19> */
.L_x_1596:
        /* <DEDUP_REMOVED lines=17> */
.L_x_1598:
[----:B------:R-:W-:Y:S05]  /*8410*/  BSYNC.RECONVERGENT B0 ;  /* 0x0000000000007941 */ /* 0x000fea0003800200 */
.L_x_1597:
        /* <DEDUP_REMOVED lines=19> */
.L_x_1599:
        /* <DEDUP_REMOVED lines=17> */
.L_x_1601:
[----:B------:R-:W-:Y:S05]  /*8660*/  BSYNC.RECONVERGENT B0 ;  /* 0x0000000000007941 */ /* 0x000fea0003800200 */
.L_x_1600:
        /* <DEDUP_REMOVED lines=19> */
.L_x_1602:
        /* <DEDUP_REMOVED lines=17> */
.L_x_1604:
[----:B------:R-:W-:Y:S05]  /*88b0*/  BSYNC.RECONVERGENT B0 ;  /* 0x0000000000007941 */ /* 0x000fea0003800200 */
.L_x_1603:
        /* <DEDUP_REMOVED lines=19> */
.L_x_1605:
        /* <DEDUP_REMOVED lines=17> */
.L_x_1607:
[----:B------:R-:W-:Y:S05]  /*8b00*/  BSYNC.RECONVERGENT B0 ;  /* 0x0000000000007941 */ /* 0x000fea0003800200 */
.L_x_1606:
        /* <DEDUP_REMOVED lines=19> */
.L_x_1608:
        /* <DEDUP_REMOVED lines=17> */
.L_x_1610:
[----:B------:R-:W-:Y:S05]  /*8d50*/  BSYNC.RECONVERGENT B0 ;  /* 0x0000000000007941 */ /* 0x000fea0003800200 */
.L_x_1609:
        /* <DEDUP_REMOVED lines=19> */
.L_x_1611:
        /* <DEDUP_REMOVED lines=17> */
.L_x_1613:
[----:B------:R-:W-:Y:S05]  /*8fa0*/  BSYNC.RECONVERGENT B0 ;  /* 0x0000000000007941 */ /* 0x000fea0003800200 */
.L_x_1612:
[----:B------:R-:W-:Y:S02]  /*8fb0*/  IADD3 R98, PT, PT, R95, R98, RZ ;  /* 0x000000625f627210 */ /* 0x000fe40007ffe0ff */
[----:B------:R-:W-:Y:S02]  /*8fc0*/  IADD3 R99, PT, PT, R99, 0x1, RZ ;  /* 0x0000000163637810 */ /* 0x000fe40007ffe0ff */
[----:B------:R-:W-:-:S13]  /*8fd0*/  ISETP.GE.AND P0, PT, R98, UR4, PT ;  /* 0x0000000462007c0c */ /* 0x000fda000bf06270 */
[----:B------:R-:W-:Y:S05]  /*8fe0*/  @!P0 BRA `(.L_x_1614) ;  /* 0xffffff7000c48947 */ /* 0x000fea000383ffff */
.L_x_1547:
        /* <DEDUP_REMOVED lines=19> */
.L_x_1616:
[----:B------:R-:W-:Y:S05]  /*9120*/  BSYNC.RECONVERGENT B0 ;  /* 0x0000000000007941 */ /* 0x000fea0003800200 */
.L_x_1615:
[----:B------:R-:W-:Y:S05]  /*9130*/  @P0 EXIT ;  /* 0x000000000000094d */ /* 0x000fea0003800000 */
[----:B------:R-:W-:Y:S05]  /*9140*/  @P2 BRA `(.L_x_1617) ;  /* 0x0000000000202947 */ /* 0x000fea0003800000 */
[----:B------:R-:W-:-:S05]  /*9150*/  IMAD R0, R4, R7, RZ ;  /* 0x0000000704007224 */ /* 0x000fca00078e02ff */
[----:B------:R-:W-:-:S13]  /*9160*/  ISETP.NE.AND P0, PT, R0, -0x1, PT ;  /* 0xffffffff0000780c */ /* 0x000fda0003f05270 */
[----:B------:R-:W-:Y:S05]  /*9170*/  @!P0 BRA `(.L_x_1617) ;  /* 0x0000000000148947 */ /* 0x000fea0003800000 */
.L_x_1618:
[----:B0-----:R-:W2:Y:S04]  /*9180*/  LDG.E.STRONG.GPU R5, desc[UR8][R2.64] ;  /* 0x0000000802057981 */ /* 0x001ea8000c1ef900 */
[----:B--2---:R-:W-:Y:S01]  /*9190*/  CCTL.IVALL ;  /* 0x00000000ff00798f */ /* 0x004fe20002000000 */
[----:B------:R-:W-:Y:S05]  /*91a0*/  YIELD ;  /* 0x0000000000007946 */ /* 0x000fea0003800000 */
[----:B------:R-:W-:-:S13]  /*91b0*/  ISETP.NE.AND P0, PT, R5, R0, PT ;  /* 0x000000000500720c */ /* 0x000fda0003f05270 */
[----:B------:R-:W-:Y:S05]  /*91c0*/  @P0 BRA `(.L_x_1618) ;  /* 0xfffffffc00ec0947 */ /* 0x000fea000383ffff */
.L_x_1617:
[----:B------:R-:W-:Y:S05]  /*91d0*/  WARPSYNC.ALL ;  /* 0x0000000000007948 */ /* 0x000fea0003800000 */
[----:B0-----:R-:W0:Y:S08]  /*91e0*/  LDC.64 R4, c[0x0][0x3f8] ;  /* 0x0000fe00ff047b82 */ /* 0x001e300000000a00 */
        /* <DEDUP_REMOVED lines=72> */
.L_x_1621:
        /* <DEDUP_REMOVED lines=31> */
.L_x_1620:
[----:B------:R-:W-:Y:S05]  /*9860*/  BSYNC.RECONVERGENT B0 ;  /* 0x0000000000007941 */ /* 0x000fea0003800200 */
.L_x_1619:
        /* <DEDUP_REMOVED lines=10> */
.L_x_1622:
[C---:B------:R-:W-:Y:S02]  /*9910*/  SHF.L.U32 R22, R97.reuse, 0x2, RZ ;  /* 0x0000000261167819 */ /* 0x040fe400000006ff */
[----:B------:R-:W-:Y:S02]  /*9920*/  SHF.L.U64.HI R24, R97, 0x2, R34 ;  /* 0x0000000261187819 */ /* 0x000fe40000010222 */
[----:B-1----:R-:W-:-:S04]  /*9930*/  IADD3 R4, P0, PT, R22, UR4, RZ ;  /* 0x0000000416047c10 */ /* 0x002fc8000ff1e0ff */
[----:B----4-:R-:W-:Y:S02]  /*9940*/  IADD3.X R5, PT, PT, R24, UR5, RZ, P0, !PT ;  /* 0x0000000518057c10 */ /* 0x010fe400087fe4ff */
[C---:B------:R-:W-:Y:S02]  /*9950*/  IADD3 R6, P0, PT, R4.reuse, R33, RZ ;  /* 0x0000002104067210 */ /* 0x040fe40007f1e0ff */
[C---:B0-----:R-:W-:Y:S01]  /*9960*/  IADD3 R10, P2, PT, R4.reuse, R37, RZ ;  /* 0x00000025040a7210 */ /* 0x041fe20007f5e0ff */
[----:B------:R0:W4:Y:S01]  /*9970*/  LDG.E R2, desc[UR8][R4.64] ;  /* 0x0000000804027981 */ /* 0x000122000c1e1900 */
[C---:B------:R-:W-:Y:S02]  /*9980*/  IADD3.X R7, PT, PT, R5.reuse, R31, RZ, P0, !PT ;  /* 0x0000001f05077210 */ /* 0x040fe400007fe4ff */
[----:B------:R-:W-:Y:S02]  /*9990*/  IADD3 R8, P1, PT, R4, R27, RZ ;  /* 0x0000001b04087210 */ /* 0x000fe40007f3e0ff */
        /* <DEDUP_REMOVED lines=12> */
[----:B0-----:R-:W-:Y:S02]  /*9a60*/  IADD3 R4, P0, PT, R16, R33, RZ ;  /* 0x0000002110047210 */ /* 0x001fe40007f1e0ff */
[----:B----4-:R-:W-:-:S02]  /*9a70*/  F2FP.BF16.F32.PACK_AB R19, R7, R2 ;  /* 0x000000020713723e */ /* 0x010fc400000010ff */
        /* <DEDUP_REMOVED lines=64> */
.L_x_1623:
        /* <DEDUP_REMOVED lines=16> */
.L_x_4526:


//--------------------- .text._Z35group_norm_nhwc_bwd_one_pass_kernelI11Fp32IOBf16WLi512ELi60ELi480EEv26Group_norm_nhwc_bwd_params --------------------------
	.section	.text._Z35group_norm_nhwc_bwd_one_pass_kernelI11Fp32IOBf16WLi512ELi60ELi480EEv26Group_norm_nhwc_bwd_params,"ax",@progbits
	.align	128
        .global         _Z35group_norm_nhwc_bwd_one_pass_kernelI11Fp32IOBf16WLi512ELi60ELi480EEv26Group_norm_nhwc_bwd_params
        .type           _Z35group_norm_nhwc_bwd_one_pass_kernelI11Fp32IOBf16WLi512ELi60ELi480EEv26Group_norm_nhwc_bwd_params,@function
        .size           _Z35group_norm_nhwc_bwd_one_pass_kernelI11Fp32IOBf16WLi512ELi60ELi480EEv26Group_norm_nhwc_bwd_params,(.L_x_4527 - _Z35group_norm_nhwc_bwd_one_pass_kernelI11Fp32IOBf16WLi512ELi60ELi480EEv26Group_norm_nhwc_bwd_params)
        .other          _Z35group_norm_nhwc_bwd_one_pass_kernelI11Fp32IOBf16WLi512ELi60ELi480EEv26Group_norm_nhwc_bwd_params,@"STO_CUDA_ENTRY STV_DEFAULT"
_Z35group_norm_nhwc_bwd_one_pass_kernelI11Fp32IOBf16WLi512ELi60ELi480EEv26Group_norm_nhwc_bwd_params:
.text._Z35group_norm_nhwc_bwd_one_pass_kernelI11Fp32IOBf16WLi512ELi60ELi480EEv26Group_norm_nhwc_bwd_params:
        /* <DEDUP_REMOVED lines=26> */
.L_x_1650:
[----:B01----:R-:W2:Y:S01]  /*01a0*/  LDL.LU R4, [R1+0x220] ;  /* 0x0002200001047983 */ /* 0x003ea20000300800 */
        /* <DEDUP_REMOVED lines=11> */
[C---:B------:R-:W-:Y:S02]  /*0260*/  IADD3 R13, PT, PT, R85.reuse, 0x30, RZ ;  /* 0x00000030550d7810 */ /* 0x040fe40007ffe0ff */
[----:B------:R-:W-:Y:S01]  /*0270*/  IADD3 R83, PT, PT, R85, 0x1a0, RZ ;  /* 0x000001a055537810 */ /* 0x000fe20007ffe0ff */
[----:B-1----:R-:W-:Y:S02]  /*0280*/  ULOP3.LUT UR12, UR8, UR14, URZ, 0x3c, !UPT ;  /* 0x0000000e080c7292 */ /* 0x002fe4000f8e3cff */
[----:B0-----:R-:W-:Y:S01]  /*0290*/  MOV R0, UR14 ;  /* 0x0000000e00007c02 */ /* 0x001fe20008000f00 */
[----:B------:R-:W-:Y:S01]  /*02a0*/  UISETP.NE.AND UP0, UPT, UR14, URZ, UPT ;  /* 0x000000ff0e00728c */ /* 0x000fe2000bf05270 */
[----:B------:R-:W-:Y:S02]  /*02b0*/  SHF.R.S32.HI R17, RZ, 0x1f, R13 ;  /* 0x0000001fff117819 */ /* 0x000fe4000001140d */
[----:B------:R-:W-:-:S02]  /*02c0*/  IABS R0, R0 ;  /* 0x0000000000007213 */ /* 0x000fc40000000000 */
[----:B---3--:R-:W-:Y:S02]  /*02d0*/  ISETP.GE.U32.AND P0, PT, R85, UR16, PT ;  /* 0x0000001055007c0c */ /* 0x008fe4000bf06070 */
[----:B------:R-:W-:Y:S02]  /*02e0*/  R2UR UR13, R0 ;  /* 0x00000000000d72ca */ /* 0x000fe400000e0000 */
[----:B------:R-:W-:Y:S02]  /*02f0*/  ISETP.GE.AND.EX P3, PT, R3, UR17, PT, P0 ;  /* 0x0000001103007c0c */ /* 0x000fe4000bf66300 */
[----:B------:R-:W-:Y:S02]  /*0300*/  ISETP.GE.U32.AND P0, PT, R7, UR16, PT ;  /* 0x0000001007007c0c */ /* 0x000fe4000bf06070 */
[----:B------:R-:W-:Y:S02]  /*0310*/  MOV R11, UR18 ;  /* 0x00000012000b7c02 */ /* 0x000fe40008000f00 */
[----:B------:R-:W-:-:S02]  /*0320*/  ISETP.GE.AND.EX P4, PT, R5, UR17, PT, P0 ;  /* 0x0000001105007c0c */ /* 0x000fc4000bf86300 */
[----:B------:R-:W-:Y:S02]  /*0330*/  ISETP.GE.U32.AND P0, PT, R9, UR16, PT ;  /* 0x0000001009007c0c */ /* 0x000fe4000bf06070 */
[----:B------:R-:W-:Y:S01]  /*0340*/  IADD3 R84, PT, PT, R85, 0x1f0, RZ ;  /* 0x000001f055547810 */ /* 0x000fe20007ffe0ff */
[----:B------:R-:W0:Y:S02]  /*0350*/  I2F.RP R0, UR13 ;  /* 0x0000000d00007d06 */ /* 0x000e240008209400 */
[----:B------:R-:W1:Y:S01]  /*0360*/  @!P3 LDC.64 R14, c[0x0][0x3f8] ;  /* 0x0000fe00ff0ebb82 */ /* 0x000e620000000a00 */
[----:B------:R-:W-:-:S04]  /*0370*/  @P3 LOP3.LUT R95, R95, 0x1000000, RZ, 0xfc, !PT ;  /* 0x010000005f5f3812 */ /* 0x000fc800078efcff */
[----:B------:R-:W-:-:S03]  /*0380*/  LOP3.LUT R95, R95, 0xff7fffff, RZ, 0xc0, !PT ;  /* 0xff7fffff5f5f7812 */ /* 0x000fc600078ec0ff */
[----:B------:R-:W3:Y:S01]  /*0390*/  @!P3 LDC.64 R18, c[0x0][0x398] ;  /* 0x0000e600ff12bb82 */ /* 0x000ee20000000a00 */
[----:B------:R-:W-:Y:S01]  /*03a0*/  @P4 LOP3.LUT R95, R95, 0x800000, RZ, 0xfc, !PT ;  /* 0x008000005f5f4812 */ /* 0x000fe200078efcff */
[----:B0-----:R-:W0:Y:S03]  /*03b0*/  MUFU.RCP R0, R0 ;  /* 0x0000000000007308 */ /* 0x001e260000001000 */
[----:B------:R-:W-:-:S03]  /*03c0*/  LOP3.LUT R95, R95, 0xffbfffff, RZ, 0xc0, !PT ;  /* 0xffbfffff5f5f7812 */ /* 0x000fc600078ec0ff */
[----:B------:R-:W4:Y:S08]  /*03d0*/  @!P4 LDC.64 R20, c[0x0][0x3f8] ;  /* 0x0000fe00ff14cb82 */ /* 0x000f300000000a00 */
[----:B------:R-:W3:Y:S01]  /*03e0*/  @!P3 LDC.64 R74, c[0x0][0x3a0] ;  /* 0x0000e800ff4abb82 */ /* 0x000ee20000000a00 */
[----:B0-----:R-:W-:-:S07]  /*03f0*/  IADD3 R2, PT, PT, R0, 0xffffffe, RZ ;  /* 0x0ffffffe00027810 */ /* 0x001fce0007ffe0ff */
[----:B------:R-:W0:Y:S01]  /*0400*/  @!P4 LDC.64 R58, c[0x0][0x3a0] ;  /* 0x0000e800ff3acb82 */ /* 0x000e220000000a00 */
[----:B------:R-:W1:Y:S02]  /*0410*/  F2I.FTZ.U32.TRUNC.NTZ R2, R2 ;  /* 0x0000000200027305 */ /* 0x000e64000021f000 */
[----:B-1----:R-:W-:-:S13]  /*0420*/  R2UR UR7, R2 ;  /* 0x00000000020772ca */ /* 0x002fda00000e0000 */
        /* <DEDUP_REMOVED lines=23> */
[----:B------:R-:W-:-:S03]  /*05a0*/  USHF.R.S32.HI UR5, URZ, 0x1f, UR7 ;  /* 0x0000001fff057899 */ /* 0x000fc60008011407 */
[----:B------:R-:W-:Y:S01]  /*05b0*/  LEA.HI.X.SX32 R67, R0, RZ, 0x1, P1 ;  /* 0x000000ff00437211 */ /* 0x000fe200008f0eff */
[----:B------:R-:W-:Y:S01]  /*05c0*/  UIMAD UR5, UR5, UR18, URZ ;  /* 0x00000012050572a4 */ /* 0x000fe2000f8e02ff */
[----:B------:R-:W-:-:S03]  /*05d0*/  @!P3 IMAD R0, R3, R14, RZ ;  /* 0x0000000e0300b224 */ /* 0x000fc600078e02ff */
[----:B------:R-:W-:Y:S02]  /*05e0*/  UIMAD UR5, UR7, UR19, UR5 ;  /* 0x00000013070572a4 */ /* 0x000fe4000f8e0205 */
[----:B------:R-:W-:Y:S01]  /*05f0*/  IMAD.WIDE.U32 R66, R11, UR7, R66 ;  /* 0x000000070b427c25 */ /* 0x000fe2000f8e0042 */
[----:B------:R-:W-:-:S03]  /*0600*/  SHF.R.S32.HI R11, RZ, 0x1f, R9 ;  /* 0x0000001fff0b7819 */ /* 0x000fc60000011409 */
[----:B------:R-:W-:Y:S01]  /*0610*/  HFMA2 R94, -RZ, RZ, 0, 0 ;  /* 0x00000000ff5e7431 */ /* 0x000fe200000001ff */
[----:B------:R-:W1:Y:S01]  /*0620*/  LDCU.64 UR6, c[0x0][0x3b8] ;  /* 0x00007700ff0677ac */ /* 0x000e620008000a00 */
[----:B------:R-:W-:Y:S01]  /*0630*/  @!P3 IMAD R15, R85, R15, R0 ;  /* 0x0000000f550fb224 */ /* 0x000fe200078e0200 */
[----:B------:R-:W-:Y:S01]  /*0640*/  IADD3 R65, PT, PT, R67, UR5, RZ ;  /* 0x0000000543417c10 */ /* 0x000fe2000fffe0ff */
[----:B----4-:R-:W-:Y:S01]  /*0650*/  @!P4 IMAD R0, R5, R20, RZ ;  /* 0x000000140500c224 */ /* 0x010fe200078e02ff */
[----:B------:R-:W-:Y:S02]  /*0660*/  @!P3 MOV R64, R66 ;  /* 0x000000420040b202 */ /* 0x000fe40000000f00 */
[----:B------:R-:W-:Y:S02]  /*0670*/  ISETP.GE.AND.EX P6, PT, R11, UR17, PT, P0 ;  /* 0x000000110b007c0c */ /* 0x000fe4000bfc6300 */
[----:B------:R-:W-:Y:S01]  /*0680*/  ISETP.GE.U32.AND P0, PT, R13, UR16, PT ;  /* 0x000000100d007c0c */ /* 0x000fe2000bf06070 */
[----:B------:R-:W-:-:S03]  /*0690*/  @!P3 IMAD.WIDE.U32 R2, R85, R14, R64 ;  /* 0x0000000e5502b225 */ /* 0x000fc600078e0040 */
[----:B------:R-:W-:Y:S02]  /*06a0*/  ISETP.GE.AND.EX P5, PT, R17, UR17, PT, P0 ;  /* 0x0000001111007c0c */ /* 0x000fe4000bfa6300 */
[----:B------:R-:W-:Y:S02]  /*06b0*/  @!P3 IADD3 R15, PT, PT, R3, R15, RZ ;  /* 0x0000000f030fb210 */ /* 0x000fe40007ffe0ff */
[C---:B------:R-:W-:Y:S02]  /*06c0*/  @!P3 SHF.L.U32 R3, R2.reuse, 0x2, RZ ;  /* 0x000000020203b819 */ /* 0x040fe400000006ff */
[----:B------:R-:W-:Y:S01]  /*06d0*/  @!P3 SHF.L.U64.HI R2, R2, 0x2, R15 ;  /* 0x000000020202b819 */ /* 0x000fe2000001020f */
[----:B------:R-:W2:Y:S01]  /*06e0*/  @!P6 LDC.64 R22, c[0x0][0x3f8] ;  /* 0x0000fe00ff16eb82 */ /* 0x000ea20000000a00 */
[----:B---3--:R-:W-:Y:S02]  /*06f0*/  @!P3 IADD3 R4, P2, PT, R3, R18, RZ ;  /* 0x000000120304b210 */ /* 0x008fe40007f5e0ff */
[----:B------:R-:W-:-:S02]  /*0700*/  @P6 LOP3.LUT R95, R95, 0x400000, RZ, 0xfc, !PT ;  /* 0x004000005f5f6812 */ /* 0x000fc400078efcff */
[C---:B------:R-:W-:Y:S02]  /*0710*/  @!P3 IADD3.X R5, PT, PT, R2.reuse, R19, RZ, P2, !PT ;  /* 0x000000130205b210 */ /* 0x040fe400017fe4ff */
[----:B------:R-:W-:Y:S01]  /*0720*/  LOP3.LUT P2, RZ, R95, 0x800000, RZ, 0xc0, !PT ;  /* 0x008000005fff7812 */ /* 0x000fe2000784c0ff */
[----:B------:R-:W3:Y:S01]  /*0730*/  @!P5 LDC.64 R28, c[0x0][0x3f8] ;  /* 0x0000fe00ff1cdb82 */ /* 0x000ee20000000a00 */
[----:B------:R-:W-:Y:S02]  /*0740*/  @!P3 IADD3 R74, P1, PT, R3, R74, RZ ;  /* 0x0000004a034ab210 */ /* 0x000fe40007f3e0ff */
[----:B------:R-:W-:Y:S02]  /*0750*/  IADD3 R15, PT, PT, R85, 0x40, RZ ;  /* 0x00000040550f7810 */ /* 0x000fe40007ffe0ff */
[----:B------:R-:W-:Y:S02]  /*0760*/  @!P3 IADD3.X R75, PT, PT, R2, R75, RZ, P1, !PT ;  /* 0x0000004b024bb210 */ /* 0x000fe40000ffe4ff */
[----:B------:R-:W-:Y:S01]  /*0770*/  ISETP.GE.U32.AND P0, PT, R15, UR16, PT ;  /* 0x000000100f007c0c */ /* 0x000fe2000bf06070 */
[----:B------:R-:W4:Y:S01]  /*0780*/  @!P6 LDC.64 R56, c[0x0][0x3a0] ;  /* 0x0000e800ff38eb82 */ /* 0x000f220000000a00 */
[----:B------:R-:W-:-:S02]  /*0790*/  SHF.R.S32.HI R19, RZ, 0x1f, R15 ;  /* 0x0000001fff137819 */ /* 0x000fc4000001140f */
[----:B------:R-:W-:Y:S01]  /*07a0*/  LOP3.LUT R95, R95, 0xffdfffff, RZ, 0xc0, !PT ;  /* 0xffdfffff5f5f7812 */ /* 0x000fe200078ec0ff */
[----:B------:R-:W-:Y:S01]  /*07b0*/  @!P2 IMAD R21, R7, R21, R0 ;  /* 0x000000150715a224 */ /* 0x000fe200078e0200 */
[----:B------:R-:W-:Y:S02]  /*07c0*/  @!P2 MOV R2, R66 ;  /* 0x000000420002a202 */ /* 0x000fe40000000f00 */
[----:B------:R-:W-:Y:S01]  /*07d0*/  @!P2 MOV R3, R65 ;  /* 0x000000410003a202 */ /* 0x000fe20000000f00 */
[----:B------:R-:W1:Y:S01]  /*07e0*/  @!P2 LDC.64 R24, c[0x0][0x398] ;  /* 0x0000e600ff18ab82 */ /* 0x000e620000000a00 */
[----:B--2---:R-:W-:Y:S01]  /*07f0*/  @!P6 IMAD R6, R11, R22, RZ ;  /* 0x000000160b06e224 */ /* 0x004fe200078e02ff */
[----:B------:R-:W-:Y:S01]  /*0800*/  ISETP.GE.AND.EX P4, PT, R19, UR17, PT, P0 ;  /* 0x0000001113007c0c */ /* 0x000fe2000bf86300 */
[----:B------:R-:W-:Y:S01]  /*0810*/  @!P2 IMAD.WIDE.U32 R2, R7, R20, R2 ;  /* 0x000000140702a225 */ /* 0x000fe200078e0002 */
[----:B------:R-:W-:Y:S02]  /*0820*/  IADD3 R7, PT, PT, R85, 0x50, RZ ;  /* 0x0000005055077810 */ /* 0x000fe40007ffe0ff */
[----:B------:R-:W-:-:S02]  /*0830*/  @P5 LOP3.LUT R95, R95, 0x200000, RZ, 0xfc, !PT ;  /* 0x002000005f5f5812 */ /* 0x000fc400078efcff */
[----:B------:R-:W2:Y:S01]  /*0840*/  @!P6 LDC.64 R26, c[0x0][0x398] ;  /* 0x0000e600ff1aeb82 */ /* 0x000ea20000000a00 */
[----:B------:R-:W-:Y:S01]  /*0850*/  @!P2 IADD3 R3, PT, PT, R3, R21, RZ ;  /* 0x000000150303a210 */ /* 0x000fe20007ffe0ff */
[----:B------:R-:W-:Y:S01]  /*0860*/  @!P6 IMAD R23, R9, R23, R6 ;  /* 0x000000170917e224 */ /* 0x000fe200078e0206 */
[C---:B------:R-:W-:Y:S02]  /*0870*/  @!P2 SHF.L.U32 R11, R2.reuse, 0x2, RZ ;  /* 0x00000002020ba819 */ /* 0x040fe400000006ff */
[----:B------:R-:W-:Y:S02]  /*0880*/  @!P2 SHF.L.U64.HI R0, R2, 0x2, R3 ;  /* 0x000000020200a819 */ /* 0x000fe40000010203 */
[----:B------:R-:W-:Y:S01]  /*0890*/  @!P6 MOV R2, R66 ;  /* 0x000000420002e202 */ /* 0x000fe20000000f00 */
[----:B------:R-:W2:Y:S01]  /*08a0*/  @!P4 LDC.64 R30, c[0x0][0x3f8] ;  /* 0x0000fe00ff1ecb82 */ /* 0x000ea20000000a00 */
[----:B------:R-:W-:Y:S02]  /*08b0*/  @!P6 MOV R3, R65 ;  /* 0x000000410003e202 */ /* 0x000fe40000000f00 */
[----:B0-----:R-:W-:-:S02]  /*08c0*/  @!P2 IADD3 R58, P0, PT, R11, R58, RZ ;  /* 0x0000003a0b3aa210 */ /* 0x001fc40007f1e0ff */
[----:B------:R-:W-:Y:S01]  /*08d0*/  ISETP.GE.U32.AND P1, PT, R7, UR16, PT ;  /* 0x0000001007007c0c */ /* 0x000fe2000bf26070 */
[----:B------:R-:W-:Y:S01]  /*08e0*/  @!P6 IMAD.WIDE.U32 R2, R9, R22, R2 ;  /* 0x000000160902e225 */ /* 0x000fe200078e0002 */
[C---:B------:R-:W-:Y:S01]  /*08f0*/  @!P2 IADD3.X R59, PT, PT, R0.reuse, R59, RZ, P0, !PT ;  /* 0x0000003b003ba210 */ /* 0x040fe200007fe4ff */
[----:B------:R-:W0:Y:S01]  /*0900*/  @!P5 LDC.64 R54, c[0x0][0x3a0] ;  /* 0x0000e800ff36db82 */ /* 0x000e220000000a00 */
[----:B-1----:R-:W-:Y:S02]  /*0910*/  @!P2 IADD3 R10, P0, PT, R11, R24, RZ ;  /* 0x000000180b0aa210 */ /* 0x002fe40007f1e0ff */
[----:B------:R-:W-:Y:S02]  /*0920*/  SHF.R.S32.HI R21, RZ, 0x1f, R7 ;  /* 0x0000001fff157819 */ /* 0x000fe40000011407 */
[----:B------:R-:W-:Y:S02]  /*0930*/  @!P6 IADD3 R3, PT, PT, R3, R23, RZ ;  /* 0x000000170303e210 */ /* 0x000fe40007ffe0ff */
[----:B------:R-:W-:Y:S01]  /*0940*/  @!P2 IADD3.X R11, PT, PT, R0, R25, RZ, P0, !PT ;  /* 0x00000019000ba210 */ /* 0x000fe200007fe4ff */
[----:B------:R-:W1:Y:S01]  /*0950*/  @!P5 LDC.64 R22, c[0x0][0x398] ;  /* 0x0000e600ff16db82 */ /* 0x000e620000000a00 */
[----:B------:R-:W-:-:S02]  /*0960*/  ISETP.GE.AND.EX P3, PT, R21, UR17, PT, P1 ;  /* 0x0000001115007c0c */ /* 0x000fc4000bf66310 */
[C---:B------:R-:W-:Y:S02]  /*0970*/  @!P6 SHF.L.U32 R73, R2.reuse, 0x2, RZ ;  /* 0x000000020249e819 */ /* 0x040fe400000006ff */
[----:B------:R-:W-:Y:S01]  /*0980*/  @!P6 SHF.L.U64.HI R0, R2, 0x2, R3 ;  /* 0x000000020200e819 */ /* 0x000fe20000010203 */
[----:B---3--:R-:W-:Y:S01]  /*0990*/  @!P5 IMAD R2, R17, R28, RZ ;  /* 0x0000001c1102d224 */ /* 0x008fe200078e02ff */
[----:B------:R-:W-:Y:S01]  /*09a0*/  @!P5 MOV R3, R65 ;  /* 0x000000410003d202 */ /* 0x000fe20000000f00 */
[----:B------:R-:W3:Y:S01]  /*09b0*/  @!P4 LDC.64 R52, c[0x0][0x3a0] ;  /* 0x0000e800ff34cb82 */ /* 0x000ee20000000a00 */
[----:B----4-:R-:W-:Y:S01]  /*09c0*/  @!P6 IADD3 R56, P0, PT, R73, R56, RZ ;  /* 0x000000384938e210 */ /* 0x010fe20007f1e0ff */
[----:B------:R-:W-:Y:S01]  /*09d0*/  @!P5 IMAD R9, R13, R29, R2 ;  /* 0x0000001d0d09d224 */ /* 0x000fe200078e0202 */
[----:B------:R-:W-:Y:S01]  /*09e0*/  @!P5 MOV R2, R66 ;  /* 0x000000420002d202 */ /* 0x000fe20000000f00 */
[----:B--2---:R-:W-:Y:S01]  /*09f0*/  @!P4 IMAD R6, R19, R30, RZ ;  /* 0x0000001e1306c224 */ /* 0x004fe200078e02ff */
[----:B------:R-:W-:-:S02]  /*0a00*/  @!P6 IADD3.X R57, PT, PT, R0, R57, RZ, P0, !PT ;  /* 0x000000390039e210 */ /* 0x000fc400007fe4ff */
[----:B------:R-:W-:Y:S01]  /*0a10*/  @!P6 IADD3 R72, P0, PT, R73, R26, RZ ;  /* 0x0000001a4948e210 */ /* 0x000fe20007f1e0ff */
[----:B------:R-:W-:Y:S01]  /*0a20*/  @!P5 IMAD.WIDE.U32 R2, R13, R28, R2 ;  /* 0x0000001c0d02d225 */ /* 0x000fe200078e0002 */
[----:B------:R-:W2:Y:S01]  /*0a30*/  @!P3 LDC.64 R16, c[0x0][0x3f8] ;  /* 0x0000fe00ff10bb82 */ /* 0x000ea20000000a00 */
[----:B------:R-:W-:Y:S02]  /*0a40*/  LOP3.LUT R95, R95, 0xffefffff, RZ, 0xc0, !PT ;  /* 0xffefffff5f5f7812 */ /* 0x000fe400078ec0ff */
[----:B------:R-:W-:Y:S02]  /*0a50*/  @!P6 IADD3.X R73, PT, PT, R0, R27, RZ, P0, !PT ;  /* 0x0000001b0049e210 */ /* 0x000fe400007fe4ff */
[----:B------:R-:W-:Y:S01]  /*0a60*/  @!P5 IADD3 R3, PT, PT, R3, R9, RZ ;  /* 0x000000090303d210 */ /* 0x000fe20007ffe0ff */
[----:B------:R-:W-:Y:S01]  /*0a70*/  @!P4 IMAD R9, R15, R31, R6 ;  /* 0x0000001f0f09c224 */ /* 0x000fe200078e0206 */
[C---:B------:R-:W-:Y:S01]  /*0a80*/  @!P5 SHF.L.U32 R63, R2.reuse, 0x2, RZ ;  /* 0x00000002023fd819 */ /* 0x040fe200000006ff */
[----:B------:R-:W4:Y:S01]  /*0a90*/  @!P4 LDC.64 R12, c[0x0][0x398] ;  /* 0x0000e600ff0ccb82 */ /* 0x000f220000000a00 */
[----:B------:R-:W-:-:S02]  /*0aa0*/  @!P5 SHF.L.U64.HI R0, R2, 0x2, R3 ;  /* 0x000000020200d819 */ /* 0x000fc40000010203 */
[----:B------:R-:W-:Y:S02]  /*0ab0*/  @!P4 MOV R2, R66 ;  /* 0x000000420002c202 */ /* 0x000fe40000000f00 */
[----:B------:R-:W-:Y:S02]  /*0ac0*/  @!P4 MOV R3, R65 ;  /* 0x000000410003c202 */ /* 0x000fe40000000f00 */
[----:B0-----:R-:W-:Y:S01]  /*0ad0*/  @!P5 IADD3 R54, P0, PT, R63, R54, RZ ;  /* 0x000000363f36d210 */ /* 0x001fe20007f1e0ff */
[----:B------:R-:W0:Y:S01]  /*0ae0*/  @!P3 LDC.64 R50, c[0x0][0x3a0] ;  /* 0x0000e800ff32bb82 */ /* 0x000e220000000a00 */
[----:B------:R-:W-:Y:S01]  /*0af0*/  @P4 LOP3.LUT R95, R95, 0x100000, RZ, 0xfc, !PT ;  /* 0x001000005f5f4812 */ /* 0x000fe200078efcff */
[----:B------:R-:W-:Y:S01]  /*0b00*/  @!P4 IMAD.WIDE.U32 R2, R15, R30, R2 ;  /* 0x0000001e0f02c225 */ /* 0x000fe200078e0002 */
[----:B------:R-:W-:Y:S02]  /*0b10*/  @!P5 IADD3.X R55, PT, PT, R0, R55, RZ, P0, !PT ;  /* 0x000000370037d210 */ /* 0x000fe400007fe4ff */
[----:B-1----:R-:W-:-:S02]  /*0b20*/  @!P5 IADD3 R62, P0, PT, R63, R22, RZ ;  /* 0x000000163f3ed210 */ /* 0x002fc40007f1e0ff */
[----:B------:R-:W-:Y:S01]  /*0b30*/  @!P4 IADD3 R3, PT, PT, R3, R9, RZ ;  /* 0x000000090303c210 */ /* 0x000fe20007ffe0ff */
[----:B------:R-:W1:Y:S01]  /*0b40*/  @!P3 LDC.64 R14, c[0x0][0x398] ;  /* 0x0000e600ff0ebb82 */ /* 0x000e620000000a00 */
[----:B------:R-:W-:Y:S01]  /*0b50*/  @!P5 IADD3.X R63, PT, PT, R0, R23, RZ, P0, !PT ;  /* 0x00000017003fd210 */ /* 0x000fe200007fe4ff */
[----:B--2---:R-:W-:Y:S01]  /*0b60*/  @!P3 IMAD R6, R21, R16, RZ ;  /* 0x000000101506b224 */ /* 0x004fe200078e02ff */
[C---:B------:R-:W-:Y:S02]  /*0b70*/  @!P4 SHF.L.U32 R119, R2.reuse, 0x2, RZ ;  /* 0x000000020277c819 */ /* 0x040fe400000006ff */
[----:B------:R-:W-:Y:S01]  /*0b80*/  @!P4 SHF.L.U64.HI R0, R2, 0x2, R3 ;  /* 0x000000020200c819 */ /* 0x000fe20000010203 */
[----:B------:R-:W-:Y:S01]  /*0b90*/  @!P3 IMAD R9, R7, R17, R6 ;  /* 0x000000110709b224 */ /* 0x000fe200078e0206 */
[----:B------:R-:W-:Y:S02]  /*0ba0*/  @!P3 MOV R2, R66 ;  /* 0x000000420002b202 */ /* 0x000fe40000000f00 */
[----:B------:R-:W-:-:S02]  /*0bb0*/  @!P3 MOV R3, R65 ;  /* 0x000000410003b202 */ /* 0x000fc40000000f00 */
[----:B---3--:R-:W-:Y:S02]  /*0bc0*/  @!P4 IADD3 R52, P0, PT, R119, R52, RZ ;  /* 0x000000347734c210 */ /* 0x008fe40007f1e0ff */
[----:B------:R-:W-:Y:S01]  /*0bd0*/  LOP3.LUT R95, R95, 0xfff7ffff, RZ, 0xc0, !PT ;  /* 0xfff7ffff5f5f7812 */ /* 0x000fe200078ec0ff */
[----:B------:R-:W-:Y:S01]  /*0be0*/  @!P3 IMAD.WIDE.U32 R2, R7, R16, R2 ;  /* 0x000000100702b225 */ /* 0x000fe200078e0002 */
[----:B------:R-:W-:Y:S02]  /*0bf0*/  @!P4 IADD3.X R53, PT, PT, R0, R53, RZ, P0, !PT ;  /* 0x000000350035c210 */ /* 0x000fe400007fe4ff */
[----:B----4-:R-:W-:Y:S02]  /*0c00*/  @!P4 IADD3 R118, P0, PT, R119, R12, RZ ;  /* 0x0000000c7776c210 */ /* 0x010fe40007f1e0ff */
[----:B------:R-:W-:Y:S02]  /*0c10*/  @!P3 IADD3 R3, PT, PT, R3, R9, RZ ;  /* 0x000000090303b210 */ /* 0x000fe40007ffe0ff */
[----:B------:R-:W-:-:S02]  /*0c20*/  @!P3 SHF.L.U32 R117, R2, 0x2, RZ ;  /* 0x000000020275b819 */ /* 0x000fc400000006ff */
[----:B------:R-:W-:Y:S02]  /*0c30*/  @!P4 IADD3.X R119, PT, PT, R0, R13, RZ, P0, !PT ;  /* 0x0000000d0077c210 */ /* 0x000fe400007fe4ff */
[----:B------:R-:W-:Y:S02]  /*0c40*/  @!P3 SHF.L.U64.HI R2, R2, 0x2, R3 ;  /* 0x000000020202b819 */ /* 0x000fe40000010203 */
[----:B0-----:R-:W-:Y:S02]  /*0c50*/  @!P3 IADD3 R50, P0, PT, R117, R50, RZ ;  /* 0x000000327532b210 */ /* 0x001fe40007f1e0ff */
[----:B------:R-:W-:Y:S02]  /*0c60*/  IADD3 R7, PT, PT, R85, 0x60, RZ ;  /* 0x0000006055077810 */ /* 0x000fe40007ffe0ff */
[----:B------:R-:W-:Y:S02]  /*0c70*/  @!P3 IADD3.X R51, PT, PT, R2, R51, RZ, P0, !PT ;  /* 0x000000330233b210 */ /* 0x000fe400007fe4ff */
[----:B-1----:R-:W-:-:S02]  /*0c80*/  @!P3 IADD3 R116, P0, PT, R117, R14, RZ ;  /* 0x0000000e7574b210 */ /* 0x002fc40007f1e0ff */
[----:B------:R-:W-:Y:S01]  /*0c90*/  SHF.R.S32.HI R3, RZ, 0x1f, R7 ;  /* 0x0000001fff037819 */ /* 0x000fe20000011407 */
[----:B------:R-:W-:Y:S01]  /*0ca0*/  STL.64 [R1+0x2e0], R50 ;  /* 0x0002e03201007387 */ /* 0x000fe20000100a00 */
[----:B------:R-:W-:Y:S02]  /*0cb0*/  @!P3 IADD3.X R117, PT, PT, R2, R15, RZ, P0, !PT ;  /* 0x0000000f0275b210 */ /* 0x000fe400007fe4ff */
[----:B------:R-:W-:Y:S02]  /*0cc0*/  ISETP.GE.U32.AND P0, PT, R7, UR16, PT ;  /* 0x0000001007007c0c */ /* 0x000fe4000bf06070 */
[----:B------:R-:W-:Y:S02]  /*0cd0*/  @P3 LOP3.LUT R95, R95, 0x80000, RZ, 0xfc, !PT ;  /* 0x000800005f5f3812 */ /* 0x000fe400078efcff */
[----:B------:R-:W-:Y:S02]  /*0ce0*/  ISETP.GE.AND.EX P1, PT, R3, UR17, PT, P0 ;  /* 0x0000001103007c0c */ /* 0x000fe4000bf26300 */
[----:B------:R-:W-:-:S11]  /*0cf0*/  LOP3.LUT R95, R95, 0xfffbffff, RZ, 0xc0, !PT ;  /* 0xfffbffff5f5f7812 */ /* 0x000fd600078ec0ff */
        /* <DEDUP_REMOVED lines=145> */
[----:B---3--:R-:W-:-:S04]  /*1610*/  @!P1 IADD3 R36, P0, PT, R103, R36, RZ ;  /* 0x0000002467249210 */ /* 0x008fc80007f1e0ff */
        /* <DEDUP_REMOVED lines=159> */
[----:B------:R-:W4:Y:S01]  /*2010*/  @!P1 LDC.64 R14, c[0x0][0x3a0] ;  /* 0x0000e800ff0e9b82 */ /* 0x000f220000000a00 */
        /* <DEDUP_REMOVED lines=8> */
[----:B----4-:R-:W-:-:S04]  /*20a0*/  @!P1 IADD3 R12, P0, PT, R79, R14, RZ ;  /* 0x0000000e4f0c9210 */ /* 0x010fc80007f1e0ff */
        /* <DEDUP_REMOVED lines=108> */
[----:B------:R-:W-:Y:S02]  /*2770*/  SHF.R.S32.HI R61, RZ, 0x1f, R83 ;  /* 0x0000001fff3d7819 */ /* 0x000fe40000011453 */
[----:B------:R-:W-:Y:S02]  /*2780*/  ISETP.GE.U32.AND P1, PT, R83, UR16, PT ;  /* 0x0000001053007c0c */ /* 0x000fe4000bf26070 */
[----:B------:R-:W-:Y:S02]  /*2790*/  LOP3.LUT P0, RZ, R95, 0x1000000, RZ, 0xc0, !PT ;  /* 0x010000005fff7812 */ /* 0x000fe4000780c0ff */
        /* <DEDUP_REMOVED lines=41> */
[----:B------:R-:W-:Y:S02]  /*2a30*/  ISETP.GE.U32.AND P3, PT, R0, UR16, PT ;  /* 0x0000001000007c0c */ /* 0x000fe4000bf66070 */
[----:B------:R-:W-:Y:S02]  /*2a40*/  LOP3.LUT P2, RZ, R95, 0x800000, RZ, 0xc0, !PT ;  /* 0x008000005fff7812 */ /* 0x000fe4000784c0ff */
[----:B------:R-:W-:-:S13]  /*2a50*/  ISETP.GE.AND.EX P3, PT, R83, UR17, PT, P3 ;  /* 0x0000001153007c0c */ /* 0x000fda000bf66330 */
[----:B------:R-:W0:Y:S01]  /*2a60*/  @!P3 LDC.64 R60, c[0x0][0x3f8] ;  /* 0x0000fe00ff3cbb82 */ /* 0x000e220000000a00 */
[----:B------:R-:W-:-:S07]  /*2a70*/  @!P3 MOV R82, R66 ;  /* 0x000000420052b202 */ /* 0x000fce0000000f00 */
[----:B------:R-:W1:Y:S01]  /*2a80*/  @!P3 LDC.64 R14, c[0x0][0x3a0] ;  /* 0x0000e800ff0ebb82 */ /* 0x000e620000000a00 */
[----:B0-----:R-:W-:-:S04]  /*2a90*/  @!P3 IMAD R83, R83, R60, RZ ;  /* 0x0000003c5353b224 */ /* 0x001fc800078e02ff */
[----:B------:R-:W-:Y:S01]  /*2aa0*/  @!P3 IMAD R61, R0, R61, R83 ;  /* 0x0000003d003db224 */ /* 0x000fe200078e0253 */
[----:B------:R-:W-:-:S03]  /*2ab0*/  @!P3 MOV R83, R65 ;  /* 0x000000410053b202 */ /* 0x000fc60000000f00 */
        /* <DEDUP_REMOVED lines=14> */
[----:B------:R-:W-:-:S07]  /*2ba0*/  @!P4 MOV R83, R65 ;  /* 0x000000410053c202 */ /* 0x000fce0000000f00 */
[----:B------:R-:W2:Y:S01]  /*2bb0*/  @!P4 LDC.64 R14, c[0x0][0x3a0] ;  /* 0x0000e800ff0ecb82 */ /* 0x000ea20000000a00 */
[----:B0-----:R-:W-:-:S04]  /*2bc0*/  @!P4 IMAD R82, R82, R60, RZ ;  /* 0x0000003c5252c224 */ /* 0x001fc800078e02ff */
[----:B------:R-:W-:Y:S01]  /*2bd0*/  @!P4 IMAD R61, R0, R61, R82 ;  /* 0x0000003d003dc224 */ /* 0x000fe200078e0252 */
[----:B------:R-:W-:-:S05]  /*2be0*/  @!P4 MOV R82, R66 ;  /* 0x000000420052c202 */ /* 0x000fca0000000f00 */
[----:B------:R-:W-:-:S05]  /*2bf0*/  @!P4 IMAD.WIDE.U32 R82, R0, R60, R82 ;  /* 0x0000003c0052c225 */ /* 0x000fca00078e0052 */
[----:B------:R-:W-:Y:S02]  /*2c00*/  @!P4 IADD3 R0, PT, PT, R83, R61, RZ ;  /* 0x0000003d5300c210 */ /* 0x000fe40007ffe0ff */
[C---:B------:R-:W-:Y:S02]  /*2c10*/  @!P4 SHF.L.U32 R60, R82.reuse, 0x2, RZ ;  /* 0x00000002523cc819 */ /* 0x040fe400000006ff */
[----:B------:R-:W-:Y:S02]  /*2c20*/  @!P4 SHF.L.U64.HI R0, R82, 0x2, R0 ;  /* 0x000000025200c819 */ /* 0x000fe40000010200 */
[----:B--2---:R-:W-:-:S04]  /*2c30*/  @!P4 IADD3 R38, P5, PT, R60, R14, RZ ;  /* 0x0000000e3c26c210 */ /* 0x004fc80007fbe0ff */
        /* <DEDUP_REMOVED lines=10> */
[----:B------:R-:W3:Y:S01]  /*2ce0*/  @!P5 LDC.64 R14, c[0x0][0x3a0] ;  /* 0x0000e800ff0edb82 */ /* 0x000ee20000000a00 */
[----:B0-----:R-:W-:-:S04]  /*2cf0*/  @!P5 IMAD R82, R82, R60, RZ ;  /* 0x0000003c5252d224 */ /* 0x001fc800078e02ff */
[----:B------:R-:W-:Y:S01]  /*2d00*/  @!P5 IMAD R61, R0, R61, R82 ;  /* 0x0000003d003dd224 */ /* 0x000fe200078e0252 */
[----:B------:R-:W-:-:S05]  /*2d10*/  @!P5 MOV R82, R66 ;  /* 0x000000420052d202 */ /* 0x000fca0000000f00 */
[----:B------:R-:W-:-:S05]  /*2d20*/  @!P5 IMAD.WIDE.U32 R82, R0, R60, R82 ;  /* 0x0000003c0052d225 */ /* 0x000fca00078e0052 */
[----:B------:R-:W-:Y:S02]  /*2d30*/  @!P5 IADD3 R0, PT, PT, R83, R61, RZ ;  /* 0x0000003d5300d210 */ /* 0x000fe40007ffe0ff */
[C---:B------:R-:W-:Y:S02]  /*2d40*/  @!P5 SHF.L.U32 R60, R82.reuse, 0x2, RZ ;  /* 0x00000002523cd819 */ /* 0x040fe400000006ff */
[----:B------:R-:W-:Y:S02]  /*2d50*/  @!P5 SHF.L.U64.HI R0, R82, 0x2, R0 ;  /* 0x000000025200d819 */ /* 0x000fe40000010200 */
[----:B---3--:R-:W-:-:S04]  /*2d60*/  @!P5 IADD3 R8, P6, PT, R60, R14, RZ ;  /* 0x0000000e3c08d210 */ /* 0x008fc80007fde0ff */
[----:B------:R-:W-:Y:S02]  /*2d70*/  @!P5 IADD3.X R9, PT, PT, R0, R15, RZ, P6, !PT ;  /* 0x0000000f0009d210 */ /* 0x000fe400037fe4ff */
[----:B------:R-:W4:Y:S02]  /*2d80*/  @!P5 LDC.64 R14, c[0x0][0x398] ;  /* 0x0000e600ff0edb82 */ /* 0x000f240000000a00 */
[----:B----4-:R-:W-:-:S04]  /*2d90*/  @!P5 IADD3 R12, P6, PT, R60, R14, RZ ;  /* 0x0000000e3c0cd210 */ /* 0x010fc80007fde0ff */
        /* <DEDUP_REMOVED lines=17> */
[----:B0-----:R-:W-:Y:S02]  /*2eb0*/  @!P6 IADD3 R46, P1, PT, R60, R14, RZ ;  /* 0x0000000e3c2ee210 */ /* 0x001fe40007f3e0ff */
        /* <DEDUP_REMOVED lines=8> */
[----:B0-----:R-:W-:-:S06]  /*2f40*/  CS2R R58, SRZ ;  /* 0x00000000003a7805 */ /* 0x001fcc000001ff00 */
[----:B------:R0:W2:Y:S01]  /*2f50*/  @!P2 LDG.E.64 R58, desc[UR10][R10.64] ;  /* 0x0000000a0a3aa981 */ /* 0x0000a2000c1e1b00 */
[----:B------:R-:W-:Y:S01]  /*2f60*/  CS2R R82, SRZ ;  /* 0x0000000000527805 */ /* 0x000fe2000001ff00 */
[----:B------:R-:W-:Y:S01]  /*2f70*/  HFMA2 R0, -RZ, RZ, 0, 0 ;  /* 0x00000000ff007431 */ /* 0x000fe200000001ff */
[----:B------:R-:W-:Y:S02]  /*2f80*/  CS2R R74, SRZ ;  /* 0x00000000004a7805 */ /* 0x000fe4000001ff00 */
[----:B0-----:R-:W-:-:S06]  /*2f90*/  CS2R R10, SRZ ;  /* 0x00000000000a7805 */ /* 0x001fcc000001ff00 */
[----:B------:R0:W2:Y:S02]  /*2fa0*/  @!P1 LDG.E.64 R10, desc[UR10][R56.64] ;  /* 0x0000000a380a9981 */ /* 0x0000a4000c1e1b00 */
[----:B0-----:R-:W-:-:S06]  /*2fb0*/  CS2R R56, SRZ ;  /* 0x0000000000387805 */ /* 0x001fcc000001ff00 */
[----:B------:R-:W2:Y:S01]  /*2fc0*/  @!P1 LDG.E.64 R56, desc[UR10][R72.64] ;  /* 0x0000000a48389981 */ /* 0x000ea2000c1e1b00 */
[----:B---3--:R-:W-:-:S05]  /*2fd0*/  @!P0 MOV R82, R14 ;  /* 0x0000000e00528202 */ /* 0x008fca0000000f00 */
[----:B------:R0:W-:Y:S01]  /*2fe0*/  STL [R1+0x258], R82 ;  /* 0x0002585201007387 */ /* 0x0001e20000100800 */
[----:B----4-:R-:W-:Y:S02]  /*2ff0*/  @!P2 MOV R0, R4 ;  /* 0x000000040000a202 */ /* 0x010fe40000000f00 */
[----:B0-----:R-:W-:-:S03]  /*3000*/  MOV R82, RZ ;  /* 0x000000ff00527202 */ /* 0x001fc60000000f00 */
[----:B------:R0:W-:Y:S02]  /*3010*/  STL [R1+0x260], R0 ;  /* 0x0002600001007387 */ /* 0x0001e40000100800 */
[----:B0-----:R-:W-:Y:S01]  /*3020*/  HFMA2 R0, -RZ, RZ, 0, 0 ;  /* 0x00000000ff007431 */ /* 0x001fe200000001ff */
[----:B------:R-:W-:Y:S02]  /*3030*/  @!P2 MOV R0, R5 ;  /* 0x000000050000a202 */ /* 0x000fe40000000f00 */
[----:B--2---:R-:W-:Y:S02]  /*3040*/  @!P2 MOV R82, R58 ;  /* 0x0000003a0052a202 */ /* 0x004fe40000000f00 */
[----:B------:R-:W-:Y:S02]  /*3050*/  @!P2 MOV R75, R59 ;  /* 0x0000003b004ba202 */ /* 0x000fe40000000f00 */
[----:B------:R-:W-:Y:S01]  /*3060*/  LOP3.LUT P2, RZ, R95, 0x100000, RZ, 0xc0, !PT ;  /* 0x001000005fff7812 */ /* 0x000fe2000784c0ff */
[----:B------:R0:W-:Y:S02]  /*3070*/  STL.64 [R1+0x18], R4 ;  /* 0x0000180401007387 */ /* 0x0001e40000100a00 */
[----:B0-----:R-:W-:-:S10]  /*3080*/  CS2R R4, SRZ ;  /* 0x0000000000047805 */ /* 0x001fd4000001ff00 */
[----:B------:R0:W2:Y:S02]  /*3090*/  @!P2 LDG.E.64 R4, desc[UR10][R52.64] ;  /* 0x0000000a3404a981 */ /* 0x0000a4000c1e1b00 */
[----:B0-----:R-:W-:-:S06]  /*30a0*/  CS2R R52, SRZ ;  /* 0x0000000000347805 */ /* 0x001fcc000001ff00 */
[----:B------:R0:W3:Y:S02]  /*30b0*/  @!P2 LDG.E.64 R52, desc[UR10][R118.64] ;  /* 0x0000000a7634a981 */ /* 0x0000e4000c1e1b00 */
[----:B0-----:R-:W-:Y:S02]  /*30c0*/  MOV R118, R50 ;  /* 0x0000003200767202 */ /* 0x001fe40000000f00 */
[----:B------:R-:W-:Y:S02]  /*30d0*/  MOV R119, R51 ;  /* 0x0000003300777202 */ /* 0x000fe40000000f00 */
[----:B------:R-:W4:Y:S01]  /*30e0*/  LDL.LU.64 R50, [R1+0x2e0] ;  /* 0x0002e00001327983 */ /* 0x000f220000300a00 */
[----:B------:R-:W-:Y:S02]  /*30f0*/  MOV R84, RZ ;  /* 0x000000ff00547202 */ /* 0x000fe40000000f00 */
[----:B------:R-:W-:Y:S02]  /*3100*/  @!P0 MOV R94, R15 ;  /* 0x0000000f005e8202 */ /* 0x000fe40000000f00 */
[----:B------:R-:W-:-:S02]  /*3110*/  @!P0 MOV R84, R60 ;  /* 0x0000003c00548202 */ /* 0x000fc40000000f00 */
[----:B------:R-:W-:Y:S02]  /*3120*/  @!P0 MOV R83, R61 ;  /* 0x0000003d00538202 */ /* 0x000fe40000000f00 */
[----:B------:R-:W-:Y:S01]  /*3130*/  LOP3.LUT P0, RZ, R95, 0x200000, RZ, 0xc0, !PT ;  /* 0x002000005fff7812 */ /* 0x000fe2000780c0ff */
[----:B------:R0:W-:Y:S01]  /*3140*/  STL [R1+0x26c], R0 ;  /* 0x00026c0001007387 */ /* 0x0001e20000100800 */
[----:B------:R-:W-:-:S03]  /*3150*/  CS2R R72, SRZ ;  /* 0x0000000000487805 */ /* 0x000fc6000001ff00 */
[----:B------:R1:W-:Y:S01]  /*3160*/  STL.64 [R1+0x10], R14 ;  /* 0x0000100e01007387 */ /* 0x0003e20000100a00 */
[----:B0-----:R-:W-:Y:S01]  /*3170*/  HFMA2 R0, -RZ, RZ, 0, 0 ;  /* 0x00000000ff007431 */ /* 0x001fe200000001ff */
[----:B------:R-:W-:Y:S02]  /*3180*/  @!P1 MOV R0, R10 ;  /* 0x0000000a00009202 */ /* 0x000fe40000000f00 */
[----:B-1----:R-:W-:-:S03]  /*3190*/  CS2R R14, SRZ ;  /* 0x00000000000e7805 */ /* 0x002fc6000001ff00 */
[----:B------:R0:W-:Y:S01]  /*31a0*/  STL [R1+0x274], R0 ;  /* 0x0002740001007387 */ /* 0x0001e20000100800 */
[----:B------:R-:W-:Y:S02]  /*31b0*/  @!P1 MOV R74, R56 ;  /* 0x00000038004a9202 */ /* 0x000fe40000000f00 */
[----:B------:R-:W-:Y:S01]  /*31c0*/  @!P1 MOV R73, R57 ;  /* 0x0000003900499202 */ /* 0x000fe20000000f00 */
[----:B------:R1:W2:Y:S01]  /*31d0*/  @!P0 LDG.E.64 R14, desc[UR10][R54.64] ;  /* 0x0000000a360e8981 */ /* 0x0002a2000c1e1b00 */
[----:B0-----:R-:W-:Y:S01]  /*31e0*/  HFMA2 R0, -RZ, RZ, 0, 0 ;  /* 0x00000000ff007431 */ /* 0x001fe200000001ff */
[----:B------:R-:W-:Y:S02]  /*31f0*/  @!P1 MOV R0, R11 ;  /* 0x0000000b00009202 */ /* 0x000fe40000000f00 */
[----:B------:R-:W-:Y:S02]  /*3200*/  LOP3.LUT P1, RZ, R95, 0x80000, RZ, 0xc0, !PT ;  /* 0x000800005fff7812 */ /* 0x000fe4000782c0ff */
[----:B-1----:R-:W-:Y:S01]  /*3210*/  CS2R R54, SRZ ;  /* 0x0000000000367805 */ /* 0x002fe2000001ff00 */
[----:B------:R0:W-:Y:S05]  /*3220*/  STL.64 [R1+0x20], R10 ;  /* 0x0000200a01007387 */ /* 0x0001ea0000100a00 */
[----:B------:R-:W3:Y:S01]  /*3230*/  @!P0 LDG.E.64 R54, desc[UR10][R62.64] ;  /* 0x0000000a3e368981 */ /* 0x000ee2000c1e1b00 */
[----:B0-----:R-:W-:-:S06]  /*3240*/  CS2R R10, SRZ ;  /* 0x00000000000a7805 */ /* 0x001fcc000001ff00 */
[----:B----4-:R0:W4:Y:S02]  /*3250*/  @!P1 LDG.E.64 R10, desc[UR10][R50.64] ;  /* 0x0000000a320a9981 */ /* 0x010124000c1e1b00 */
[----:B0-----:R-:W-:-:S06]  /*3260*/  CS2R R50, SRZ ;  /* 0x0000000000327805 */ /* 0x001fcc000001ff00 */
[----:B------:R0:W4:Y:S02]  /*3270*/  @!P1 LDG.E.64 R50, desc[UR10][R116.64] ;  /* 0x0000000a74329981 */ /* 0x000124000c1e1b00 */
[----:B0-----:R-:W-:Y:S02]  /*3280*/  MOV R116, R48 ;  /* 0x0000003000747202 */ /* 0x001fe40000000f00 */
[----:B------:R-:W-:Y:S02]  /*3290*/  MOV R117, R49 ;  /* 0x0000003100757202 */ /* 0x000fe40000000f00 */
[----:B------:R-:W4:Y:S04]  /*32a0*/  LDL.LU.64 R48, [R1+0x2d8] ;  /* 0x0002d80001307983 */ /* 0x000f280000300a00 */
[----:B------:R0:W-:Y:S01]  /*32b0*/  STL [R1+0x27c], R0 ;  /* 0x00027c0001007387 */ /* 0x0001e20000100800 */
[----:B------:R-:W-:-:S03]  /*32c0*/  CS2R R62, SRZ ;  /* 0x00000000003e7805 */ /* 0x000fc6000001ff00 */
[----:B------:R1:W-:Y:S01]  /*32d0*/  STL.64 [R1+0x110], R60 ;  /* 0x0001103c01007387 */ /* 0x0003e20000100a00 */
[----:B0-----:R-:W-:Y:S01]  /*32e0*/  HFMA2 R0, -RZ, RZ, 0, 0 ;  /* 0x00000000ff007431 */ /* 0x001fe200000001ff */
[----:B--2---:R-:W-:Y:S02]  /*32f0*/  @!P0 MOV R0, R14 ;  /* 0x0000000e00008202 */ /* 0x004fe40000000f00 */
[----:B---3--:R-:W-:-:S03]  /*3300*/  @!P0 MOV R62, R54 ;  /* 0x00000036003e8202 */ /* 0x008fc60000000f00 */
[----:B------:R0:W-:Y:S01]  /*3310*/  STL [R1+0x280], R0 ;  /* 0x0002800001007387 */ /* 0x0001e20000100800 */
[----:B-1----:R-:W-:Y:S02]  /*3320*/  CS2R R60, SRZ ;  /* 0x00000000003c7805 */ /* 0x002fe4000001ff00 */
[----:B------:R-:W-:Y:S01]  /*3330*/  @!P0 MOV R61, R55 ;  /* 0x00000037003d8202 */ /* 0x000fe20000000f00 */
[----:B0-----:R-:W-:Y:S01]  /*3340*/  HFMA2 R0, -RZ, RZ, 0, 0 ;  /* 0x00000000ff007431 */ /* 0x001fe200000001ff */
[----:B------:R-:W-:Y:S02]  /*3350*/  @!P0 MOV R0, R15 ;  /* 0x0000000f00008202 */ /* 0x000fe40000000f00 */
[----:B------:R-:W-:Y:S01]  /*3360*/  LOP3.LUT P0, RZ, R95, 0x40000, RZ, 0xc0, !PT ;  /* 0x000400005fff7812 */ /* 0x000fe2000780c0ff */
[----:B------:R0:W-:Y:S02]  /*3370*/  STL.64 [R1+0x28], R14 ;  /* 0x0000280e01007387 */ /* 0x0001e40000100a00 */
[----:B0-----:R-:W-:-:S10]  /*3380*/  CS2R R14, SRZ ;  /* 0x00000000000e7805 */ /* 0x001fd4000001ff00 */
[----:B----4-:R0:W2:Y:S02]  /*3390*/  @!P0 LDG.E.64 R14, desc[UR10][R48.64] ;  /* 0x0000000a300e8981 */ /* 0x0100a4000c1e1b00 */
[----:B0-----:R-:W-:-:S06]  /*33a0*/  CS2R R48, SRZ ;  /* 0x0000000000307805 */ /* 0x001fcc000001ff00 */
[----:B------:R0:W3:Y:S02]  /*33b0*/  @!P0 LDG.E.64 R48, desc[UR10][R114.64] ;  /* 0x0000000a72308981 */ /* 0x0000e4000c1e1b00 */
[----:B0-----:R-:W-:Y:S02]  /*33c0*/  MOV R114, R46 ;  /* 0x0000002e00727202 */ /* 0x001fe40000000f00 */
[----:B------:R-:W-:Y:S02]  /*33d0*/  MOV R115, R47 ;  /* 0x0000002f00737202 */ /* 0x000fe40000000f00 */
[----:B------:R-:W4:Y:S04]  /*33e0*/  LDL.LU.64 R46, [R1+0x2d0] ;  /* 0x0002d000012e7983 */ /* 0x000f280000300a00 */
[----:B------:R0:W-:Y:S01]  /*33f0*/  STL [R1+0x288], R0 ;  /* 0x0002880001007387 */ /* 0x0001e20000100800 */
[----:B------:R-:W-:-:S03]  /*3400*/  @!P2 MOV R60, R52 ;  /* 0x00000034003ca202 */ /* 0x000fc60000000f00 */
[----:B------:R1:W-:Y:S01]  /*3410*/  STL.64 [R1+0x118], R58 ;  /* 0x0001183a01007387 */ /* 0x0003e20000100a00 */
[----:B0-----:R-:W-:Y:S01]  /*3420*/  HFMA2 R0, -RZ, RZ, 0, 0 ;  /* 0x00000000ff007431 */ /* 0x001fe200000001ff */
[----:B------:R-:W-:-:S05]  /*3430*/  @!P2 MOV R0, R4 ;  /* 0x000000040000a202 */ /* 0x000fca0000000f00 */
        /* <DEDUP_REMOVED lines=8> */
[----:B----4-:R0:W4:Y:S02]  /*34c0*/  @!P2 LDG.E.64 R4, desc[UR10][R46.64] ;  /* 0x0000000a2e04a981 */ /* 0x010124000c1e1b00 */
[----:B0-----:R-:W-:-:S06]  /*34d0*/  CS2R R46, SRZ ;  /* 0x00000000002e7805 */ /* 0x001fcc000001ff00 */
[----:B------:R0:W4:Y:S02]  /*34e0*/  @!P2 LDG.E.64 R46, desc[UR10][R112.64] ;  /* 0x0000000a702ea981 */ /* 0x000124000c1e1b00 */
[----:B0-----:R-:W-:Y:S02]  /*34f0*/  MOV R112, R44 ;  /* 0x0000002c00707202 */ /* 0x001fe40000000f00 */
[----:B------:R-:W-:Y:S02]  /*3500*/  MOV R113, R45 ;  /* 0x0000002d00717202 */ /* 0x000fe40000000f00 */
[----:B------:R-:W2:Y:S04]  /*3510*/  LDL.LU.64 R44, [R1+0x2c8] ;  /* 0x0002c800012c7983 */ /* 0x000ea80000300a00 */
        /* <DEDUP_REMOVED lines=18> */
[----:B------:R-:W4:Y:S04]  /*3640*/  LDL.LU.64 R42, [R1+0x2c0] ;  /* 0x0002c000012a7983 */ /* 0x000f280000300a00 */
[----:B------:R0:W-:Y:S01]  /*3650*/  STL [R1+0x294], R0 ;  /* 0x0002940001007387 */ /* 0x0001e20000100800 */
[----:B---3--:R-:W-:-:S03]  /*3660*/  @!P0 MOV R56, R48 ;  /* 0x0000003000388202 */ /* 0x008fc60000000f00 */
        /* <DEDUP_REMOVED lines=11> */
[----:B----4-:R0:W3:Y:S02]  /*3720*/  @!P0 LDG.E.64 R14, desc[UR10][R42.64] ;  /* 0x0000000a2a0e8981 */ /* 0x0100e4000c1e1b00 */
[----:B0-----:R-:W-:-:S06]  /*3730*/  CS2R R42, SRZ ;  /* 0x00000000002a7805 */ /* 0x001fcc000001ff00 */
[----:B------:R0:W4:Y:S02]  /*3740*/  @!P0 LDG.E.64 R42, desc[UR10][R108.64] ;  /* 0x0000000a6c2a8981 */ /* 0x000124000c1e1b00 */
[----:B0-----:R-:W-:Y:S02]  /*3750*/  MOV R108, R40 ;  /* 0x00000028006c7202 */ /* 0x001fe40000000f00 */
[----:B------:R-:W-:Y:S02]  /*3760*/  MOV R109, R41 ;  /* 0x00000029006d7202 */ /* 0x000fe40000000f00 */
[----:B------:R-:W4:Y:S04]  /*3770*/  LDL.LU.64 R40, [R1+0x2b8] ;  /* 0x0002b80001287983 */ /* 0x000f280000300a00 */
[----:B------:R0:W-:Y:S02]  /*3780*/  STL [R1+0x290], R0 ;  /* 0x0002900001007387 */ /* 0x0001e40000100800 */
[----:B0-----:R-:W-:Y:S01]  /*3790*/  HFMA2 R0, -RZ, RZ, 0, 0 ;  /* 0x00000000ff007431 */ /* 0x001fe200000001ff */
[----:B------:R-:W-:-:S05]  /*37a0*/  @!P2 MOV R0, R4 ;  /* 0x000000040000a202 */ /* 0x000fca0000000f00 */
[----:B------:R0:W-:Y:S02]  /*37b0*/  STL [R1+0x264], R0 ;  /* 0x0002640001007387 */ /* 0x0001e40000100800 */
[----:B0-----:R-:W-:Y:S01]  /*37c0*/  HFMA2 R0, -RZ, RZ, 0, 0 ;  /* 0x00000000ff007431 */ /* 0x001fe200000001ff */
[----:B------:R-:W-:-:S05]  /*37d0*/  @!P2 MOV R0, R5 ;  /* 0x000000050000a202 */ /* 0x000fca0000000f00 */
[----:B------:R0:W-:Y:S01]  /*37e0*/  STL [R1+0x268], R0 ;  /* 0x0002680001007387 */ /* 0x0001e20000100800 */
[----:B------:R-:W-:-:S03]  /*37f0*/  @!P2 MOV R54, R46 ;  /* 0x0000002e0036a202 */ /* 0x000fc60000000f00 */
[----:B------:R1:W-:Y:S01]  /*3800*/  STL.64 [R1+0x130], R52 ;  /* 0x0001303401007387 */ /* 0x0003e20000100a00 */
[----:B0-----:R-:W-:Y:S01]  /*3810*/  HFMA2 R0, -RZ, RZ, 0, 0 ;  /* 0x00000000ff007431 */ /* 0x001fe200000001ff */
[----:B--2---:R-:W-:-:S05]  /*3820*/  @!P1 MOV R0, R10 ;  /* 0x0000000a00009202 */ /* 0x004fca0000000f00 */
[----:B------:R0:W-:Y:S01]  /*3830*/  STL [R1+0x250], R0 ;  /* 0x0002500001007387 */ /* 0x0001e20000100800 */
[----:B-1----:R-:W-:Y:S02]  /*3840*/  CS2R R52, SRZ ;  /* 0x0000000000347805 */ /* 0x002fe4000001ff00 */
[----:B------:R-:W-:Y:S02]  /*3850*/  @!P2 MOV R53, R47 ;  /* 0x0000002f0035a202 */ /* 0x000fe40000000f00 */
[----:B------:R-:W-:Y:S01]  /*3860*/  LOP3.LUT P2, RZ, R95, 0x4000, RZ, 0xc0, !PT ;  /* 0x000040005fff7812 */ /* 0x000fe2000784c0ff */
[----:B0-----:R-:W-:Y:S01]  /*3870*/  HFMA2 R0, -RZ, RZ, 0, 0 ;  /* 0x00000000ff007431 */ /* 0x001fe200000001ff */
[----:B------:R-:W-:Y:S01]  /*3880*/  @!P1 MOV R0, R11 ;  /* 0x0000000b00009202 */ /* 0x000fe20000000f00 */
[----:B------:R-:W-:Y:S04]  /*3890*/  STL.64 [R1+0x48], R4 ;  /* 0x0000480401007387 */ /* 0x000fe80000100a00 */
[----:B------:R0:W-:Y:S04]  /*38a0*/  STL [R1+0x254], R0 ;  /* 0x0002540001007387 */ /* 0x0001e80000100800 */
[----:B------:R1:W-:Y:S01]  /*38b0*/  STL.64 [R1+0x138], R50 ;  /* 0x0001383201007387 */ /* 0x0003e20000100a00 */
[----:B0-----:R-:W-:Y:S01]  /*38c0*/  HFMA2 R0, -RZ, RZ, 0, 0 ;  /* 0x00000000ff007431 */ /* 0x001fe200000001ff */
[----:B------:R-:W-:-:S02]  /*38d0*/  CS2R R4, SRZ ;  /* 0x0000000000047805 */ /* 0x000fc4000001ff00 */
[----:B------:R0:W-:Y:S01]  /*38e0*/  STL.64 [R1+0x140], R48 ;  /* 0x0001403001007387 */ /* 0x0001e20000100a00 */
[----:B-1----:R-:W-:Y:S02]  /*38f0*/  CS2R R50, SRZ ;  /* 0x0000000000327805 */ /* 0x002fe4000001ff00 */
[----:B0-----:R-:W-:Y:S02]  /*3900*/  CS2R R48, SRZ ;  /* 0x0000000000307805 */ /* 0x001fe4000001ff00 */
[----:B---3--:R-:W-:-:S05]  /*3910*/  @!P0 MOV R0, R14 ;  /* 0x0000000e00008202 */ /* 0x008fca0000000f00 */
[----:B------:R0:W-:Y:S02]  /*3920*/  STL [R1+0x248], R0 ;  /* 0x0002480001007387 */ /* 0x0001e40000100800 */
[----:B0-----:R-:W-:Y:S01]  /*3930*/  HFMA2 R0, -RZ, RZ, 0, 0 ;  /* 0x00000000ff007431 */ /* 0x001fe200000001ff */
[----:B------:R-:W-:Y:S02]  /*3940*/  @!P0 MOV R0, R15 ;  /* 0x0000000f00008202 */ /* 0x000fe40000000f00 */
[----:B----4-:R-:W-:Y:S02]  /*3950*/  @!P0 MOV R50, R42 ;  /* 0x0000002a00328202 */ /* 0x010fe40000000f00 */
[----:B------:R-:W-:Y:S02]  /*3960*/  @!P0 MOV R49, R43 ;  /* 0x0000002b00318202 */ /* 0x000fe40000000f00 */
[----:B------:R-:W-:Y:S01]  /*3970*/  LOP3.LUT P0, RZ, R95, 0x1000, RZ, 0xc0, !PT ;  /* 0x000010005fff7812 */ /* 0x000fe2000780c0ff */
[----:B------:R0:W-:Y:S04]  /*3980*/  STL.64 [R1+0x58], R14 ;  /* 0x0000580e01007387 */ /* 0x0001e80000100a00 */
[----:B------:R1:W2:Y:S02]  /*3990*/  @!P2 LDG.E.64 R4, desc[UR10][R40.64] ;  /* 0x0000000a2804a981 */ /* 0x0002a4000c1e1b00 */
[----:B-1----:R-:W-:-:S02]  /*39a0*/  CS2R R40, SRZ ;  /* 0x0000000000287805 */ /* 0x002fc4000001ff00 */
[----:B0-----:R-:W-:-:S04]  /*39b0*/  CS2R R14, SRZ ;  /* 0x00000000000e7805 */ /* 0x001fc8000001ff00 */
[----:B------:R0:W3:Y:S04]  /*39c0*/  @!P2 LDG.E.64 R40, desc[UR10][R106.64] ;  /* 0x0000000a6a28a981 */ /* 0x0000e8000c1e1b00 */
[----:B------:R1:W4:Y:S01]  /*39d0*/  @!P0 LDG.E.64 R14, desc[UR10][R36.64] ;  /* 0x0000000a240e8981 */ /* 0x000322000c1e1b00 */
[----:B0-----:R-:W-:Y:S02]  /*39e0*/  MOV R106, R38 ;  /* 0x00000026006a7202 */ /* 0x001fe40000000f00 */
[----:B------:R-:W-:Y:S02]  /*39f0*/  MOV R107, R39 ;  /* 0x00000027006b7202 */ /* 0x000fe40000000f00 */
[----:B------:R-:W4:Y:S01]  /*3a00*/  LDL.LU.64 R38, [R1+0x2b0] ;  /* 0x0002b00001267983 */ /* 0x000f220000300a00 */
[----:B-1----:R-:W-:-:S06]  /*3a10*/  CS2R R36, SRZ ;  /* 0x0000000000247805 */ /* 0x002fcc000001ff00 */
[----:B------:R-:W4:Y:S01]  /*3a20*/  @!P0 LDG.E.64 R36, desc[UR10][R102.64] ;  /* 0x0000000a66248981 */ /* 0x000f22000c1e1b00 */
[----:B------:R-:W-:Y:S02]  /*3a30*/  @!P1 MOV R52, R44 ;  /* 0x0000002c00349202 */ /* 0x000fe40000000f00 */
[----:B------:R-:W-:Y:S02]  /*3a40*/  @!P1 MOV R51, R45 ;  /* 0x0000002d00339202 */ /* 0x000fe40000000f00 */
[----:B------:R-:W-:Y:S01]  /*3a50*/  LOP3.LUT P1, RZ, R95, 0x2000, RZ, 0xc0, !PT ;  /* 0x000020005fff7812 */ /* 0x000fe2000782c0ff */
[----:B------:R0:W-:Y:S04]  /*3a60*/  STL [R1+0x24c], R0 ;  /* 0x00024c0001007387 */ /* 0x0001e80000100800 */
[----:B------:R1:W-:Y:S01]  /*3a70*/  STL.64 [R1+0x50], R10 ;  /* 0x0000500a01007387 */ /* 0x0003e20000100a00 */
[----:B0-----:R-:W-:-:S03]  /*3a80*/  HFMA2 R0, -RZ, RZ, 0, 0 ;  /* 0x00000000ff007431 */ /* 0x001fc600000001ff */
[----:B------:R0:W-:Y:S01]  /*3a90*/  STL.64 [R1+0x148], R46 ;  /* 0x0001482e01007387 */ /* 0x0001e20000100a00 */
[----:B-1----:R-:W-:Y:S02]  /*3aa0*/  CS2R R10, SRZ ;  /* 0x00000000000a7805 */ /* 0x002fe4000001ff00 */
[----:B0-----:R-:W-:Y:S01]  /*3ab0*/  CS2R R46, SRZ ;  /* 0x00000000002e7805 */ /* 0x001fe2000001ff00 */
[----:B------:R0:W-:Y:S04]  /*3ac0*/  STL.64 [R1+0x150], R44 ;  /* 0x0001502c01007387 */ /* 0x0001e80000100a00 */
[----:B------:R1:W-:Y:S01]  /*3ad0*/  STL.64 [R1+0x158], R42 ;  /* 0x0001582a01007387 */ /* 0x0003e20000100a00 */
[----:B0-----:R-:W-:Y:S02]  /*3ae0*/  CS2R R44, SRZ ;  /* 0x00000000002c7805 */ /* 0x001fe4000001ff00 */
[----:B-1----:R-:W-:-:S02]  /*3af0*/  CS2R R42, SRZ ;  /* 0x00000000002a7805 */ /* 0x002fc4000001ff00 */
[----:B--2---:R-:W-:-:S05]  /*3b00*/  @!P2 MOV R0, R4 ;  /* 0x000000040000a202 */ /* 0x004fca0000000f00 */
[----:B------:R0:W-:Y:S02]  /*3b10*/  STL [R1+0x240], R0 ;  /* 0x0002400001007387 */ /* 0x0001e40000100800 */
[----:B0-----:R-:W-:Y:S01]  /*3b20*/  HFMA2 R0, -RZ, RZ, 0, 0 ;  /* 0x00000000ff007431 */ /* 0x001fe200000001ff */
[----:B------:R-:W-:Y:S02]  /*3b30*/  @!P2 MOV R0, R5 ;  /* 0x000000050000a202 */ /* 0x000fe40000000f00 */
[----:B---3--:R-:W-:Y:S02]  /*3b40*/  @!P2 MOV R48, R40 ;  /* 0x000000280030a202 */ /* 0x008fe40000000f00 */
[----:B------:R-:W-:Y:S02]  /*3b50*/  @!P2 MOV R47, R41 ;  /* 0x00000029002fa202 */ /* 0x000fe40000000f00 */
[----:B------:R-:W-:Y:S01]  /*3b60*/  LOP3.LUT P2, RZ, R95, 0x800, RZ, 0xc0, !PT ;  /* 0x000008005fff7812 */ /* 0x000fe2000784c0ff */
[----:B------:R0:W-:Y:S04]  /*3b70*/  STL.64 [R1+0x60], R4 ;  /* 0x0000600401007387 */ /* 0x0001e80000100a00 */
[----:B----4-:R1:W2:Y:S02]  /*3b80*/  @!P1 LDG.E.64 R10, desc[UR10][R38.64] ;  /* 0x0000000a260a9981 */ /* 0x0102a4000c1e1b00 */
[----:B-1----:R-:W-:-:S02]  /*3b90*/  CS2R R38, SRZ ;  /* 0x0000000000267805 */ /* 0x002fc4000001ff00 */
[----:B0-----:R-:W-:Y:S02]  /*3ba0*/  CS2R R4, SRZ ;  /* 0x0000000000047805 */ /* 0x001fe4000001ff00 */
[----:B------:R-:W-:Y:S02]  /*3bb0*/  @!P0 MOV R44, R36 ;  /* 0x00000024002c8202 */ /* 0x000fe40000000f00 */
[----:B------:R0:W3:Y:S01]  /*3bc0*/  @!P1 LDG.E.64 R38, desc[UR10][R104.64] ;  /* 0x0000000a68269981 */ /* 0x0000e2000c1e1b00 */
[----:B------:R-:W-:-:S03]  /*3bd0*/  @!P0 MOV R43, R37 ;  /* 0x00000025002b8202 */ /* 0x000fc60000000f00 */
[----:B------:R1:W4:Y:S01]  /*3be0*/  @!P2 LDG.E.64 R4, desc[UR10][R34.64] ;  /* 0x0000000a2204a981 */ /* 0x000322000c1e1b00 */
[----:B0-----:R-:W-:Y:S02]  /*3bf0*/  MOV R104, R116 ;  /* 0x0000007400687202 */ /* 0x001fe40000000f00 */
[----:B------:R-:W-:Y:S02]  /*3c00*/  MOV R105, R117 ;  /* 0x0000007500697202 */ /* 0x000fe40000000f00 */
[----:B------:R-:W-:Y:S02]  /*3c10*/  CS2R R116, SRZ ;  /* 0x0000000000747805 */ /* 0x000fe4000001ff00 */
[----:B------:R-:W-:Y:S02]  /*3c20*/  @!P0 MOV R116, R14 ;  /* 0x0000000e00748202 */ /* 0x000fe40000000f00 */
[----:B------:R-:W-:Y:S02]  /*3c30*/  @!P0 MOV R117, R15 ;  /* 0x0000000f00758202 */ /* 0x000fe40000000f00 */
[----:B------:R-:W-:-:S02]  /*3c40*/  LOP3.LUT P0, RZ, R95, 0x200, RZ, 0xc0, !PT ;  /* 0x000002005fff7812 */ /* 0x000fc4000780c0ff */
[----:B-1----:R-:W-:Y:S01]  /*3c50*/  CS2R R34, SRZ ;  /* 0x0000000000227805 */ /* 0x002fe2000001ff00 */
[----:B------:R0:W-:Y:S05]  /*3c60*/  STL.64 [R1+0x70], R14 ;  /* 0x0000700e01007387 */ /* 0x0001ea0000100a00 */
[----:B------:R-:W4:Y:S01]  /*3c70*/  @!P2 LDG.E.64 R34, desc[UR10][R100.64] ;  /* 0x0000000a6422a981 */ /* 0x000f22000c1e1b00 */
[----:B0-----:R-:W-:-:S06]  /*3c80*/  CS2R R14, SRZ ;  /* 0x00000000000e7805 */ /* 0x001fcc000001ff00 */
[----:B------:R0:W4:Y:S02]  /*3c90*/  @!P0 LDG.E.64 R14, desc[UR10][R30.64] ;  /* 0x0000000a1e0e8981 */ /* 0x000124000c1e1b00 */
[----:B0-----:R-:W-:-:S06]  /*3ca0*/  CS2R R30, SRZ ;  /* 0x00000000001e7805 */ /* 0x001fcc000001ff00 */
[----:B------:R0:W4:Y:S04]  /*3cb0*/  @!P0 LDG.E.64 R30, desc[UR10][R96.64] ;  /* 0x0000000a601e8981 */ /* 0x000128000c1e1b00 */
[----:B------:R1:W-:Y:S02]  /*3cc0*/  STL [R1+0x244], R0 ;  /* 0x0002440001007387 */ /* 0x0003e40000100800 */
[----:B-1----:R-:W-:Y:S01]  /*3cd0*/  HFMA2 R0, -RZ, RZ, 0, 0 ;  /* 0x00000000ff007431 */ /* 0x002fe200000001ff */
[----:B------:R-:W-:Y:S01]  /*3ce0*/  MOV R100, R106 ;  /* 0x0000006a00647202 */ /* 0x000fe20000000f00 */
[----:B------:R1:W-:Y:S01]  /*3cf0*/  STL.64 [R1+0x160], R40 ;  /* 0x0001602801007387 */ /* 0x0003e20000100a00 */
[----:B------:R-:W-:Y:S02]  /*3d00*/  MOV R101, R107 ;  /* 0x0000006b00657202 */ /* 0x000fe40000000f00 */
[----:B------:R-:W-:-:S02]  /*3d10*/  MOV R106, R118 ;  /* 0x00000076006a7202 */ /* 0x000fc40000000f00 */
[----:B------:R-:W-:Y:S02]  /*3d20*/  MOV R107, R119 ;  /* 0x00000077006b7202 */ /* 0x000fe40000000f00 */
[----:B------:R-:W-:Y:S02]  /*3d30*/  CS2R R118, SRZ ;  /* 0x0000000000767805 */ /* 0x000fe4000001ff00 */
[----:B-1----:R-:W-:Y:S02]  /*3d40*/  CS2R R40, SRZ ;  /* 0x0000000000287805 */ /* 0x002fe4000001ff00 */
[----:B0-----:R-:W-:Y:S01]  /*3d50*/  MOV R96, R106 ;  /* 0x0000006a00607202 */ /* 0x001fe20000000f00 */
[----:B------:R0:W-:Y:S01]  /*3d60*/  STL.64 [R1+0x170], R36 ;  /* 0x0001702401007387 */ /* 0x0001e20000100a00 */
[----:B------:R-:W-:Y:S02]  /*3d70*/  MOV R97, R107 ;  /* 0x0000006b00617202 */ /* 0x000fe40000000f00 */
[----:B------:R-:W-:-:S02]  /*3d80*/  CS2R R106, SRZ ;  /* 0x00000000006a7805 */ /* 0x000fc4000001ff00 */
[----:B0-----:R-:W-:Y:S02]  /*3d90*/  CS2R R36, SRZ ;  /* 0x0000000000247805 */ /* 0x001fe4000001ff00 */
[----:B--2---:R-:W-:-:S05]  /*3da0*/  @!P1 MOV R0, R10 ;  /* 0x0000000a00009202 */ /* 0x004fca0000000f00 */
[----:B------:R0:W-:Y:S02]  /*3db0*/  STL [R1+0x238], R0 ;  /* 0x0002380001007387 */ /* 0x0001e40000100800 */
[----:B0-----:R-:W-:Y:S01]  /*3dc0*/  HFMA2 R0, -RZ, RZ, 0, 0 ;  /* 0x00000000ff007431 */ /* 0x001fe200000001ff */
[----:B------:R-:W-:Y:S02]  /*3dd0*/  @!P1 MOV R0, R11 ;  /* 0x0000000b00009202 */ /* 0x000fe40000000f00 */
[----:B---3--:R-:W-:Y:S02]  /*3de0*/  @!P1 MOV R46, R38 ;  /* 0x00000026002e9202 */ /* 0x008fe40000000f00 */
[----:B------:R-:W-:Y:S02]  /*3df0*/  @!P1 MOV R45, R39 ;  /* 0x00000027002d9202 */ /* 0x000fe40000000f00 */
[----:B------:R-:W-:Y:S01]  /*3e00*/  LOP3.LUT P1, RZ, R95, 0x400, RZ, 0xc0, !PT ;  /* 0x000004005fff7812 */ /* 0x000fe2000782c0ff */
[----:B------:R0:W-:Y:S01]  /*3e10*/  STL.64 [R1+0x68], R10 ;  /* 0x0000680a01007387 */ /* 0x0001e20000100a00 */
[----:B----4-:R-:W-:-:S02]  /*3e20*/  @!P2 MOV R118, R4 ;  /* 0x000000040076a202 */ /* 0x010fc40000000f00 */
[----:B------:R-:W-:Y:S02]  /*3e30*/  @!P2 MOV R119, R5 ;  /* 0x000000050077a202 */ /* 0x000fe40000000f00 */
[----:B0-----:R-:W-:-:S07]  /*3e40*/  CS2R R10, SRZ ;  /* 0x00000000000a7805 */ /* 0x001fce000001ff00 */
[----:B------:R0:W2:Y:S01]  /*3e50*/  @!P1 LDG.E.64 R10, desc[UR10][R32.64] ;  /* 0x0000000a200a9981 */ /* 0x0000a2000c1e1b00 */
[----:B------:R-:W-:Y:S02]  /*3e60*/  @!P2 MOV R42, R34 ;  /* 0x00000022002aa202 */ /* 0x000fe40000000f00 */
[----:B------:R-:W-:Y:S02]  /*3e70*/  @!P2 MOV R41, R35 ;  /* 0x000000230029a202 */ /* 0x000fe40000000f00 */
[----:B------:R-:W-:Y:S02]  /*3e80*/  LOP3.LUT P2, RZ, R95, 0x100, RZ, 0xc0, !PT ;  /* 0x000001005fff7812 */ /* 0x000fe4000784c0ff */
[----:B0-----:R-:W-:Y:S01]  /*3e90*/  CS2R R32, SRZ ;  /* 0x0000000000207805 */ /* 0x001fe2000001ff00 */
[----:B------:R0:W-:Y:S04]  /*3ea0*/  STL.64 [R1+0x78], R4 ;  /* 0x0000780401007387 */ /* 0x0001e80000100a00 */
[----:B------:R1:W-:Y:S04]  /*3eb0*/  STL.64 [R1+0x168], R38 ;  /* 0x0001682601007387 */ /* 0x0003e80000100a00 */
[----:B------:R3:W4:Y:S01]  /*3ec0*/  @!P1 LDG.E.64 R32, desc[UR10][R98.64] ;  /* 0x0000000a62209981 */ /* 0x000722000c1e1b00 */
[----:B0-----:R-:W-:-:S02]  /*3ed0*/  CS2R R4, SRZ ;  /* 0x0000000000047805 */ /* 0x001fc4000001ff00 */
[----:B------:R-:W-:Y:S02]  /*3ee0*/  @!P0 MOV R106, R15 ;  /* 0x0000000f006a8202 */ /* 0x000fe40000000f00 */
[----:B-1----:R-:W-:Y:S02]  /*3ef0*/  CS2R R38, SRZ ;  /* 0x0000000000267805 */ /* 0x002fe4000001ff00 */
[----:B---3--:R-:W-:Y:S01]  /*3f00*/  MOV R98, R104 ;  /* 0x0000006800627202 */ /* 0x008fe20000000f00 */
[----:B------:R0:W3:Y:S01]  /*3f10*/  @!P2 LDG.E.64 R4, desc[UR10][R80.64] ;  /* 0x0000000a5004a981 */ /* 0x0000e2000c1e1b00 */
[----:B------:R-:W-:Y:S02]  /*3f20*/  MOV R99, R105 ;  /* 0x0000006900637202 */ /* 0x000fe40000000f00 */
[----:B------:R-:W-:Y:S02]  /*3f30*/  CS2R R104, SRZ ;  /* 0x0000000000687805 */ /* 0x000fe4000001ff00 */
[----:B------:R-:W-:-:S02]  /*3f40*/  @!P0 MOV R38, R30 ;  /* 0x0000001e00268202 */ /* 0x000fc40000000f00 */
[----:B------:R-:W-:Y:S02]  /*3f50*/  @!P0 MOV R105, R14 ;  /* 0x0000000e00698202 */ /* 0x000fe40000000f00 */
[----:B------:R-:W-:Y:S02]  /*3f60*/  @!P0 MOV R37, R31 ;  /* 0x0000001f00258202 */ /* 0x000fe40000000f00 */
[----:B------:R-:W-:Y:S02]  /*3f70*/  LOP3.LUT P0, RZ, R95, 0x40, RZ, 0xc0, !PT ;  /* 0x000000405fff7812 */ /* 0x000fe4000780c0ff */
[----:B0-----:R-:W-:Y:S01]  /*3f80*/  CS2R R80, SRZ ;  /* 0x0000000000507805 */ /* 0x001fe2000001ff00 */
[----:B------:R0:W-:Y:S05]  /*3f90*/  STL.64 [R1+0x88], R14 ;  /* 0x0000880e01007387 */ /* 0x0001ea0000100a00 */
[----:B------:R-:W3:Y:S01]  /*3fa0*/  @!P2 LDG.E.64 R80, desc[UR10][R92.64] ;  /* 0x0000000a5c50a981 */ /* 0x000ee2000c1e1b00 */
[----:B0-----:R-:W-:-:S06]  /*3fb0*/  CS2R R14, SRZ ;  /* 0x00000000000e7805 */ /* 0x001fcc000001ff00 */
[----:B------:R0:W3:Y:S02]  /*3fc0*/  @!P0 LDG.E.64 R14, desc[UR10][R70.64] ;  /* 0x0000000a460e8981 */ /* 0x0000e4000c1e1b00 */
[----:B0-----:R-:W-:-:S06]  /*3fd0*/  CS2R R70, SRZ ;  /* 0x0000000000467805 */ /* 0x001fcc000001ff00 */
[----:B------:R0:W3:Y:S02]  /*3fe0*/  @!P0 LDG.E.64 R70, desc[UR10][R88.64] ;  /* 0x0000000a58468981 */ /* 0x0000e4000c1e1b00 */
[----:B0-----:R-:W-:Y:S02]  /*3ff0*/  MOV R88, R8 ;  /* 0x0000000800587202 */ /* 0x001fe40000000f00 */
[----:B------:R-:W-:Y:S02]  /*4000*/  MOV R89, R9 ;  /* 0x0000000900597202 */ /* 0x000fe40000000f00 */
[----:B------:R-:W3:Y:S01]  /*4010*/  LDL.LU.64 R8, [R1+0x2a8] ;  /* 0x0002a80001087983 */ /* 0x000ee20000300a00 */
[----:B------:R-:W-:Y:S02]  /*4020*/  MOV R102, R110 ;  /* 0x0000006e00667202 */ /* 0x000fe40000000f00 */
[----:B------:R-:W-:Y:S02]  /*4030*/  MOV R103, R111 ;  /* 0x0000006f00677202 */ /* 0x000fe40000000f00 */
[----:B------:R-:W-:-:S02]  /*4040*/  CS2R R110, SRZ ;  /* 0x00000000006e7805 */ /* 0x000fc4000001ff00 */
[----:B------:R-:W-:Y:S01]  /*4050*/  MOV R92, R102 ;  /* 0x00000066005c7202 */ /* 0x000fe20000000f00 */
[----:B------:R0:W-:Y:S01]  /*4060*/  STL.64 [R1+0x178], R34 ;  /* 0x0001782201007387 */ /* 0x0001e20000100a00 */
[----:B------:R-:W-:Y:S02]  /*4070*/  MOV R93, R103 ;  /* 0x00000067005d7202 */ /* 0x000fe40000000f00 */
[----:B------:R-:W-:Y:S02]  /*4080*/  CS2R R102, SRZ ;  /* 0x0000000000667805 */ /* 0x000fe4000001ff00 */
[----:B0-----:R-:W-:Y:S02]  /*4090*/  CS2R R34, SRZ ;  /* 0x0000000000227805 */ /* 0x001fe4000001ff00 */
[----:B--2---:R-:W-:Y:S02]  /*40a0*/  @!P1 MOV R110, R10 ;  /* 0x0000000a006e9202 */ /* 0x004fe40000000f00 */
[----:B------:R-:W-:Y:S01]  /*40b0*/  @!P1 MOV R111, R11 ;  /* 0x0000000b006f9202 */ /* 0x000fe20000000f00 */
[----:B------:R0:W-:Y:S01]  /*40c0*/  STL.64 [R1+0x80], R10 ;  /* 0x0000800a01007387 */ /* 0x0001e20000100a00 */
[----:B----4-:R-:W-:-:S02]  /*40d0*/  @!P1 MOV R40, R32 ;  /* 0x0000002000289202 */ /* 0x010fc40000000f00 */
[----:B------:R-:W-:Y:S02]  /*40e0*/  @!P1 MOV R39, R33 ;  /* 0x0000002100279202 */ /* 0x000fe40000000f00 */
[----:B------:R-:W-:Y:S02]  /*40f0*/  LOP3.LUT P1, RZ, R95, 0x80, RZ, 0xc0, !PT ;  /* 0x000000805fff7812 */ /* 0x000fe4000782c0ff */
[----:B0-----:R-:W-:Y:S02]  /*4100*/  CS2R R10, SRZ ;  /* 0x00000000000a7805 */ /* 0x001fe4000001ff00 */
[----:B---3--:R-:W-:Y:S02]  /*4110*/  @!P2 MOV R103, R4 ;  /* 0x000000040067a202 */ /* 0x008fe40000000f00 */
[----:B------:R-:W-:-:S07]  /*4120*/  @!P2 MOV R104, R5 ;  /* 0x000000050068a202 */ /* 0x000fce0000000f00 */
[----:B------:R0:W2:Y:S01]  /*4130*/  @!P1 LDG.E.64 R10, desc[UR10][R68.64] ;  /* 0x0000000a440a9981 */ /* 0x0000a2000c1e1b00 */
[----:B------:R-:W-:Y:S02]  /*4140*/  @!P2 MOV R36, R80 ;  /* 0x000000500024a202 */ /* 0x000fe40000000f00 */
[----:B------:R-:W-:Y:S02]  /*4150*/  @!P2 MOV R35, R81 ;  /* 0x000000510023a202 */ /* 0x000fe40000000f00 */
[----:B------:R-:W-:Y:S02]  /*4160*/  LOP3.LUT P2, RZ, R95, 0x20, RZ, 0xc0, !PT ;  /* 0x000000205fff7812 */ /* 0x000fe4000784c0ff */
[----:B0-----:R-:W-:Y:S01]  /*4170*/  CS2R R68, SRZ ;  /* 0x0000000000447805 */ /* 0x001fe2000001ff00 */
[----:B------:R0:W-:Y:S05]  /*4180*/  STL.64 [R1+0x90], R4 ;  /* 0x0000900401007387 */ /* 0x0001ea0000100a00 */
[----:B------:R-:W3:Y:S01]  /*4190*/  @!P1 LDG.E.64 R68, desc[UR10][R90.64] ;  /* 0x0000000a5a449981 */ /* 0x000ee2000c1e1b00 */
[----:B0-----:R-:W-:-:S06]  /*41a0*/  CS2R R4, SRZ ;  /* 0x0000000000047805 */ /* 0x001fcc000001ff00 */
[----:B------:R0:W4:Y:S02]  /*41b0*/  @!P2 LDG.E.64 R4, desc[UR10][R8.64] ;  /* 0x0000000a0804a981 */ /* 0x000124000c1e1b00 */
[----:B0-----:R-:W-:-:S06]  /*41c0*/  CS2R R8, SRZ ;  /* 0x0000000000087805 */ /* 0x001fcc000001ff00 */
[----:B------:R0:W4:Y:S02]  /*41d0*/  @!P2 LDG.E.64 R8, desc[UR10][R86.64] ;  /* 0x0000000a5608a981 */ /* 0x000124000c1e1b00 */
[----:B0-----:R-:W-:Y:S02]  /*41e0*/  MOV R86, R12 ;  /* 0x0000000c00567202 */ /* 0x001fe40000000f00 */
[----:B------:R-:W-:Y:S02]  /*41f0*/  MOV R87, R13 ;  /* 0x0000000d00577202 */ /* 0x000fe40000000f00 */
[----:B------:R-:W4:Y:S01]  /*4200*/  LDL.LU.64 R12, [R1+0x2a0] ;  /* 0x0002a000010c7983 */ /* 0x000f220000300a00 */
[----:B------:R-:W-:Y:S02]  /*4210*/  MOV R90, R92 ;  /* 0x0000005c005a7202 */ /* 0x000fe40000000f00 */
[----:B------:R-:W-:Y:S01]  /*4220*/  MOV R91, R93 ;  /* 0x0000005d005b7202 */ /* 0x000fe20000000f00 */
[----:B------:R0:W-:Y:S01]  /*4230*/  STL.64 [R1+0x180], R32 ;  /* 0x0001802001007387 */ /* 0x0001e20000100a00 */
[----:B------:R-:W-:-:S02]  /*4240*/  MOV R92, R96 ;  /* 0x00000060005c7202 */ /* 0x000fc40000000f00 */
[----:B------:R-:W-:Y:S01]  /*4250*/  MOV R93, R97 ;  /* 0x00000061005d7202 */ /* 0x000fe20000000f00 */
[----:B------:R1:W-:Y:S01]  /*4260*/  STL.64 [R1+0x188], R30 ;  /* 0x0001881e01007387 */ /* 0x0003e20000100a00 */
[----:B------:R-:W-:-:S03]  /*4270*/  CS2R R96, SRZ ;  /* 0x0000000000607805 */ /* 0x000fc6000001ff00 */
[----:B------:R1:W-:Y:S01]  /*4280*/  STL [R1+0x25c], R94 ;  /* 0x00025c5e01007387 */ /* 0x0003e20000100800 */
[----:B------:R-:W-:Y:S02]  /*4290*/  @!P0 MOV R96, R15 ;  /* 0x0000000f00608202 */ /* 0x000fe40000000f00 */
[----:B0-----:R-:W-:Y:S02]  /*42a0*/  CS2R R32, SRZ ;  /* 0x0000000000207805 */ /* 0x001fe4000001ff00 */
[----:B------:R-:W-:Y:S02]  /*42b0*/  @!P0 MOV R32, R70 ;  /* 0x0000004600208202 */ /* 0x000fe40000000f00 */
[----:B-1----:R-:W-:Y:S01]  /*42c0*/  CS2R R30, SRZ ;  /* 0x00000000001e7805 */ /* 0x002fe2000001ff00 */
[----:B------:R-:W-:Y:S01]  /*42d0*/  HFMA2 R94, -RZ, RZ, 0, 0 ;  /* 0x00000000ff5e7431 */ /* 0x000fe200000001ff */
[----:B------:R-:W-:Y:S02]  /*42e0*/  @!P0 MOV R94, R14 ;  /* 0x0000000e005e8202 */ /* 0x000fe40000000f00 */
[----:B------:R-:W-:-:S02]  /*42f0*/  @!P0 MOV R31, R71 ;  /* 0x00000047001f8202 */ /* 0x000fc40000000f00 */
[----:B------:R-:W-:Y:S01]  /*4300*/  LOP3.LUT P0, RZ, R95, 0x8, RZ, 0xc0, !PT ;  /* 0x000000085fff7812 */ /* 0x000fe2000780c0ff */
[----:B------:R0:W-:Y:S02]  /*4310*/  STL.64 [R1+0xa0], R14 ;  /* 0x0000a00e01007387 */ /* 0x0001e40000100a00 */
[----:B0-----:R-:W-:-:S10]  /*4320*/  CS2R R14, SRZ ;  /* 0x00000000000e7805 */ /* 0x001fd4000001ff00 */
[----:B------:R0:W4:Y:S02]  /*4330*/  @!P0 LDG.E.64 R14, desc[UR10][R2.64] ;  /* 0x0000000a020e8981 */ /* 0x000124000c1e1b00 */
[----:B0-----:R-:W-:-:S06]  /*4340*/  CS2R R2, SRZ ;  /* 0x0000000000027805 */ /* 0x001fcc000001ff00 */
[----:B------:R-:W4:Y:S01]  /*4350*/  @!P0 LDG.E.64 R2, desc[UR10][R76.64] ;  /* 0x0000000a4c028981 */ /* 0x000f22000c1e1b00 */
[----:B--2---:R-:W-:Y:S02]  /*4360*/  @!P1 MOV R97, R10 ;  /* 0x0000000a00619202 */ /* 0x004fe40000000f00 */
[----:B------:R-:W-:Y:S01]  /*4370*/  @!P1 MOV R102, R11 ;  /* 0x0000000b00669202 */ /* 0x000fe20000000f00 */
[----:B------:R0:W-:Y:S01]  /*4380*/  STL.64 [R1+0x98], R10 ;  /* 0x0000980a01007387 */ /* 0x0001e20000100a00 */
[----:B---3--:R-:W-:Y:S02]  /*4390*/  @!P1 MOV R34, R68 ;  /* 0x0000004400229202 */ /* 0x008fe40000000f00 */
[----:B------:R-:W-:Y:S02]  /*43a0*/  @!P1 MOV R33, R69 ;  /* 0x0000004500219202 */ /* 0x000fe40000000f00 */
[----:B------:R-:W-:Y:S02]  /*43b0*/  LOP3.LUT P1, RZ, R95, 0x10, RZ, 0xc0, !PT ;  /* 0x000000105fff7812 */ /* 0x000fe4000782c0ff */
[----:B0-----:R-:W-:-:S11]  /*43c0*/  CS2R R10, SRZ ;  /* 0x00000000000a7805 */ /* 0x001fd6000001ff00 */
[----:B----4-:R0:W2:Y:S02]  /*43d0*/  @!P1 LDG.E.64 R10, desc[UR10][R12.64] ;  /* 0x0000000a0c0a9981 */ /* 0x0100a4000c1e1b00 */
[----:B0-----:R-:W-:-:S06]  /*43e0*/  CS2R R12, SRZ ;  /* 0x00000000000c7805 */ /* 0x001fcc000001ff00 */
[----:B------:R-:W3:Y:S04]  /*43f0*/  @!P1 LDG.E.64 R12, desc[UR10][R78.64] ;  /* 0x0000000a4e0c9981 */ /* 0x000ee8000c1e1b00 */
[----:B------:R0:W-:Y:S04]  /*4400*/  STL.64 [R1+0x198], R68 ;  /* 0x0001984401007387 */ /* 0x0001e80000100a00 */
[----:B------:R1:W-:Y:S01]  /*4410*/  STL.64 [R1+0x1a0], R70 ;  /* 0x0001a04601007387 */ /* 0x0003e20000100a00 */
[----:B0-----:R-:W-:Y:S02]  /*4420*/  CS2R R68, SRZ ;  /* 0x0000000000447805 */ /* 0x001fe4000001ff00 */
[----:B-1----:R-:W-:Y:S01]  /*4430*/  CS2R R70, SRZ ;  /* 0x0000000000467805 */ /* 0x002fe2000001ff00 */
[----:B------:R0:W-:Y:S01]  /*4440*/  STL.64 [R1+0x190], R80 ;  /* 0x0001905001007387 */ /* 0x0001e20000100a00 */
[----:B------:R-:W-:-:S03]  /*4450*/  @!P2 MOV R30, R8 ;  /* 0x00000008001ea202 */ /* 0x000fc60000000f00 */
[----:B------:R1:W-:Y:S01]  /*4460*/  STL [R1+0x23c], R0 ;  /* 0x00023c0001007387 */ /* 0x0003e20000100800 */
[----:B------:R-:W-:Y:S02]  /*4470*/  @!P0 MOV R69, R14 ;  /* 0x0000000e00458202 */ /* 0x000fe40000000f00 */
[----:B------:R-:W-:Y:S02]  /*4480*/  @!P0 MOV R70, R15 ;  /* 0x0000000f00468202 */ /* 0x000fe40000000f00 */
[----:B0-----:R-:W-:Y:S02]  /*4490*/  MOV R80, R88 ;  /* 0x0000005800507202 */ /* 0x001fe40000000f00 */
[----:B------:R-:W-:Y:S02]  /*44a0*/  MOV R81, R89 ;  /* 0x0000005900517202 */ /* 0x000fe40000000f00 */
[----:B------:R-:W-:Y:S01]  /*44b0*/  CS2R R88, SRZ ;  /* 0x0000000000587805 */ /* 0x000fe2000001ff00 */
[----:B-1----:R-:W-:Y:S01]  /*44c0*/  HFMA2 R0, -RZ, RZ, 0, 0 ;  /* 0x00000000ff007431 */ /* 0x002fe200000001ff */
[----:B------:R-:W-:-:S02]  /*44d0*/  @!P2 MOV R88, R4 ;  /* 0x000000040058a202 */ /* 0x000fc40000000f00 */
[----:B------:R-:W-:Y:S02]  /*44e0*/  @!P0 MOV R71, R2 ;  /* 0x0000000200478202 */ /* 0x000fe40000000f00 */
[----:B------:R-:W-:Y:S02]  /*44f0*/  @!P0 MOV R72, R3 ;  /* 0x0000000300488202 */ /* 0x000fe40000000f00 */
[C---:B------:R-:W-:Y:S01]  /*4500*/  LOP3.LUT P0, RZ, R95.reuse, 0x1, RZ, 0xc0, !PT ;  /* 0x000000015fff7812 */ /* 0x040fe2000780c0ff */
[----:B------:R0:W-:Y:S01]  /*4510*/  STL.64 [R1+0xb8], R14 ;  /* 0x0000b80e01007387 */ /* 0x0001e20000100a00 */
[----:B------:R-:W-:Y:S02]  /*4520*/  @!P2 MOV R89, R5 ;  /* 0x000000050059a202 */ /* 0x000fe40000000f00 */
[----:B------:R-:W-:Y:S02]  /*4530*/  @!P2 MOV R0, R9 ;  /* 0x000000090000a202 */ /* 0x000fe40000000f00 */
[----:B------:R-:W-:Y:S01]  /*4540*/  LOP3.LUT P2, RZ, R95, 0x4, RZ, 0xc0, !PT ;  /* 0x000000045fff7812 */ /* 0x000fe2000784c0ff */
[----:B------:R1:W-:Y:S01]  /*4550*/  STL.64 [R1+0xa8], R4 ;  /* 0x0000a80401007387 */ /* 0x0003e20000100a00 */
[----:B0-----:R-:W-:-:S06]  /*4560*/  CS2R R14, SRZ ;  /* 0x00000000000e7805 */ /* 0x001fcc000001ff00 */
[----:B------:R-:W4:Y:S01]  /*4570*/  @!P0 LDG.E.64 R14, desc[UR10][R22.64] ;  /* 0x0000000a160e8981 */ /* 0x000f22000c1e1b00 */
[----:B-1----:R-:W-:-:S06]  /*4580*/  CS2R R4, SRZ ;  /* 0x0000000000047805 */ /* 0x002fcc000001ff00 */
[----:B------:R0:W4:Y:S01]  /*4590*/  @!P2 LDG.E.64 R4, desc[UR10][R6.64] ;  /* 0x0000000a0604a981 */ /* 0x000122000c1e1b00 */
[----:B---3--:R-:W-:-:S03]  /*45a0*/  @!P1 MOV R63, R12 ;  /* 0x0000000c003f9202 */ /* 0x008fc60000000f00 */
[----:B------:R1:W-:Y:S01]  /*45b0*/  STL.64 [R1+0x1b0], R12 ;  /* 0x0001b00c01007387 */ /* 0x0003e20000100a00 */
[----:B------:R-:W-:Y:S02]  /*45c0*/  @!P1 MOV R68, R13 ;  /* 0x0000000d00449202 */ /* 0x000fe40000000f00 */
[----:B-1----:R-:W-:-:S06]  /*45d0*/  CS2R R12, SRZ ;  /* 0x00000000000c7805 */ /* 0x002fcc000001ff00 */
[----:B------:R1:W3:Y:S01]  /*45e0*/  @!P0 LDG.E.64 R12, desc[UR10][R20.64] ;  /* 0x0000000a140c8981 */ /* 0x0002e2000c1e1b00 */
[----:B------:R-:W-:Y:S02]  /*45f0*/  MOV R78, R80 ;  /* 0x00000050004e7202 */ /* 0x000fe40000000f00 */
[----:B------:R-:W-:Y:S02]  /*4600*/  MOV R79, R81 ;  /* 0x00000051004f7202 */ /* 0x000fe40000000f00 */
[----:B------:R-:W-:Y:S02]  /*4610*/  MOV R80, R86 ;  /* 0x0000005600507202 */ /* 0x000fe40000000f00 */
[----:B------:R-:W-:Y:S02]  /*4620*/  MOV R81, R87 ;  /* 0x0000005700517202 */ /* 0x000fe40000000f00 */
[----:B------:R-:W-:Y:S02]  /*4630*/  CS2R R86, SRZ ;  /* 0x0000000000567805 */ /* 0x000fe4000001ff00 */
[----:B--2---:R-:W-:-:S02]  /*4640*/  @!P1 MOV R86, R10 ;  /* 0x0000000a00569202 */ /* 0x004fc40000000f00 */
[----:B------:R-:W-:Y:S02]  /*4650*/  @!P1 MOV R87, R11 ;  /* 0x0000000b00579202 */ /* 0x000fe40000000f00 */
[----:B------:R-:W-:Y:S01]  /*4660*/  LOP3.LUT P1, RZ, R95, 0x2, RZ, 0xc0, !PT ;  /* 0x000000025fff7812 */ /* 0x000fe2000782c0ff */
[----:B------:R2:W-:Y:S04]  /*4670*/  STL.64 [R1+0x1a8], R8 ;  /* 0x0001a80801007387 */ /* 0x0005e80000100a00 */
[----:B------:R1:W-:Y:S01]  /*4680*/  STL.64 [R1+0xb0], R10 ;  /* 0x0000b00a01007387 */ /* 0x0003e20000100a00 */
[----:B0-----:R-:W-:-:S06]  /*4690*/  CS2R R6, SRZ ;  /* 0x0000000000067805 */ /* 0x001fcc000001ff00 */
[----:B------:R0:W3:Y:S01]  /*46a0*/  @!P2 LDG.E.64 R6, desc[UR10][R28.64] ;  /* 0x0000000a1c06a981 */ /* 0x0000e2000c1e1b00 */
[----:B--2---:R-:W-:Y:S02]  /*46b0*/  CS2R R8, SRZ ;  /* 0x0000000000087805 */ /* 0x004fe4000001ff00 */
[----:B-1----:R-:W-:-:S04]  /*46c0*/  CS2R R10, SRZ ;  /* 0x00000000000a7805 */ /* 0x002fc8000001ff00 */
[----:B------:R-:W2:Y:S04]  /*46d0*/  @!P1 LDG.E.64 R8, desc[UR10][R26.64] ;  /* 0x0000000a1a089981 */ /* 0x000ea8000c1e1b00 */
[----:B------:R1:W2:Y:S01]  /*46e0*/  @!P1 LDG.E.64 R10, desc[UR10][R24.64] ;  /* 0x0000000a180a9981 */ /* 0x0002a2000c1e1b00 */
[----:B------:R-:W-:Y:S02]  /*46f0*/  MOV R22, R108 ;  /* 0x0000006c00167202 */ /* 0x000fe40000000f00 */
[----:B------:R-:W-:Y:S02]  /*4700*/  CS2R R20, SRZ ;  /* 0x0000000000147805 */ /* 0x000fe4000001ff00 */
[----:B------:R-:W-:Y:S02]  /*4710*/  MOV R23, R109 ;  /* 0x0000006d00177202 */ /* 0x000fe40000000f00 */
[----:B------:R-:W-:-:S02]  /*4720*/  CS2R R108, SRZ ;  /* 0x00000000006c7805 */ /* 0x000fc4000001ff00 */
[----:B------:R-:W-:Y:S02]  /*4730*/  MOV R76, R90 ;  /* 0x0000005a004c7202 */ /* 0x000fe40000000f00 */
[----:B------:R-:W-:Y:S02]  /*4740*/  MOV R77, R91 ;  /* 0x0000005b004d7202 */ /* 0x000fe40000000f00 */
[----:B------:R-:W-:Y:S02]  /*4750*/  CS2R R90, SRZ ;  /* 0x00000000005a7805 */ /* 0x000fe4000001ff00 */
[----:B----4-:R-:W-:Y:S02]  /*4760*/  @!P0 MOV R107, R14 ;  /* 0x0000000e006b8202 */ /* 0x010fe40000000f00 */
[----:B------:R-:W-:Y:S01]  /*4770*/  @!P0 MOV R21, R15 ;  /* 0x0000000f00158202 */ /* 0x000fe20000000f00 */
[----:B------:R4:W-:Y:S01]  /*4780*/  STL.64 [R1+0x1b8], R2 ;  /* 0x0001b80201007387 */ /* 0x0009e20000100a00 */
[----:B------:R-:W-:-:S03]  /*4790*/  @!P2 MOV R90, R4 ;  /* 0x00000004005aa202 */ /* 0x000fc60000000f00 */
[----:B------:R0:W-:Y:S01]  /*47a0*/  STL.64 [R1+0xc0], R4 ;  /* 0x0000c00401007387 */ /* 0x0001e20000100a00 */
[----:B------:R-:W-:Y:S02]  /*47b0*/  @!P2 MOV R91, R5 ;  /* 0x00000005005ba202 */ /* 0x000fe40000000f00 */
[----:B----4-:R-:W-:Y:S02]  /*47c0*/  CS2R R2, SRZ ;  /* 0x0000000000027805 */ /* 0x010fe4000001ff00 */
[----:B0-----:R-:W-:Y:S02]  /*47d0*/  CS2R R4, SRZ ;  /* 0x0000000000047805 */ /* 0x001fe4000001ff00 */
[----:B---3--:R-:W-:Y:S02]  /*47e0*/  @!P0 MOV R108, R12 ;  /* 0x0000000c006c8202 */ /* 0x008fe40000000f00 */
[----:B------:R-:W-:Y:S02]  /*47f0*/  @!P0 MOV R109, R13 ;  /* 0x0000000d006d8202 */ /* 0x000fe40000000f00 */
[----:B------:R-:W-:-:S13]  /*4800*/  LOP3.LUT P0, RZ, R95, 0x4000000, RZ, 0xc0, !PT ;  /* 0x040000005fff7812 */ /* 0x000fda000780c0ff */
[----:B------:R0:W3:Y:S04]  /*4810*/  @!P0 LDG.E.64 R2, desc[UR10][R18.64] ;  /* 0x0000000a12028981 */ /* 0x0000e8000c1e1b00 */
[----:B------:R-:W4:Y:S01]  /*4820*/  @!P0 LDG.E.64 R4, desc[UR10][R16.64] ;  /* 0x0000000a10048981 */ /* 0x000f22000c1e1b00 */
[----:B------:R-:W-:Y:S02]  /*4830*/  MOV R28, R92 ;  /* 0x0000005c001c7202 */ /* 0x000fe40000000f00 */
[----:B------:R-:W-:Y:S01]  /*4840*/  MOV R29, R93 ;  /* 0x0000005d001d7202 */ /* 0x000fe20000000f00 */
[----:B------:R0:W-:Y:S01]  /*4850*/  STL [R1+0x298], R21 ;  /* 0x0002981501007387 */ /* 0x0001e20000100800 */
[----:B-1----:R-:W-:Y:S01]  /*4860*/  MOV R24, R28 ;  /* 0x0000001c00187202 */ /* 0x002fe20000000f00 */
[----:B------:R-:W-:Y:S01]  /*4870*/  UIMAD.WIDE UR6, UR8, 0x8, UR6 ;  /* 0x00000008080678a5 */ /* 0x000fe2000f8e0206 */
[----:B------:R-:W-:-:S02]  /*4880*/  MOV R25, R29 ;  /* 0x0000001d00197202 */ /* 0x000fc40000000f00 */
[----:B------:R-:W-:Y:S02]  /*4890*/  MOV R26, R76 ;  /* 0x0000004c001a7202 */ /* 0x000fe40000000f00 */
[----:B------:R-:W-:Y:S02]  /*48a0*/  MOV R27, R77 ;  /* 0x0000004d001b7202 */ /* 0x000fe40000000f00 */
[----:B------:R-:W-:Y:S01]  /*48b0*/  MOV R28, R78 ;  /* 0x0000004e001c7202 */ /* 0x000fe20000000f00 */
[----:B0-----:R-:W-:Y:S01]  /*48c0*/  HFMA2 R21, -RZ, RZ, 0, 0 ;  /* 0x00000000ff157431 */ /* 0x001fe200000001ff */
[----:B------:R-:W-:Y:S02]  /*48d0*/  MOV R29, R79 ;  /* 0x0000004f001d7202 */ /* 0x000fe40000000f00 */
[----:B------:R-:W-:Y:S02]  /*48e0*/  MOV R76, R98 ;  /* 0x00000062004c7202 */ /* 0x000fe40000000f00 */
[----:B------:R-:W-:-:S02]  /*48f0*/  MOV R77, R99 ;  /* 0x00000063004d7202 */ /* 0x000fc40000000f00 */
[----:B------:R-:W-:Y:S02]  /*4900*/  CS2R R98, SRZ ;  /* 0x0000000000627805 */ /* 0x000fe4000001ff00 */
[----:B------:R-:W-:Y:S02]  /*4910*/  MOV R78, R100 ;  /* 0x00000064004e7202 */ /* 0x000fe40000000f00 */
[----:B------:R-:W-:Y:S02]  /*4920*/  MOV R79, R101 ;  /* 0x00000065004f7202 */ /* 0x000fe40000000f00 */
[----:B------:R-:W-:Y:S02]  /*4930*/  CS2R R100, SRZ ;  /* 0x0000000000647805 */ /* 0x000fe4000001ff00 */
[----:B------:R-:W-:Y:S02]  /*4940*/  CS2R R18, SRZ ;  /* 0x0000000000127805 */ /* 0x000fe4000001ff00 */
[----:B--2---:R-:W-:-:S02]  /*4950*/  @!P1 MOV R98, R8 ;  /* 0x0000000800629202 */ /* 0x004fc40000000f00 */
[----:B------:R-:W-:Y:S02]  /*4960*/  CS2R R92, SRZ ;  /* 0x00000000005c7805 */ /* 0x000fe4000001ff00 */
[----:B------:R-:W-:Y:S01]  /*4970*/  @!P1 MOV R99, R9 ;  /* 0x0000000900639202 */ /* 0x000fe20000000f00 */
[----:B------:R0:W2:Y:S01]  /*4980*/  @!P4 LDG.E.64 R20, desc[UR10][R76.64] ;  /* 0x0000000a4c14c981 */ /* 0x0000a2000c1e1b00 */
[----:B------:R-:W-:Y:S02]  /*4990*/  @!P1 MOV R100, R10 ;  /* 0x0000000a00649202 */ /* 0x000fe40000000f00 */
[----:B------:R-:W-:Y:S01]  /*49a0*/  @!P1 MOV R101, R11 ;  /* 0x0000000b00659202 */ /* 0x000fe20000000f00 */
[----:B------:R1:W2:Y:S01]  /*49b0*/  @!P4 LDG.E.64 R18, desc[UR10][R78.64] ;  /* 0x0000000a4e12c981 */ /* 0x0002a2000c1e1b00 */
[----:B------:R-:W-:Y:S02]  /*49c0*/  LOP3.LUT P1, RZ, R95, 0x8000000, RZ, 0xc0, !PT ;  /* 0x080000005fff7812 */ /* 0x000fe4000782c0ff */
[----:B------:R-:W-:-:S02]  /*49d0*/  @!P2 MOV R92, R6 ;  /* 0x00000006005ca202 */ /* 0x000fc40000000f00 */
[----:B------:R-:W-:Y:S02]  /*49e0*/  @!P2 MOV R93, R7 ;  /* 0x00000007005da202 */ /* 0x000fe40000000f00 */
[----:B0-----:R-:W-:Y:S01]  /*49f0*/  MOV R76, UR6 ;  /* 0x00000006004c7c02 */ /* 0x001fe20008000f00 */
[----:B------:R0:W-:Y:S01]  /*4a00*/  STL.64 [R1+0x1c0], R6 ;  /* 0x0001c00601007387 */ /* 0x0001e20000100a00 */
[----:B------:R-:W-:Y:S01]  /*4a10*/  MOV R77, UR7 ;  /* 0x00000007004d7c02 */ /* 0x000fe20008000f00 */
[----:B------:R-:W4:Y:S01]  /*4a20*/  LDCU.U8 UR6, c[0x0][0x414] ;  /* 0x00008280ff0677ac */ /* 0x000f220008000000 */
[----:B------:R-:W-:Y:S01]  /*4a30*/  LOP3.LUT P2, RZ, R95, 0x10000000, RZ, 0xc0, !PT ;  /* 0x100000005fff7812 */ /* 0x000fe2000784c0ff */
[----:B-1----:R-:W1:Y:S03]  /*4a40*/  S2R R79, SR_TID.X ;  /* 0x00000000004f7919 */ /* 0x002e660000002100 */
[----:B------:R-:W2:Y:S01]  /*4a50*/  LDG.E.64 R76, desc[UR10][R76.64] ;  /* 0x0000000a4c4c7981 */ /* 0x000ea2000c1e1b00 */
[----:B0-----:R-:W-:-:S03]  /*4a60*/  CS2R R6, SRZ ;  /* 0x0000000000067805 */ /* 0x001fc6000001ff00 */
[----:B------:R0:W-:Y:S04]  /*4a70*/  STL.64 [R1+0x1c8], R10 ;  /* 0x0001c80a01007387 */ /* 0x0001e80000100a00 */
[----:B------:R0:W-:Y:S04]  /*4a80*/  STL.64 [R1+0xd0], R14 ;  /* 0x0000d00e01007387 */ /* 0x0001e80000100a00 */
[----:B------:R-:W2:Y:S01]  /*4a90*/  @!P1 LDG.E.64 R6, desc[UR10][R120.64] ;  /* 0x0000000a78069981 */ /* 0x000ea2000c1e1b00 */
[----:B0-----:R-:W-:Y:S02]  /*4aa0*/  CS2R R10, SRZ ;  /* 0x00000000000a7805 */ /* 0x001fe4000001ff00 */
[----:B------:R-:W-:-:S04]  /*4ab0*/  CS2R R14, SRZ ;  /* 0x00000000000e7805 */ /* 0x000fc8000001ff00 */
[----:B------:R-:W2:Y:S04]  /*4ac0*/  @!P2 LDG.E.64 R10, desc[UR10][R124.64] ;  /* 0x0000000a7c0aa981 */ /* 0x000ea8000c1e1b00 */
[----:B------:R-:W2:Y:S04]  /*4ad0*/  @!P3 LDG.E.64 R14, desc[UR10][R24.64] ;  /* 0x0000000a180eb981 */ /* 0x000ea8000c1e1b00 */
[----:B------:R0:W-:Y:S04]  /*4ae0*/  STL.64 [R1+0xc8], R8 ;  /* 0x0000c80801007387 */ /* 0x0001e80000100a00 */
[----:B------:R0:W-:Y:S01]  /*4af0*/  STL.64 [R1+0x1d0], R12 ;  /* 0x0001d00c01007387 */ /* 0x0001e20000100a00 */
[----:B------:R-:W-:-:S02]  /*4b00*/  CS2R R16, SRZ ;  /* 0x0000000000107805 */ /* 0x000fc4000001ff00 */
[----:B-1----:R-:W-:Y:S02]  /*4b10*/  LOP3.LUT R78, R79, 0xffff, RZ, 0xc0, !PT ;  /* 0x0000ffff4f4e7812 */ /* 0x002fe400078ec0ff */
[----:B------:R-:W-:Y:S01]  /*4b20*/  MOV R95, RZ ;  /* 0x000000ff005f7202 */ /* 0x000fe20000000f00 */
[----:B------:R-:W5:Y:S01]  /*4b30*/  LDL R125, [R1+0x26c] ;  /* 0x00026c00017d7983 */ /* 0x000f620000100800 */
[----:B0-----:R-:W-:-:S03]  /*4b40*/  CS2R R8, SRZ ;  /* 0x0000000000087805 */ /* 0x001fc6000001ff00 */
[----:B------:R0:W2:Y:S01]  /*4b50*/  @!P3 LDG.E.64 R16, desc[UR10][R26.64] ;  /* 0x0000000a1a10b981 */ /* 0x0000a2000c1e1b00 */
[----:B------:R-:W-:-:S03]  /*4b60*/  CS2R R12, SRZ ;  /* 0x00000000000c7805 */ /* 0x000fc6000001ff00 */
[----:B------:R-:W5:Y:S04]  /*4b70*/  LDL R124, [R1+0x274] ;  /* 0x00027400017c7983 */ /* 0x000f680000100800 */
[----:B------:R1:W2:Y:S04]  /*4b80*/  @!P1 LDG.E.64 R8, desc[UR10][R122.64] ;  /* 0x0000000a7a089981 */ /* 0x0002a8000c1e1b00 */
[----:B------:R1:W2:Y:S01]  /*4b90*/  @!P2 LDG.E.64 R12, desc[UR10][R22.64] ;  /* 0x0000000a160ca981 */ /* 0x0002a2000c1e1b00 */
[----:B0-----:R-:W-:Y:S01]  /*4ba0*/  CS2R R26, SRZ ;  /* 0x00000000001a7805 */ /* 0x001fe2000001ff00 */
[----:B------:R-:W-:Y:S01]  /*4bb0*/  IMAD R78, R78, 0x889, RZ ;  /* 0x000008894e4e7824 */ /* 0x000fe200078e02ff */
[----:B------:R-:W-:Y:S01]  /*4bc0*/  CS2R R24, SRZ ;  /* 0x0000000000187805 */ /* 0x000fe2000001ff00 */
[----:B-1----:R-:W0:Y:S03]  /*4bd0*/  LDC.64 R122, c[0x0][0x3a8] ;  /* 0x0000ea00ff7a7b82 */ /* 0x002e260000000a00 */
[----:B------:R1:W2:Y:S01]  /*4be0*/  @!P6 LDG.E.64 R26, desc[UR10][R112.64] ;  /* 0x0000000a701ae981 */ /* 0x0002a2000c1e1b00 */
[----:B------:R-:W-:-:S02]  /*4bf0*/  CS2R R22, SRZ ;  /* 0x0000000000167805 */ /* 0x000fc4000001ff00 */
[----:B------:R-:W-:Y:S01]  /*4c00*/  SHF.R.U32.HI R78, RZ, 0x10, R78 ;  /* 0x00000010ff4e7819 */ /* 0x000fe2000001164e */
[----:B------:R-:W2:Y:S04]  /*4c10*/  @!P5 LDG.E.64 R24, desc[UR10][R80.64] ;  /* 0x0000000a5018d981 */ /* 0x000ea8000c1e1b00 */
[----:B------:R1:W2:Y:S02]  /*4c20*/  @!P5 LDG.E.64 R22, desc[UR10][R28.64] ;  /* 0x0000000a1c16d981 */ /* 0x0002a4000c1e1b00 */
[----:B-1----:R-:W-:Y:S02]  /*4c30*/  CS2R R112, SRZ ;  /* 0x0000000000707805 */ /* 0x002fe4000001ff00 */
[----:B------:R-:W-:Y:S02]  /*4c40*/  CS2R R28, SRZ ;  /* 0x00000000001c7805 */ /* 0x000fe4000001ff00 */
[----:B------:R-:W-:-:S04]  /*4c50*/  PRMT R78, R78, 0x9910, RZ ;  /* 0x000099104e4e7816 */ /* 0x000fc800000000ff */
[----:B------:R1:W2:Y:S01]  /*4c60*/  @!P6 LDG.E.64 R28, desc[UR10][R114.64] ;  /* 0x0000000a721ce981 */ /* 0x0002a2000c1e1b00 */
[----:B------:R-:W-:Y:S02]  /*4c70*/  IMAD R78, R78, 0x1e, RZ ;  /* 0x0000001e4e4e7824 */ /* 0x000fe400078e02ff */
[----:B-1----:R-:W-:-:S03]  /*4c80*/  HFMA2 R114, -RZ, RZ, 0, 0 ;  /* 0x00000000ff727431 */ /* 0x002fc600000001ff */
[----:B------:R-:W-:-:S04]  /*4c90*/  IADD3 R78, PT, PT, RZ, -R78, RZ ;  /* 0x8000004eff4e7210 */ /* 0x000fc80007ffe0ff */
[----:B------:R-:W-:-:S04]  /*4ca0*/  PRMT R78, R78, 0x7710, RZ ;  /* 0x000077104e4e7816 */ /* 0x000fc800000000ff */
[----:B------:R-:W-:-:S04]  /*4cb0*/  IADD3 R78, PT, PT, R78, R79, RZ ;  /* 0x0000004f4e4e7210 */ /* 0x000fc80007ffe0ff */
[----:B------:R-:W-:Y:S02]  /*4cc0*/  SHF.L.U32 R78, R78, 0x1, RZ ;  /* 0x000000014e4e7819 */ /* 0x000fe400000006ff */
[----:B------:R-:W-:Y:S02]  /*4cd0*/  MOV R80, UR13 ;  /* 0x0000000d00507c02 */ /* 0x000fe40008000f00 */
[----:B------:R-:W-:-:S05]  /*4ce0*/  LOP3.LUT R81, R78, 0xffff, RZ, 0xc0, !PT ;  /* 0x0000ffff4e517812 */ /* 0x000fca00078ec0ff */
[----:B------:R-:W-:Y:S01]  /*4cf0*/  IMAD R80, R80, 0x3c, R81 ;  /* 0x0000003c50507824 */ /* 0x000fe200078e0251 */
[----:B---3--:R-:W-:Y:S02]  /*4d00*/  @!P0 MOV R95, R2 ;  /* 0x00000002005f8202 */ /* 0x008fe40000000f00 */
[----:B------:R-:W-:Y:S02]  /*4d10*/  @!P0 MOV R112, R3 ;  /* 0x0000000300708202 */ /* 0x000fe40000000f00 */
[----:B----4-:R-:W-:Y:S02]  /*4d20*/  @!P0 MOV R113, R4 ;  /* 0x0000000400718202 */ /* 0x010fe40000000f00 */
[----:B------:R-:W-:Y:S02]  /*4d30*/  @!P0 MOV R114, R5 ;  /* 0x0000000500728202 */ /* 0x000fe40000000f00 */
[----:B------:R-:W-:-:S13]  /*4d40*/  ISETP.NE.AND P0, PT, RZ, UR6, PT ;  /* 0x00000006ff007c0c */ /* 0x000fda000bf05270 */
[----:B------:R-:W1:Y:S02]  /*4d50*/  @P0 LDC.64 R120, c[0x0][0x3b0] ;  /* 0x0000ec00ff780b82 */ /* 0x000e640000000a00 */
[----:B-1----:R-:W-:Y:S01]  /*4d60*/  @P0 IMAD.WIDE R78, R80, 0x2, R120 ;  /* 0x00000002504e0825 */ /* 0x002fe200078e0278 */
[----:B------:R1:W-:Y:S04]  /*4d70*/  STL.64 [R1+0xd8], R2 ;  /* 0x0000d80201007387 */ /* 0x0003e80000100a00 */
[----:B------:R-:W3:Y:S01]  /*4d80*/  @P0 LDG.E.U16 R115, desc[UR10][R78.64] ;  /* 0x0000000a4e730981 */ /* 0x000ee2000c1e1500 */
[----:B--2---:R-:W-:-:S03]  /*4d90*/  R2UR UR28, R76 ;  /* 0x000000004c1c72ca */ /* 0x004fc600000e0000 */
[----:B------:R2:W-:Y:S01]  /*4da0*/  STL.64 [R1+0xe0], R6 ;  /* 0x0000e00601007387 */ /* 0x0005e20000100a00 */
[----:B-1----:R-:W-:Y:S02]  /*4db0*/  CS2R R2, SRZ ;  /* 0x0000000000027805 */ /* 0x002fe4000001ff00 */
[----:B------:R-:W-:Y:S01]  /*4dc0*/  @!P1 MOV R2, R6 ;  /* 0x0000000600029202 */ /* 0x000fe20000000f00 */
[----:B------:R1:W-:Y:S01]  /*4dd0*/  STL.64 [R1+0xe8], R10 ;  /* 0x0000e80a01007387 */ /* 0x0003e20000100a00 */
[----:B------:R-:W-:Y:S02]  /*4de0*/  @!P1 MOV R3, R7 ;  /* 0x0000000700039202 */ /* 0x000fe40000000f00 */
[----:B--2---:R-:W-:Y:S02]  /*4df0*/  CS2R R6, SRZ ;  /* 0x0000000000067805 */ /* 0x004fe4000001ff00 */
[----:B------:R-:W-:Y:S01]  /*4e00*/  @!P2 MOV R6, R10 ;  /* 0x0000000a0006a202 */ /* 0x000fe20000000f00 */
[----:B------:R2:W-:Y:S01]  /*4e10*/  STL.64 [R1+0xf0], R14 ;  /* 0x0000f00e01007387 */ /* 0x0005e20000100a00 */
[----:B------:R-:W-:-:S03]  /*4e20*/  @!P2 MOV R7, R11 ;  /* 0x0000000b0007a202 */ /* 0x000fc60000000f00 */
[----:B------:R4:W-:Y:S01]  /*4e30*/  STL.64 [R1+0x1d8], R4 ;  /* 0x0001d80401007387 */ /* 0x0009e20000100a00 */
[----:B-1----:R-:W-:-:S03]  /*4e40*/  CS2R R10, SRZ ;  /* 0x00000000000a7805 */ /* 0x002fc6000001ff00 */
[----:B------:R1:W-:Y:S01]  /*4e50*/  STL.64 [R1+0xf8], R18 ;  /* 0x0000f81201007387 */ /* 0x0003e20000100a00 */
[----:B------:R-:W-:Y:S02]  /*4e60*/  @!P3 MOV R11, R15 ;  /* 0x0000000f000bb202 */ /* 0x000fe40000000f00 */
[----:B--2---:R-:W-:Y:S01]  /*4e70*/  MOV R15, UR28 ;  /* 0x0000001c000f7c02 */ /* 0x004fe20008000f00 */
[----:B------:R-:W-:Y:S04]  /*4e80*/  STL [R1+0x220], R81 ;  /* 0x0002205101007387 */ /* 0x000fe80000100800 */
[----:B------:R-:W-:Y:S01]  /*4e90*/  FFMA.FTZ R77, -R15, UR28, R77 ;  /* 0x0000001c0f4d7c23 */ /* 0x000fe2000801014d */
[----:B----4-:R-:W-:Y:S01]  /*4ea0*/  CS2R R4, SRZ ;  /* 0x0000000000047805 */ /* 0x010fe2000001ff00 */
[----:B------:R-:W2:Y:S04]  /*4eb0*/  @P0 LDG.E.U16 R78, desc[UR10][R78.64+0x2] ;  /* 0x0000020a4e4e0981 */ /* 0x000ea8000c1e1500 */
[----:B------:R4:W5:Y:S01]  /*4ec0*/  LDL R120, [R1+0x238] ;  /* 0x0002380001787983 */ /* 0x0009620000100800 */
[----:B------:R-:W-:-:S02]  /*4ed0*/  @!P1 MOV R4, R8 ;  /* 0x0000000800049202 */ /* 0x000fc40000000f00 */
[----:B------:R-:W-:Y:S01]  /*4ee0*/  @!P1 MOV R5, R9 ;  /* 0x0000000900059202 */ /* 0x000fe20000000f00 */
[----:B------:R4:W5:Y:S01]  /*4ef0*/  LDL R121, [R1+0x23c] ;  /* 0x00023c0001797983 */ /* 0x0009620000100800 */
[----:B------:R-:W-:-:S13]  /*4f00*/  FSETP.GTU.FTZ.AND P1, PT, R77, RZ, PT ;  /* 0x000000ff4d00720b */ /* 0x000fda0003f3c000 */
[----:B------:R-:W-:-:S05]  /*4f10*/  VOTEU.ANY UP0, P1 ;  /* 0x0000000000ff7886 */ /* 0x000fca0000800100 */
[----:B------:R-:W0:Y:S01]  /*4f20*/  @UP0 LDCU UR5, c[0x0][0x3c0] ;  /* 0x00007800ff0507ac */ /* 0x000e220008000800 */
[----:B------:R-:W-:Y:S01]  /*4f30*/  PLOP3.LUT P1, PT, PT, PT, UP0, 0x80, 0x8 ;  /* 0x000000000008781c */ /* 0x000fe20003f2f008 */
[----:B------:R-:W-:Y:S01]  /*4f40*/  HFMA2 R15, -RZ, RZ, 0, 0 ;  /* 0x00000000ff0f7431 */ /* 0x000fe200000001ff */
[----:B------:R-:W-:Y:S01]  /*4f50*/  @!P3 MOV R10, R14 ;  /* 0x0000000e000ab202 */ /* 0x000fe20000000f00 */
[----:B------:R-:W-:Y:S01]  /*4f60*/  HFMA2 R14, -RZ, RZ, 0, 0 ;  /* 0x00000000ff0e7431 */ /* 0x000fe200000001ff */
[----:B------:R-:W-:Y:S02]  /*4f70*/  @!P4 MOV R14, R18 ;  /* 0x00000012000ec202 */ /* 0x000fe40000000f00 */
[----:B------:R-:W-:Y:S02]  /*4f80*/  @!P4 MOV R15, R19 ;  /* 0x00000013000fc202 */ /* 0x000fe40000000f00 */
[----:B-1----:R-:W-:Y:S01]  /*4f90*/  CS2R R18, SRZ ;  /* 0x0000000000127805 */ /* 0x002fe2000001ff00 */
[----:B------:R1:W-:Y:S01]  /*4fa0*/  STL.64 [R1+0x100], R22 ;  /* 0x0001001601007387 */ /* 0x0003e20000100a00 */
[----:B------:R-:W-:-:S02]  /*4fb0*/  @!P5 MOV R18, R22 ;  /* 0x000000160012d202 */ /* 0x000fc40000000f00 */
[----:B------:R-:W-:Y:S01]  /*4fc0*/  @!P5 MOV R19, R23 ;  /* 0x000000170013d202 */ /* 0x000fe20000000f00 */
[----:B------:R4:W-:Y:S01]  /*4fd0*/  STL.64 [R1+0x108], R26 ;  /* 0x0001081a01007387 */ /* 0x0009e20000100a00 */
[----:B0-----:R-:W-:Y:S01]  /*4fe0*/  @P1 FADD.FTZ R77, R77, UR5 ;  /* 0x000000054d4d1e21 */ /* 0x001fe20008010000 */
[----:B-1----:R-:W-:Y:S02]  /*4ff0*/  CS2R R22, SRZ ;  /* 0x0000000000167805 */ /* 0x002fe4000001ff00 */
[----:B------:R-:W-:Y:S02]  /*5000*/  @!P6 MOV R22, R26 ;  /* 0x0000001a0016e202 */ /* 0x000fe40000000f00 */
[----:B----4-:R-:W0:Y:S01]  /*5010*/  @P1 MUFU.RSQ R26, R77 ;  /* 0x0000004d001a1308 */ /* 0x010e220000001400 */
[----:B------:R-:W-:Y:S01]  /*5020*/  IMAD.WIDE R80, R80, 0x2, R122 ;  /* 0x0000000250507825 */ /* 0x000fe200078e027a */
[----:B------:R-:W-:Y:S01]  /*5030*/  @!P6 MOV R23, R27 ;  /* 0x0000001b0017e202 */ /* 0x000fe20000000f00 */
[----:B------:R1:W5:Y:S04]  /*5040*/  LDL R122, [R1+0x244] ;  /* 0x00024400017a7983 */ /* 0x0003680000100800 */
[----:B------:R-:W4:Y:S04]  /*5050*/  LDG.E.U16 R79, desc[UR10][R80.64] ;  /* 0x0000000a504f7981 */ /* 0x000f28000c1e1500 */
[----:B------:R1:W5:Y:S04]  /*5060*/  LDL R123, [R1+0x298] ;  /* 0x00029800017b7983 */ /* 0x0003680000100800 */
[----:B------:R-:W4:Y:S01]  /*5070*/  LDG.E.U16 R80, desc[UR10][R80.64+0x2] ;  /* 0x0000020a50507981 */ /* 0x000f22000c1e1500 */
[----:B0-----:R-:W-:-:S02]  /*5080*/  @P1 R2UR UR5, R26 ;  /* 0x000000001a0512ca */ /* 0x001fc400000e0000 */
[----:B------:R-:W-:Y:S01]  /*5090*/  CS2R R26, SRZ ;  /* 0x00000000001a7805 */ /* 0x000fe2000001ff00 */
[----:B------:R1:W5:Y:S01]  /*50a0*/  LDL R81, [R1+0x25c] ;  /* 0x00025c0001517983 */ /* 0x0003620000100800 */
[----:B---3--:R-:W-:-:S03]  /*50b0*/  @P0 SHF.L.U32 R26, R115, 0x10, RZ ;  /* 0x00000010731a0819 */ /* 0x008fc600000006ff */
[----:B------:R1:W5:Y:S04]  /*50c0*/  LDL R115, [R1+0x260] ;  /* 0x0002600001737983 */ /* 0x0003680000100800 */
[----:B------:R-:W-:Y:S01]  /*50d0*/  STL.64 [R1+0x208], R28 ;  /* 0x0002081c01007387 */ /* 0x000fe20000100a00 */
[----:B------:R-:W-:-:S03]  /*50e0*/  UISETP.NE.AND UP1, UPT, UR6, URZ, UPT ;  /* 0x000000ff0600728c */ /* 0x000fc6000bf25270 */
[----:B------:R0:W-:Y:S04]  /*50f0*/  STL.64 [R1+0x1e0], R8 ;  /* 0x0001e00801007387 */ /* 0x0001e80000100a00 */
[----:B------:R3:W-:Y:S01]  /*5100*/  STL.64 [R1+0x1e8], R12 ;  /* 0x0001e80c01007387 */ /* 0x0007e20000100a00 */
[----:B0-----:R-:W-:Y:S02]  /*5110*/  CS2R R8, SRZ ;  /* 0x0000000000087805 */ /* 0x001fe4000001ff00 */
[----:B------:R-:W-:Y:S02]  /*5120*/  @!P2 MOV R8, R12 ;  /* 0x0000000c0008a202 */ /* 0x000fe40000000f00 */
[----:B------:R-:W-:Y:S02]  /*5130*/  @!P2 MOV R9, R13 ;  /* 0x0000000d0009a202 */ /* 0x000fe40000000f00 */
[----:B---3--:R-:W-:Y:S01]  /*5140*/  CS2R R12, SRZ ;  /* 0x00000000000c7805 */ /* 0x008fe2000001ff00 */
[----:B------:R0:W-:Y:S01]  /*5150*/  STL.64 [R1+0x1f0], R16 ;  /* 0x0001f01001007387 */ /* 0x0001e20000100a00 */
[----:B------:R-:W-:-:S02]  /*5160*/  @!P3 MOV R12, R16 ;  /* 0x00000010000cb202 */ /* 0x000fc40000000f00 */
[----:B------:R-:W-:Y:S01]  /*5170*/  @!P3 MOV R13, R17 ;  /* 0x00000011000db202 */ /* 0x000fe20000000f00 */
[----:B------:R3:W-:Y:S04]  /*5180*/  STL.64 [R1+0x1f8], R20 ;  /* 0x0001f81401007387 */ /* 0x0007e80000100a00 */
[----:B------:R1:W-:Y:S01]  /*5190*/  STL.64 [R1+0x200], R24 ;  /* 0x0002001801007387 */ /* 0x0003e20000100a00 */
[----:B0-----:R-:W-:Y:S02]  /*51a0*/  CS2R R16, SRZ ;  /* 0x0000000000107805 */ /* 0x001fe4000001ff00 */
[----:B------:R-:W-:Y:S02]  /*51b0*/  @!P4 MOV R16, R20 ;  /* 0x000000140010c202 */ /* 0x000fe40000000f00 */
[----:B------:R-:W-:Y:S01]  /*51c0*/  @!P4 MOV R17, R21 ;  /* 0x000000150011c202 */ /* 0x000fe20000000f00 */
[----:B---3--:R-:W-:Y:S01]  /*51d0*/  HFMA2 R20, -RZ, RZ, 0, 0 ;  /* 0x00000000ff147431 */ /* 0x008fe200000001ff */
[----:B------:R-:W-:Y:S01]  /*51e0*/  @!P5 MOV R20, R24 ;  /* 0x000000180014d202 */ /* 0x000fe20000000f00 */
[----:B------:R-:W-:Y:S01]  /*51f0*/  HFMA2 R21, -RZ, RZ, 0, 0 ;  /* 0x00000000ff157431 */ /* 0x000fe200000001ff */
[----:B------:R-:W-:-:S02]  /*5200*/  @!P5 MOV R21, R25 ;  /* 0x000000190015d202 */ /* 0x000fc40000000f00 */
[----:B-1----:R-:W-:Y:S02]  /*5210*/  CS2R R24, SRZ ;  /* 0x0000000000187805 */ /* 0x002fe4000001ff00 */
[----:B--2---:R-:W-:Y:S02]  /*5220*/  @P0 SHF.L.U32 R27, R78, 0x10, RZ ;  /* 0x000000104e1b0819 */ /* 0x004fe400000006ff */
[----:B------:R-:W-:Y:S02]  /*5230*/  @!P6 MOV R24, R28 ;  /* 0x0000001c0018e202 */ /* 0x000fe40000000f00 */
[----:B------:R-:W-:Y:S01]  /*5240*/  @!P6 MOV R25, R29 ;  /* 0x0000001d0019e202 */ /* 0x000fe20000000f00 */
[----:B------:R-:W-:Y:S01]  /*5250*/  UMOV UR16, 0x3f800000 ;  /* 0x3f80000000107882 */ /* 0x000fe20000000000 */
[----:B------:R-:W-:Y:S01]  /*5260*/  @UP0 UMOV UR16, UR5 ;  /* 0x0000000500100c82 */ /* 0x000fe20008000000 */
[----:B----4-:R-:W-:Y:S02]  /*5270*/  SHF.L.U32 R79, R79, 0x10, RZ ;  /* 0x000000104f4f7819 */ /* 0x010fe400000006ff */
[----:B------:R-:W-:Y:S01]  /*5280*/  SHF.L.U32 R80, R80, 0x10, RZ ;  /* 0x0000001050507819 */ /* 0x000fe200000006ff */
[----:B------:R-:W-:Y:S06]  /*5290*/  BRA.U UP1, `(.L_x_1625) ;  /* 0x0000001d01487547 */ /* 0x000fec000b800000 */
[----:B------:R-:W2:Y:S01]  /*52a0*/  LDL.LU R76, [R1+0x258] ;  /* 0x00025800014c7983 */ /* 0x000ea20000300800 */
[----:B------:R-:W-:Y:S01]  /*52b0*/  FMUL.FTZ R78, R79, R84 ;  /* 0x000000544f4e7220 */ /* 0x000fe20000410000 */
[----:B-----5:R-:W-:Y:S02]  /*52c0*/  FADD.FTZ R28, R81, -UR28 ;  /* 0x8000001c511c7e21 */ /* 0x020fe40008010000 */
[----:B------:R-:W3:Y:S01]  /*52d0*/  LDL.LU R81, [R1+0x280] ;  /* 0x0002800001517983 */ /* 0x000ee20000300800 */
[----:B------:R-:W-:Y:S01]  /*52e0*/  FADD.FTZ R77, RZ, R78 ;  /* 0x0000004eff4d7221 */ /* 0x000fe20000010000 */
[----:B------:R-:W-:Y:S01]  /*52f0*/  FMUL.FTZ R28, R28, UR16 ;  /* 0x000000101c1c7c20 */ /* 0x000fe20008410000 */
[----:B--2---:R-:W-:-:S04]  /*5300*/  FADD.FTZ R29, R76, -UR28 ;  /* 0x8000001c4c1d7e21 */ /* 0x004fc80008010000 */
[----:B------:R-:W-:Y:S01]  /*5310*/  FMUL.FTZ R29, R29, UR16 ;  /* 0x000000101d1d7c20 */ /* 0x000fe20008410000 */
[----:B------:R-:W-:-:S03]  /*5320*/  FMUL.FTZ R76, R80, R83 ;  /* 0x00000053504c7220 */ /* 0x000fc60000410000 */
[----:B------:R-:W-:Y:S01]  /*5330*/  FFMA.FTZ R78, R29, R78, RZ ;  /* 0x0000004e1d4e7223 */ /* 0x000fe200000100ff */
[----:B------:R-:W-:-:S03]  /*5340*/  FADD.FTZ R77, R76, R77 ;  /* 0x0000004d4c4d7221 */ /* 0x000fc60000010000 */
[----:B------:R-:W-:Y:S01]  /*5350*/  FFMA.FTZ R78, R28, R76, R78 ;  /* 0x0000004c1c4e7223 */ /* 0x000fe2000001004e */
[----:B------:R-:W-:Y:S02]  /*5360*/  FADD.FTZ R76, R115, -UR28 ;  /* 0x8000001c734c7e21 */ /* 0x000fe40008010000 */
[----:B------:R-:W2:Y:S01]  /*5370*/  LDL.LU R115, [R1+0x27c] ;  /* 0x00027c0001737983 */ /* 0x000ea20000300800 */
        /* <DEDUP_REMOVED lines=12> */
[----:B------:R-:W4:Y:S01]  /*5440*/  LDL.LU R82, [R1+0x288] ;  /* 0x0002880001527983 */ /* 0x000f220000300800 */
[----:B------:R-:W-:Y:S02]  /*5450*/  FADD.FTZ R83, R83, R75 ;  /* 0x0000004b53537221 */ /* 0x000fe40000010000 */
[-C--:B------:R-:W-:Y:S01]  /*5460*/  FFMA.FTZ R28, R76, R75.reuse, R28 ;  /* 0x0000004b4c1c7223 */ /* 0x080fe2000001001c */
[----:B------:R-:W-:Y:S01]  /*5470*/  FMUL.FTZ R75, R80, R75 ;  /* 0x0000004b504b7220 */ /* 0x000fe20000410000 */
[----:B------:R-:W4:Y:S03]  /*5480*/  LDL.LU R125, [R1+0x284] ;  /* 0x00028400017d7983 */ /* 0x000f260000300800 */
[----:B------:R-:W-:Y:S01]  /*5490*/  FFMA.FTZ R78, R76, R75, R78 ;  /* 0x0000004b4c4e7223 */ /* 0x000fe2000001004e */
[----:B------:R-:W-:Y:S01]  /*54a0*/  FADD.FTZ R76, R124, -UR28 ;  /* 0x8000001c7c4c7e21 */ /* 0x000fe20008010000 */
[----:B------:R-:W-:Y:S01]  /*54b0*/  FADD.FTZ R77, R75, R77 ;  /* 0x0000004d4b4d7221 */ /* 0x000fe20000010000 */
[----:B------:R-:W-:Y:S01]  /*54c0*/  FADD.FTZ R84, R84, R74 ;  /* 0x0000004a54547221 */ /* 0x000fe20000010000 */
[----:B------:R-:W4:Y:S01]  /*54d0*/  LDL.LU R124, [R1+0x28c] ;  /* 0x00028c00017c7983 */ /* 0x000f220000300800 */
[----:B------:R-:W-:-:S04]  /*54e0*/  FMUL.FTZ R76, R76, UR16 ;  /* 0x000000104c4c7c20 */ /* 0x000fc80008410000 */
[-C--:B------:R-:W-:Y:S01]  /*54f0*/  FFMA.FTZ R29, R76, R74.reuse, R29 ;  /* 0x0000004a4c1d7223 */ /* 0x080fe2000001001d */
[----:B------:R-:W-:-:S04]  /*5500*/  FMUL.FTZ R74, R79, R74 ;  /* 0x0000004a4f4a7220 */ /* 0x000fc80000410000 */
[----:B------:R-:W-:Y:S01]  /*5510*/  FFMA.FTZ R78, R76, R74, R78 ;  /* 0x0000004a4c4e7223 */ /* 0x000fe2000001004e */
[----:B------:R-:W-:Y:S01]  /*5520*/  FADD.FTZ R77, R77, R74 ;  /* 0x0000004a4d4d7221 */ /* 0x000fe20000010000 */
[----:B---3--:R-:W-:Y:S02]  /*5530*/  FADD.FTZ R74, R81, -UR28 ;  /* 0x8000001c514a7e21 */ /* 0x008fe40008010000 */
[----:B------:R-:W3:Y:S01]  /*5540*/  LDL.LU R81, [R1+0x294] ;  /* 0x0002940001517983 */ /* 0x000ee20000300800 */
[----:B--2---:R-:W-:-:S03]  /*5550*/  FADD.FTZ R75, R115, -UR28 ;  /* 0x8000001c734b7e21 */ /* 0x004fc60008010000 */
[----:B------:R-:W2:Y:S01]  /*5560*/  LDL.LU R115, [R1+0x278] ;  /* 0x0002780001737983 */ /* 0x000ea20000300800 */
[----:B------:R-:W-:Y:S01]  /*5570*/  FMUL.FTZ R75, R75, UR16 ;  /* 0x000000104b4b7c20 */ /* 0x000fe20008410000 */
[----:B------:R-:W-:Y:S01]  /*5580*/  FADD.FTZ R83, R83, R73 ;  /* 0x0000004953537221 */ /* 0x000fe20000010000 */
[----:B------:R-:W-:Y:S02]  /*5590*/  FMUL.FTZ R74, R74, UR16 ;  /* 0x000000104a4a7c20 */ /* 0x000fe40008410000 */
[-C--:B------:R-:W-:Y:S01]  /*55a0*/  FFMA.FTZ R28, R75, R73.reuse, R28 ;  /* 0x000000494b1c7223 */ /* 0x080fe2000001001c */
[----:B------:R-:W-:Y:S01]  /*55b0*/  FMUL.FTZ R73, R80, R73 ;  /* 0x0000004950497220 */ /* 0x000fe20000410000 */
[----:B------:R-:W-:Y:S01]  /*55c0*/  FADD.FTZ R84, R84, R62 ;  /* 0x0000003e54547221 */ /* 0x000fe20000010000 */
[-C--:B------:R-:W-:Y:S01]  /*55d0*/  FFMA.FTZ R29, R74, R62.reuse, R29 ;  /* 0x0000003e4a1d7223 */ /* 0x080fe2000001001d */
[----:B------:R-:W-:Y:S01]  /*55e0*/  FMUL.FTZ R62, R79, R62 ;  /* 0x0000003e4f3e7220 */ /* 0x000fe20000410000 */
[----:B------:R-:W-:Y:S01]  /*55f0*/  FFMA.FTZ R78, R75, R73, R78 ;  /* 0x000000494b4e7223 */ /* 0x000fe2000001004e */
[----:B------:R-:W-:Y:S01]  /*5600*/  FADD.FTZ R77, R73, R77 ;  /* 0x0000004d494d7221 */ /* 0x000fe20000010000 */
[----:B----4-:R-:W-:-:S02]  /*5610*/  FADD.FTZ R73, R82, -UR28 ;  /* 0x8000001c52497e21 */ /* 0x010fc40008010000 */
[----:B------:R-:W4:Y:S01]  /*5620*/  LDL.LU R82, [R1+0x270] ;  /* 0x0002700001527983 */ /* 0x000f220000300800 */
[----:B------:R-:W-:Y:S01]  /*5630*/  FFMA.FTZ R78, R74, R62, R78 ;  /* 0x0000003e4a4e7223 */ /* 0x000fe2000001004e */
[----:B------:R-:W-:Y:S01]  /*5640*/  FADD.FTZ R77, R77, R62 ;  /* 0x0000003e4d4d7221 */ /* 0x000fe20000010000 */
[----:B------:R-:W-:Y:S01]  /*5650*/  FMUL.FTZ R73, R73, UR16 ;  /* 0x0000001049497c20 */ /* 0x000fe20008410000 */
[----:B------:R-:W-:Y:S02]  /*5660*/  FADD.FTZ R62, R125, -UR28 ;  /* 0x8000001c7d3e7e21 */ /* 0x000fe40008010000 */
[----:B------:R-:W4:Y:S01]  /*5670*/  LDL.LU R125, [R1+0x290] ;  /* 0x00029000017d7983 */ /* 0x000f220000300800 */
[----:B------:R-:W-:Y:S01]  /*5680*/  FADD.FTZ R83, R83, R61 ;  /* 0x0000003d53537221 */ /* 0x000fe20000010000 */
[-C--:B------:R-:W-:Y:S01]  /*5690*/  FFMA.FTZ R28, R73, R61.reuse, R28 ;  /* 0x0000003d491c7223 */ /* 0x080fe2000001001c */
[----:B------:R-:W-:Y:S01]  /*56a0*/  FMUL.FTZ R61, R80, R61 ;  /* 0x0000003d503d7220 */ /* 0x000fe20000410000 */
[----:B------:R-:W-:Y:S01]  /*56b0*/  FMUL.FTZ R62, R62, UR16 ;  /* 0x000000103e3e7c20 */ /* 0x000fe20008410000 */
[----:B------:R-:W-:-:S02]  /*56c0*/  FADD.FTZ R84, R84, R60 ;  /* 0x0000003c54547221 */ /* 0x000fc40000010000 */
[----:B------:R-:W-:Y:S01]  /*56d0*/  FFMA.FTZ R78, R73, R61, R78 ;  /* 0x0000003d494e7223 */ /* 0x000fe2000001004e */
[----:B------:R-:W-:Y:S01]  /*56e0*/  FADD.FTZ R77, R61, R77 ;  /* 0x0000004d3d4d7221 */ /* 0x000fe20000010000 */
[-C--:B------:R-:W-:Y:S01]  /*56f0*/  FMUL.FTZ R61, R79, R60.reuse ;  /* 0x0000003c4f3d7220 */ /* 0x080fe20000410000 */
[----:B------:R-:W-:Y:S01]  /*5700*/  FFMA.FTZ R29, R62, R60, R29 ;  /* 0x0000003c3e1d7223 */ /* 0x000fe2000001001d */
[----:B---3--:R-:W-:Y:S02]  /*5710*/  FADD.FTZ R60, R81, -UR28 ;  /* 0x8000001c513c7e21 */ /* 0x008fe40008010000 */
[----:B------:R-:W3:Y:S01]  /*5720*/  LDL.LU R81, [R1+0x268] ;  /* 0x0002680001517983 */ /* 0x000ee20000300800 */
[----:B--2---:R-:W-:-:S03]  /*5730*/  FADD.FTZ R74, R115, -UR28 ;  /* 0x8000001c734a7e21 */ /* 0x004fc60008010000 */
[----:B------:R-:W2:Y:S01]  /*5740*/  LDL.LU R115, [R1+0x264] ;  /* 0x0002640001737983 */ /* 0x000ea20000300800 */
[----:B------:R-:W-:Y:S01]  /*5750*/  FADD.FTZ R73, R124, -UR28 ;  /* 0x8000001c7c497e21 */ /* 0x000fe20008010000 */
[----:B------:R-:W-:Y:S01]  /*5760*/  FADD.FTZ R77, R77, R61 ;  /* 0x0000003d4d4d7221 */ /* 0x000fe20000010000 */
[----:B------:R-:W-:Y:S01]  /*5770*/  FFMA.FTZ R78, R62, R61, R78 ;  /* 0x0000003d3e4e7223 */ /* 0x000fe2000001004e */
[----:B------:R-:W-:Y:S01]  /*5780*/  FMUL.FTZ R61, R80, R59 ;  /* 0x0000003b503d7220 */ /* 0x000fe20000410000 */
[----:B------:R-:W-:Y:S01]  /*5790*/  FMUL.FTZ R73, R73, UR16 ;  /* 0x0000001049497c20 */ /* 0x000fe20008410000 */
[----:B------:R-:W-:Y:S01]  /*57a0*/  FMUL.FTZ R74, R74, UR16 ;  /* 0x000000104a4a7c20 */ /* 0x000fe20008410000 */
[----:B------:R-:W-:Y:S01]  /*57b0*/  FADD.FTZ R83, R83, R59 ;  /* 0x0000003b53537221 */ /* 0x000fe20000010000 */
[----:B------:R-:W-:Y:S01]  /*57c0*/  FADD.FTZ R77, R61, R77 ;  /* 0x0000004d3d4d7221 */ /* 0x000fe20000010000 */
[----:B------:R-:W-:Y:S01]  /*57d0*/  FFMA.FTZ R78, R73, R61, R78 ;  /* 0x0000003d494e7223 */ /* 0x000fe2000001004e */
[----:B------:R-:W-:Y:S01]  /*57e0*/  FMUL.FTZ R61, R79, R58 ;  /* 0x0000003a4f3d7220 */ /* 0x000fe20000410000 */
[----:B------:R-:W2:Y:S01]  /*57f0*/  LDL.LU R124, [R1+0x250] ;  /* 0x00025000017c7983 */ /* 0x000ea20000300800 */
[----:B------:R-:W-:Y:S01]  /*5800*/  FMUL.FTZ R60, R60, UR16 ;  /* 0x000000103c3c7c20 */ /* 0x000fe20008410000 */
[----:B------:R-:W-:Y:S01]  /*5810*/  FFMA.FTZ R59, R73, R59, R28 ;  /* 0x0000003b493b7223 */ /* 0x000fe2000001001c */
[----:B------:R-:W-:Y:S01]  /*5820*/  FADD.FTZ R77, R77, R61 ;  /* 0x0000003d4d4d7221 */ /* 0x000fe20000010000 */
[----:B------:R-:W-:Y:S01]  /*5830*/  FFMA.FTZ R78, R74, R61, R78 ;  /* 0x0000003d4a4e7223 */ /* 0x000fe2000001004e */
[----:B------:R-:W-:Y:S01]  /*5840*/  FMUL.FTZ R61, R80, R57 ;  /* 0x00000039503d7220 */ /* 0x000fe20000410000 */
[----:B----4-:R-:W-:-:S02]  /*5850*/  FADD.FTZ R28, R82, -UR28 ;  /* 0x8000001c521c7e21 */ /* 0x010fc40008010000 */
[----:B------:R-:W4:Y:S01]  /*5860*/  LDL.LU R82, [R1+0x254] ;  /* 0x0002540001527983 */ /* 0x000f220000300800 */
[----:B------:R-:W-:Y:S01]  /*5870*/  FADD.FTZ R77, R61, R77 ;  /* 0x0000004d3d4d7221 */ /* 0x000fe20000010000 */
[----:B------:R-:W-:Y:S01]  /*5880*/  FFMA.FTZ R78, R60, R61, R78 ;  /* 0x0000003d3c4e7223 */ /* 0x000fe2000001004e */
[----:B------:R-:W-:Y:S01]  /*5890*/  FMUL.FTZ R61, R79, R56 ;  /* 0x000000384f3d7220 */ /* 0x000fe20000410000 */
[----:B------:R-:W-:Y:S01]  /*58a0*/  FMUL.FTZ R73, R28, UR16 ;  /* 0x000000101c497c20 */ /* 0x000fe20008410000 */
[----:B------:R-:W-:Y:S02]  /*58b0*/  FADD.FTZ R28, R125, -UR28 ;  /* 0x8000001c7d1c7e21 */ /* 0x000fe40008010000 */
[----:B------:R-:W4:Y:S01]  /*58c0*/  LDL.LU R125, [R1+0x248] ;  /* 0x00024800017d7983 */ /* 0x000f220000300800 */
[----:B------:R-:W-:Y:S01]  /*58d0*/  FADD.FTZ R77, R77, R61 ;  /* 0x0000003d4d4d7221 */ /* 0x000fe20000010000 */
[----:B------:R-:W-:Y:S01]  /*58e0*/  FFMA.FTZ R78, R73, R61, R78 ;  /* 0x0000003d494e7223 */ /* 0x000fe2000001004e */
[----:B------:R-:W-:Y:S01]  /*58f0*/  FMUL.FTZ R61, R28, UR16 ;  /* 0x000000101c3d7c20 */ /* 0x000fe20008410000 */
[----:B------:R-:W-:Y:S01]  /*5900*/  FADD.FTZ R75, R84, R58 ;  /* 0x0000003a544b7221 */ /* 0x000fe20000010000 */
[----:B------:R-:W-:Y:S01]  /*5910*/  FADD.FTZ R28, R83, R57 ;  /* 0x00000039531c7221 */ /* 0x000fe20000010000 */
[----:B------:R-:W-:Y:S01]  /*5920*/  FFMA.FTZ R60, R60, R57, R59 ;  /* 0x000000393c3c7223 */ /* 0x000fe2000001003b */
[----:B------:R-:W-:Y:S01]  /*5930*/  FFMA.FTZ R58, R74, R58, R29 ;  /* 0x0000003a4a3a7223 */ /* 0x000fe2000001001d */
[----:B------:R-:W-:-:S03]  /*5940*/  FADD.FTZ R75, R75, R56 ;  /* 0x000000384b4b7221 */ /* 0x000fc60000010000 */
[----:B------:R-:W-:Y:S01]  /*5950*/  FFMA.FTZ R58, R73, R56, R58 ;  /* 0x00000038493a7223 */ /* 0x000fe2000001003a */
[----:B---3--:R-:W-:Y:S02]  /*5960*/  FADD.FTZ R56, R81, -UR28 ;  /* 0x8000001c51387e21 */ /* 0x008fe40008010000 */
[----:B------:R-:W3:Y:S01]  /*5970*/  LDL.LU R81, [R1+0x240] ;  /* 0x0002400001517983 */ /* 0x000ee20000300800 */
[----:B--2---:R-:W-:-:S03]  /*5980*/  FADD.FTZ R57, R115, -UR28 ;  /* 0x8000001c73397e21 */ /* 0x004fc60008010000 */
[----:B------:R-:W2:Y:S01]  /*5990*/  LDL.LU R115, [R1+0x24c] ;  /* 0x00024c0001737983 */ /* 0x000ea20000300800 */
[----:B------:R-:W-:Y:S01]  /*59a0*/  FMUL.FTZ R29, R80, R55 ;  /* 0x00000037501d7220 */ /* 0x000fe20000410000 */
[----:B------:R-:W-:-:S03]  /*59b0*/  FMUL.FTZ R62, R79, R54 ;  /* 0x000000364f3e7220 */ /* 0x000fc60000410000 */
[----:B------:R-:W-:Y:S01]  /*59c0*/  FADD.FTZ R77, R29, R77 ;  /* 0x0000004d1d4d7221 */ /* 0x000fe20000010000 */
[----:B------:R-:W-:Y:S01]  /*59d0*/  FFMA.FTZ R78, R61, R29, R78 ;  /* 0x0000001d3d4e7223 */ /* 0x000fe2000001004e */
[----:B------:R-:W-:Y:S01]  /*59e0*/  FMUL.FTZ R29, R57, UR16 ;  /* 0x00000010391d7c20 */ /* 0x000fe20008410000 */
[----:B------:R-:W-:Y:S01]  /*59f0*/  FMUL.FTZ R57, R80, R53 ;  /* 0x0000003550397220 */ /* 0x000fe20000410000 */
[----:B------:R-:W-:Y:S01]  /*5a00*/  FMUL.FTZ R56, R56, UR16 ;  /* 0x0000001038387c20 */ /* 0x000fe20008410000 */
[----:B------:R-:W-:Y:S01]  /*5a10*/  FADD.FTZ R28, R28, R55 ;  /* 0x000000371c1c7221 */ /* 0x000fe20000010000 */
[----:B------:R-:W-:Y:S01]  /*5a20*/  FFMA.FTZ R59, R29, R62, R78 ;  /* 0x0000003e1d3b7223 */ /* 0x000fe2000001004e */
[----:B------:R-:W-:Y:S01]  /*5a30*/  FADD.FTZ R74, R77, R62 ;  /* 0x0000003e4d4a7221 */ /* 0x000fe20000010000 */
[----:B------:R-:W-:Y:S01]  /*5a40*/  FFMA.FTZ R55, R61, R55, R60 ;  /* 0x000000373d377223 */ /* 0x000fe2000001003c */
[----:B------:R-:W-:Y:S01]  /*5a50*/  FADD.FTZ R61, R124, -UR28 ;  /* 0x8000001c7c3d7e21 */ /* 0x000fe20008010000 */
[----:B------:R-:W-:Y:S01]  /*5a60*/  FFMA.FTZ R60, R56, R57, R59 ;  /* 0x00000039383c7223 */ /* 0x000fe2000001003b */
[----:B------:R-:W-:Y:S01]  /*5a70*/  FADD.FTZ R74, R57, R74 ;  /* 0x0000004a394a7221 */ /* 0x000fe20000010000 */
[----:B------:R-:W-:Y:S01]  /*5a80*/  FMUL.FTZ R59, R79, R52 ;  /* 0x000000344f3b7220 */ /* 0x000fe20000410000 */
[----:B------:R-:W-:Y:S01]  /*5a90*/  FADD.FTZ R75, R75, R54 ;  /* 0x000000364b4b7221 */ /* 0x000fe20000010000 */
[----:B------:R-:W-:Y:S01]  /*5aa0*/  FFMA.FTZ R58, R29, R54, R58 ;  /* 0x000000361d3a7223 */ /* 0x000fe2000001003a */
[----:B------:R-:W-:Y:S01]  /*5ab0*/  FMUL.FTZ R57, R61, UR16 ;  /* 0x000000103d397c20 */ /* 0x000fe20008410000 */
[----:B----4-:R-:W-:Y:S01]  /*5ac0*/  FADD.FTZ R54, R82, -UR28 ;  /* 0x8000001c52367e21 */ /* 0x010fe20008010000 */
[----:B------:R-:W-:Y:S01]  /*5ad0*/  FADD.FTZ R74, R74, R59 ;  /* 0x0000003b4a4a7221 */ /* 0x000fe20000010000 */
[----:B------:R-:W-:Y:S01]  /*5ae0*/  FMUL.FTZ R29, R80, R51 ;  /* 0x00000033501d7220 */ /* 0x000fe20000410000 */
[----:B------:R-:W-:Y:S01]  /*5af0*/  FFMA.FTZ R59, R57, R59, R60 ;  /* 0x0000003b393b7223 */ /* 0x000fe2000001003c */
[----:B------:R-:W-:Y:S01]  /*5b00*/  FMUL.FTZ R54, R54, UR16 ;  /* 0x0000001036367c20 */ /* 0x000fe20008410000 */
        /* <DEDUP_REMOVED lines=9> */
[----:B------:R-:W-:Y:S01]  /*5ba0*/  FADD.FTZ R74, R74, R59 ;  /* 0x0000003b4a4a7221 */ /* 0x000fe20000010000 */
[----:B------:R-:W-:Y:S01]  /*5bb0*/  FMUL.FTZ R53, R80, R49 ;  /* 0x0000003150357220 */ /* 0x000fe20000410000 */
[----:B------:R-:W-:Y:S01]  /*5bc0*/  FADD.FTZ R28, R28, R51 ;  /* 0x000000331c1c7221 */ /* 0x000fe20000010000 */
[----:B------:R-:W-:Y:S01]  /*5bd0*/  FFMA.FTZ R59, R29, R59, R56 ;  /* 0x0000003b1d3b7223 */ /* 0x000fe20000010038 */
[----:B------:R-:W-:Y:S01]  /*5be0*/  FFMA.FTZ R55, R54, R51, R55 ;  /* 0x0000003336377223 */ /* 0x000fe20000010037 */
[----:B---3--:R-:W-:Y:S01]  /*5bf0*/  FADD.FTZ R51, R81, -UR28 ;  /* 0x8000001c51337e21 */ /* 0x008fe20008010000 */
[----:B------:R-:W-:Y:S01]  /*5c00*/  FADD.FTZ R74, R53, R74 ;  /* 0x0000004a354a7221 */ /* 0x000fe20000010000 */
[----:B------:R-:W-:Y:S01]  /*5c10*/  FADD.FTZ R75, R75, R50 ;  /* 0x000000324b4b7221 */ /* 0x000fe20000010000 */
[----:B------:R-:W-:Y:S01]  /*5c20*/  FFMA.FTZ R29, R29, R50, R58 ;  /* 0x000000321d1d7223 */ /* 0x000fe2000001003a */
[----:B------:R-:W-:Y:S01]  /*5c30*/  FMUL.FTZ R54, R51, UR16 ;  /* 0x0000001033367c20 */ /* 0x000fe20008410000 */
[----:B------:R-:W-:Y:S01]  /*5c40*/  FADD.FTZ R50, R122, -UR28 ;  /* 0x8000001c7a327e21 */ /* 0x000fe20008010000 */
[----:B------:R-:W-:Y:S01]  /*5c50*/  FADD.FTZ R28, R28, R49 ;  /* 0x000000311c1c7221 */ /* 0x000fe20000010000 */
[----:B------:R-:W-:-:S02]  /*5c60*/  FMUL.FTZ R56, R80, R47 ;  /* 0x0000002f50387220 */ /* 0x000fc40000410000 */
[----:B------:R-:W-:Y:S01]  /*5c70*/  FMUL.FTZ R51, R50, UR16 ;  /* 0x0000001032337c20 */ /* 0x000fe20008410000 */
[----:B------:R-:W-:Y:S01]  /*5c80*/  FMUL.FTZ R50, R79, R46 ;  /* 0x0000002e4f327220 */ /* 0x000fe20000410000 */
[----:B------:R-:W-:Y:S01]  /*5c90*/  FADD.FTZ R75, R75, R48 ;  /* 0x000000304b4b7221 */ /* 0x000fe20000010000 */
[----:B------:R-:W-:Y:S01]  /*5ca0*/  FFMA.FTZ R29, R54, R48, R29 ;  /* 0x00000030361d7223 */ /* 0x000fe2000001001d */
[----:B------:R-:W-:Y:S01]  /*5cb0*/  FADD.FTZ R116, R116, -UR28 ;  /* 0x8000001c74747e21 */ /* 0x000fe20008010000 */
[----:B------:R-:W-:Y:S01]  /*5cc0*/  FADD.FTZ R28, R28, R47 ;  /* 0x0000002f1c1c7221 */ /* 0x000fe20000010000 */
[----:B------:R-:W-:Y:S01]  /*5cd0*/  FADD.FTZ R117, R117, -UR28 ;  /* 0x8000001c75757e21 */ /* 0x000fe20008010000 */
[----:B------:R-:W-:Y:S01]  /*5ce0*/  FADD.FTZ R75, R75, R46 ;  /* 0x0000002e4b4b7221 */ /* 0x000fe20000010000 */
[----:B------:R-:W-:Y:S02]  /*5cf0*/  FADD.FTZ R118, R118, -UR28 ;  /* 0x8000001c76767e21 */ /* 0x000fe40008010000 */
[----:B------:R-:W-:Y:S01]  /*5d00*/  FMUL.FTZ R117, R117, UR16 ;  /* 0x0000001075757c20 */ /* 0x000fe20008410000 */
[----:B------:R-:W-:Y:S01]  /*5d10*/  FADD.FTZ R28, R28, R45 ;  /* 0x0000002d1c1c7221 */ /* 0x000fe20000010000 */
[----:B------:R-:W-:Y:S01]  /*5d20*/  FADD.FTZ R119, R119, -UR28 ;  /* 0x8000001c77777e21 */ /* 0x000fe20008010000 */
[----:B------:R-:W-:Y:S01]  /*5d30*/  FADD.FTZ R75, R75, R44 ;  /* 0x0000002c4b4b7221 */ /* 0x000fe20000010000 */
[----:B------:R-:W-:-:S02]  /*5d40*/  FADD.FTZ R110, R110, -UR28 ;  /* 0x8000001c6e6e7e21 */ /* 0x000fc40008010000 */
[----:B------:R-:W-:Y:S01]  /*5d50*/  FMUL.FTZ R119, R119, UR16 ;  /* 0x0000001077777c20 */ /* 0x000fe20008410000 */
[----:B------:R-:W-:Y:S01]  /*5d60*/  FADD.FTZ R28, R28, R43 ;  /* 0x0000002b1c1c7221 */ /* 0x000fe20000010000 */
[----:B------:R-:W-:Y:S01]  /*5d70*/  FADD.FTZ R111, R111, -UR28 ;  /* 0x8000001c6f6f7e21 */ /* 0x000fe20008010000 */
[----:B------:R-:W-:Y:S01]  /*5d80*/  FADD.FTZ R75, R75, R42 ;  /* 0x0000002a4b4b7221 */ /* 0x000fe20000010000 */
[----:B------:R-:W-:Y:S02]  /*5d90*/  FADD.FTZ R105, R105, -UR28 ;  /* 0x8000001c69697e21 */ /* 0x000fe40008010000 */
[----:B------:R-:W-:Y:S01]  /*5da0*/  FMUL.FTZ R111, R111, UR16 ;  /* 0x000000106f6f7c20 */ /* 0x000fe20008410000 */
[----:B------:R-:W-:Y:S01]  /*5db0*/  FADD.FTZ R106, R106, -UR28 ;  /* 0x8000001c6a6a7e21 */ /* 0x000fe20008010000 */
[----:B------:R-:W-:Y:S01]  /*5dc0*/  FMUL.FTZ R105, R105, UR16 ;  /* 0x0000001069697c20 */ /* 0x000fe20008410000 */
[----:B------:R-:W-:Y:S01]  /*5dd0*/  FADD.FTZ R28, R28, R41 ;  /* 0x000000291c1c7221 */ /* 0x000fe20000010000 */
[----:B------:R-:W-:Y:S01]  /*5de0*/  FADD.FTZ R75, R75, R40 ;  /* 0x000000284b4b7221 */ /* 0x000fe20000010000 */
[----:B------:R-:W-:Y:S01]  /*5df0*/  FADD.FTZ R103, R103, -UR28 ;  /* 0x8000001c67677e21 */ /* 0x000fe20008010000 */
[----:B------:R-:W-:-:S03]  /*5e00*/  FADD.FTZ R104, R104, -UR28 ;  /* 0x8000001c68687e21 */ /* 0x000fc60008010000 */
        /* <DEDUP_REMOVED lines=9> */
[----:B------:R-:W-:Y:S01]  /*5ea0*/  FADD.FTZ R96, R96, -UR28 ;  /* 0x8000001c60607e21 */ /* 0x000fe20008010000 */
[----:B------:R-:W-:Y:S01]  /*5eb0*/  FADD.FTZ R28, R28, R35 ;  /* 0x000000231c1c7221 */ /* 0x000fe20000010000 */
[----:B------:R-:W-:Y:S01]  /*5ec0*/  FADD.FTZ R75, R75, R34 ;  /* 0x000000224b4b7221 */ /* 0x000fe20000010000 */
[----:B------:R-:W-:Y:S01]  /*5ed0*/  FADD.FTZ R88, R88, -UR28 ;  /* 0x8000001c58587e21 */ /* 0x000fe20008010000 */
[----:B------:R-:W-:Y:S01]  /*5ee0*/  FADD.FTZ R89, R89, -UR28 ;  /* 0x8000001c59597e21 */ /* 0x000fe20008010000 */
[----:B------:R-:W-:Y:S01]  /*5ef0*/  FADD.FTZ R28, R28, R33 ;  /* 0x000000211c1c7221 */ /* 0x000fe20000010000 */
[----:B------:R-:W-:Y:S01]  /*5f00*/  FADD.FTZ R75, R75, R32 ;  /* 0x000000204b4b7221 */ /* 0x000fe20000010000 */
[----:B------:R-:W-:Y:S01]  /*5f10*/  FADD.FTZ R86, R86, -UR28 ;  /* 0x8000001c56567e21 */ /* 0x000fe20008010000 */
[----:B------:R-:W-:-:S03]  /*5f20*/  FADD.FTZ R87, R87, -UR28 ;  /* 0x8000001c57577e21 */ /* 0x000fc60008010000 */
[----:B------:R-:W-:Y:S01]  /*5f30*/  FMUL.FTZ R86, R86, UR16 ;  /* 0x0000001056567c20 */ /* 0x000fe20008410000 */
[----:B------:R-:W-:Y:S01]  /*5f40*/  FADD.FTZ R69, R69, -UR28 ;  /* 0x8000001c45457e21 */ /* 0x000fe20008010000 */
[----:B------:R-:W-:Y:S01]  /*5f50*/  FADD.FTZ R70, R70, -UR28 ;  /* 0x8000001c46467e21 */ /* 0x000fe20008010000 */
[----:B------:R-:W-:-:S03]  /*5f60*/  FADD.FTZ R90, R90, -UR28 ;  /* 0x8000001c5a5a7e21 */ /* 0x000fc60008010000 */
[----:B------:R-:W-:Y:S01]  /*5f70*/  FMUL.FTZ R70, R70, UR16 ;  /* 0x0000001046467c20 */ /* 0x000fe20008410000 */
[----:B------:R-:W-:Y:S01]  /*5f80*/  FMUL.FTZ R90, R90, UR16 ;  /* 0x000000105a5a7c20 */ /* 0x000fe20008410000 */
[----:B------:R-:W-:Y:S01]  /*5f90*/  FADD.FTZ R91, R91, -UR28 ;  /* 0x8000001c5b5b7e21 */ /* 0x000fe20008010000 */
[----:B------:R-:W-:-:S03]  /*5fa0*/  FADD.FTZ R98, R98, -UR28 ;  /* 0x8000001c62627e21 */ /* 0x000fc60008010000 */
[----:B------:R-:W-:Y:S01]  /*5fb0*/  FMUL.FTZ R91, R91, UR16 ;  /* 0x000000105b5b7c20 */ /* 0x000fe20008410000 */
        /* <DEDUP_REMOVED lines=13> */
[----:B------:R-:W-:Y:S01]  /*6090*/  FADD.FTZ R7, R7, -UR28 ;  /* 0x8000001c07077e21 */ /* 0x000fe20008010000 */
[----:B--2---:R-:W-:-:S04]  /*60a0*/  FADD.FTZ R52, R115, -UR28 ;  /* 0x8000001c73347e21 */ /* 0x004fc80008010000 */
[----:B------:R-:W-:-:S04]  /*60b0*/  FMUL.FTZ R52, R52, UR16 ;  /* 0x0000001034347c20 */ /* 0x000fc80008410000 */
[C---:B------:R-:W-:Y:S01]  /*60c0*/  FFMA.FTZ R59, R52.reuse, R53, R59 ;  /* 0x00000035343b7223 */ /* 0x040fe2000001003b */
[----:B------:R-:W-:Y:S01]  /*60d0*/  FMUL.FTZ R53, R79, R48 ;  /* 0x000000304f357220 */ /* 0x000fe20000410000 */
[----:B------:R-:W-:Y:S01]  /*60e0*/  FFMA.FTZ R52, R52, R49, R55 ;  /* 0x0000003134347223 */ /* 0x000fe20000010037 */
[----:B------:R-:W-:Y:S02]  /*60f0*/  FADD.FTZ R49, R120, -UR28 ;  /* 0x8000001c78317e21 */ /* 0x000fe40008010000 */
[----:B------:R-:W-:Y:S01]  /*6100*/  FADD.FTZ R57, R74, R53 ;  /* 0x000000354a397221 */ /* 0x000fe20000010000 */
[----:B------:R-:W-:Y:S01]  /*6110*/  FFMA.FTZ R58, R54, R53, R59 ;  /* 0x00000035363a7223 */ /* 0x000fe2000001003b */
[----:B------:R-:W-:Y:S01]  /*6120*/  FMUL.FTZ R49, R49, UR16 ;  /* 0x0000001031317c20 */ /* 0x000fe20008410000 */
[----:B------:R-:W-:Y:S01]  /*6130*/  FADD.FTZ R48, R121, -UR28 ;  /* 0x8000001c79307e21 */ /* 0x000fe20008010000 */
[----:B------:R-:W-:Y:S01]  /*6140*/  FADD.FTZ R57, R56, R57 ;  /* 0x0000003938397221 */ /* 0x000fe20000010000 */
[----:B------:R-:W-:-:S02]  /*6150*/  FFMA.FTZ R58, R51, R56, R58 ;  /* 0x00000038333a7223 */ /* 0x000fc4000001003a */
[----:B------:R-:W-:Y:S01]  /*6160*/  FMUL.FTZ R53, R48, UR16 ;  /* 0x0000001030357c20 */ /* 0x000fe20008410000 */
[----:B------:R-:W-:Y:S01]  /*6170*/  FADD.FTZ R57, R57, R50 ;  /* 0x0000003239397221 */ /* 0x000fe20000010000 */
[----:B------:R-:W-:Y:S01]  /*6180*/  FFMA.FTZ R58, R49, R50, R58 ;  /* 0x00000032313a7223 */ /* 0x000fe2000001003a */
[----:B------:R-:W-:Y:S01]  /*6190*/  FMUL.FTZ R50, R80, R45 ;  /* 0x0000002d50327220 */ /* 0x000fe20000410000 */
[----:B------:R-:W-:Y:S01]  /*61a0*/  FFMA.FTZ R52, R51, R47, R52 ;  /* 0x0000002f33347223 */ /* 0x000fe20000010034 */
[----:B------:R-:W-:Y:S01]  /*61b0*/  FMUL.FTZ R48, R79, R44 ;  /* 0x0000002c4f307220 */ /* 0x000fe20000410000 */
[----:B------:R-:W-:Y:S01]  /*61c0*/  FMUL.FTZ R47, R116, UR16 ;  /* 0x00000010742f7c20 */ /* 0x000fe20008410000 */
[----:B------:R-:W-:Y:S01]  /*61d0*/  FADD.FTZ R57, R50, R57 ;  /* 0x0000003932397221 */ /* 0x000fe20000010000 */
[----:B------:R-:W-:Y:S01]  /*61e0*/  FFMA.FTZ R58, R53, R50, R58 ;  /* 0x00000032353a7223 */ /* 0x000fe2000001003a */
[----:B------:R-:W-:Y:S01]  /*61f0*/  FFMA.FTZ R29, R49, R46, R29 ;  /* 0x0000002e311d7223 */ /* 0x000fe2000001001d */
[----:B------:R-:W-:Y:S01]  /*6200*/  FMUL.FTZ R46, R80, R43 ;  /* 0x0000002b502e7220 */ /* 0x000fe20000410000 */
        /* <DEDUP_REMOVED lines=8> */
[----:B------:R-:W-:-:S02]  /*6290*/  FMUL.FTZ R44, R80, R41 ;  /* 0x00000029502c7220 */ /* 0x000fc40000410000 */
        /* <DEDUP_REMOVED lines=8> */
[----:B------:R-:W-:Y:S02]  /*6320*/  FMUL.FTZ R42, R80, R39 ;  /* 0x00000027502a7220 */ /* 0x000fe40000410000 */
[----:B------:R-:W-:Y:S01]  /*6330*/  FADD.FTZ R57, R57, R44 ;  /* 0x0000002c39397221 */ /* 0x000fe20000010000 */
[----:B------:R-:W-:-:S03]  /*6340*/  FFMA.FTZ R58, R43, R44, R58 ;  /* 0x0000002c2b3a7223 */ /* 0x000fc6000001003a */
[----:B------:R-:W-:Y:S01]  /*6350*/  FADD.FTZ R57, R42, R57 ;  /* 0x000000392a397221 */ /* 0x000fe20000010000 */
[----:B------:R-:W-:Y:S01]  /*6360*/  FFMA.FTZ R58, R111, R42, R58 ;  /* 0x0000002a6f3a7223 */ /* 0x000fe2000001003a */
[----:B------:R-:W-:Y:S01]  /*6370*/  FMUL.FTZ R42, R79, R38 ;  /* 0x000000264f2a7220 */ /* 0x000fe20000410000 */
[----:B------:R-:W-:Y:S01]  /*6380*/  FFMA.FTZ R52, R119, R41, R52 ;  /* 0x0000002977347223 */ /* 0x000fe20000010034 */
        /* <DEDUP_REMOVED lines=14> */
[----:B------:R-:W-:Y:S02]  /*6470*/  FADD.FTZ R57, R38, R57 ;  /* 0x0000003926397221 */ /* 0x000fe40000010000 */
[----:B------:R-:W-:Y:S01]  /*6480*/  FFMA.FTZ R58, R39, R38, R58 ;  /* 0x00000026273a7223 */ /* 0x000fe2000001003a */
[----:B------:R-:W-:Y:S01]  /*6490*/  FMUL.FTZ R38, R79, R34 ;  /* 0x000000224f267220 */ /* 0x000fe20000410000 */
[----:B------:R-:W-:Y:S01]  /*64a0*/  FFMA.FTZ R52, R41, R37, R52 ;  /* 0x0000002529347223 */ /* 0x000fe20000010034 */
[----:B------:R-:W-:Y:S01]  /*64b0*/  FFMA.FTZ R29, R103, R36, R29 ;  /* 0x00000024671d7223 */ /* 0x000fe2000001001d */
[----:B------:R-:W-:Y:S01]  /*64c0*/  FMUL.FTZ R36, R80, R33 ;  /* 0x0000002150247220 */ /* 0x000fe20000410000 */
[----:B------:R-:W-:Y:S01]  /*64d0*/  FADD.FTZ R57, R57, R38 ;  /* 0x0000002639397221 */ /* 0x000fe20000010000 */
[----:B------:R-:W-:Y:S01]  /*64e0*/  FFMA.FTZ R58, R97, R38, R58 ;  /* 0x00000026613a7223 */ /* 0x000fe2000001003a */
[----:B------:R-:W-:Y:S01]  /*64f0*/  FMUL.FTZ R37, R102, UR16 ;  /* 0x0000001066257c20 */ /* 0x000fe20008410000 */
[----:B------:R-:W-:Y:S01]  /*6500*/  FFMA.FTZ R52, R39, R35, R52 ;  /* 0x0000002327347223 */ /* 0x000fe20000010034 */
[----:B------:R-:W-:Y:S01]  /*6510*/  FADD.FTZ R57, R36, R57 ;  /* 0x0000003924397221 */ /* 0x000fe20000010000 */
[----:B------:R-:W-:Y:S01]  /*6520*/  FMUL.FTZ R35, R94, UR16 ;  /* 0x000000105e237c20 */ /* 0x000fe20008410000 */
        /* <DEDUP_REMOVED lines=17> */
[----:B------:R-:W-:-:S02]  /*6640*/  FADD.FTZ R29, R28, R31 ;  /* 0x0000001f1c1d7221 */ /* 0x000fc40000010000 */
[----:B------:R-:W-:Y:S01]  /*6650*/  FADD.FTZ R36, R37, R36 ;  /* 0x0000002425247221 */ /* 0x000fe20000010000 */
        /* <DEDUP_REMOVED lines=33> */
[----:B------:R-:W-:-:S04]  /*6870*/  FMUL.FTZ R28, R79, R100 ;  /* 0x000000644f1c7220 */ /* 0x000fc80000410000 */
[----:B------:R-:W-:Y:S01]  /*6880*/  FADD.FTZ R37, R37, R28 ;  /* 0x0000001c25257221 */ /* 0x000fe20000010000 */
[----:B------:R-:W-:Y:S01]  /*6890*/  FFMA.FTZ R30, R29, R28, R30 ;  /* 0x0000001c1d1e7223 */ /* 0x000fe2000001001e */
[----:B------:R-:W-:Y:S01]  /*68a0*/  FMUL.FTZ R28, R80, R101 ;  /* 0x00000065501c7220 */ /* 0x000fe20000410000 */
[----:B------:R-:W-:Y:S01]  /*68b0*/  FMUL.FTZ R32, R79, R108 ;  /* 0x0000006c4f207220 */ /* 0x000fe20000410000 */
[----:B------:R-:W-:Y:S02]  /*68c0*/  FFMA.FTZ R71, R90, R92, R71 ;  /* 0x0000005c5a477223 */ /* 0x000fe40000010047 */
[----:B------:R-:W-:Y:S01]  /*68d0*/  FADD.FTZ R37, R28, R37 ;  /* 0x000000251c257221 */ /* 0x000fe20000010000 */
[----:B------:R-:W-:Y:S01]  /*68e0*/  FFMA.FTZ R30, R99, R28, R30 ;  /* 0x0000001c631e7223 */ /* 0x000fe2000001001e */
[----:B------:R-:W-:Y:S01]  /*68f0*/  FADD.FTZ R28, R123, -UR28 ;  /* 0x8000001c7b1c7e21 */ /* 0x000fe20008010000 */
[----:B------:R-:W-:Y:S01]  /*6900*/  FFMA.FTZ R71, R29, R100, R71 ;  /* 0x000000641d477223 */ /* 0x000fe20000010047 */
[----:B------:R-:W-:Y:S01]  /*6910*/  FADD.FTZ R37, R37, R32 ;  /* 0x0000002025257221 */ /* 0x000fe20000010000 */
[----:B------:R-:W-:Y:S01]  /*6920*/  FFMA.FTZ R32, R107, R32, R30 ;  /* 0x000000206b207223 */ /* 0x000fe2000001001e */
[----:B------:R-:W-:Y:S01]  /*6930*/  FADD.FTZ R33, R33, R92 ;  /* 0x0000005c21217221 */ /* 0x000fe20000010000 */
[----:B------:R-:W-:Y:S01]  /*6940*/  FMUL.FTZ R30, R80, R109 ;  /* 0x0000006d501e7220 */ /* 0x000fe20000410000 */
[----:B------:R-:W-:Y:S01]  /*6950*/  FMUL.FTZ R29, R28, UR16 ;  /* 0x000000101c1d7c20 */ /* 0x000fe20008410000 */
[----:B------:R-:W-:Y:S01]  /*6960*/  FFMA.FTZ R31, R34, R68, R31 ;  /* 0x00000044221f7223 */ /* 0x000fe2000001001f */
[----:B------:R-:W-:Y:S01]  /*6970*/  FADD.FTZ R33, R33, R100 ;  /* 0x0000006421217221 */ /* 0x000fe20000010000 */
[----:B------:R-:W-:Y:S01]  /*6980*/  FADD.FTZ R37, R30, R37 ;  /* 0x000000251e257221 */ /* 0x000fe20000010000 */
[----:B------:R-:W-:Y:S01]  /*6990*/  FFMA.FTZ R32, R29, R30, R32 ;  /* 0x0000001e1d207223 */ /* 0x000fe20000010020 */
[----:B------:R-:W-:Y:S01]  /*69a0*/  FFMA.FTZ R70, R70, R72, R31 ;  /* 0x0000004846467223 */ /* 0x000fe2000001001f */
[----:B------:R-:W-:Y:S01]  /*69b0*/  FMUL.FTZ R30, R79, R113 ;  /* 0x000000714f1e7220 */ /* 0x000fe20000410000 */
        /* <DEDUP_REMOVED lines=11> */
[----:B------:R-:W-:Y:S01]  /*6a70*/  FFMA.FTZ R29, R29, R109, R70 ;  /* 0x0000006d1d1d7223 */ /* 0x000fe20000010046 */
        /* <DEDUP_REMOVED lines=23> */
[----:B------:R-:W-:Y:S01]  /*6bf0*/  FADD.FTZ R11, R11, -UR28 ;  /* 0x8000001c0b0b7e21 */ /* 0x000fe20008010000 */
        /* <DEDUP_REMOVED lines=47> */
[----:B------:R-:W-:Y:S01]  /*6ef0*/  FFMA.FTZ R95, R3, R20, R95 ;  /* 0x00000014035f7223 */ /* 0x000fe2000001005f */
[----:B------:R-:W-:Y:S01]  /*6f00*/  FMUL.FTZ R2, R80, R25 ;  /* 0x0000001950027220 */ /* 0x000fe20000410000 */
[----:B------:R-:W-:Y:S01]  /*6f10*/  FADD.FTZ R33, R33, R20 ;  /* 0x0000001421217221 */ /* 0x000fe20000010000 */
[----:B------:R-:W-:Y:S01]  /*6f20*/  FMUL.FTZ R23, R23, UR16 ;  /* 0x0000001017177c20 */ /* 0x000fe20008410000 */
        /* <DEDUP_REMOVED lines=9> */
.L_x_1625:
[----:B------:R-:W2:Y:S01]  /*6fc0*/  LDL.LU R28, [R1+0x258] ;  /* 0x00025800011c7983 */ /* 0x000ea20000300800 */
[----:B-----5:R-:W-:-:S03]  /*6fd0*/  FADD.FTZ R77, R81, -UR28 ;  /* 0x8000001c514d7e21 */ /* 0x020fc60008010000 */
[----:B------:R0:W-:Y:S04]  /*6fe0*/  STL [R1+0x2a4], R66 ;  /* 0x0002a44201007387 */ /* 0x0001e80000100800 */
[----:B------:R-:W-:Y:S04]  /*6ff0*/  STL [R1+0x29c], R64 ;  /* 0x00029c4001007387 */ /* 0x000fe80000100800 */
[----:B------:R1:W-:Y:S04]  /*7000*/  STL [R1+0x2ac], R85 ;  /* 0x0002ac5501007387 */ /* 0x0003e80000100800 */
[----:B0-----:R-:W3:Y:S04]  /*7010*/  LDL.LU R66, [R1+0x27c] ;  /* 0x00027c0001427983 */ /* 0x001ee80000300800 */
[----:B------:R0:W-:Y:S04]  /*7020*/  STL [R1+0x2a8], R67 ;  /* 0x0002a84301007387 */ /* 0x0001e80000100800 */
[----:B-1----:R-:W4:Y:S04]  /*7030*/  LDL.LU R85, [R1+0x280] ;  /* 0x0002800001557983 */ /* 0x002f280000300800 */
[----:B------:R1:W-:Y:S04]  /*7040*/  STL [R1+0x2a0], R65 ;  /* 0x0002a04101007387 */ /* 0x0003e80000100800 */
[----:B0-----:R-:W4:Y:S04]  /*7050*/  LDL.LU R67, [R1+0x288] ;  /* 0x0002880001437983 */ /* 0x001f280000300800 */
[----:B-1----:R-:W4:Y:S01]  /*7060*/  LDL.LU R65, [R1+0x270] ;  /* 0x0002700001417983 */ /* 0x002f220000300800 */
        /* <DEDUP_REMOVED lines=25> */
[----:B------:R-:W-:Y:S01]  /*7200*/  FADD.FTZ R83, R115, -UR28 ;  /* 0x8000001c73537e21 */ /* 0x000fe20008010000 */
[----:B------:R-:W-:Y:S02]  /*7210*/  FADD.FTZ R76, RZ, R76 ;  /* 0x0000004cff4c7221 */ /* 0x000fe40000010000 */
[----:B------:R-:W-:Y:S01]  /*7220*/  FMUL.FTZ R84, R80, R77 ;  /* 0x0000004d50547220 */ /* 0x000fe20000410000 */
[----:B------:R-:W-:-:S03]  /*7230*/  FMUL.FTZ R83, R83, UR16 ;  /* 0x0000001053537c20 */ /* 0x000fc60008410000 */
        /* <DEDUP_REMOVED lines=14> */
[----:B------:R-:W2:Y:S01]  /*7320*/  LDL.LU R115, [R1+0x264] ;  /* 0x0002640001737983 */ /* 0x000ea20000300800 */
[----:B------:R-:W-:Y:S01]  /*7330*/  FFMA.FTZ R28, R83, R82, R28 ;  /* 0x00000052531c7223 */ /* 0x000fe2000001001c */
[----:B------:R-:W-:-:S04]  /*7340*/  FADD.FTZ R64, R76, R82 ;  /* 0x000000524c407221 */ /* 0x000fc80000010000 */
[----:B------:R0:W-:Y:S02]  /*7350*/  STL [R1+0x230], R28 ;  /* 0x0002301c01007387 */ /* 0x0001e40000100800 */
[----:B0-----:R-:W-:-:S04]  /*7360*/  FFMA.FTZ R28, R80, R84, R27 ;  /* 0x00000054501c7223 */ /* 0x001fc8000001001b */
        /* <DEDUP_REMOVED lines=8> */
[----:B------:R-:W-:-:S04]  /*73f0*/  FADD.FTZ R76, R124, -UR28 ;  /* 0x8000001c7c4c7e21 */ /* 0x000fc80008010000 */
[----:B------:R-:W-:Y:S01]  /*7400*/  FMUL.FTZ R124, R76, UR16 ;  /* 0x000000104c7c7c20 */ /* 0x000fe20008410000 */
[----:B---3--:R-:W-:Y:S02]  /*7410*/  FADD.FTZ R76, R66, -UR28 ;  /* 0x8000001c424c7e21 */ /* 0x008fe40008010000 */
[----:B------:R-:W3:Y:S01]  /*7420*/  LDL.LU R66, [R1+0x284] ;  /* 0x0002840001427983 */ /* 0x000ee20000300800 */
[----:B------:R-:W-:Y:S01]  /*7430*/  FFMA.FTZ R29, R84, R75, R29 ;  /* 0x0000004b541d7223 */ /* 0x000fe2000001001d */
[----:B------:R-:W-:-:S04]  /*7440*/  FADD.FTZ R77, RZ, R77 ;  /* 0x0000004dff4d7221 */ /* 0x000fc80000010000 */
[----:B------:R0:W-:Y:S01]  /*7450*/  STL [R1+0x228], R29 ;  /* 0x0002281d01007387 */ /* 0x0001e20000100800 */
[----:B------:R-:W-:-:S03]  /*7460*/  FMUL.FTZ R28, R80, R75 ;  /* 0x0000004b501c7220 */ /* 0x000fc60000410000 */
[----:B------:R1:W-:Y:S01]  /*7470*/  STL [R1+0x234], R64 ;  /* 0x0002344001007387 */ /* 0x0003e20000100800 */
[----:B0-----:R-:W-:Y:S01]  /*7480*/  FFMA.FTZ R29, R79, R124, R26 ;  /* 0x0000007c4f1d7223 */ /* 0x001fe2000001001a */
[----:B-1----:R-:W-:-:S03]  /*7490*/  FADD.FTZ R64, R77, R75 ;  /* 0x0000004b4d407221 */ /* 0x002fc60000010000 */
[----:B------:R-:W-:-:S06]  /*74a0*/  FMUL.FTZ R75, R29, -1.4426950216293334961 ;  /* 0xbfb8aa3b1d4b7820 */ /* 0x000fcc0000410000 */
[----:B------:R-:W0:Y:S02]  /*74b0*/  MUFU.EX2 R75, R75 ;  /* 0x0000004b004b7308 */ /* 0x000e240000000800 */
[----:B0-----:R-:W-:-:S06]  /*74c0*/  FADD.FTZ R75, R75, 1 ;  /* 0x3f8000004b4b7421 */ /* 0x001fcc0000010000 */
[----:B------:R-:W0:Y:S01]  /*74d0*/  MUFU.RCP R75, R75 ;  /* 0x0000004b004b7308 */ /* 0x000e220000001000 */
[----:B------:R-:W-:Y:S01]  /*74e0*/  FMUL.FTZ R82, R79, R82 ;  /* 0x000000524f527220 */ /* 0x000fe20000410000 */
[----:B------:R1:W-:Y:S03]  /*74f0*/  STL [R1+0x22c], R64 ;  /* 0x00022c4001007387 */ /* 0x0003e60000100800 */
[----:B------:R-:W-:Y:S01]  /*7500*/  FFMA.FTZ R78, R83, R82, R78 ;  /* 0x00000052534e7223 */ /* 0x000fe2000001004e */
[----:B0-----:R-:W-:-:S03]  /*7510*/  FMUL.FTZ R74, R75, R74 ;  /* 0x0000004a4b4a7220 */ /* 0x001fc60000410000 */
[----:B-1----:R-:W-:Y:S01]  /*7520*/  FFMA.FTZ R64, R84, R28, R78 ;  /* 0x0000001c54407223 */ /* 0x002fe2000001004e */
[----:B------:R-:W-:Y:S01]  /*7530*/  FADD.FTZ R75, -R75, 1 ;  /* 0x3f8000004b4b7421 */ /* 0x000fe20000010100 */
[----:B------:R-:W-:Y:S01]  /*7540*/  FADD.FTZ R125, R81, R82 ;  /* 0x00000052517d7221 */ /* 0x000fe20000010000 */
[----:B------:R-:W2:Y:S02]  /*7550*/  LDL.LU R83, [R1+0x250] ;  /* 0x0002500001537983 */ /* 0x000ea40000300800 */
[----:B------:R-:W-:Y:S02]  /*7560*/  FFMA.FTZ R29, R29, R75, 1 ;  /* 0x3f8000001d1d7423 */ /* 0x000fe4000001004b */
[----:B------:R0:W-:Y:S02]  /*7570*/  STL [R1+0x224], R64 ;  /* 0x0002244001007387 */ /* 0x0001e40000100800 */
[----:B------:R-:W-:Y:S02]  /*7580*/  FMUL.FTZ R29, R74, R29 ;  /* 0x0000001d4a1d7220 */ /* 0x000fe40000410000 */
[----:B------:R-:W2:Y:S01]  /*7590*/  LDL.LU R82, [R1+0x268] ;  /* 0x0002680001527983 */ /* 0x000ea20000300800 */
[----:B0-----:R-:W-:-:S04]  /*75a0*/  FMUL.FTZ R64, R76, UR16 ;  /* 0x000000104c407c20 */ /* 0x001fc80008410000 */
[----:B------:R-:W-:-:S04]  /*75b0*/  FFMA.FTZ R74, R80, R64, R27 ;  /* 0x00000040504a7223 */ /* 0x000fc8000001001b */
[----:B------:R-:W-:-:S06]  /*75c0*/  FMUL.FTZ R75, R74, -1.4426950216293334961 ;  /* 0xbfb8aa3b4a4b7820 */ /* 0x000fcc0000410000 */
[----:B------:R-:W0:Y:S02]  /*75d0*/  MUFU.EX2 R75, R75 ;  /* 0x0000004b004b7308 */ /* 0x000e240000000800 */
[----:B0-----:R-:W-:-:S06]  /*75e0*/  FADD.FTZ R75, R75, 1 ;  /* 0x3f8000004b4b7421 */ /* 0x001fcc0000010000 */
[----:B------:R-:W0:Y:S01]  /*75f0*/  MUFU.RCP R75, R75 ;  /* 0x0000004b004b7308 */ /* 0x000e220000001000 */
[----:B----4-:R-:W-:Y:S01]  /*7600*/  FADD.FTZ R76, R85, -UR28 ;  /* 0x8000001c554c7e21 */ /* 0x010fe20008010000 */
[----:B------:R1:W-:Y:S04]  /*7610*/  STL [R1+0x21c], R64 ;  /* 0x00021c4001007387 */ /* 0x0003e80000100800 */
[----:B------:R-:W4:Y:S01]  /*7620*/  LDL.LU R85, [R1+0x28c] ;  /* 0x00028c0001557983 */ /* 0x000f220000300800 */
[----:B-1----:R-:W-:Y:S01]  /*7630*/  FMUL.FTZ R64, R76, UR16 ;  /* 0x000000104c407c20 */ /* 0x002fe20008410000 */
        /* <DEDUP_REMOVED lines=9> */
[----:B------:R-:W-:Y:S02]  /*76d0*/  FADD.FTZ R76, R67, -UR28 ;  /* 0x8000001c434c7e21 */ /* 0x000fe40008010000 */
[----:B------:R-:W2:Y:S04]  /*76e0*/  LDL.LU R67, [R1+0x278] ;  /* 0x0002780001437983 */ /* 0x000ea80000300800 */
[----:B------:R1:W-:Y:S02]  /*76f0*/  STL [R1+0x218], R64 ;  /* 0x0002184001007387 */ /* 0x0003e40000100800 */
[----:B-1----:R-:W-:Y:S01]  /*7700*/  FMUL.FTZ R64, R76, UR16 ;  /* 0x000000104c407c20 */ /* 0x002fe20008410000 */
[C---:B0-----:R-:W-:Y:S01]  /*7710*/  FMUL.FTZ R62, R75.reuse, R62 ;  /* 0x0000003e4b3e7220 */ /* 0x041fe20000410000 */
[----:B------:R-:W-:-:S03]  /*7720*/  FADD.FTZ R75, -R75, 1 ;  /* 0x3f8000004b4b7421 */ /* 0x000fc60000010100 */
[----:B------:R0:W-:Y:S01]  /*7730*/  STL [R1+0x214], R64 ;  /* 0x0002144001007387 */ /* 0x0001e20000100800 */
[----:B------:R-:W-:Y:S01]  /*7740*/  FFMA.FTZ R75, R74, R75, 1 ;  /* 0x3f8000004a4b7423 */ /* 0x000fe2000001004b */
[----:B------:R-:W-:Y:S02]  /*7750*/  FFMA.FTZ R74, R80, R64, R27 ;  /* 0x00000040504a7223 */ /* 0x000fe4000001001b */
[----:B0-----:R-:W2:Y:S01]  /*7760*/  LDL.LU R64, [R1+0x290] ;  /* 0x0002900001407983 */ /* 0x001ea20000300800 */
[----:B---3--:R-:W-:-:S03]  /*7770*/  FADD.FTZ R76, R66, -UR28 ;  /* 0x8000001c424c7e21 */ /* 0x008fc60008010000 */
[----:B------:R-:W3:Y:S01]  /*7780*/  LDL.LU R66, [R1+0x294] ;  /* 0x0002940001427983 */ /* 0x000ee20000300800 */
[----:B------:R-:W-:Y:S01]  /*7790*/  FMUL.FTZ R62, R62, R75 ;  /* 0x0000004b3e3e7220 */ /* 0x000fe20000410000 */
        /* <DEDUP_REMOVED lines=18> */
[----:B----4-:R-:W-:-:S04]  /*78c0*/  FADD.FTZ R76, R85, -UR28 ;  /* 0x8000001c554c7e21 */ /* 0x010fc80008010000 */
[----:B------:R-:W-:Y:S01]  /*78d0*/  FMUL.FTZ R85, R76, UR16 ;  /* 0x000000104c557c20 */ /* 0x000fe20008410000 */
[----:B------:R-:W-:-:S03]  /*78e0*/  FMUL.FTZ R60, R60, R75 ;  /* 0x0000004b3c3c7220 */ /* 0x000fc60000410000 */
[----:B------:R-:W-:-:S04]  /*78f0*/  FFMA.FTZ R74, R80, R85, R27 ;  /* 0x00000055504a7223 */ /* 0x000fc8000001001b */
[----:B------:R-:W-:-:S06]  /*7900*/  FMUL.FTZ R75, R74, -1.4426950216293334961 ;  /* 0xbfb8aa3b4a4b7820 */ /* 0x000fcc0000410000 */
[----:B------:R-:W0:Y:S01]  /*7910*/  MUFU.EX2 R75, R75 ;  /* 0x0000004b004b7308 */ /* 0x000e220000000800 */
[----:B--2---:R-:W-:-:S04]  /*7920*/  FADD.FTZ R76, R67, -UR28 ;  /* 0x8000001c434c7e21 */ /* 0x004fc80008010000 */
[----:B------:R-:W-:Y:S01]  /*7930*/  FMUL.FTZ R67, R76, UR16 ;  /* 0x000000104c437c20 */ /* 0x000fe20008410000 */
[----:B0-----:R-:W-:-:S06]  /*7940*/  FADD.FTZ R75, R75, 1 ;  /* 0x3f8000004b4b7421 */ /* 0x001fcc0000010000 */
[----:B------:R-:W0:Y:S02]  /*7950*/  MUFU.RCP R75, R75 ;  /* 0x0000004b004b7308 */ /* 0x000e240000001000 */
[C---:B0-----:R-:W-:Y:S01]  /*7960*/  FMUL.FTZ R59, R75.reuse, R59 ;  /* 0x0000003b4b3b7220 */ /* 0x041fe20000410000 */
[----:B------:R-:W-:-:S04]  /*7970*/  FADD.FTZ R75, -R75, 1 ;  /* 0x3f8000004b4b7421 */ /* 0x000fc80000010100 */
[----:B------:R-:W-:Y:S01]  /*7980*/  FFMA.FTZ R75, R74, R75, 1 ;  /* 0x3f8000004a4b7423 */ /* 0x000fe2000001004b */
[----:B------:R-:W-:-:S03]  /*7990*/  FFMA.FTZ R74, R79, R67, R26 ;  /* 0x000000434f4a7223 */ /* 0x000fc6000001001a */
[----:B------:R-:W-:Y:S01]  /*79a0*/  FMUL.FTZ R59, R59, R75 ;  /* 0x0000004b3b3b7220 */ /* 0x000fe20000410000 */
[----:B------:R-:W-:-:S06]  /*79b0*/  FMUL.FTZ R75, R74, -1.4426950216293334961 ;  /* 0xbfb8aa3b4a4b7820 */ /* 0x000fcc0000410000 */
[----:B------:R-:W0:Y:S01]  /*79c0*/  MUFU.EX2 R75, R75 ;  /* 0x0000004b004b7308 */ /* 0x000e220000000800 */
[----:B---3--:R-:W-:-:S04]  /*79d0*/  FADD.FTZ R76, R66, -UR28 ;  /* 0x8000001c424c7e21 */ /* 0x008fc80008010000 */
[----:B------:R-:W-:Y:S01]  /*79e0*/  FMUL.FTZ R66, R76, UR16 ;  /* 0x000000104c427c20 */ /* 0x000fe20008410000 */
[----:B------:R-:W-:-:S04]  /*79f0*/  FADD.FTZ R76, R65, -UR28 ;  /* 0x8000001c414c7e21 */ /* 0x000fc80008010000 */
[----:B------:R-:W-:Y:S01]  /*7a00*/  FMUL.FTZ R65, R76, UR16 ;  /* 0x000000104c417c20 */ /* 0x000fe20008410000 */
[----:B------:R-:W-:-:S04]  /*7a10*/  FADD.FTZ R76, R64, -UR28 ;  /* 0x8000001c404c7e21 */ /* 0x000fc80008010000 */
[----:B------:R-:W-:Y:S01]  /*7a20*/  FMUL.FTZ R64, R76, UR16 ;  /* 0x000000104c407c20 */ /* 0x000fe20008410000 */
[----:B------:R-:W-:Y:S02]  /*7a30*/  FADD.FTZ R76, R115, -UR28 ;  /* 0x8000001c734c7e21 */ /* 0x000fe40008010000 */
[----:B------:R-:W2:Y:S01]  /*7a40*/  LDL.LU R115, [R1+0x254] ;  /* 0x0002540001737983 */ /* 0x000ea20000300800 */
        /* <DEDUP_REMOVED lines=18> */
[----:B------:R-:W-:Y:S02]  /*7b70*/  FADD.FTZ R77, R82, -UR28 ;  /* 0x8000001c524d7e21 */ /* 0x000fe40008010000 */
[----:B------:R-:W3:Y:S01]  /*7b80*/  LDL.LU R82, [R1+0x248] ;  /* 0x0002480001527983 */ /* 0x000ee20000300800 */
        /* <DEDUP_REMOVED lines=12> */
[----:B------:R-:W4:Y:S01]  /*7c50*/  LDL.LU R83, [R1+0x24c] ;  /* 0x00024c0001537983 */ /* 0x000f220000300800 */
        /* <DEDUP_REMOVED lines=17> */
[----:B------:R-:W0:Y:S01]  /*7d70*/  MUFU.EX2 R77, R77 ;  /* 0x0000004d004d7308 */ /* 0x000e220000000800 */
[----:B--2---:R-:W-:Y:S02]  /*7d80*/  FADD.FTZ R81, R115, -UR28 ;  /* 0x8000001c73517e21 */ /* 0x004fe40008010000 */
[----:B------:R-:W2:Y:S01]  /*7d90*/  LDL.LU R115, [R1+0x240] ;  /* 0x0002400001737983 */ /* 0x000ea20000300800 */
        /* <DEDUP_REMOVED lines=22> */
[----:B---3--:R-:W-:Y:S01]  /*7f00*/  FADD.FTZ R82, R82, -UR28 ;  /* 0x8000001c52527e21 */ /* 0x008fe20008010000 */
        /* <DEDUP_REMOVED lines=541> */
[----:B------:R-:W-:-:S03]  /*a0e0*/  FADD.FTZ R122, R122, R60 ;  /* 0x0000003c7a7a7221 */ /* 0x000fc60000010000 */
[----:B------:R-:W-:-:S04]  /*a0f0*/  FFMA.FTZ R121, R67, R58, R121 ;  /* 0x0000003a43797223 */ /* 0x000fc80000010079 */
[----:B------:R-:W-:Y:S01]  /*a100*/  FFMA.FTZ R121, R65, R56, R121 ;  /* 0x0000003841797223 */ /* 0x000fe20000010079 */
[----:B------:R-:W-:-:S03]  /*a110*/  FMUL.FTZ R62, R80, R53 ;  /* 0x00000035503e7220 */ /* 0x000fc60000410000 */
[----:B------:R-:W-:-:S04]  /*a120*/  FFMA.FTZ R121, R74, R54, R121 ;  /* 0x000000364a797223 */ /* 0x000fc80000010079 */
[----:B------:R-:W-:-:S04]  /*a130*/  FFMA.FTZ R121, R76, R52, R121 ;  /* 0x000000344c797223 */ /* 0x000fc80000010079 */
[----:B------:R-:W-:-:S04]  /*a140*/  FFMA.FTZ R121, R78, R50, R121 ;  /* 0x000000324e797223 */ /* 0x000fc80000010079 */
[----:B------:R-:W-:-:S04]  /*a150*/  FFMA.FTZ R121, R82, R48, R121 ;  /* 0x0000003052797223 */ /* 0x000fc80000010079 */
[----:B------:R-:W-:-:S04]  /*a160*/  FFMA.FTZ R121, R84, R46, R121 ;  /* 0x0000002e54797223 */ /* 0x000fc80000010079 */
[----:B------:R-:W-:-:S04]  /*a170*/  FFMA.FTZ R121, R116, R44, R121 ;  /* 0x0000002c74797223 */ /* 0x000fc80000010079 */
        /* <DEDUP_REMOVED lines=24> */
[----:B------:R-:W-:Y:S01]  /*a300*/  FFMA.FTZ R124, R65, R29, R124 ;  /* 0x0000001d417c7223 */ /* 0x000fe2000001007c */
[-C--:B------:R-:W-:Y:S01]  /*a310*/  FMUL.FTZ R57, R80, R55.reuse ;  /* 0x0000003750397220 */ /* 0x080fe20000410000 */
[----:B------:R-:W-:Y:S01]  /*a320*/  FFMA.FTZ R58, R64, R55, R58 ;  /* 0x00000037403a7223 */ /* 0x000fe2000001003a */
[----:B------:R-:W-:Y:S01]  /*a330*/  FADD.FTZ R60, R60, R29 ;  /* 0x0000001d3c3c7221 */ /* 0x000fe20000010000 */
[----:B------:R0:W5:Y:S01]  /*a340*/  LDL.LU R85, [R1+0x2ac] ;  /* 0x0002ac0001557983 */ /* 0x0001620000300800 */
[----:B------:R-:W-:-:S03]  /*a350*/  FFMA.FTZ R29, R64, R57, R124 ;  /* 0x00000039401d7223 */ /* 0x000fc6000001007c */
[----:B------:R0:W5:Y:S04]  /*a360*/  LDL.LU R67, [R1+0x2a8] ;  /* 0x0002a80001437983 */ /* 0x0001680000300800 */
[----:B------:R0:W5:Y:S04]  /*a370*/  LDL.LU R66, [R1+0x2a4] ;  /* 0x0002a40001427983 */ /* 0x0001680000300800 */
[----:B------:R0:W5:Y:S04]  /*a380*/  LDL.LU R65, [R1+0x2a0] ;  /* 0x0002a00001417983 */ /* 0x0001680000300800 */
[----:B------:R0:W5:Y:S01]  /*a390*/  LDL.LU R64, [R1+0x29c] ;  /* 0x00029c0001407983 */ /* 0x0001620000300800 */
[----:B------:R-:W-:Y:S01]  /*a3a0*/  FADD.FTZ R61, R61, R56 ;  /* 0x000000383d3d7221 */ /* 0x000fe20000010000 */
[----:B------:R-:W-:Y:S01]  /*a3b0*/  FMUL.FTZ R56, R79, R54 ;  /* 0x000000364f387220 */ /* 0x000fe20000410000 */
[----:B------:R-:W-:Y:S01]  /*a3c0*/  FADD.FTZ R60, R57, R60 ;  /* 0x0000003c393c7221 */ /* 0x000fe20000010000 */
[----:B------:R-:W-:-:S02]  /*a3d0*/  FADD.FTZ R28, R28, R55 ;  /* 0x000000371c1c7221 */ /* 0x000fc40000010000 */
[----:B------:R-:W-:Y:S01]  /*a3e0*/  FFMA.FTZ R29, R74, R56, R29 ;  /* 0x000000384a1d7223 */ /* 0x000fe2000001001d */
[----:B------:R-:W-:Y:S01]  /*a3f0*/  FADD.FTZ R61, R61, R54 ;  /* 0x000000363d3d7221 */ /* 0x000fe20000010000 */
[----:B------:R-:W-:Y:S01]  /*a400*/  FADD.FTZ R55, R60, R56 ;  /* 0x000000383c377221 */ /* 0x000fe20000010000 */
[----:B------:R-:W-:Y:S01]  /*a410*/  FMUL.FTZ R54, R79, R52 ;  /* 0x000000344f367220 */ /* 0x000fe20000410000 */
[----:B------:R-:W-:Y:S01]  /*a420*/  FFMA.FTZ R29, R75, R62, R29 ;  /* 0x0000003e4b1d7223 */ /* 0x000fe2000001001d */
[----:B------:R-:W-:Y:S01]  /*a430*/  FMUL.FTZ R56, R80, R51 ;  /* 0x0000003350387220 */ /* 0x000fe20000410000 */
[----:B------:R-:W-:Y:S02]  /*a440*/  FADD.FTZ R55, R62, R55 ;  /* 0x000000373e377221 */ /* 0x000fe40000010000 */
[----:B------:R-:W-:Y:S01]  /*a450*/  FFMA.FTZ R29, R76, R54, R29 ;  /* 0x000000364c1d7223 */ /* 0x000fe2000001001d */
[----:B------:R-:W-:Y:S01]  /*a460*/  FADD.FTZ R61, R61, R52 ;  /* 0x000000343d3d7221 */ /* 0x000fe20000010000 */
[----:B------:R-:W-:Y:S01]  /*a470*/  FADD.FTZ R55, R55, R54 ;  /* 0x0000003637377221 */ /* 0x000fe20000010000 */
[----:B------:R-:W-:Y:S01]  /*a480*/  FMUL.FTZ R52, R79, R50 ;  /* 0x000000324f347220 */ /* 0x000fe20000410000 */
[----:B------:R-:W-:Y:S01]  /*a490*/  FFMA.FTZ R29, R77, R56, R29 ;  /* 0x000000384d1d7223 */ /* 0x000fe2000001001d */
[----:B------:R-:W-:Y:S01]  /*a4a0*/  FMUL.FTZ R54, R80, R49 ;  /* 0x0000003150367220 */ /* 0x000fe20000410000 */
        /* <DEDUP_REMOVED lines=59> */
[C---:B------:R-:W-:Y:S01]  /*a860*/  FFMA.FTZ R40, R105.reuse, R41, R40 ;  /* 0x0000002969287223 */ /* 0x040fe20000010028 */
[----:B------:R-:W-:Y:S01]  /*a870*/  FMUL.FTZ R39, R80, R37 ;  /* 0x0000002550277220 */ /* 0x000fe20000410000 */
        /* <DEDUP_REMOVED lines=20> */
[----:B------:R-:W-:Y:S01]  /*a9c0*/  FADD.FTZ R38, R38, R39 ;  /* 0x0000002726267221 */ /* 0x000fe20000010000 */
[----:B------:R-:W-:Y:S01]  /*a9d0*/  FFMA.FTZ R35, R97, R34, R42 ;  /* 0x0000002261237223 */ /* 0x000fe2000001002a */
[----:B------:R-:W-:Y:S01]  /*a9e0*/  FADD.FTZ R61, R61, R34 ;  /* 0x000000223d3d7221 */ /* 0x000fe20000010000 */
[C---:B------:R-:W-:Y:S01]  /*a9f0*/  FFMA.FTZ R39, R102.reuse, R37, R40 ;  /* 0x0000002566277223 */ /* 0x040fe20000010028 */
        /* <DEDUP_REMOVED lines=31> */
[----:B------:R-:W-:Y:S01]  /*abf0*/  FADD.FTZ R33, R28, R33 ;  /* 0x000000211c217221 */ /* 0x000fe20000010000 */
[C---:B------:R-:W-:Y:S01]  /*ac00*/  FFMA.FTZ R29, R69.reuse, R70, R0 ;  /* 0x00000046451d7223 */ /* 0x040fe20000010000 */
[----:B------:R-:W-:Y:S01]  /*ac10*/  FMUL.FTZ R0, R80, R72 ;  /* 0x0000004850007220 */ /* 0x000fe20000410000 */
[----:B------:R-:W-:Y:S01]  /*ac20*/  FFMA.FTZ R69, R69, R35, R30 ;  /* 0x0000002345457223 */ /* 0x000fe2000001001e */
        /* <DEDUP_REMOVED lines=19> */
[-C--:B------:R-:W-:Y:S02]  /*ad60*/  FMUL.FTZ R31, R79, R108.reuse ;  /* 0x0000006c4f1f7220 */ /* 0x080fe40000410000 */
[----:B------:R-:W-:Y:S01]  /*ad70*/  FFMA.FTZ R98, R100, R29, R98 ;  /* 0x0000001d64627223 */ /* 0x000fe20000010062 */
[----:B------:R-:W-:Y:S01]  /*ad80*/  FADD.FTZ R28, R29, R28 ;  /* 0x0000001c1d1c7221 */ /* 0x000fe20000010000 */
[----:B------:R-:W-:Y:S01]  /*ad90*/  FADD.FTZ R70, R63, R70 ;  /* 0x000000463f467221 */ /* 0x000fe20000010000 */
[----:B------:R-:W-:Y:S01]  /*ada0*/  FFMA.FTZ R33, R92, R93, R33 ;  /* 0x0000005d5c217223 */ /* 0x000fe20000010021 */
[C---:B------:R-:W-:Y:S01]  /*adb0*/  FFMA.FTZ R98, R107.reuse, R31, R98 ;  /* 0x0000001f6b627223 */ /* 0x040fe20000010062 */
        /* <DEDUP_REMOVED lines=15> */
[C---:B------:R-:W-:Y:S01]  /*aeb0*/  FFMA.FTZ R31, R113.reuse, R2, R28 ;  /* 0x00000002711f7223 */ /* 0x040fe2000001001c */
[----:B------:R-:W-:Y:S01]  /*aec0*/  FADD.FTZ R72, R72, R93 ;  /* 0x0000005d48487221 */ /* 0x000fe20000010000 */
[----:B------:R-:W-:Y:S01]  /*aed0*/  FFMA.FTZ R109, R113, R0, R109 ;  /* 0x00000000716d7223 */ /* 0x000fe2000001006d */
[-C--:B------:R-:W-:Y:S01]  /*aee0*/  FMUL.FTZ R28, R79, R3.reuse ;  /* 0x000000034f1c7220 */ /* 0x080fe20000410000 */
[----:B------:R-:W-:Y:S01]  /*aef0*/  FADD.FTZ R33, R0, R33 ;  /* 0x0000002100217221 */ /* 0x000fe20000010000 */
[----:B------:R-:W-:Y:S01]  /*af00*/  FADD.FTZ R112, R99, R112 ;  /* 0x0000007063707221 */ /* 0x000fe20000010000 */
[----:B------:R-:W-:Y:S01]  /*af10*/  FFMA.FTZ R29, R114, R3, R29 ;  /* 0x00000003721d7223 */ /* 0x000fe2000001001d */
[----:B------:R-:W-:Y:S01]  /*af20*/  FADD.FTZ R72, R72, R101 ;  /* 0x0000006548487221 */ /* 0x000fe20000010000 */
        /* <DEDUP_REMOVED lines=18> */
[----:B------:R-:W-:Y:S01]  /*b050*/  FFMA.FTZ R29, R10, R11, R29 ;  /* 0x0000000b0a1d7223 */ /* 0x000fe2000001001d */
[----:B------:R-:W-:Y:S01]  /*b060*/  FMUL.FTZ R3, R80, R13 ;  /* 0x0000000d50037220 */ /* 0x000fe20000410000 */
        /* <DEDUP_REMOVED lines=40> */
.L_x_1626:
        /* <DEDUP_REMOVED lines=48> */
.L_x_1628:
[----:B------:R-:W-:Y:S05]  /*b5f0*/  BSYNC.RECONVERGENT B0 ;  /* 0x0000000000007941 */ /* 0x000fea0003800200 */
.L_x_1627:
        /* <DEDUP_REMOVED lines=10> */
[----:B------:R-:W2:Y:S04]  /*b6a0*/  LDS.128 R28, [UR5+0x70] ;  /* 0x00007005ff1c7984 */ /* 0x000ea80008000c00 */
[----:B------:R-:W2:Y:S01]  /*b6b0*/  LDS.64 R24, [UR5+0x80] ;  /* 0x00008005ff187984 */ /* 0x000ea20008000a00 */
[----:B---3--:R-:W-:Y:S01]  /*b6c0*/  FADD.FTZ R9, R2, R10 ;  /* 0x0000000a02097221 */ /* 0x008fe20000010000 */
[----:B0-----:R-:W-:-:S03]  /*b6d0*/  FADD.FTZ R2, R3, R11 ;  /* 0x0000000b03027221 */ /* 0x001fc60000010000 */
[----:B-1----:R-:W-:Y:S01]  /*b6e0*/  FADD.FTZ R9, R9, R32 ;  /* 0x0000002009097221 */ /* 0x002fe20000010000 */
[----:B------:R-:W-:-:S03]  /*b6f0*/  FADD.FTZ R2, R2, R33 ;  /* 0x0000002102027221 */ /* 0x000fc60000010000 */
        /* <DEDUP_REMOVED lines=23> */
[----:B------:R-:W-:-:S07]  /*b870*/  FADD.FTZ R3, R10, R25 ;  /* 0x000000190a037221 */ /* 0x000fce0000010000 */
.L_x_1630:
[----:B------:R-:W-:Y:S05]  /*b880*/  BSYNC.RECONVERGENT B0 ;  /* 0x0000000000007941 */ /* 0x000fea0003800200 */
.L_x_1629:
        /* <DEDUP_REMOVED lines=78> */
.L_x_1632:
[----:B------:R-:W-:Y:S05]  /*bd70*/  BSYNC.RECONVERGENT B0 ;  /* 0x0000000000007941 */ /* 0x000fea0003800200 */
.L_x_1631:
        /* <DEDUP_REMOVED lines=30> */
.L_x_1634:
[----:B------:R-:W-:Y:S05]  /*bf60*/  BSYNC.RECONVERGENT B0 ;  /* 0x0000000000007941 */ /* 0x000fea0003800200 */
.L_x_1633:
        /* <DEDUP_REMOVED lines=13> */
[----:B------:R-:W0:Y:S01]  /*c040*/  LDC.64 R6, c[0x0][0x3c8] ;  /* 0x0000f200ff067b82 */ /* 0x000e220000000a00 */
[----:B------:R-:W-:Y:S02]  /*c050*/  UIADD3 UR7, UPT, UPT, UR6, UR14, URZ ;  /* 0x0000000e06077290 */ /* 0x000fe4000fffe0ff */
[----:B------:R-:W-:Y:S02]  /*c060*/  UIMAD UR13, UR29, UR9, UR14 ;  /* 0x000000091d0d72a4 */ /* 0x000fe4000f8e020e */
[----:B------:R-:W-:Y:S02]  /*c070*/  ULOP3.LUT UP0, UR5, UR4, 0x2, URZ, 0xc0, !UPT ;  /* 0x0000000204057892 */ /* 0x000fe4000f80c0ff */
[----:B-1----:R-:W-:Y:S02]  /*c080*/  MOV R11, UR7 ;  /* 0x00000007000b7c02 */ /* 0x002fe40008000f00 */
        /* <DEDUP_REMOVED lines=16> */
.L_x_1638:
[----:B------:R-:W3:Y:S04]  /*c190*/  LDG.E.STRONG.GPU R0, desc[UR10][R10.64] ;  /* 0x0000000a0a007981 */ /* 0x000ee8000c1ef900 */
[----:B---3--:R-:W-:Y:S04]  /*c1a0*/  CCTL.IVALL ;  /* 0x00000000ff00798f */ /* 0x008fe80002000000 */
[----:B------:R0:W-:Y:S01]  /*c1b0*/  STL [R1], R0 ;  /* 0x0000000001007387 */ /* 0x0001e20000100800 */
[----:B------:R-:W-:-:S13]  /*c1c0*/  ISETP.NE.AND P0, PT, R0, UR5, PT ;  /* 0x0000000500007c0c */ /* 0x000fda000bf05270 */
[----:B0-----:R-:W-:Y:S05]  /*c1d0*/  @P0 BRA `(.L_x_1638) ;  /* 0xfffffffc00ec0947 */ /* 0x001fea000383ffff */
.L_x_1637:
[----:B------:R-:W-:Y:S05]  /*c1e0*/  BSYNC.RECONVERGENT B0 ;  /* 0x0000000000007941 */ /* 0x000fea0003800200 */
.L_x_1636:
        /* <DEDUP_REMOVED lines=15> */
.L_x_1640:
        /* <DEDUP_REMOVED lines=33> */
[----:B------:R-:W2:Y:S01]  /*c4f0*/  @!P3 LDG.E.64 R12, desc[UR10][R12.64] ;  /* 0x0000000a0c0cb981 */ /* 0x000ea2000c1e1b00 */
[----:B---3--:R-:W-:Y:S02]  /*c500*/  MOV R9, UR19 ;  /* 0x0000001300097c02 */ /* 0x008fe40008000f00 */
[----:B------:R-:W-:Y:S02]  /*c510*/  MOV R23, UR20 ;  /* 0x0000001400177c02 */ /* 0x000fe40008000f00 */
[----:B------:R-:W3:Y:S06]  /*c520*/  @!P2 LDG.E.64 R14, desc[UR10][R14.64] ;  /* 0x0000000a0e0ea981 */ /* 0x000eec000c1e1b00 */
[----:B0-----:R-:W-:-:S06]  /*c530*/  @!P5 IMAD.WIDE.U32 R10, R23, 0x8, R4 ;  /* 0x00000008170ad825 */ /* 0x001fcc00078e0004 */
[----:B------:R-:W3:Y:S01]  /*c540*/  @!P5 LDG.E.64 R10, desc[UR10][R10.64] ;  /* 0x0000000a0a0ad981 */ /* 0x000ee2000c1e1b00 */
        /* <DEDUP_REMOVED lines=9> */
[----:B------:R-:W3:Y:S04]  /*c5e0*/  @!P1 LDG.E.64 R16, desc[UR10][R16.64] ;  /* 0x0000000a10109981 */ /* 0x000ee8000c1e1b00 */
[----:B------:R-:W3:Y:S01]  /*c5f0*/  @!P6 LDG.E.64 R6, desc[UR10][R6.64] ;  /* 0x0000000a0606e981 */ /* 0x000ee2000c1e1b00 */
        /* <DEDUP_REMOVED lines=15> */
[----:B------:R-:W-:Y:S01]  /*c6f0*/  @!P3 FADD.FTZ R2, R2, R12 ;  /* 0x0000000c0202b221 */ /* 0x000fe20000010000 */
[----:B------:R-:W-:-:S03]  /*c700*/  @!P3 FADD.FTZ R3, R3, R13 ;  /* 0x0000000d0303b221 */ /* 0x000fc60000010000 */
[----:B---3--:R-:W-:Y:S01]  /*c710*/  @!P2 FADD.FTZ R2, R2, R14 ;  /* 0x0000000e0202a221 */ /* 0x008fe20000010000 */
        /* <DEDUP_REMOVED lines=9> */
.L_x_1639:
        /* <DEDUP_REMOVED lines=26> */
[----:B------:R-:W-:-:S03]  /*c950*/  @!P1 IMAD.WIDE.U32 R10, R11, 0x8, R4 ;  /* 0x000000080b0a9825 */ /* 0x000fc600078e0004 */
[----:B------:R-:W-:Y:S01]  /*c960*/  VOTEU.ALL UP1, P0 ;  /* 0x0000000000ff7886 */ /* 0x000fe20000020000 */
[----:B------:R-:W-:Y:S02]  /*c970*/  MOV R15, UR6 ;  /* 0x00000006000f7c02 */ /* 0x000fe40008000f00 */
[----:B------:R-:W4:Y:S02]  /*c980*/  @!P1 LDG.E.64 R10, desc[UR10][R10.64] ;  /* 0x0000000a0a0a9981 */ /* 0x000f24000c1e1b00 */
[----:B------:R-:W-:Y:S01]  /*c990*/  @!UP1 UIMAD UR17, UR5, UR9, UR14 ;  /* 0x00000009051192a4 */ /* 0x000fe2000f8e020e */
[----:B------:R-:W-:-:S05]  /*c9a0*/  VOTEU.ALL UP1, P2 ;  /* 0x0000000000ff7886 */ /* 0x000fca0001020000 */
[----:B------:R-:W-:Y:S01]  /*c9b0*/  MOV R7, UR17 ;  /* 0x0000001100077c02 */ /* 0x000fe20008000f00 */
[----:B------:R-:W-:-:S04]  /*c9c0*/  @!UP1 UIMAD UR7, UR7, UR9, UR14 ;  /* 0x00000009070792a4 */ /* 0x000fc8000f8e020e */
[----:B------:R-:W-:Y:S02]  /*c9d0*/  @!P0 IMAD.WIDE.U32 R6, R7, 0x8, R4 ;  /* 0x0000000807068825 */ /* 0x000fe400078e0004 */
[----:B--2---:R-:W-:-:S04]  /*c9e0*/  MOV R13, UR7 ;  /* 0x00000007000d7c02 */ /* 0x004fc80008000f00 */
[----:B------:R-:W3:Y:S01]  /*c9f0*/  @!P0 LDG.E.64 R6, desc[UR10][R6.64] ;  /* 0x0000000a06068981 */ /* 0x000ee2000c1e1b00 */
[----:B------:R-:W-:-:S04]  /*ca00*/  @!P2 IMAD.WIDE.U32 R12, R13, 0x8, R4 ;  /* 0x000000080d0ca825 */ /* 0x000fc800078e0004 */
[----:B------:R-:W-:Y:S02]  /*ca10*/  @!P3 IMAD.WIDE.U32 R14, R15, 0x8, R4 ;  /* 0x000000080f0eb825 */ /* 0x000fe400078e0004 */
[----:B------:R-:W2:Y:S04]  /*ca20*/  @!P2 LDG.E.64 R12, desc[UR10][R12.64] ;  /* 0x0000000a0c0ca981 */ /* 0x000ea8000c1e1b00 */
[----:B------:R-:W2:Y:S01]  /*ca30*/  @!P3 LDG.E.64 R14, desc[UR10][R14.64] ;  /* 0x0000000a0e0eb981 */ /* 0x000ea2000c1e1b00 */
[----:B------:R-:W-:-:S04]  /*ca40*/  MOV R0, UR5 ;  /* 0x0000000500007c02 */ /* 0x000fc80008000f00 */
[----:B------:R-:W-:-:S04]  /*ca50*/  IADD3 R0, PT, PT, R0, 0x4, RZ ;  /* 0x0000000400007810 */ /* 0x000fc80007ffe0ff */
[----:B------:R-:W-:Y:S01]  /*ca60*/  R2UR UR5, R0 ;  /* 0x00000000000572ca */ /* 0x000fe200000e0000 */
[----:B---3--:R-:W-:Y:S01]  /*ca70*/  @!P0 FADD.FTZ R2, R2, R6 ;  /* 0x0000000602028221 */ /* 0x008fe20000010000 */
[----:B------:R-:W-:-:S03]  /*ca80*/  @!P0 FADD.FTZ R3, R3, R7 ;  /* 0x0000000703038221 */ /* 0x000fc60000010000 */
[----:B----4-:R-:W-:Y:S01]  /*ca90*/  @!P1 FADD.FTZ R2, R2, R10 ;  /* 0x0000000a02029221 */ /* 0x010fe20000010000 */
[----:B------:R-:W-:-:S03]  /*caa0*/  @!P1 FADD.FTZ R3, R3, R11 ;  /* 0x0000000b03039221 */ /* 0x000fc60000010000 */
[----:B--2---:R-:W-:Y:S01]  /*cab0*/  @!P2 FADD.FTZ R2, R2, R12 ;  /* 0x0000000c0202a221 */ /* 0x004fe20000010000 */
[----:B------:R-:W-:-:S03]  /*cac0*/  @!P2 FADD.FTZ R3, R3, R13 ;  /* 0x0000000d0303a221 */ /* 0x000fc60000010000 */
[----:B------:R-:W-:Y:S01]  /*cad0*/  @!P3 FADD.FTZ R2, R2, R14 ;  /* 0x0000000e0202b221 */ /* 0x000fe20000010000 */
[----:B------:R-:W-:-:S07]  /*cae0*/  @!P3 FADD.FTZ R3, R3, R15 ;  /* 0x0000000f0303b221 */ /* 0x000fce0000010000 */
.L_x_1641:
[----:B------:R-:W-:Y:S05]  /*caf0*/  BRA.U !UP0, `(.L_x_1635) ;  /* 0x00000001089c7547 */ /* 0x000fea000b800000 */
[----:B---3--:R-:W0:Y:S01]  /*cb00*/  S2R R9, SR_CTAID.X ;  /* 0x0000000000097919 */ /* 0x008e220000002500 */
[----:B------:R-:W-:Y:S02]  /*cb10*/  UISETP.NE.AND UP0, UPT, UR18, 0x1, UPT ;  /* 0x000000011200788c */ /* 0x000fe4000bf05270 */
[----:B------:R-:W-:-:S07]  /*cb20*/  ULOP3.LUT UR6, UR12, 0x1, URZ, 0xc0, !UPT ;  /* 0x000000010c067892 */ /* 0x000fce000f8ec0ff */
[----:B------:R-:W-:Y:S05]  /*cb30*/  BRA.U !UP0, `(.L_x_1642) ;  /* 0x0000000108587547 */ /* 0x000fea000b800000 */
[----:B------:R-:W3:Y:S01]  /*cb40*/  S2R R0, SR_CTAID.X ;  /* 0x0000000000007919 */ /* 0x000ee20000002500 */
[----:B------:R-:W4:Y:S01]  /*cb50*/  S2R R6, SR_CTAID.Y ;  /* 0x0000000000067919 */ /* 0x000f220000002600 */
[----:B---3--:R-:W-:Y:S02]  /*cb60*/  ISETP.NE.AND P0, PT, R0, UR5, PT ;  /* 0x0000000500007c0c */ /* 0x008fe4000bf05270 */
[----:B------:R-:W-:Y:S02]  /*cb70*/  MOV R0, UR5 ;  /* 0x0000000500007c02 */ /* 0x000fe40008000f00 */
[----:B------:R-:W-:Y:S02]  /*cb80*/  ISETP.NE.OR P1, PT, R8, RZ, !P0 ;  /* 0x000000ff0800720c */ /* 0x000fe40004725670 */
[----:B------:R-:W-:-:S04]  /*cb90*/  IADD3 R7, PT, PT, R0, 0x1, RZ ;  /* 0x0000000100077810 */ /* 0x000fc80007ffe0ff */
[----:B------:R-:W-:-:S04]  /*cba0*/  ISETP.NE.AND P0, PT, R7, UR29, PT ;  /* 0x0000001d07007c0c */ /* 0x000fc8000bf05270 */
[----:B------:R-:W-:-:S03]  /*cbb0*/  ISETP.NE.OR P0, PT, R8, RZ, !P0 ;  /* 0x000000ff0800720c */ /* 0x000fc60004705670 */
[----:B------:R-:W-:-:S05]  /*cbc0*/  VOTEU.ALL UP0, P1 ;  /* 0x0000000000ff7886 */ /* 0x000fca0000800000 */
[----:B------:R-:W-:-:S05]  /*cbd0*/  @!UP0 UIMAD UR5, UR5, UR9, UR14 ;  /* 0x00000009050582a4 */ /* 0x000fca000f8e020e */
[----:B----4-:R-:W-:Y:S01]  /*cbe0*/  @!P0 IMAD R7, R7, UR9, R6 ;  /* 0x0000000907078c24 */ /* 0x010fe2000f8e0206 */
[----:B-1----:R-:W-:-:S03]  /*cbf0*/  MOV R11, UR5 ;  /* 0x00000005000b7c02 */ /* 0x002fc60008000f00 */
        /* <DEDUP_REMOVED lines=10> */
.L_x_1642:
        /* <DEDUP_REMOVED lines=12> */
.L_x_1643:
[----:B------:R-:W-:Y:S05]  /*cd60*/  BSYNC.RECONVERGENT B0 ;  /* 0x0000000000007941 */ /* 0x000fea0003800200 */
.L_x_1635:
        /* <DEDUP_REMOVED lines=13> */
[----:B------:R-:W1:Y:S01]  /*ce40*/  LDS.64 R4, [UR5+0x90] ;  /* 0x00009005ff047984 */ /* 0x000e620008000a00 */
[----:B------:R-:W1:Y:S02]  /*ce50*/  LDCU UR5, c[0x0][0x42c] ;  /* 0x00008580ff0577ac */ /* 0x000e640008000800 */
[----:B-1----:R-:W-:Y:S01]  /*ce60*/  FMUL.FTZ R0, R4, UR5 ;  /* 0x0000000504007c20 */ /* 0x002fe20008410000 */
[----:B0-2-4-:R-:W-:-:S07]  /*ce70*/  FMUL.FTZ R13, R5, UR5 ;  /* 0x00000005050d7c20 */ /* 0x015fce0008410000 */
.L_x_1649:
[----:B------:R-:W-:-:S05]  /*ce80*/  LEA R15, R12, UR15, 0x3 ;  /* 0x0000000f0c0f7c11 */ /* 0x000fca000f8e18ff */
[----:B0--3--:R-:W2:Y:S04]  /*ce90*/  LDL.128 R8, [R15+0x10] ;  /* 0x000010000f087983 */ /* 0x009ea80000100c00 */
[----:B-1----:R0:W3:Y:S01]  /*cea0*/  LDL.128 R4, [R15+0x110] ;  /* 0x000110000f047983 */ /* 0x0020e20000100c00 */
[----:B------:R-:W-:Y:S01]  /*ceb0*/  BSSY.RECONVERGENT B0, `(.L_x_1644) ;  /* 0x0000036000007945 */ /* 0x000fe20003800200 */
[----:B--2---:R-:W-:Y:S01]  /*cec0*/  FADD.FTZ R8, R8, -UR28 ;  /* 0x8000001c08087e21 */ /* 0x004fe20008010000 */
[----:B------:R-:W-:Y:S01]  /*ced0*/  FADD.FTZ R9, R9, -UR28 ;  /* 0x8000001c09097e21 */ /* 0x000fe20008010000 */
[----:B------:R-:W-:Y:S01]  /*cee0*/  FADD.FTZ R10, R10, -UR28 ;  /* 0x8000001c0a0a7e21 */ /* 0x000fe20008010000 */
[----:B------:R-:W-:Y:S01]  /*cef0*/  FADD.FTZ R11, R11, -UR28 ;  /* 0x8000001c0b0b7e21 */ /* 0x000fe20008010000 */
[----:B------:R-:W-:Y:S01]  /*cf00*/  FMUL.FTZ R18, R8, UR16 ;  /* 0x0000001008127c20 */ /* 0x000fe20008410000 */
[----:B------:R-:W-:Y:S01]  /*cf10*/  FMUL.FTZ R20, R9, UR16 ;  /* 0x0000001009147c20 */ /* 0x000fe20008410000 */
[----:B------:R-:W-:-:S02]  /*cf20*/  FMUL.FTZ R10, R10, UR16 ;  /* 0x000000100a0a7c20 */ /* 0x000fc40008410000 */
        /* <DEDUP_REMOVED lines=10> */
[----:B------:R1:W2:Y:S02]  /*cfd0*/  @P2 MUFU.RCP R16, R15 ;  /* 0x0000000f00102308 */ /* 0x0002a40000001000 */
[----:B-1----:R-:W-:Y:S01]  /*cfe0*/  FFMA.FTZ R15, R0, R14, R13 ;  /* 0x0000000e000f7223 */ /* 0x002fe2000001000d */
[----:B0-----:R-:W-:Y:S01]  /*cff0*/  @P2 FADD.FTZ R19, -R9, 1 ;  /* 0x3f80000009132421 */ /* 0x001fe20000010100 */
[----:B---3--:R-:W-:-:S03]  /*d000*/  @P2 FMUL.FTZ R17, R4, R9 ;  /* 0x0000000904112220 */ /* 0x008fc60000410000 */
[----:B------:R-:W-:Y:S01]  /*d010*/  @P2 FFMA.FTZ R2, R2, R19, 1 ;  /* 0x3f80000002022423 */ /* 0x000fe20000010013 */
[----:B-----5:R-:W-:Y:S01]  /*d020*/  LEA R19, R12, R85, 0x4 ;  /* 0x000000550c137211 */ /* 0x020fe200078e20ff */
[----:B--2---:R-:W-:Y:S02]  /*d030*/  @P2 FADD.FTZ R8, -R16, 1 ;  /* 0x3f80000010082421 */ /* 0x004fe40000010100 */
[----:B------:R-:W-:Y:S01]  /*d040*/  @P2 FMUL.FTZ R4, R17, R2 ;  /* 0x0000000211042220 */ /* 0x000fe20000410000 */
[----:B------:R-:W-:Y:S01]  /*d050*/  FFMA.FTZ R2, R0, R18, R13 ;  /* 0x0000001200027223 */ /* 0x000fe2000001000d */
[----:B------:R-:W-:Y:S01]  /*d060*/  ISETP.GE.U32.AND P0, PT, R19, UR18, PT ;  /* 0x0000001213007c0c */ /* 0x000fe2000bf06070 */
[----:B------:R-:W-:Y:S01]  /*d070*/  @P2 FFMA.FTZ R3, R3, R8, 1 ;  /* 0x3f80000003032423 */ /* 0x000fe20000010008 */
[----:B------:R-:W-:Y:S01]  /*d080*/  @P2 FMUL.FTZ R16, R5, R16 ;  /* 0x0000001005102220 */ /* 0x000fe20000410000 */
[----:B------:R-:W-:Y:S01]  /*d090*/  FFMA.FTZ R8, R79, R4, -R2 ;  /* 0x000000044f087223 */ /* 0x000fe20000010802 */
[----:B------:R-:W-:-:S02]  /*d0a0*/  SHF.R.S32.HI R4, RZ, 0x1f, R19 ;  /* 0x0000001fff047819 */ /* 0x000fc40000011413 */
[----:B------:R-:W-:Y:S01]  /*d0b0*/  IADD3 R17, PT, PT, R19, 0x10, RZ ;  /* 0x0000001013117810 */ /* 0x000fe20007ffe0ff */
[----:B------:R-:W-:Y:S01]  /*d0c0*/  @P2 FMUL.FTZ R5, R16, R3 ;  /* 0x0000000310052220 */ /* 0x000fe20000410000 */
[----:B------:R-:W-:Y:S01]  /*d0d0*/  ISETP.GE.AND.EX P0, PT, R4, UR19, PT, P0 ;  /* 0x0000001304007c0c */ /* 0x000fe2000bf06300 */
[C-C-:B------:R-:W-:Y:S01]  /*d0e0*/  FFMA.FTZ R3, R0.reuse, R20, R13.reuse ;  /* 0x0000001400037223 */ /* 0x140fe2000001000d */
[----:B------:R-:W-:Y:S01]  /*d0f0*/  ISETP.GE.U32.AND P1, PT, R17, UR18, PT ;  /* 0x0000001211007c0c */ /* 0x000fe2000bf26070 */
[----:B------:R-:W-:Y:S01]  /*d100*/  FFMA.FTZ R16, R0, R10, R13 ;  /* 0x0000000a00107223 */ /* 0x000fe2000001000d */
[----:B------:R-:W-:Y:S01]  /*d110*/  SHF.R.S32.HI R18, RZ, 0x1f, R17 ;  /* 0x0000001fff127819 */ /* 0x000fe20000011411 */
[----:B------:R-:W-:Y:S01]  /*d120*/  FFMA.FTZ R9, R80, R5, -R3 ;  /* 0x0000000550097223 */ /* 0x000fe20000010803 */
[----:B------:R-:W-:Y:S02]  /*d130*/  ISETP.NE.AND P2, PT, RZ, UR12, PT ;  /* 0x0000000cff007c0c */ /* 0x000fe4000bf45270 */
[----:B------:R-:W-:-:S05]  /*d140*/  ISETP.GE.AND.EX P1, PT, R18, UR19, PT, P1 ;  /* 0x0000001312007c0c */ /* 0x000fca000bf26310 */
[----:B------:R-:W-:Y:S08]  /*d150*/  @P0 BRA `(.L_x_1645) ;  /* 0x00000000002c0947 */ /* 0x000ff00003800000 */
        /* <DEDUP_REMOVED lines=11> */
.L_x_1645:
[----:B------:R-:W-:Y:S05]  /*d210*/  BSYNC.RECONVERGENT B0 ;  /* 0x0000000000007941 */ /* 0x000fea0003800200 */
.L_x_1644:
        /* <DEDUP_REMOVED lines=19> */
.L_x_1646:
[----:B------:R-:W-:Y:S01]  /*d350*/  BSSY.RECONVERGENT B0, `(.L_x_1647) ;  /* 0x000000f000007945 */ /* 0x000fe20003800200 */
[----:B------:R-:W-:Y:S01]  /*d360*/  FFMA.FTZ R16, R79, R6, -R16 ;  /* 0x000000064f107223 */ /* 0x000fe20000010810 */
[----:B------:R-:W-:Y:S02]  /*d370*/  FFMA.FTZ R15, R80, R7, -R15 ;  /* 0x00000007500f7223 */ /* 0x000fe4000001080f */
[----:B------:R-:W-:Y:S05]  /*d380*/  @P1 BRA `(.L_x_1648) ;  /* 0x00000000002c1947 */ /* 0x000fea0003800000 */
[----:B------:R-:W-:Y:S01]  /*d390*/  MOV R2, R66 ;  /* 0x0000004200027202 */ /* 0x000fe20000000f00 */
[----:B0-----:R-:W-:Y:S01]  /*d3a0*/  IMAD R4, R18, UR20, RZ ;  /* 0x0000001412047c24 */ /* 0x001fe2000f8e02ff */
[----:B------:R-:W-:Y:S01]  /*d3b0*/  MOV R3, R65 ;  /* 0x0000004100037202 */ /* 0x000fe20000000f00 */
[----:B------:R-:W-:Y:S02]  /*d3c0*/  FMUL.FTZ R16, R16, UR16 ;  /* 0x0000001010107c20 */ /* 0x000fe40008410000 */
[C---:B------:R-:W-:Y:S02]  /*d3d0*/  IMAD R5, R17.reuse, UR21, R4 ;  /* 0x0000001511057c24 */ /* 0x040fe4000f8e0204 */
[----:B------:R-:W-:-:S04]  /*d3e0*/  IMAD.WIDE.U32 R2, R17, UR20, R2 ;  /* 0x0000001411027c25 */ /* 0x000fc8000f8e0002 */
[----:B------:R-:W-:Y:S01]  /*d3f0*/  FMUL.FTZ R17, R15, UR16 ;  /* 0x000000100f117c20 */ /* 0x000fe20008410000 */
[----:B------:R-:W-:Y:S02]  /*d400*/  IADD3 R3, PT, PT, R3, R5, RZ ;  /* 0x0000000503037210 */ /* 0x000fe40007ffe0ff */
[----:B------:R-:W-:-:S04]  /*d410*/  LEA R4, P0, R2, UR6, 0x2 ;  /* 0x0000000602047c11 */ /* 0x000fc8000f8010ff */
[----:B------:R-:W-:-:S05]  /*d420*/  LEA.HI.X R5, R2, UR7, R3, 0x2, P0 ;  /* 0x0000000702057c11 */ /* 0x000fca00080f1403 */
[----:B------:R1:W-:Y:S04]  /*d430*/  STG.E.64 desc[UR10][R4.64], R16 ;  /* 0x0000001004007986 */ /* 0x0003e8000c101b0a */
.L_x_1648:
[----:B------:R-:W-:Y:S05]  /*d440*/  BSYNC.RECONVERGENT B0 ;  /* 0x0000000000007941 */ /* 0x000fea0003800200 */
.L_x_1647:
        /* <DEDUP_REMOVED lines=10> */
.L_x_1624:
[----:B------:R-:W2:Y:S01]  /*d4f0*/  S2R R6, SR_TID.X ;  /* 0x0000000000067919 */ /* 0x000ea20000002100 */
[----:B01----:R-:W0:Y:S01]  /*d500*/  LDC R4, c[0x0][0x370] ;  /* 0x0000dc00ff047b82 */ /* 0x003e220000000800 */
[----:B------:R-:W-:Y:S07]  /*d510*/  BSSY.RECONVERGENT B0, `(.L_x_1651) ;  /* 0x000000e000007945 */ /* 0x000fee0003800200 */
[----:B------:R-:W1:Y:S08]  /*d520*/  LDC R7, c[0x0][0x374] ;  /* 0x0000dd00ff077b82 */ /* 0x000e700000000800 */
[----:B------:R-:W3:Y:S01]  /*d530*/  LDC.64 R2, c[0x0][0x3c8] ;  /* 0x0000f200ff027b82 */ /* 0x000ee20000000a00 */
[----:B0-----:R-:W-:-:S02]  /*d540*/  ISETP.NE.AND P0, PT, R4, 0x1, PT ;  /* 0x000000010400780c */ /* 0x001fc40003f05270 */
[----:B--2---:R-:W-:Y:S02]  /*d550*/  ISETP.NE.AND P1, PT, R6, RZ, PT ;  /* 0x000000ff0600720c */ /* 0x004fe40003f25270 */
[----:B-1----:R-:W-:-:S04]  /*d560*/  SHF.L.U32 R0, R7, 0x1, RZ ;  /* 0x0000000107007819 */ /* 0x002fc800000006ff */
        /* <DEDUP_REMOVED lines=8> */
.L_x_1652:
[----:B------:R-:W-:Y:S05]  /*d5f0*/  BSYNC.RECONVERGENT B0 ;  /* 0x0000000000007941 */ /* 0x000fea0003800200 */
.L_x_1651:
        /* <DEDUP_REMOVED lines=11> */
.L_x_1654:
[----:B------:R-:W2:Y:S04]  /*d6b0*/  LDG.E.STRONG.GPU R5, desc[UR10][R2.64] ;  /* 0x0000000a02057981 */ /* 0x000ea8000c1ef900 */
[----:B--2---:R-:W-:Y:S01]  /*d6c0*/  CCTL.IVALL ;  /* 0x00000000ff00798f */ /* 0x004fe20002000000 */
[----:B------:R-:W-:Y:S05]  /*d6d0*/  YIELD ;  /* 0x0000000000007946 */ /* 0x000fea0003800000 */
[----:B------:R-:W-:-:S13]  /*d6e0*/  ISETP.NE.AND P0, PT, R5, R0, PT ;  /* 0x000000000500720c */ /* 0x000fda0003f05270 */
[----:B------:R-:W-:Y:S05]  /*d6f0*/  @P0 BRA `(.L_x_1654) ;  /* 0xfffffffc00ec0947 */ /* 0x000fea000383ffff */
.L_x_1653:
        /* <DEDUP_REMOVED lines=75> */
.L_x_1657:
        /* <DEDUP_REMOVED lines=31> */
.L_x_1656:
[----:B------:R-:W-:Y:S05]  /*dda0*/  BSYNC.RECONVERGENT B0 ;  /* 0x0000000000007941 */ /* 0x000fea0003800200 */
.L_x_1655:
        /* <DEDUP_REMOVED lines=10> */
.L_x_1658:
        /* <DEDUP_REMOVED lines=87> */
.L_x_1659:
        /* <DEDUP_REMOVED lines=12> */
.L_x_4527:


//--------------------- .text._Z35group_norm_nhwc_bwd_one_pass_kernelI11Fp32IOFp16WLi64ELi60ELi480EEv26Group_norm_nhwc_bwd_params --------------------------
	.section	.text._Z35group_norm_nhwc_bwd_one_pass_kernelI11Fp32IOFp16WLi64ELi60ELi480EEv26Group_norm_nhwc_bwd_params,"ax",@progbits
	.align	128
        .global         _Z35group_norm_nhwc_bwd_one_pass_kernelI11Fp32IOFp16WLi64ELi60ELi480EEv26Group_norm_nhwc_bwd_params
        .type           _Z35group_norm_nhwc_bwd_one_pass_kernelI11Fp32IOFp16WLi64ELi60ELi480EEv26Group_norm_nhwc_bwd_params,@function
        .size           _Z35group_norm_nhwc_bwd_one_pass_kernelI11Fp32IOFp16WLi64ELi60ELi480EEv26Group_norm_nhwc_bwd_params,(.L_x_4528 - _Z35group_norm_nhwc_bwd_one_pass_kernelI11Fp32IOFp16WLi64ELi60ELi480EEv26Group_norm_nhwc_bwd_params)
        .other          _Z35group_norm_nhwc_bwd_one_pass_kernelI11Fp32IOFp16WLi64ELi60ELi480EEv26Group_norm_nhwc_bwd_params,@"STO_CUDA_ENTRY STV_DEFAULT"
_Z35group_norm_nhwc_bwd_one_pass_kernelI11Fp32IOFp16WLi64ELi60ELi480EEv26Group_norm_nhwc_bwd_params:
.text._Z35group_norm_nhwc_bwd_one_pass_kernelI11Fp32IOFp16WLi64ELi60ELi480EEv26Group_norm_nhwc_bwd_params:
        /* <DEDUP_REMOVED lines=32> */
.L_x_1691:
        /* <DEDUP_REMOVED lines=148> */
[----:B--2---:R-:W-:Y:S02]  /*0b40*/  HADD2.F32 R51, -RZ, R51.H0_H0 ;  /* 0x20000033ff337230 */ /* 0x004fe40000004100 */
[----:B---3--:R-:W-:Y:S02]  /*0b50*/  @P4 HADD2.F32 R53, -RZ, R27.H0_H0 ;  /* 0x2000001bff354230 */ /* 0x008fe40000004100 */
[----:B------:R-:W-:Y:S02]  /*0b60*/  @P4 HADD2.F32 R52, -RZ, R28.H0_H0 ;  /* 0x2000001cff344230 */ /* 0x000fe40000004100 */
[----:B------:R-:W-:Y:S01]  /*0b70*/  HADD2.F32 R5, -RZ, R26.H0_H0 ;  /* 0x2000001aff057230 */ /* 0x000fe20000004100 */
        /* <DEDUP_REMOVED lines=58> */
.L_x_1661:
        /* <DEDUP_REMOVED lines=128> */
.L_x_1662:
        /* <DEDUP_REMOVED lines=47> */
.L_x_1664:
[----:B------:R-:W-:Y:S05]  /*1a10*/  BSYNC.RECONVERGENT B0 ;  /* 0x0000000000007941 */ /* 0x000fea0003800200 */
.L_x_1663:
        /* <DEDUP_REMOVED lines=40> */
.L_x_1666:
[----:B------:R-:W-:Y:S05]  /*1ca0*/  BSYNC.RECONVERGENT B0 ;  /* 0x0000000000007941 */ /* 0x000fea0003800200 */
.L_x_1665:
        /* <DEDUP_REMOVED lines=78> */
.L_x_1668:
[----:B------:R-:W-:Y:S05]  /*2190*/  BSYNC.RECONVERGENT B0 ;  /* 0x0000000000007941 */ /* 0x000fea0003800200 */
.L_x_1667:
        /* <DEDUP_REMOVED lines=29> */
.L_x_1670:
[----:B------:R-:W-:Y:S05]  /*2370*/  BSYNC.RECONVERGENT B0 ;  /* 0x0000000000007941 */ /* 0x000fea0003800200 */
.L_x_1669:
        /* <DEDUP_REMOVED lines=24> */
.L_x_1673:
[----:B----4-:R-:W3:Y:S04]  /*2500*/  LDG.E.STRONG.GPU R22, desc[UR8][R20.64] ;  /* 0x0000000814167981 */ /* 0x010ee8000c1ef900 */
[----:B---3--:R-:W-:Y:S01]  /*2510*/  CCTL.IVALL ;  /* 0x00000000ff00798f */ /* 0x008fe20002000000 */
[----:B------:R-:W-:Y:S05]  /*2520*/  YIELD ;  /* 0x0000000000007946 */ /* 0x000fea0003800000 */
[----:B------:R-:W-:-:S13]  /*2530*/  ISETP.NE.AND P1, PT, R22, R27, PT ;  /* 0x0000001b1600720c */ /* 0x000fda0003f25270 */
[----:B------:R-:W-:Y:S05]  /*2540*/  @P1 BRA `(.L_x_1673) ;  /* 0xfffffffc00ec1947 */ /* 0x000fea000383ffff */
.L_x_1672:
        /* <DEDUP_REMOVED lines=15> */
.L_x_1675:
        /* <DEDUP_REMOVED lines=59> */
.L_x_1674:
        /* <DEDUP_REMOVED lines=35> */
.L_x_1676:
        /* <DEDUP_REMOVED lines=18> */
.L_x_1677:
        /* <DEDUP_REMOVED lines=9> */
.L_x_1678:
[----:B------:R-:W-:Y:S05]  /*2dd0*/  BSYNC.RECONVERGENT B0 ;  /* 0x0000000000007941 */ /* 0x000fea0003800200 */
.L_x_1671:
        /* <DEDUP_REMOVED lines=39> */
.L_x_1679:
        /* <DEDUP_REMOVED lines=20> */
.L_x_1681:
[----:B------:R-:W-:Y:S05]  /*3190*/  BSYNC.RECONVERGENT B0 ;  /* 0x0000000000007941 */ /* 0x000fea0003800200 */
.L_x_1680:
        /* <DEDUP_REMOVED lines=38> */
.L_x_1682:
        /* <DEDUP_REMOVED lines=17> */
.L_x_1684:
[----:B------:R-:W-:Y:S05]  /*3510*/  BSYNC.RECONVERGENT B0 ;  /* 0x0000000000007941 */ /* 0x000fea0003800200 */
.L_x_1683:
        /* <DEDUP_REMOVED lines=19> */
.L_x_1685:
        /* <DEDUP_REMOVED lines=17> */
.L_x_1687:
[----:B------:R-:W-:Y:S05]  /*3760*/  BSYNC.RECONVERGENT B0 ;  /* 0x0000000000007941 */ /* 0x000fea0003800200 */
.L_x_1686:
        /* <DEDUP_REMOVED lines=19> */
.L_x_1688:
        /* <DEDUP_REMOVED lines=17> */
.L_x_1690:
[----:B------:R-:W-:Y:S05]  /*39b0*/  BSYNC.RECONVERGENT B0 ;  /* 0x0000000000007941 */ /* 0x000fea0003800200 */
.L_x_1689:
[----:B------:R-:W-:Y:S02]  /*39c0*/  IADD3 R44, PT, PT, R41, R44, RZ ;  /* 0x0000002c292c7210 */ /* 0x000fe40007ffe0ff */
[----:B------:R-:W-:Y:S02]  /*39d0*/  IADD3 R45, PT, PT, R45, 0x1, RZ ;  /* 0x000000012d2d7810 */ /* 0x000fe40007ffe0ff */
[----:B------:R-:W-:-:S13]  /*39e0*/  ISETP.GE.AND P0, PT, R44, UR4, PT ;  /* 0x000000042c007c0c */ /* 0x000fda000bf06270 */
[----:B------:R-:W-:Y:S05]  /*39f0*/  @!P0 BRA `(.L_x_1691) ;  /* 0xffffffc800008947 */ /* 0x000fea000383ffff */
.L_x_1660:
        /* <DEDUP_REMOVED lines=19> */
.L_x_1693:
[----:B------:R-:W-:Y:S05]  /*3b30*/  BSYNC.RECONVERGENT B0 ;  /* 0x0000000000007941 */ /* 0x000fea0003800200 */
.L_x_1692:
[----:B------:R-:W-:Y:S05]  /*3b40*/  @P0 EXIT ;  /* 0x000000000000094d */ /* 0x000fea0003800000 */
[----:B------:R-:W-:Y:S05]  /*3b50*/  @P2 BRA `(.L_x_1694) ;  /* 0x0000000000202947 */ /* 0x000fea0003800000 */
[----:B------:R-:W-:-:S05]  /*3b60*/  IMAD R0, R4, R7, RZ ;  /* 0x0000000704007224 */ /* 0x000fca00078e02ff */
[----:B------:R-:W-:-:S13]  /*3b70*/  ISETP.NE.AND P0, PT, R0, -0x1, PT ;  /* 0xffffffff0000780c */ /* 0x000fda0003f05270 */
[----:B------:R-:W-:Y:S05]  /*3b80*/  @!P0 BRA `(.L_x_1694) ;  /* 0x0000000000148947 */ /* 0x000fea0003800000 */
.L_x_1695:
[----:B-1----:R-:W2:Y:S04]  /*3b90*/  LDG.E.STRONG.GPU R5, desc[UR8][R2.64] ;  /* 0x0000000802057981 */ /* 0x002ea8000c1ef900 */
[----:B--2---:R-:W-:Y:S01]  /*3ba0*/  CCTL.IVALL ;  /* 0x00000000ff00798f */ /* 0x004fe20002000000 */
[----:B------:R-:W-:Y:S05]  /*3bb0*/  YIELD ;  /* 0x0000000000007946 */ /* 0x000fea0003800000 */
[----:B------:R-:W-:-:S13]  /*3bc0*/  ISETP.NE.AND P0, PT, R5, R0, PT ;  /* 0x000000000500720c */ /* 0x000fda0003f05270 */
[----:B------:R-:W-:Y:S05]  /*3bd0*/  @P0 BRA `(.L_x_1695) ;  /* 0xfffffffc00ec0947 */ /* 0x000fea000383ffff */
.L_x_1694:
        /* <DEDUP_REMOVED lines=74> */
.L_x_1698:
        /* <DEDUP_REMOVED lines=26> */
[----:B----4-:R-:W-:Y:S01]  /*4220*/  F2FP.F16.F32.PACK_AB R19, R17, R14 ;  /* 0x0000000e1113723e */ /* 0x010fe200000000ff */
[----:B------:R1:W-:Y:S04]  /*4230*/  STG.E desc[UR8][R8.64], R5 ;  /* 0x0000000508007986 */ /* 0x0003e8000c101908 */
[----:B------:R1:W-:Y:S01]  /*4240*/  STG.E desc[UR8][R10.64], R19 ;  /* 0x000000130a007986 */ /* 0x0003e2000c101908 */
[----:B------:R-:W-:Y:S01]  /*4250*/  IADD3.X R24, PT, PT, RZ, R24, RZ, P3, !PT ;  /* 0x00000018ff187210 */ /* 0x000fe20001ffe4ff */
[----:B------:R-:W-:Y:S06]  /*4260*/  @P1 BRA `(.L_x_1698) ;  /* 0xfffffffc00841947 */ /* 0x000fec000383ffff */
.L_x_1697:
[----:B------:R-:W-:Y:S05]  /*4270*/  BSYNC.RECONVERGENT B0 ;  /* 0x0000000000007941 */ /* 0x000fea0003800200 */
.L_x_1696:
        /* <DEDUP_REMOVED lines=10> */
.L_x_1699:
        /* <DEDUP_REMOVED lines=21> */
[----:B----4-:R-:W-:Y:S02]  /*4470*/  F2FP.F16.F32.PACK_AB R29, R7, R4 ;  /* 0x00000004071d723e */ /* 0x010fe400000000ff */
[----:B------:R-:W-:-:S04]  /*4480*/  IADD3 R4, P1, PT, R14, UR4, RZ ;  /* 0x000000040e047c10 */ /* 0x000fc8000ff3e0ff */
        /* <DEDUP_REMOVED lines=22> */
[----:B---3--:R-:W-:Y:S02]  /*45f0*/  F2FP.F16.F32.PACK_AB R33, R33, R14 ;  /* 0x0000000e2121723e */ /* 0x008fe400000000ff */
[----:B----4-:R-:W-:-:S03]  /*4600*/  F2FP.F16.F32.PACK_AB R35, R35, R16 ;  /* 0x000000102323723e */ /* 0x010fc600000000ff */
        /* <DEDUP_REMOVED lines=14> */
[----:B----4-:R-:W-:Y:S02]  /*46f0*/  F2FP.F16.F32.PACK_AB R31, R31, R14 ;  /* 0x0000000e1f1f723e */ /* 0x010fe400000000ff */
[----:B--2---:R-:W-:-:S03]  /*4700*/  F2FP.F16.F32.PACK_AB R37, R37, R16 ;  /* 0x000000102525723e */ /* 0x004fc600000000ff */
        /* <DEDUP_REMOVED lines=17> */
[----:B--2---:R-:W-:Y:S02]  /*4820*/  F2FP.F16.F32.PACK_AB R11, R11, R4 ;  /* 0x000000040b0b723e */ /* 0x004fe400000000ff */
[----:B-----5:R-:W-:-:S03]  /*4830*/  F2FP.F16.F32.PACK_AB R5, R9, R6 ;  /* 0x000000060905723e */ /* 0x020fc600000000ff */
[----:B------:R4:W-:Y:S04]  /*4840*/  STG.E desc[UR8][R28.64], R11 ;  /* 0x0000000b1c007986 */ /* 0x0009e8000c101908 */
[----:B------:R4:W-:Y:S01]  /*4850*/  STG.E desc[UR8][R26.64], R5 ;  /* 0x000000051a007986 */ /* 0x0009e2000c101908 */
[----:B------:R-:W-:Y:S01]  /*4860*/  HFMA2 R4, -RZ, RZ, 0, 0 ;  /* 0x00000000ff047431 */ /* 0x000fe200000001ff */
[----:B------:R-:W-:Y:S06]  /*4870*/  @P0 BRA `(.L_x_1699) ;  /* 0xfffffff800a80947 */ /* 0x000fec000383ffff */
[----:B------:R-:W-:Y:S05]  /*4880*/  EXIT ;  /* 0x000000000000794d */ /* 0x000fea0003800000 */
.L_x_1700:
        /* <DEDUP_REMOVED lines=15> */
.L_x_4528:


//--------------------- .text._Z35group_norm_nhwc_bwd_one_pass_kernelI11Fp32IOFp16WLi128ELi60ELi480EEv26Group_norm_nhwc_bwd_params --------------------------
	.section	.text._Z35group_norm_nhwc_bwd_one_pass_kernelI11Fp32IOFp16WLi128ELi60ELi480EEv26Group_norm_nhwc_bwd_params,"ax",@progbits
	.align	128
        .global         _Z35group_norm_nhwc_bwd_one_pass_kernelI11Fp32IOFp16WLi128ELi60ELi480EEv26Group_norm_nhwc_bwd_params
        .type           _Z35group_norm_nhwc_bwd_one_pass_kernelI11Fp32IOFp16WLi128ELi60ELi480EEv26Group_norm_nhwc_bwd_params,@function
        .size           _Z35group_norm_nhwc_bwd_one_pass_kernelI11Fp32IOFp16WLi128ELi60ELi480EEv26Group_norm_nhwc_bwd_params,(.L_x_4529 - _Z35group_norm_nhwc_bwd_one_pass_kernelI11Fp32IOFp16WLi128ELi60ELi480EEv26Group_norm_nhwc_bwd_params)
        .other          _Z35group_norm_nhwc_bwd_one_pass_kernelI11Fp32IOFp16WLi128ELi60ELi480EEv26Group_norm_nhwc_bwd_params,@"STO_CUDA_ENTRY STV_DEFAULT"
_Z35group_norm_nhwc_bwd_one_pass_kernelI11Fp32IOFp16WLi128ELi60ELi480EEv26Group_norm_nhwc_bwd_params:
.text._Z35group_norm_nhwc_bwd_one_pass_kernelI11Fp32IOFp16WLi128ELi60ELi480EEv26Group_norm_nhwc_bwd_params:
        /* <DEDUP_REMOVED lines=21> */
.L_x_1744:
        /* <DEDUP_REMOVED lines=257> */
[----:B--2---:R-:W-:Y:S02]  /*1160*/  @P6 HADD2.F32 R52, -RZ, R24.H0_H0 ;  /* 0x20000018ff346230 */ /* 0x004fe40000004100 */
[----:B---3--:R-:W-:Y:S02]  /*1170*/  @P6 HADD2.F32 R53, -RZ, R25.H0_H0 ;  /* 0x20000019ff356230 */ /* 0x008fe40000004100 */
[----:B------:R-:W-:Y:S02]  /*1180*/  HADD2.F32 R49, -RZ, R49.H0_H0 ;  /* 0x20000031ff317230 */ /* 0x000fe40000004100 */
[----:B------:R-:W-:Y:S01]  /*1190*/  HADD2.F32 R0, -RZ, R0.H0_H0 ;  /* 0x20000000ff007230 */ /* 0x000fe20000004100 */
        /* <DEDUP_REMOVED lines=114> */
.L_x_1702:
        /* <DEDUP_REMOVED lines=256> */
.L_x_1703:
        /* <DEDUP_REMOVED lines=45> */
.L_x_1705:
[----:B------:R-:W-:Y:S05]  /*2b90*/  BSYNC.RECONVERGENT B0 ;  /* 0x0000000000007941 */ /* 0x000fea0003800200 */
.L_x_1704:
        /* <DEDUP_REMOVED lines=40> */
.L_x_1707:
[----:B------:R-:W-:Y:S05]  /*2e20*/  BSYNC.RECONVERGENT B0 ;  /* 0x0000000000007941 */ /* 0x000fea0003800200 */
.L_x_1706:
        /* <DEDUP_REMOVED lines=78> */
.L_x_1709:
[----:B------:R-:W-:Y:S05]  /*3310*/  BSYNC.RECONVERGENT B0 ;  /* 0x0000000000007941 */ /* 0x000fea0003800200 */
.L_x_1708:
        /* <DEDUP_REMOVED lines=29> */
.L_x_1711:
[----:B------:R-:W-:Y:S05]  /*34f0*/  BSYNC.RECONVERGENT B0 ;  /* 0x0000000000007941 */ /* 0x000fea0003800200 */
.L_x_1710:
        /* <DEDUP_REMOVED lines=34> */
.L_x_1714:
        /* <DEDUP_REMOVED lines=8> */
.L_x_1713:
        /* <DEDUP_REMOVED lines=18> */
.L_x_1716:
        /* <DEDUP_REMOVED lines=153> */
.L_x_1715:
        /* <DEDUP_REMOVED lines=44> */
.L_x_1717:
        /* <DEDUP_REMOVED lines=22> */
.L_x_1718:
        /* <DEDUP_REMOVED lines=12> */
.L_x_1719:
[----:B------:R-:W-:Y:S05]  /*4730*/  BSYNC.RECONVERGENT B0 ;  /* 0x0000000000007941 */ /* 0x000fea0003800200 */
.L_x_1712:
        /* <DEDUP_REMOVED lines=50> */
.L_x_1720:
        /* <DEDUP_REMOVED lines=21> */
.L_x_1722:
[----:B------:R-:W-:Y:S05]  /*4bb0*/  BSYNC.RECONVERGENT B0 ;  /* 0x0000000000007941 */ /* 0x000fea0003800200 */
.L_x_1721:
        /* <DEDUP_REMOVED lines=21> */
.L_x_1723:
        /* <DEDUP_REMOVED lines=21> */
.L_x_1725:
[----:B------:R-:W-:Y:S05]  /*4e60*/  BSYNC.RECONVERGENT B0 ;  /* 0x0000000000007941 */ /* 0x000fea0003800200 */
.L_x_1724:
        /* <DEDUP_REMOVED lines=21> */
.L_x_1726:
        /* <DEDUP_REMOVED lines=20> */
.L_x_1728:
[----:B------:R-:W-:Y:S05]  /*5100*/  BSYNC.RECONVERGENT B0 ;  /* 0x0000000000007941 */ /* 0x000fea0003800200 */
.L_x_1727:
        /* <DEDUP_REMOVED lines=65> */
.L_x_1729:
        /* <DEDUP_REMOVED lines=17> */
.L_x_1731:
[----:B------:R-:W-:Y:S05]  /*5630*/  BSYNC.RECONVERGENT B0 ;  /* 0x0000000000007941 */ /* 0x000fea0003800200 */
.L_x_1730:
        /* <DEDUP_REMOVED lines=19> */
.L_x_1732:
        /* <DEDUP_REMOVED lines=17> */
.L_x_1734:
[----:B------:R-:W-:Y:S05]  /*5880*/  BSYNC.RECONVERGENT B0 ;  /* 0x0000000000007941 */ /* 0x000fea0003800200 */
.L_x_1733:
        /* <DEDUP_REMOVED lines=19> */
.L_x_1735:
        /* <DEDUP_REMOVED lines=17> */
.L_x_1737:
[----:B------:R-:W-:Y:S05]  /*5ad0*/  BSYNC.RECONVERGENT B0 ;  /* 0x0000000000007941 */ /* 0x000fea0003800200 */
.L_x_1736:
        /* <DEDUP_REMOVED lines=19> */
.L_x_1738:
        /* <DEDUP_REMOVED lines=18> */
.L_x_1740:
[----:B------:R-:W-:Y:S05]  /*5d30*/  BSYNC.RECONVERGENT B0 ;  /* 0x0000000000007941 */ /* 0x000fea0003800200 */
.L_x_1739:
        /* <DEDUP_REMOVED lines=19> */
.L_x_1741:
        /* <DEDUP_REMOVED lines=17> */
.L_x_1743:
[----:B------:R-:W-:Y:S05]  /*5f80*/  BSYNC.RECONVERGENT B0 ;  /* 0x0000000000007941 */ /* 0x000fea0003800200 */
.L_x_1742:
        /* <DEDUP_REMOVED lines=8> */
.L_x_1701:
        /* <DEDUP_REMOVED lines=15> */
.L_x_1746:
[----:B------:R-:W-:Y:S05]  /*6100*/  BSYNC.RECONVERGENT B0 ;  /* 0x0000000000007941 */ /* 0x000fea0003800200 */
.L_x_1745:
        /* <DEDUP_REMOVED lines=11> */
.L_x_1748:
[----:B------:R-:W2:Y:S04]  /*61c0*/  LDG.E.STRONG.GPU R5, desc[UR14][R2.64] ;  /* 0x0000000e02057981 */ /* 0x000ea8000c1ef900 */
[----:B--2---:R-:W-:Y:S01]  /*61d0*/  CCTL.IVALL ;  /* 0x00000000ff00798f */ /* 0x004fe20002000000 */
[----:B------:R-:W-:Y:S05]  /*61e0*/  YIELD ;  /* 0x0000000000007946 */ /* 0x000fea0003800000 */
[----:B------:R-:W-:-:S13]  /*61f0*/  ISETP.NE.AND P0, PT, R5, R0, PT ;  /* 0x000000000500720c */ /* 0x000fda0003f05270 */
[----:B------:R-:W-:Y:S05]  /*6200*/  @P0 BRA `(.L_x_1748) ;  /* 0xfffffffc00ec0947 */ /* 0x000fea000383ffff */
.L_x_1747:
        /* <DEDUP_REMOVED lines=74> */
.L_x_1751:
        /* <DEDUP_REMOVED lines=31> */
.L_x_1750:
[----:B------:R-:W-:Y:S05]  /*68a0*/  BSYNC.RECONVERGENT B0 ;  /* 0x0000000000007941 */ /* 0x000fea0003800200 */
.L_x_1749:
        /* <DEDUP_REMOVED lines=10> */
.L_x_1752:
        /* <DEDUP_REMOVED lines=80> */
[----:B----4-:R-:W-:Y:S02]  /*6e50*/  F2FP.F16.F32.PACK_AB R11, R11, R4 ;  /* 0x000000040b0b723e */ /* 0x010fe400000000ff */
[----:B-----5:R-:W-:-:S03]  /*6e60*/  F2FP.F16.F32.PACK_AB R5, R9, R6 ;  /* 0x000000060905723e */ /* 0x020fc600000000ff */
[----:B------:R3:W-:Y:S04]  /*6e70*/  STG.E desc[UR14][R28.64], R11 ;  /* 0x0000000b1c007986 */ /* 0x0007e8000c10190e */
[----:B------:R3:W-:Y:S01]  /*6e80*/  STG.E desc[UR14][R26.64], R5 ;  /* 0x000000051a007986 */ /* 0x0007e2000c10190e */
[----:B------:R-:W-:Y:S01]  /*6e90*/  HFMA2 R4, -RZ, RZ, 0, 0 ;  /* 0x00000000ff047431 */ /* 0x000fe200000001ff */
[----:B------:R-:W-:Y:S06]  /*6ea0*/  @P0 BRA `(.L_x_1752) ;  /* 0xfffffff800a80947 */ /* 0x000fec000383ffff */
[----:B------:R-:W-:Y:S05]  /*6eb0*/  EXIT ;  /* 0x000000000000794d */ /* 0x000fea0003800000 */
.L_x_1753:
        /* <DEDUP_REMOVED lines=12> */
.L_x_4529:


//--------------------- .text._Z35group_norm_nhwc_bwd_one_pass_kernelI11Fp32IOFp16WLi256ELi60ELi480EEv26Group_norm_nhwc_bwd_params --------------------------
	.section	.text._Z35group_norm_nhwc_bwd_one_pass_kernelI11Fp32IOFp16WLi256ELi60ELi480EEv26Group_norm_nhwc_bwd_params,"ax",@progbits
	.align	128
        .global         _Z35group_norm_nhwc_bwd_one_pass_kernelI11Fp32IOFp16WLi256ELi60ELi480EEv26Group_norm_nhwc_bwd_params
        .type           _Z35group_norm_nhwc_bwd_one_pass_kernelI11Fp32IOFp16WLi256ELi60ELi480EEv26Group_norm_nhwc_bwd_params,@function
        .size           _Z35group_norm_nhwc_bwd_one_pass_kernelI11Fp32IOFp16WLi256ELi60ELi480EEv26Group_norm_nhwc_bwd_params,(.L_x_4530 - _Z35group_norm_nhwc_bwd_one_pass_kernelI11Fp32IOFp16WLi256ELi60ELi480EEv26Group_norm_nhwc_bwd_params)
        .other          _Z35group_norm_nhwc_bwd_one_pass_kernelI11Fp32IOFp16WLi256ELi60ELi480EEv26Group_norm_nhwc_bwd_params,@"STO_CUDA_ENTRY STV_DEFAULT"
_Z35group_norm_nhwc_bwd_one_pass_kernelI11Fp32IOFp16WLi256ELi60ELi480EEv26Group_norm_nhwc_bwd_params:
.text._Z35group_norm_nhwc_bwd_one_pass_kernelI11Fp32IOFp16WLi256ELi60ELi480EEv26Group_norm_nhwc_bwd_params:
        /* <DEDUP_REMOVED lines=48> */
.L_x_1821:
        /* <DEDUP_REMOVED lines=409> */
[----:B---3--:R-:W-:Y:S02]  /*1c90*/  @P4 HADD2.F32 R116, -RZ, R63.H0_H0 ;  /* 0x2000003fff744230 */ /* 0x008fe40000004100 */
[----:B------:R-:W-:Y:S02]  /*1ca0*/  HADD2.F32 R113, -RZ, R113.H0_H0 ;  /* 0x20000071ff717230 */ /* 0x000fe40000004100 */
[----:B--2---:R-:W-:Y:S02]  /*1cb0*/  HADD2.F32 R35, -RZ, R62.H0_H0 ;  /* 0x2000003eff237230 */ /* 0x004fe40000004100 */
[----:B------:R-:W-:Y:S01]  /*1cc0*/  @P4 HADD2.F32 R114, -RZ, R64.H0_H0 ;  /* 0x20000040ff724230 */ /* 0x000fe20000004100 */
        /* <DEDUP_REMOVED lines=226> */
.L_x_1755:
        /* <DEDUP_REMOVED lines=512> */
.L_x_1756:
        /* <DEDUP_REMOVED lines=45> */
.L_x_1758:
[----:B------:R-:W-:Y:S05]  /*4dc0*/  BSYNC.RECONVERGENT B0 ;  /* 0x0000000000007941 */ /* 0x000fea0003800200 */
.L_x_1757:
        /* <DEDUP_REMOVED lines=40> */
.L_x_1760:
[----:B------:R-:W-:Y:S05]  /*5050*/  BSYNC.RECONVERGENT B0 ;  /* 0x0000000000007941 */ /* 0x000fea0003800200 */
.L_x_1759:
        /* <DEDUP_REMOVED lines=78> */
.L_x_1762:
[----:B------:R-:W-:Y:S05]  /*5540*/  BSYNC.RECONVERGENT B0 ;  /* 0x0000000000007941 */ /* 0x000fea0003800200 */
.L_x_1761:
        /* <DEDUP_REMOVED lines=29> */
.L_x_1764:
[----:B------:R-:W-:Y:S05]  /*5720*/  BSYNC.RECONVERGENT B0 ;  /* 0x0000000000007941 */ /* 0x000fea0003800200 */
.L_x_1763:
        /* <DEDUP_REMOVED lines=24> */
.L_x_1767:
[----:B---3--:R-:W3:Y:S04]  /*58b0*/  LDG.E.STRONG.GPU R58, desc[UR8][R56.64] ;  /* 0x00000008383a7981 */ /* 0x008ee8000c1ef900 */
[----:B---3--:R-:W-:Y:S01]  /*58c0*/  CCTL.IVALL ;  /* 0x00000000ff00798f */ /* 0x008fe20002000000 */
[----:B------:R-:W-:Y:S05]  /*58d0*/  YIELD ;  /* 0x0000000000007946 */ /* 0x000fea0003800000 */
[----:B------:R-:W-:-:S13]  /*58e0*/  ISETP.NE.AND P0, PT, R58, R63, PT ;  /* 0x0000003f3a00720c */ /* 0x000fda0003f05270 */
[----:B------:R-:W-:Y:S05]  /*58f0*/  @P0 BRA `(.L_x_1767) ;  /* 0xfffffffc00ec0947 */ /* 0x000fea000383ffff */
.L_x_1766:
        /* <DEDUP_REMOVED lines=15> */
.L_x_1769:
        /* <DEDUP_REMOVED lines=59> */
.L_x_1768:
        /* <DEDUP_REMOVED lines=35> */
.L_x_1770:
        /* <DEDUP_REMOVED lines=18> */
.L_x_1771:
        /* <DEDUP_REMOVED lines=9> */
.L_x_1772:
[----:B------:R-:W-:Y:S05]  /*6180*/  BSYNC.RECONVERGENT B0 ;  /* 0x0000000000007941 */ /* 0x000fea0003800200 */
.L_x_1765:
        /* <DEDUP_REMOVED lines=45> */
.L_x_1773:
        /* <DEDUP_REMOVED lines=21> */
.L_x_1775:
[----:B------:R-:W-:Y:S05]  /*65b0*/  BSYNC.RECONVERGENT B0 ;  /* 0x0000000000007941 */ /* 0x000fea0003800200 */
.L_x_1774:
        /* <DEDUP_REMOVED lines=21> */
.L_x_1776:
        /* <DEDUP_REMOVED lines=21> */
.L_x_1778:
[----:B------:R-:W-:Y:S05]  /*6860*/  BSYNC.RECONVERGENT B0 ;  /* 0x0000000000007941 */ /* 0x000fea0003800200 */
.L_x_1777:
        /* <DEDUP_REMOVED lines=21> */
.L_x_1779:
        /* <DEDUP_REMOVED lines=20> */
.L_x_1781:
[----:B------:R-:W-:Y:S05]  /*6b00*/  BSYNC.RECONVERGENT B0 ;  /* 0x0000000000007941 */ /* 0x000fea0003800200 */
.L_x_1780:
        /* <DEDUP_REMOVED lines=62> */
.L_x_1782:
        /* <DEDUP_REMOVED lines=17> */
.L_x_1784:
[----:B------:R-:W-:Y:S05]  /*7000*/  BSYNC.RECONVERGENT B0 ;  /* 0x0000000000007941 */ /* 0x000fea0003800200 */
.L_x_1783:
        /* <DEDUP_REMOVED lines=21> */
.L_x_1785:
        /* <DEDUP_REMOVED lines=23> */
.L_x_1787:
[----:B------:R-:W-:Y:S05]  /*72d0*/  BSYNC.RECONVERGENT B0 ;  /* 0x0000000000007941 */ /* 0x000fea0003800200 */
.L_x_1786:
        /* <DEDUP_REMOVED lines=19> */
.L_x_1788:
        /* <DEDUP_REMOVED lines=17> */
.L_x_1790:
[----:B------:R-:W-:Y:S05]  /*7520*/  BSYNC.RECONVERGENT B0 ;  /* 0x0000000000007941 */ /* 0x000fea0003800200 */
.L_x_1789:
        /* <DEDUP_REMOVED lines=21> */
.L_x_1791:
        /* <DEDUP_REMOVED lines=23> */
.L_x_1793:
[----:B------:R-:W-:Y:S05]  /*77f0*/  BSYNC.RECONVERGENT B0 ;  /* 0x0000000000007941 */ /* 0x000fea0003800200 */
.L_x_1792:
        /* <DEDUP_REMOVED lines=19> */
.L_x_1794:
        /* <DEDUP_REMOVED lines=17> */
.L_x_1796:
[----:B------:R-:W-:Y:S05]  /*7a40*/  BSYNC.RECONVERGENT B0 ;  /* 0x0000000000007941 */ /* 0x000fea0003800200 */
.L_x_1795:
        /* <DEDUP_REMOVED lines=21> */
.L_x_1797:
        /* <DEDUP_REMOVED lines=19> */
.L_x_1799:
[----:B------:R-:W-:Y:S05]  /*7cd0*/  BSYNC.RECONVERGENT B0 ;  /* 0x0000000000007941 */ /* 0x000fea0003800200 */
.L_x_1798:
        /* <DEDUP_REMOVED lines=61> */
.L_x_1800:
        /* <DEDUP_REMOVED lines=17> */
.L_x_1802:
[----:B------:R-:W-:Y:S05]  /*81c0*/  BSYNC.RECONVERGENT B0 ;  /* 0x0000000000007941 */ /* 0x000fea0003800200 */
.L_x_1801:
        /* <DEDUP_REMOVED lines=19> */
.L_x_1803:
        /* <DEDUP_REMOVED lines=17> */
.L_x_1805:
[----:B------:R-:W-:Y:S05]  /*8410*/  BSYNC.RECONVERGENT B0 ;  /* 0x0000000000007941 */ /* 0x000fea0003800200 */
.L_x_1804:
        /* <DEDUP_REMOVED lines=19> */
.L_x_1806:
        /* <DEDUP_REMOVED lines=17> */
.L_x_1808:
[----:B------:R-:W-:Y:S05]  /*8660*/  BSYNC.RECONVERGENT B0 ;  /* 0x0000000000007941 */ /* 0x000fea0003800200 */
.L_x_1807:
        /* <DEDUP_REMOVED lines=19> */
.L_x_1809:
        /* <DEDUP_REMOVED lines=17> */
.L_x_1811:
[----:B------:R-:W-:Y:S05]  /*88b0*/  BSYNC.RECONVERGENT B0 ;  /* 0x0000000000007941 */ /* 0x000fea0003800200 */
.L_x_1810:
        /* <DEDUP_REMOVED lines=19> */
.L_x_1812:
        /* <DEDUP_REMOVED lines=17> */
.L_x_1814:
[----:B------:R-:W-:Y:S05]  /*8b00*/  BSYNC.RECONVERGENT B0 ;  /* 0x0000000000007941 */ /* 0x000fea0003800200 */
.L_x_1813:
        /* <DEDUP_REMOVED lines=19> */
.L_x_1815:
        /* <DEDUP_REMOVED lines=17> */
.L_x_1817:
[----:B------:R-:W-:Y:S05]  /*8d50*/  BSYNC.RECONVERGENT B0 ;  /* 0x0000000000007941 */ /* 0x000fea0003800200 */
.L_x_1816:
        /* <DEDUP_REMOVED lines=19> */
.L_x_1818:
        /* <DEDUP_REMOVED lines=17> */
.L_x_1820:
[----:B------:R-:W-:Y:S05]  /*8fa0*/  BSYNC.RECONVERGENT B0 ;  /* 0x0000000000007941 */ /* 0x000fea0003800200 */
.L_x_1819:
[----:B------:R-:W-:Y:S02]  /*8fb0*/  IADD3 R98, PT, PT, R95, R98, RZ ;  /* 0x000000625f627210 */ /* 0x000fe40007ffe0ff */
[----:B------:R-:W-:Y:S02]  /*8fc0*/  IADD3 R99, PT, PT, R99, 0x1, RZ ;  /* 0x0000000163637810 */ /* 0x000fe40007ffe0ff */
[----:B------:R-:W-:-:S13]  /*8fd0*/  ISETP.GE.AND P0, PT, R98, UR4, PT ;  /* 0x0000000462007c0c */ /* 0x000fda000bf06270 */
[----:B------:R-:W-:Y:S05]  /*8fe0*/  @!P0 BRA `(.L_x_1821) ;  /* 0xffffff7000c48947 */ /* 0x000fea000383ffff */
.L_x_1754:
        /* <DEDUP_REMOVED lines=19> */
.L_x_1823:
[----:B------:R-:W-:Y:S05]  /*9120*/  BSYNC.RECONVERGENT B0 ;  /* 0x0000000000007941 */ /* 0x000fea0003800200 */
.L_x_1822:
[----:B------:R-:W-:Y:S05]  /*9130*/  @P0 EXIT ;  /* 0x000000000000094d */ /* 0x000fea0003800000 */
[----:B------:R-:W-:Y:S05]  /*9140*/  @P2 BRA `(.L_x_1824) ;  /* 0x0000000000202947 */ /* 0x000fea0003800000 */
[----:B------:R-:W-:-:S05]  /*9150*/  IMAD R0, R4, R7, RZ ;  /* 0x0000000704007224 */ /* 0x000fca00078e02ff */
[----:B------:R-:W-:-:S13]  /*9160*/  ISETP.NE.AND P0, PT, R0, -0x1, PT ;  /* 0xffffffff0000780c */ /* 0x000fda0003f05270 */
[----:B------:R-:W-:Y:S05]  /*9170*/  @!P0 BRA `(.L_x_1824) ;  /* 0x0000000000148947 */ /* 0x000fea0003800000 */
.L_x_1825:
[----:B0-----:R-:W2:Y:S04]  /*9180*/  LDG.E.STRONG.GPU R5, desc[UR8][R2.64] ;  /* 0x0000000802057981 */ /* 0x001ea8000c1ef900 */
[----:B--2---:R-:W-:Y:S01]  /*9190*/  CCTL.IVALL ;  /* 0x00000000ff00798f */ /* 0x004fe20002000000 */
[----:B------:R-:W-:Y:S05]  /*91a0*/  YIELD ;  /* 0x0000000000007946 */ /* 0x000fea0003800000 */
[----:B------:R-:W-:-:S13]  /*91b0*/  ISETP.NE.AND P0, PT, R5, R0, PT ;  /* 0x000000000500720c */ /* 0x000fda0003f05270 */
[----:B------:R-:W-:Y:S05]  /*91c0*/  @P0 BRA `(.L_x_1825) ;  /* 0xfffffffc00ec0947 */ /* 0x000fea000383ffff */
.L_x_1824:
        /* <DEDUP_REMOVED lines=74> */
.L_x_1828:
        /* <DEDUP_REMOVED lines=31> */
.L_x_1827:
[----:B------:R-:W-:Y:S05]  /*9860*/  BSYNC.RECONVERGENT B0 ;  /* 0x0000000000007941 */ /* 0x000fea0003800200 */
.L_x_1826:
        /* <DEDUP_REMOVED lines=10> */
.L_x_1829:
        /* <DEDUP_REMOVED lines=22> */
[----:B----4-:R-:W-:-:S02]  /*9a70*/  F2FP.F16.F32.PACK_AB R19, R7, R2 ;  /* 0x000000020713723e */ /* 0x010fc400000000ff */
        /* <DEDUP_REMOVED lines=64> */
.L_x_1830:
        /* <DEDUP_REMOVED lines=16> */
.L_x_4530:


//--------------------- .text._Z35group_norm_nhwc_bwd_one_pass_kernelI11Fp32IOFp16WLi512ELi60ELi480EEv26Group_norm_nhwc_bwd_params --------------------------
	.section	.text._Z35group_norm_nhwc_bwd_one_pass_kernelI11Fp32IOFp16WLi512ELi60ELi480EEv26Group_norm_nhwc_bwd_params,"ax",@progbits
	.align	128
        .global         _Z35group_norm_nhwc_bwd_one_pass_kernelI11Fp32IOFp16WLi512ELi60ELi480EEv26Group_norm_nhwc_bwd_params
        .type           _Z35group_norm_nhwc_bwd_one_pass_kernelI11Fp32IOFp16WLi512ELi60ELi480EEv26Group_norm_nhwc_bwd_params,@function
        .size           _Z35group_norm_nhwc_bwd_one_pass_kernelI11Fp32IOFp16WLi512ELi60ELi480EEv26Group_norm_nhwc_bwd_params,(.L_x_4531 - _Z35group_norm_nhwc_bwd_one_pass_kernelI11Fp32IOFp16WLi512ELi60ELi480EEv26Group_norm_nhwc_bwd_params)
        .other          _Z35group_norm_nhwc_bwd_one_pass_kernelI11Fp32IOFp16WLi512ELi60ELi480EEv26Group_norm_nhwc_bwd_params,@"STO_CUDA_ENTRY STV_DEFAULT"
_Z35group_norm_nhwc_bwd_one_pass_kernelI11Fp32IOFp16WLi512ELi60ELi480EEv26Group_norm_nhwc_bwd_params:
.text._Z35group_norm_nhwc_bwd_one_pass_kernelI11Fp32IOFp16WLi512ELi60ELi480EEv26Group_norm_nhwc_bwd_params:
        /* <DEDUP_REMOVED lines=26> */
.L_x_1857:
        /* <DEDUP_REMOVED lines=13> */
[C---:B------:R-:W-:Y:S01]  /*0270*/  IADD3 R83, PT, PT, R85.reuse, 0x1a0, RZ ;  /* 0x000001a055537810 */ /* 0x040fe20007ffe0ff */
[----:B-1----:R-:W-:Y:S02]  /*0280*/  ULOP3.LUT UR12, UR8, UR14, URZ, 0x3c, !UPT ;  /* 0x0000000e080c7292 */ /* 0x002fe4000f8e3cff */
[----:B0-----:R-:W-:Y:S01]  /*0290*/  MOV R0, UR14 ;  /* 0x0000000e00007c02 */ /* 0x001fe20008000f00 */
[----:B------:R-:W-:Y:S01]  /*02a0*/  UISETP.NE.AND UP0, UPT, UR14, URZ, UPT ;  /* 0x000000ff0e00728c */ /* 0x000fe2000bf05270 */
[----:B------:R-:W-:Y:S02]  /*02b0*/  IADD3 R125, PT, PT, R85, 0x1b0, RZ ;  /* 0x000001b0557d7810 */ /* 0x000fe40007ffe0ff */
        /* <DEDUP_REMOVED lines=24> */
[----:B------:R-:W3:Y:S08]  /*0440*/  @!P4 LDC.64 R58, c[0x0][0x3a0] ;  /* 0x0000e800ff3acb82 */ /* 0x000ef00000000a00 */
[----:B------:R-:W3:Y:S01]  /*0450*/  @!P6 LDC.64 R56, c[0x0][0x3a0] ;  /* 0x0000e800ff38eb82 */ /* 0x000ee20000000a00 */
[----:B-1----:R-:W-:Y:S01]  /*0460*/  R2UR UR7, R2 ;  /* 0x00000000020772ca */ /* 0x002fe200000e0000 */
[----:B0-----:R-:W-:-:S06]  /*0470*/  @!P6 IMAD R6, R13, R22, RZ ;  /* 0x000000160d06e224 */ /* 0x001fcc00078e02ff */
[----:B------:R-:W0:Y:S01]  /*0480*/  @!P6 LDC.64 R26, c[0x0][0x398] ;  /* 0x0000e600ff1aeb82 */ /* 0x000e220000000a00 */
[----:B------:R-:W-:-:S05]  /*0490*/  @!P6 IMAD R23, R9, R23, R6 ;  /* 0x000000170917e224 */ /* 0x000fca00078e0206 */
        /* <DEDUP_REMOVED lines=29> */
[----:B------:R-:W-:-:S03]  /*0670*/  IADD3 R11, PT, PT, R85, 0x30, RZ ;  /* 0x00000030550b7810 */ /* 0x000fc60007ffe0ff */
[----:B------:R-:W-:Y:S01]  /*0680*/  HFMA2 R94, -RZ, RZ, 0, 0 ;  /* 0x00000000ff5e7431 */ /* 0x000fe200000001ff */
[----:B------:R-:W1:Y:S01]  /*0690*/  LDCU.64 UR6, c[0x0][0x3b8] ;  /* 0x00007700ff0677ac */ /* 0x000e620008000a00 */
[----:B------:R-:W-:Y:S01]  /*06a0*/  @!P3 IMAD R15, R85, R15, R0 ;  /* 0x0000000f550fb224 */ /* 0x000fe200078e0200 */
[----:B------:R-:W-:Y:S01]  /*06b0*/  IADD3 R65, PT, PT, R67, UR5, RZ ;  /* 0x0000000543417c10 */ /* 0x000fe2000fffe0ff */
[----:B----4-:R-:W-:Y:S01]  /*06c0*/  @!P4 IMAD R0, R5, R20, RZ ;  /* 0x000000140500c224 */ /* 0x010fe200078e02ff */
[----:B------:R-:W-:Y:S02]  /*06d0*/  @!P3 MOV R64, R66 ;  /* 0x000000420040b202 */ /* 0x000fe40000000f00 */
[----:B------:R-:W-:Y:S02]  /*06e0*/  ISETP.GE.U32.AND P0, PT, R11, UR16, PT ;  /* 0x000000100b007c0c */ /* 0x000fe4000bf06070 */
[----:B------:R-:W-:Y:S01]  /*06f0*/  SHF.R.S32.HI R17, RZ, 0x1f, R11 ;  /* 0x0000001fff117819 */ /* 0x000fe2000001140b */
[----:B------:R-:W-:-:S03]  /*0700*/  @!P3 IMAD.WIDE.U32 R2, R85, R14, R64 ;  /* 0x0000000e5502b225 */ /* 0x000fc600078e0040 */
[----:B------:R-:W-:Y:S02]  /*0710*/  ISETP.GE.AND.EX P5, PT, R17, UR17, PT, P0 ;  /* 0x0000001111007c0c */ /* 0x000fe4000bfa6300 */
[----:B------:R-:W-:Y:S02]  /*0720*/  @!P3 IADD3 R15, PT, PT, R3, R15, RZ ;  /* 0x0000000f030fb210 */ /* 0x000fe40007ffe0ff */
[C---:B------:R-:W-:Y:S02]  /*0730*/  @!P3 SHF.L.U32 R3, R2.reuse, 0x2, RZ ;  /* 0x000000020203b819 */ /* 0x040fe400000006ff */
[----:B------:R-:W-:Y:S02]  /*0740*/  @!P3 SHF.L.U64.HI R2, R2, 0x2, R15 ;  /* 0x000000020202b819 */ /* 0x000fe4000001020f */
[C---:B---3--:R-:W-:Y:S02]  /*0750*/  @!P3 IADD3 R4, P2, PT, R3.reuse, R18, RZ ;  /* 0x000000120304b210 */ /* 0x048fe40007f5e0ff */
[----:B------:R-:W-:-:S02]  /*0760*/  @!P3 IADD3 R74, P1, PT, R3, R74, RZ ;  /* 0x0000004a034ab210 */ /* 0x000fc40007f3e0ff */
[C---:B------:R-:W-:Y:S01]  /*0770*/  @!P3 IADD3.X R5, PT, PT, R2.reuse, R19, RZ, P2, !PT ;  /* 0x000000130205b210 */ /* 0x040fe200017fe4ff */
[----:B------:R-:W2:Y:S01]  /*0780*/  @!P5 LDC.64 R28, c[0x0][0x3f8] ;  /* 0x0000fe00ff1cdb82 */ /* 0x000ea20000000a00 */
[----:B------:R-:W-:Y:S02]  /*0790*/  LOP3.LUT P2, RZ, R95, 0x800000, RZ, 0xc0, !PT ;  /* 0x008000005fff7812 */ /* 0x000fe4000784c0ff */
[----:B------:R-:W-:Y:S02]  /*07a0*/  @!P3 IADD3.X R75, PT, PT, R2, R75, RZ, P1, !PT ;  /* 0x0000004b024bb210 */ /* 0x000fe40000ffe4ff */
[----:B------:R-:W-:Y:S02]  /*07b0*/  IADD3 R15, PT, PT, R85, 0x40, RZ ;  /* 0x00000040550f7810 */ /* 0x000fe40007ffe0ff */
[----:B------:R-:W-:Y:S01]  /*07c0*/  LOP3.LUT R95, R95, 0xffdfffff, RZ, 0xc0, !PT ;  /* 0xffdfffff5f5f7812 */ /* 0x000fe200078ec0ff */
[----:B------:R-:W3:Y:S01]  /*07d0*/  @!P5 LDC.64 R54, c[0x0][0x3a0] ;  /* 0x0000e800ff36db82 */ /* 0x000ee20000000a00 */
[----:B------:R-:W-:-:S02]  /*07e0*/  ISETP.GE.U32.AND P0, PT, R15, UR16, PT ;  /* 0x000000100f007c0c */ /* 0x000fc4000bf06070 */
[----:B------:R-:W-:Y:S02]  /*07f0*/  SHF.R.S32.HI R19, RZ, 0x1f, R15 ;  /* 0x0000001fff137819 */ /* 0x000fe4000001140f */
[----:B------:R-:W-:Y:S01]  /*0800*/  @P5 LOP3.LUT R95, R95, 0x200000, RZ, 0xfc, !PT ;  /* 0x002000005f5f5812 */ /* 0x000fe200078efcff */
[----:B------:R-:W-:Y:S01]  /*0810*/  @!P2 IMAD R21, R7, R21, R0 ;  /* 0x000000150715a224 */ /* 0x000fe200078e0200 */
[----:B------:R-:W-:Y:S01]  /*0820*/  @!P2 MOV R2, R66 ;  /* 0x000000420002a202 */ /* 0x000fe20000000f00 */
[----:B------:R-:W4:Y:S01]  /*0830*/  @!P2 LDC.64 R24, c[0x0][0x398] ;  /* 0x0000e600ff18ab82 */ /* 0x000f220000000a00 */
[----:B------:R-:W-:Y:S02]  /*0840*/  @!P2 MOV R3, R65 ;  /* 0x000000410003a202 */ /* 0x000fe40000000f00 */
[----:B------:R-:W-:Y:S02]  /*0850*/  ISETP.GE.AND.EX P4, PT, R19, UR17, PT, P0 ;  /* 0x0000001113007c0c */ /* 0x000fe4000bf86300 */
[----:B------:R-:W-:Y:S01]  /*0860*/  LOP3.LUT R95, R95, 0xffefffff, RZ, 0xc0, !PT ;  /* 0xffefffff5f5f7812 */ /* 0x000fe200078ec0ff */
[----:B------:R-:W-:Y:S01]  /*0870*/  @!P2 IMAD.WIDE.U32 R2, R7, R20, R2 ;  /* 0x000000140702a225 */ /* 0x000fe200078e0002 */
[----:B------:R-:W-:-:S04]  /*0880*/  IADD3 R7, PT, PT, R85, 0x50, RZ ;  /* 0x0000005055077810 */ /* 0x000fc80007ffe0ff */
[----:B------:R-:W-:Y:S02]  /*0890*/  @!P2 IADD3 R3, PT, PT, R3, R21, RZ ;  /* 0x000000150303a210 */ /* 0x000fe40007ffe0ff */
[C---:B------:R-:W-:Y:S02]  /*08a0*/  @!P2 SHF.L.U32 R13, R2.reuse, 0x2, RZ ;  /* 0x00000002020da819 */ /* 0x040fe400000006ff */
[----:B------:R-:W-:Y:S01]  /*08b0*/  @!P2 SHF.L.U64.HI R0, R2, 0x2, R3 ;  /* 0x000000020200a819 */ /* 0x000fe20000010203 */
[----:B------:R-:W0:Y:S01]  /*08c0*/  @!P4 LDC.64 R30, c[0x0][0x3f8] ;  /* 0x0000fe00ff1ecb82 */ /* 0x000e220000000a00 */
[----:B------:R-:W-:Y:S02]  /*08d0*/  @!P6 MOV R2, R66 ;  /* 0x000000420002e202 */ /* 0x000fe40000000f00 */
[----:B------:R-:W-:Y:S02]  /*08e0*/  @!P6 MOV R3, R65 ;  /* 0x000000410003e202 */ /* 0x000fe40000000f00 */
[----:B------:R-:W-:-:S02]  /*08f0*/  @!P2 IADD3 R58, P0, PT, R13, R58, RZ ;  /* 0x0000003a0d3aa210 */ /* 0x000fc40007f1e0ff */
[----:B------:R-:W-:Y:S01]  /*0900*/  ISETP.GE.U32.AND P1, PT, R7, UR16, PT ;  /* 0x0000001007007c0c */ /* 0x000fe2000bf26070 */
[----:B------:R-:W-:Y:S01]  /*0910*/  @!P6 IMAD.WIDE.U32 R2, R9, R22, R2 ;  /* 0x000000160902e225 */ /* 0x000fe200078e0002 */
[C---:B------:R-:W-:Y:S01]  /*0920*/  @!P2 IADD3.X R59, PT, PT, R0.reuse, R59, RZ, P0, !PT ;  /* 0x0000003b003ba210 */ /* 0x040fe200007fe4ff */
[----:B------:R-:W1:Y:S01]  /*0930*/  @!P4 LDC.64 R52, c[0x0][0x3a0] ;  /* 0x0000e800ff34cb82 */ /* 0x000e620000000a00 */
[----:B----4-:R-:W-:Y:S02]  /*0940*/  @!P2 IADD3 R12, P0, PT, R13, R24, RZ ;  /* 0x000000180d0ca210 */ /* 0x010fe40007f1e0ff */
[----:B------:R-:W-:Y:S02]  /*0950*/  SHF.R.S32.HI R21, RZ, 0x1f, R7 ;  /* 0x0000001fff157819 */ /* 0x000fe40000011407 */
[----:B------:R-:W-:Y:S02]  /*0960*/  @!P6 IADD3 R3, PT, PT, R3, R23, RZ ;  /* 0x000000170303e210 */ /* 0x000fe40007ffe0ff */
[----:B------:R-:W-:Y:S01]  /*0970*/  @!P2 IADD3.X R13, PT, PT, R0, R25, RZ, P0, !PT ;  /* 0x00000019000da210 */ /* 0x000fe200007fe4ff */
[----:B------:R-:W4:Y:S01]  /*0980*/  @!P5 LDC.64 R22, c[0x0][0x398] ;  /* 0x0000e600ff16db82 */ /* 0x000f220000000a00 */
[----:B------:R-:W-:-:S02]  /*0990*/  ISETP.GE.AND.EX P3, PT, R21, UR17, PT, P1 ;  /* 0x0000001115007c0c */ /* 0x000fc4000bf66310 */
[C---:B------:R-:W-:Y:S02]  /*09a0*/  @!P6 SHF.L.U32 R73, R2.reuse, 0x2, RZ ;  /* 0x000000020249e819 */ /* 0x040fe400000006ff */
[----:B------:R-:W-:Y:S01]  /*09b0*/  @!P6 SHF.L.U64.HI R0, R2, 0x2, R3 ;  /* 0x000000020200e819 */ /* 0x000fe20000010203 */
[----:B--2---:R-:W-:Y:S01]  /*09c0*/  @!P5 IMAD R2, R17, R28, RZ ;  /* 0x0000001c1102d224 */ /* 0x004fe200078e02ff */
[----:B------:R-:W-:Y:S01]  /*09d0*/  @!P5 MOV R3, R65 ;  /* 0x000000410003d202 */ /* 0x000fe20000000f00 */
[----:B0-----:R-:W-:Y:S01]  /*09e0*/  @!P4 IMAD R6, R19, R30, RZ ;  /* 0x0000001e1306c224 */ /* 0x001fe200078e02ff */
[----:B------:R-:W-:Y:S01]  /*09f0*/  @!P6 IADD3 R56, P0, PT, R73, R56, RZ ;  /* 0x000000384938e210 */ /* 0x000fe20007f1e0ff */
[----:B------:R-:W-:Y:S01]  /*0a00*/  @!P5 IMAD R9, R11, R29, R2 ;  /* 0x0000001d0b09d224 */ /* 0x000fe200078e0202 */
[----:B------:R-:W-:Y:S02]  /*0a10*/  @!P5 MOV R2, R66 ;  /* 0x000000420002d202 */ /* 0x000fe40000000f00 */
[----:B------:R-:W-:Y:S01]  /*0a20*/  @!P6 IADD3.X R57, PT, PT, R0, R57, RZ, P0, !PT ;  /* 0x000000390039e210 */ /* 0x000fe200007fe4ff */
[----:B------:R-:W0:Y:S01]  /*0a30*/  @!P3 LDC.64 R16, c[0x0][0x3f8] ;  /* 0x0000fe00ff10bb82 */ /* 0x000e220000000a00 */
[----:B------:R-:W-:Y:S01]  /*0a40*/  @!P6 IADD3 R72, P0, PT, R73, R26, RZ ;  /* 0x0000001a4948e210 */ /* 0x000fe20007f1e0ff */
[----:B------:R-:W-:Y:S01]  /*0a50*/  @!P5 IMAD.WIDE.U32 R2, R11, R28, R2 ;  /* 0x0000001c0b02d225 */ /* 0x000fe200078e0002 */
[----:B------:R-:W-:-:S02]  /*0a60*/  @P4 LOP3.LUT R95, R95, 0x100000, RZ, 0xfc, !PT ;  /* 0x001000005f5f4812 */ /* 0x000fc400078efcff */
[----:B------:R-:W-:Y:S02]  /*0a70*/  @!P6 IADD3.X R73, PT, PT, R0, R27, RZ, P0, !PT ;  /* 0x0000001b0049e210 */ /* 0x000fe400007fe4ff */
[----:B------:R-:W-:Y:S01]  /*0a80*/  @!P5 IADD3 R3, PT, PT, R3, R9, RZ ;  /* 0x000000090303d210 */ /* 0x000fe20007ffe0ff */
[----:B------:R-:W2:Y:S01]  /*0a90*/  @!P4 LDC.64 R10, c[0x0][0x398] ;  /* 0x0000e600ff0acb82 */ /* 0x000ea20000000a00 */
[C---:B------:R-:W-:Y:S01]  /*0aa0*/  @!P5 SHF.L.U32 R63, R2.reuse, 0x2, RZ ;  /* 0x00000002023fd819 */ /* 0x040fe200000006ff */
[----:B------:R-:W-:Y:S01]  /*0ab0*/  @!P4 IMAD R9, R15, R31, R6 ;  /* 0x0000001f0f09c224 */ /* 0x000fe200078e0206 */
[----:B------:R-:W-:Y:S02]  /*0ac0*/  @!P5 SHF.L.U64.HI R0, R2, 0x2, R3 ;  /* 0x000000020200d819 */ /* 0x000fe40000010203 */
[----:B------:R-:W-:Y:S02]  /*0ad0*/  @!P4 MOV R2, R66 ;  /* 0x000000420002c202 */ /* 0x000fe40000000f00 */
[----:B------:R-:W-:Y:S01]  /*0ae0*/  @!P4 MOV R3, R65 ;  /* 0x000000410003c202 */ /* 0x000fe20000000f00 */
[----:B------:R-:W2:Y:S01]  /*0af0*/  @!P3 LDC.64 R50, c[0x0][0x3a0] ;  /* 0x0000e800ff32bb82 */ /* 0x000ea20000000a00 */
[----:B---3--:R-:W-:-:S02]  /*0b00*/  @!P5 IADD3 R54, P0, PT, R63, R54, RZ ;  /* 0x000000363f36d210 */ /* 0x008fc40007f1e0ff */
[----:B------:R-:W-:Y:S01]  /*0b10*/  LOP3.LUT R95, R95, 0xfff7ffff, RZ, 0xc0, !PT ;  /* 0xfff7ffff5f5f7812 */ /* 0x000fe200078ec0ff */
[----:B------:R-:W-:Y:S01]  /*0b20*/  @!P4 IMAD.WIDE.U32 R2, R15, R30, R2 ;  /* 0x0000001e0f02c225 */ /* 0x000fe200078e0002 */
[C---:B------:R-:W-:Y:S02]  /*0b30*/  @!P5 IADD3.X R55, PT, PT, R0.reuse, R55, RZ, P0, !PT ;  /* 0x000000370037d210 */ /* 0x040fe400007fe4ff */
[----:B----4-:R-:W-:Y:S01]  /*0b40*/  @!P5 IADD3 R62, P0, PT, R63, R22, RZ ;  /* 0x000000163f3ed210 */ /* 0x010fe20007f1e0ff */
[----:B------:R-:W3:Y:S01]  /*0b50*/  @!P3 LDC.64 R14, c[0x0][0x398] ;  /* 0x0000e600ff0ebb82 */ /* 0x000ee20000000a00 */
[----:B------:R-:W-:Y:S01]  /*0b60*/  @!P4 IADD3 R3, PT, PT, R3, R9, RZ ;  /* 0x000000090303c210 */ /* 0x000fe20007ffe0ff */
[----:B0-----:R-:W-:Y:S01]  /*0b70*/  @!P3 IMAD R6, R21, R16, RZ ;  /* 0x000000101506b224 */ /* 0x001fe200078e02ff */
[----:B------:R-:W-:Y:S02]  /*0b80*/  @!P5 IADD3.X R63, PT, PT, R0, R23, RZ, P0, !PT ;  /* 0x00000017003fd210 */ /* 0x000fe400007fe4ff */
[C---:B------:R-:W-:Y:S01]  /*0b90*/  @!P4 SHF.L.U32 R119, R2.reuse, 0x2, RZ ;  /* 0x000000020277c819 */ /* 0x040fe200000006ff */
[----:B------:R-:W-:Y:S01]  /*0ba0*/  @!P3 IMAD R9, R7, R17, R6 ;  /* 0x000000110709b224 */ /* 0x000fe200078e0206 */
[----:B------:R-:W-:-:S02]  /*0bb0*/  @!P4 SHF.L.U64.HI R0, R2, 0x2, R3 ;  /* 0x000000020200c819 */ /* 0x000fc40000010203 */
[----:B------:R-:W-:Y:S02]  /*0bc0*/  @!P3 MOV R2, R66 ;  /* 0x000000420002b202 */ /* 0x000fe40000000f00 */
[----:B------:R-:W-:Y:S02]  /*0bd0*/  @!P3 MOV R3, R65 ;  /* 0x000000410003b202 */ /* 0x000fe40000000f00 */
[----:B-1----:R-:W-:Y:S02]  /*0be0*/  @!P4 IADD3 R52, P0, PT, R119, R52, RZ ;  /* 0x000000347734c210 */ /* 0x002fe40007f1e0ff */
[----:B------:R-:W-:Y:S01]  /*0bf0*/  @P3 LOP3.LUT R95, R95, 0x80000, RZ, 0xfc, !PT ;  /* 0x000800005f5f3812 */ /* 0x000fe200078efcff */
[----:B------:R-:W-:Y:S01]  /*0c00*/  @!P3 IMAD.WIDE.U32 R2, R7, R16, R2 ;  /* 0x000000100702b225 */ /* 0x000fe200078e0002 */
[----:B------:R-:W-:Y:S02]  /*0c10*/  @!P4 IADD3.X R53, PT, PT, R0, R53, RZ, P0, !PT ;  /* 0x000000350035c210 */ /* 0x000fe400007fe4ff */
[----:B--2---:R-:W-:-:S02]  /*0c20*/  @!P4 IADD3 R118, P0, PT, R119, R10, RZ ;  /* 0x0000000a7776c210 */ /* 0x004fc40007f1e0ff */
[----:B------:R-:W-:Y:S02]  /*0c30*/  @!P3 IADD3 R3, PT, PT, R3, R9, RZ ;  /* 0x000000090303b210 */ /* 0x000fe40007ffe0ff */
[----:B------:R-:W-:Y:S02]  /*0c40*/  @!P3 SHF.L.U32 R117, R2, 0x2, RZ ;  /* 0x000000020275b819 */ /* 0x000fe400000006ff */
[----:B------:R-:W-:Y:S02]  /*0c50*/  @!P4 IADD3.X R119, PT, PT, R0, R11, RZ, P0, !PT ;  /* 0x0000000b0077c210 */ /* 0x000fe400007fe4ff */
[----:B------:R-:W-:Y:S02]  /*0c60*/  @!P3 SHF.L.U64.HI R2, R2, 0x2, R3 ;  /* 0x000000020202b819 */ /* 0x000fe40000010203 */
[----:B------:R-:W-:Y:S02]  /*0c70*/  @!P3 IADD3 R50, P0, PT, R117, R50, RZ ;  /* 0x000000327532b210 */ /* 0x000fe40007f1e0ff */
[----:B------:R-:W-:-:S02]  /*0c80*/  IADD3 R7, PT, PT, R85, 0x60, RZ ;  /* 0x0000006055077810 */ /* 0x000fc40007ffe0ff */
[C---:B------:R-:W-:Y:S02]  /*0c90*/  @!P3 IADD3.X R51, PT, PT, R2.reuse, R51, RZ, P0, !PT ;  /* 0x000000330233b210 */ /* 0x040fe400007fe4ff */
[----:B---3--:R-:W-:Y:S02]  /*0ca0*/  @!P3 IADD3 R116, P0, PT, R117, R14, RZ ;  /* 0x0000000e7574b210 */ /* 0x008fe40007f1e0ff */
[----:B------:R-:W-:Y:S01]  /*0cb0*/  SHF.R.S32.HI R3, RZ, 0x1f, R7 ;  /* 0x0000001fff037819 */ /* 0x000fe20000011407 */
[----:B------:R-:W-:Y:S01]  /*0cc0*/  STL.64 [R1+0x2e0], R50 ;  /* 0x0002e03201007387 */ /* 0x000fe20000100a00 */
[----:B------:R-:W-:Y:S02]  /*0cd0*/  @!P3 IADD3.X R117, PT, PT, R2, R15, RZ, P0, !PT ;  /* 0x0000000f0275b210 */ /* 0x000fe400007fe4ff */
[----:B------:R-:W-:Y:S02]  /*0ce0*/  ISETP.GE.U32.AND P0, PT, R7, UR16, PT ;  /* 0x0000001007007c0c */ /* 0x000fe4000bf06070 */
[----:B------:R-:W-:-:S02]  /*0cf0*/  LOP3.LUT R95, R95, 0xfffbffff, RZ, 0xc0, !PT ;  /* 0xfffbffff5f5f7812 */ /* 0x000fc400078ec0ff */
        /* <DEDUP_REMOVED lines=382> */
[----:B------:R-:W-:Y:S02]  /*24e0*/  SHF.R.S32.HI R15, RZ, 0x1f, R19 ;  /* 0x0000001fff0f7819 */ /* 0x000fe40000011413 */
[----:B0-----:R-:W-:-:S04]  /*24f0*/  @!P1 IADD3 R24, P0, PT, R25, R16, RZ ;  /* 0x0000001019189210 */ /* 0x001fc80007f1e0ff */
[----:B------:R-:W-:Y:S02]  /*2500*/  @!P1 IADD3.X R25, PT, PT, R14, R17, RZ, P0, !PT ;  /* 0x000000110e199210 */ /* 0x000fe400007fe4ff */
        /* <DEDUP_REMOVED lines=53> */
[----:B------:R-:W-:Y:S01]  /*2860*/  SHF.R.S32.HI R83, RZ, 0x1f, R125 ;  /* 0x0000001fff537819 */ /* 0x000fe2000001147d */
        /* <DEDUP_REMOVED lines=18> */
[----:B------:R-:W-:Y:S02]  /*2990*/  @!P2 IMAD.WIDE.U32 R82, R125, R60, R82 ;  /* 0x0000003c7d52a225 */ /* 0x000fe400078e0052 */
[----:B------:R-:W0:Y:S03]  /*29a0*/  @!P2 LDC.64 R124, c[0x0][0x398] ;  /* 0x0000e600ff7cab82 */ /* 0x000e260000000a00 */
[----:B------:R-:W-:Y:S02]  /*29b0*/  @!P2 IADD3 R83, PT, PT, R83, R61, RZ ;  /* 0x0000003d5353a210 */ /* 0x000fe40007ffe0ff */
[C---:B------:R-:W-:Y:S02]  /*29c0*/  @!P2 SHF.L.U32 R61, R82.reuse, 0x2, RZ ;  /* 0x00000002523da819 */ /* 0x040fe400000006ff */
[----:B------:R-:W-:-:S02]  /*29d0*/  @!P2 SHF.L.U64.HI R82, R82, 0x2, R83 ;  /* 0x000000025252a819 */ /* 0x000fc40000010253 */
[C---:B-1----:R-:W-:Y:S02]  /*29e0*/  @!P2 IADD3 R40, P3, PT, R61.reuse, R14, RZ ;  /* 0x0000000e3d28a210 */ /* 0x042fe40007f7e0ff */
[----:B------:R-:W-:Y:S02]  /*29f0*/  SHF.R.S32.HI R83, RZ, 0x1f, R0 ;  /* 0x0000001fff537819 */ /* 0x000fe40000011400 */
        /* <DEDUP_REMOVED lines=361> */
[----:B0-----:R-:W-:Y:S01]  /*4090*/  CS2R R34, SRZ ;  /* 0x0000000000227805 */ /* 0x001fe2000001ff00 */
[----:B------:R0:W-:Y:S04]  /*40a0*/  STL.64 [R1+0x188], R30 ;  /* 0x0001881e01007387 */ /* 0x0001e80000100a00 */
[----:B------:R1:W-:Y:S01]  /*40b0*/  STL [R1+0x25c], R94 ;  /* 0x00025c5e01007387 */ /* 0x0003e20000100800 */
[----:B0-----:R-:W-:Y:S01]  /*40c0*/  CS2R R30, SRZ ;  /* 0x00000000001e7805 */ /* 0x001fe2000001ff00 */
[----:B-1----:R-:W-:Y:S01]  /*40d0*/  HFMA2 R94, -RZ, RZ, 0, 0 ;  /* 0x00000000ff5e7431 */ /* 0x002fe200000001ff */
[----:B--2---:R-:W-:-:S02]  /*40e0*/  @!P1 MOV R110, R12 ;  /* 0x0000000c006e9202 */ /* 0x004fc40000000f00 */
[----:B------:R-:W-:Y:S01]  /*40f0*/  @!P1 MOV R111, R13 ;  /* 0x0000000d006f9202 */ /* 0x000fe20000000f00 */
[----:B------:R0:W-:Y:S01]  /*4100*/  STL.64 [R1+0x80], R12 ;  /* 0x0000800c01007387 */ /* 0x0001e20000100a00 */
[----:B----4-:R-:W-:Y:S02]  /*4110*/  @!P1 MOV R40, R32 ;  /* 0x0000002000289202 */ /* 0x010fe40000000f00 */
[----:B------:R-:W-:Y:S02]  /*4120*/  @!P1 MOV R39, R33 ;  /* 0x0000002100279202 */ /* 0x000fe40000000f00 */
[----:B------:R-:W-:Y:S02]  /*4130*/  LOP3.LUT P1, RZ, R95, 0x80, RZ, 0xc0, !PT ;  /* 0x000000805fff7812 */ /* 0x000fe4000782c0ff */
[----:B0-----:R-:W-:Y:S02]  /*4140*/  CS2R R12, SRZ ;  /* 0x00000000000c7805 */ /* 0x001fe4000001ff00 */
[----:B---3--:R-:W-:-:S02]  /*4150*/  @!P2 MOV R103, R4 ;  /* 0x000000040067a202 */ /* 0x008fc40000000f00 */
[----:B------:R-:W-:-:S07]  /*4160*/  @!P2 MOV R104, R5 ;  /* 0x000000050068a202 */ /* 0x000fce0000000f00 */
[----:B------:R0:W2:Y:S01]  /*4170*/  @!P1 LDG.E.64 R12, desc[UR10][R68.64] ;  /* 0x0000000a440c9981 */ /* 0x0000a2000c1e1b00 */
[----:B------:R-:W-:Y:S02]  /*4180*/  @!P2 MOV R36, R80 ;  /* 0x000000500024a202 */ /* 0x000fe40000000f00 */
[----:B------:R-:W-:Y:S02]  /*4190*/  @!P2 MOV R35, R81 ;  /* 0x000000510023a202 */ /* 0x000fe40000000f00 */
[----:B------:R-:W-:Y:S02]  /*41a0*/  LOP3.LUT P2, RZ, R95, 0x20, RZ, 0xc0, !PT ;  /* 0x000000205fff7812 */ /* 0x000fe4000784c0ff */
[----:B0-----:R-:W-:Y:S01]  /*41b0*/  CS2R R68, SRZ ;  /* 0x0000000000447805 */ /* 0x001fe2000001ff00 */
[----:B------:R0:W-:Y:S05]  /*41c0*/  STL.64 [R1+0x90], R4 ;  /* 0x0000900401007387 */ /* 0x0001ea0000100a00 */
[----:B------:R1:W3:Y:S01]  /*41d0*/  @!P1 LDG.E.64 R68, desc[UR10][R90.64] ;  /* 0x0000000a5a449981 */ /* 0x0002e2000c1e1b00 */
[----:B0-----:R-:W-:-:S03]  /*41e0*/  CS2R R4, SRZ ;  /* 0x0000000000047805 */ /* 0x001fc6000001ff00 */
[----:B------:R0:W-:Y:S01]  /*41f0*/  STL.64 [R1+0x180], R32 ;  /* 0x0001802001007387 */ /* 0x0001e20000100a00 */
[----:B-1----:R-:W-:Y:S02]  /*4200*/  MOV R90, R92 ;  /* 0x0000005c005a7202 */ /* 0x002fe40000000f00 */
[----:B------:R-:W-:Y:S02]  /*4210*/  MOV R91, R93 ;  /* 0x0000005d005b7202 */ /* 0x000fe40000000f00 */
[----:B------:R-:W-:Y:S02]  /*4220*/  MOV R92, R96 ;  /* 0x00000060005c7202 */ /* 0x000fe40000000f00 */
[----:B------:R-:W-:Y:S02]  /*4230*/  MOV R93, R97 ;  /* 0x00000061005d7202 */ /* 0x000fe40000000f00 */
[----:B------:R-:W-:Y:S02]  /*4240*/  CS2R R96, SRZ ;  /* 0x0000000000607805 */ /* 0x000fe4000001ff00 */
[----:B------:R-:W-:-:S02]  /*4250*/  @!P0 MOV R94, R14 ;  /* 0x0000000e005e8202 */ /* 0x000fc40000000f00 */
[----:B0-----:R-:W-:Y:S02]  /*4260*/  CS2R R32, SRZ ;  /* 0x0000000000207805 */ /* 0x001fe4000001ff00 */
[----:B------:R-:W-:Y:S02]  /*4270*/  @!P0 MOV R96, R15 ;  /* 0x0000000f00608202 */ /* 0x000fe40000000f00 */
[----:B------:R-:W-:Y:S02]  /*4280*/  @!P0 MOV R32, R70 ;  /* 0x0000004600208202 */ /* 0x000fe40000000f00 */
[----:B------:R-:W-:Y:S01]  /*4290*/  @!P0 MOV R31, R71 ;  /* 0x00000047001f8202 */ /* 0x000fe20000000f00 */
[----:B------:R0:W4:Y:S01]  /*42a0*/  @!P2 LDG.E.64 R4, desc[UR10][R10.64] ;  /* 0x0000000a0a04a981 */ /* 0x000122000c1e1b00 */
[----:B------:R-:W-:Y:S02]  /*42b0*/  LOP3.LUT P0, RZ, R95, 0x8, RZ, 0xc0, !PT ;  /* 0x000000085fff7812 */ /* 0x000fe4000780c0ff */
[----:B0-----:R-:W-:-:S06]  /*42c0*/  CS2R R10, SRZ ;  /* 0x00000000000a7805 */ /* 0x001fcc000001ff00 */
[----:B------:R0:W4:Y:S04]  /*42d0*/  @!P2 LDG.E.64 R10, desc[UR10][R86.64] ;  /* 0x0000000a560aa981 */ /* 0x000128000c1e1b00 */
[----:B------:R1:W-:Y:S01]  /*42e0*/  STL.64 [R1+0xa0], R14 ;  /* 0x0000a00e01007387 */ /* 0x0003e20000100a00 */
[----:B0-----:R-:W-:Y:S02]  /*42f0*/  MOV R86, R6 ;  /* 0x0000000600567202 */ /* 0x001fe40000000f00 */
[----:B------:R-:W-:Y:S02]  /*4300*/  MOV R87, R7 ;  /* 0x0000000700577202 */ /* 0x000fe40000000f00 */
[----:B------:R-:W4:Y:S01]  /*4310*/  LDL.LU.64 R6, [R1+0x2a0] ;  /* 0x0002a00001067983 */ /* 0x000f220000300a00 */
[----:B-1----:R-:W-:-:S06]  /*4320*/  CS2R R14, SRZ ;  /* 0x00000000000e7805 */ /* 0x002fcc000001ff00 */
[----:B------:R0:W4:Y:S02]  /*4330*/  @!P0 LDG.E.64 R14, desc[UR10][R2.64] ;  /* 0x0000000a020e8981 */ /* 0x000124000c1e1b00 */
[----:B0-----:R-:W-:-:S06]  /*4340*/  CS2R R2, SRZ ;  /* 0x0000000000027805 */ /* 0x001fcc000001ff00 */
[----:B------:R-:W4:Y:S04]  /*4350*/  @!P0 LDG.E.64 R2, desc[UR10][R76.64] ;  /* 0x0000000a4c028981 */ /* 0x000f28000c1e1b00 */
[----:B------:R0:W-:Y:S02]  /*4360*/  STL.64 [R1+0x1a0], R70 ;  /* 0x0001a04601007387 */ /* 0x0001e40000100a00 */
[----:B0-----:R-:W-:Y:S02]  /*4370*/  CS2R R70, SRZ ;  /* 0x0000000000467805 */ /* 0x001fe4000001ff00 */
[----:B------:R0:W-:Y:S04]  /*4380*/  STL.64 [R1+0x190], R80 ;  /* 0x0001905001007387 */ /* 0x0001e80000100a00 */
[----:B------:R1:W-:Y:S01]  /*4390*/  STL [R1+0x23c], R0 ;  /* 0x00023c0001007387 */ /* 0x0003e20000100800 */
[----:B0-----:R-:W-:-:S02]  /*43a0*/  MOV R80, R88 ;  /* 0x0000005800507202 */ /* 0x001fc40000000f00 */
[----:B------:R-:W-:Y:S02]  /*43b0*/  MOV R81, R89 ;  /* 0x0000005900517202 */ /* 0x000fe40000000f00 */
[----:B------:R-:W-:Y:S01]  /*43c0*/  CS2R R88, SRZ ;  /* 0x0000000000587805 */ /* 0x000fe2000001ff00 */
[----:B-1----:R-:W-:Y:S01]  /*43d0*/  HFMA2 R0, -RZ, RZ, 0, 0 ;  /* 0x00000000ff007431 */ /* 0x002fe200000001ff */
[----:B--2---:R-:W-:Y:S02]  /*43e0*/  @!P1 MOV R97, R12 ;  /* 0x0000000c00619202 */ /* 0x004fe40000000f00 */
[----:B------:R-:W-:Y:S01]  /*43f0*/  @!P1 MOV R102, R13 ;  /* 0x0000000d00669202 */ /* 0x000fe20000000f00 */
[----:B------:R0:W-:Y:S01]  /*4400*/  STL.64 [R1+0x98], R12 ;  /* 0x0000980c01007387 */ /* 0x0001e20000100a00 */
[----:B---3--:R-:W-:Y:S02]  /*4410*/  @!P1 MOV R34, R68 ;  /* 0x0000004400229202 */ /* 0x008fe40000000f00 */
[----:B------:R-:W-:-:S02]  /*4420*/  @!P1 MOV R33, R69 ;  /* 0x0000004500219202 */ /* 0x000fc40000000f00 */
[----:B------:R-:W-:Y:S02]  /*4430*/  LOP3.LUT P1, RZ, R95, 0x10, RZ, 0xc0, !PT ;  /* 0x000000105fff7812 */ /* 0x000fe4000782c0ff */
[----:B0-----:R-:W-:Y:S01]  /*4440*/  CS2R R12, SRZ ;  /* 0x00000000000c7805 */ /* 0x001fe2000001ff00 */
[----:B------:R0:W-:Y:S02]  /*4450*/  STL.64 [R1+0x198], R68 ;  /* 0x0001984401007387 */ /* 0x0001e40000100a00 */
[----:B0-----:R-:W-:-:S08]  /*4460*/  CS2R R68, SRZ ;  /* 0x0000000000447805 */ /* 0x001fd0000001ff00 */
[----:B----4-:R0:W2:Y:S02]  /*4470*/  @!P1 LDG.E.64 R12, desc[UR10][R6.64] ;  /* 0x0000000a060c9981 */ /* 0x0100a4000c1e1b00 */
[----:B0-----:R-:W-:-:S06]  /*4480*/  CS2R R6, SRZ ;  /* 0x0000000000067805 */ /* 0x001fcc000001ff00 */
[----:B------:R-:W3:Y:S01]  /*4490*/  @!P1 LDG.E.64 R6, desc[UR10][R78.64] ;  /* 0x0000000a4e069981 */ /* 0x000ee2000c1e1b00 */
[----:B------:R-:W-:Y:S02]  /*44a0*/  @!P0 MOV R69, R14 ;  /* 0x0000000e00458202 */ /* 0x000fe40000000f00 */
[----:B------:R-:W-:Y:S02]  /*44b0*/  @!P0 MOV R70, R15 ;  /* 0x0000000f00468202 */ /* 0x000fe40000000f00 */
[----:B------:R-:W-:Y:S02]  /*44c0*/  @!P0 MOV R71, R2 ;  /* 0x0000000200478202 */ /* 0x000fe40000000f00 */
[----:B------:R-:W-:Y:S02]  /*44d0*/  @!P0 MOV R72, R3 ;  /* 0x0000000300488202 */ /* 0x000fe40000000f00 */
[----:B------:R-:W-:Y:S01]  /*44e0*/  LOP3.LUT P0, RZ, R95, 0x1, RZ, 0xc0, !PT ;  /* 0x000000015fff7812 */ /* 0x000fe2000780c0ff */
[----:B------:R0:W-:Y:S01]  /*44f0*/  STL.64 [R1+0xb8], R14 ;  /* 0x0000b80e01007387 */ /* 0x0001e20000100a00 */
[----:B------:R-:W-:-:S02]  /*4500*/  @!P2 MOV R88, R4 ;  /* 0x000000040058a202 */ /* 0x000fc40000000f00 */
[----:B------:R-:W-:Y:S02]  /*4510*/  @!P2 MOV R89, R5 ;  /* 0x000000050059a202 */ /* 0x000fe40000000f00 */
[----:B------:R-:W-:Y:S02]  /*4520*/  @!P2 MOV R30, R10 ;  /* 0x0000000a001ea202 */ /* 0x000fe40000000f00 */
[----:B0-----:R-:W-:Y:S02]  /*4530*/  CS2R R14, SRZ ;  /* 0x00000000000e7805 */ /* 0x001fe4000001ff00 */
[----:B------:R-:W-:Y:S02]  /*4540*/  @!P2 MOV R0, R11 ;  /* 0x0000000b0000a202 */ /* 0x000fe40000000f00 */
[----:B------:R-:W-:Y:S02]  /*4550*/  LOP3.LUT P2, RZ, R95, 0x4, RZ, 0xc0, !PT ;  /* 0x000000045fff7812 */ /* 0x000fe4000784c0ff */
[----:B------:R0:W4:Y:S04]  /*4560*/  @!P0 LDG.E.64 R14, desc[UR10][R16.64] ;  /* 0x0000000a100e8981 */ /* 0x000128000c1e1b00 */
[----:B------:R1:W-:Y:S01]  /*4570*/  STL.64 [R1+0xa8], R4 ;  /* 0x0000a80401007387 */ /* 0x0003e20000100a00 */
[----:B0-----:R-:W-:-:S06]  /*4580*/  CS2R R16, SRZ ;  /* 0x0000000000107805 */ /* 0x001fcc000001ff00 */
[----:B------:R-:W4:Y:S01]  /*4590*/  @!P0 LDG.E.64 R16, desc[UR10][R22.64] ;  /* 0x0000000a16108981 */ /* 0x000f22000c1e1b00 */
[----:B-1----:R-:W-:-:S06]  /*45a0*/  CS2R R4, SRZ ;  /* 0x0000000000047805 */ /* 0x002fcc000001ff00 */
[----:B------:R0:W4:Y:S01]  /*45b0*/  @!P2 LDG.E.64 R4, desc[UR10][R8.64] ;  /* 0x0000000a0804a981 */ /* 0x000122000c1e1b00 */
[----:B------:R-:W-:Y:S02]  /*45c0*/  MOV R78, R80 ;  /* 0x00000050004e7202 */ /* 0x000fe40000000f00 */
[----:B------:R-:W-:Y:S02]  /*45d0*/  MOV R79, R81 ;  /* 0x00000051004f7202 */ /* 0x000fe40000000f00 */
[----:B------:R-:W-:Y:S02]  /*45e0*/  MOV R80, R86 ;  /* 0x0000005600507202 */ /* 0x000fe40000000f00 */
[----:B------:R-:W-:Y:S02]  /*45f0*/  MOV R81, R87 ;  /* 0x0000005700517202 */ /* 0x000fe40000000f00 */
[----:B------:R-:W-:Y:S02]  /*4600*/  CS2R R86, SRZ ;  /* 0x0000000000567805 */ /* 0x000fe4000001ff00 */
[----:B0-----:R-:W-:Y:S01]  /*4610*/  CS2R R8, SRZ ;  /* 0x0000000000087805 */ /* 0x001fe2000001ff00 */
[----:B------:R0:W-:Y:S05]  /*4620*/  STL.64 [R1+0x1a8], R10 ;  /* 0x0001a80a01007387 */ /* 0x0001ea0000100a00 */
[----:B------:R-:W4:Y:S01]  /*4630*/  @!P2 LDG.E.64 R8, desc[UR10][R28.64] ;  /* 0x0000000a1c08a981 */ /* 0x000f22000c1e1b00 */
[----:B0-----:R-:W-:Y:S01]  /*4640*/  CS2R R10, SRZ ;  /* 0x00000000000a7805 */ /* 0x001fe2000001ff00 */
[----:B------:R-:W-:Y:S01]  /*4650*/  HFMA2 R23, -RZ, RZ, 0, 0 ;  /* 0x00000000ff177431 */ /* 0x000fe200000001ff */
[----:B------:R-:W-:-:S02]  /*4660*/  MOV R76, R90 ;  /* 0x0000005a004c7202 */ /* 0x000fc40000000f00 */
[----:B------:R-:W-:Y:S02]  /*4670*/  MOV R77, R91 ;  /* 0x0000005b004d7202 */ /* 0x000fe40000000f00 */
[----:B------:R-:W-:Y:S01]  /*4680*/  CS2R R90, SRZ ;  /* 0x00000000005a7805 */ /* 0x000fe2000001ff00 */
[----:B------:R0:W-:Y:S02]  /*4690*/  STL.64 [R1+0x1b8], R2 ;  /* 0x0001b80201007387 */ /* 0x0001e40000100a00 */
[----:B0-----:R-:W-:Y:S02]  /*46a0*/  CS2R R2, SRZ ;  /* 0x0000000000027805 */ /* 0x001fe4000001ff00 */
[----:B--2---:R-:W-:Y:S02]  /*46b0*/  @!P1 MOV R86, R12 ;  /* 0x0000000c00569202 */ /* 0x004fe40000000f00 */
[----:B------:R-:W-:Y:S02]  /*46c0*/  @!P1 MOV R87, R13 ;  /* 0x0000000d00579202 */ /* 0x000fe40000000f00 */
[----:B---3--:R-:W-:-:S02]  /*46d0*/  @!P1 MOV R63, R6 ;  /* 0x00000006003f9202 */ /* 0x008fc40000000f00 */
[----:B------:R-:W-:Y:S02]  /*46e0*/  @!P1 MOV R68, R7 ;  /* 0x0000000700449202 */ /* 0x000fe40000000f00 */
[----:B------:R-:W-:-:S13]  /*46f0*/  LOP3.LUT P1, RZ, R95, 0x2, RZ, 0xc0, !PT ;  /* 0x000000025fff7812 */ /* 0x000fda000782c0ff */
[----:B------:R-:W2:Y:S04]  /*4700*/  @!P1 LDG.E.64 R10, desc[UR10][R24.64] ;  /* 0x0000000a180a9981 */ /* 0x000ea8000c1e1b00 */
[----:B------:R0:W-:Y:S04]  /*4710*/  STL.64 [R1+0x1b0], R6 ;  /* 0x0001b00601007387 */ /* 0x0001e80000100a00 */
[----:B------:R1:W-:Y:S01]  /*4720*/  STL.64 [R1+0xb0], R12 ;  /* 0x0000b00c01007387 */ /* 0x0003e20000100a00 */
[----:B0-----:R-:W-:Y:S02]  /*4730*/  MOV R6, R108 ;  /* 0x0000006c00067202 */ /* 0x001fe40000000f00 */
[----:B------:R-:W-:-:S02]  /*4740*/  MOV R7, R109 ;  /* 0x0000006d00077202 */ /* 0x000fc40000000f00 */
[----:B------:R-:W-:Y:S02]  /*4750*/  CS2R R108, SRZ ;  /* 0x00000000006c7805 */ /* 0x000fe4000001ff00 */
[----:B----4-:R-:W-:Y:S02]  /*4760*/  @!P0 MOV R107, R14 ;  /* 0x0000000e006b8202 */ /* 0x010fe40000000f00 */
[----:B------:R-:W-:Y:S02]  /*4770*/  @!P0 MOV R23, R15 ;  /* 0x0000000f00178202 */ /* 0x000fe40000000f00 */
[----:B-1----:R-:W-:-:S06]  /*4780*/  CS2R R12, SRZ ;  /* 0x00000000000c7805 */ /* 0x002fcc000001ff00 */
[----:B------:R0:W3:Y:S01]  /*4790*/  @!P1 LDG.E.64 R12, desc[UR10][R26.64] ;  /* 0x0000000a1a0c9981 */ /* 0x0000e2000c1e1b00 */
[----:B------:R-:W-:Y:S02]  /*47a0*/  @!P0 MOV R108, R16 ;  /* 0x00000010006c8202 */ /* 0x000fe40000000f00 */
[----:B------:R-:W-:Y:S02]  /*47b0*/  @!P0 MOV R109, R17 ;  /* 0x00000011006d8202 */ /* 0x000fe40000000f00 */
[----:B------:R-:W-:Y:S02]  /*47c0*/  LOP3.LUT P0, RZ, R95, 0x4000000, RZ, 0xc0, !PT ;  /* 0x040000005fff7812 */ /* 0x000fe4000780c0ff */
[----:B------:R-:W-:Y:S01]  /*47d0*/  @!P2 MOV R90, R4 ;  /* 0x00000004005aa202 */ /* 0x000fe20000000f00 */
[----:B------:R1:W-:Y:S01]  /*47e0*/  STL.64 [R1+0xc0], R4 ;  /* 0x0000c00401007387 */ /* 0x0003e20000100a00 */
[----:B------:R-:W-:-:S09]  /*47f0*/  @!P2 MOV R91, R5 ;  /* 0x00000005005ba202 */ /* 0x000fd20000000f00 */
[----:B------:R4:W3:Y:S01]  /*4800*/  @!P0 LDG.E.64 R2, desc[UR10][R20.64] ;  /* 0x0000000a14028981 */ /* 0x0008e2000c1e1b00 */
[----:B-1----:R-:W-:-:S06]  /*4810*/  CS2R R4, SRZ ;  /* 0x0000000000047805 */ /* 0x002fcc000001ff00 */
[----:B------:R-:W3:Y:S01]  /*4820*/  @!P0 LDG.E.64 R4, desc[UR10][R18.64] ;  /* 0x0000000a12048981 */ /* 0x000ee2000c1e1b00 */
[----:B0-----:R-:W-:Y:S02]  /*4830*/  MOV R26, R76 ;  /* 0x0000004c001a7202 */ /* 0x001fe40000000f00 */
[----:B----4-:R-:W-:Y:S02]  /*4840*/  CS2R R20, SRZ ;  /* 0x0000000000147805 */ /* 0x010fe4000001ff00 */
[----:B------:R-:W-:Y:S02]  /*4850*/  MOV R27, R77 ;  /* 0x0000004d001b7202 */ /* 0x000fe40000000f00 */
[----:B------:R-:W-:Y:S02]  /*4860*/  MOV R76, R78 ;  /* 0x0000004e004c7202 */ /* 0x000fe40000000f00 */
[----:B------:R-:W-:Y:S02]  /*4870*/  MOV R77, R79 ;  /* 0x0000004f004d7202 */ /* 0x000fe40000000f00 */
[----:B------:R-:W-:-:S02]  /*4880*/  MOV R78, R98 ;  /* 0x00000062004e7202 */ /* 0x000fc40000000f00 */
[----:B------:R-:W-:Y:S02]  /*4890*/  MOV R79, R99 ;  /* 0x00000063004f7202 */ /* 0x000fe40000000f00 */
[----:B------:R-:W-:Y:S02]  /*48a0*/  MOV R28, R92 ;  /* 0x0000005c001c7202 */ /* 0x000fe40000000f00 */
[----:B------:R-:W-:Y:S01]  /*48b0*/  MOV R29, R93 ;  /* 0x0000005d001d7202 */ /* 0x000fe20000000f00 */
[----:B------:R0:W4:Y:S01]  /*48c0*/  @!P4 LDG.E.64 R20, desc[UR10][R78.64] ;  /* 0x0000000a4e14c981 */ /* 0x000122000c1e1b00 */
[----:B------:R-:W-:Y:S02]  /*48d0*/  CS2R R92, SRZ ;  /* 0x00000000005c7805 */ /* 0x000fe4000001ff00 */
[----:B------:R-:W-:Y:S02]  /*48e0*/  @!P2 MOV R92, R8 ;  /* 0x00000008005ca202 */ /* 0x000fe40000000f00 */
[----:B------:R-:W-:Y:S01]  /*48f0*/  @!P2 MOV R93, R9 ;  /* 0x00000009005da202 */ /* 0x000fe20000000f00 */
[----:B0-----:R-:W0:Y:S01]  /*4900*/  S2R R79, SR_TID.X ;  /* 0x00000000004f7919 */ /* 0x001e220000002100 */
[----:B------:R-:W-:-:S02]  /*4910*/  LOP3.LUT P2, RZ, R95, 0x10000000, RZ, 0xc0, !PT ;  /* 0x100000005fff7812 */ /* 0x000fc4000784c0ff */
[----:B------:R-:W-:Y:S02]  /*4920*/  MOV R24, R28 ;  /* 0x0000001c00187202 */ /* 0x000fe40000000f00 */
[----:B------:R-:W-:Y:S02]  /*4930*/  MOV R25, R29 ;  /* 0x0000001d00197202 */ /* 0x000fe40000000f00 */
[----:B------:R-:W-:Y:S02]  /*4940*/  MOV R28, R100 ;  /* 0x00000064001c7202 */ /* 0x000fe40000000f00 */
[----:B------:R-:W-:Y:S02]  /*4950*/  MOV R29, R101 ;  /* 0x00000065001d7202 */ /* 0x000fe40000000f00 */
[----:B------:R-:W-:Y:S01]  /*4960*/  CS2R R100, SRZ ;  /* 0x0000000000647805 */ /* 0x000fe2000001ff00 */
[----:B------:R1:W-:Y:S01]  /*4970*/  STL [R1+0x298], R23 ;  /* 0x0002981701007387 */ /* 0x0003e20000100800 */
[----:B------:R-:W-:Y:S01]  /*4980*/  MOV R22, R6 ;  /* 0x0000000600167202 */ /* 0x000fe20000000f00 */
[----:B------:R-:W-:Y:S01]  /*4990*/  UIMAD.WIDE UR6, UR8, 0x8, UR6 ;  /* 0x00000008080678a5 */ /* 0x000fe2000f8e0206 */
[----:B-1----:R-:W-:Y:S01]  /*49a0*/  MOV R23, R7 ;  /* 0x0000000700177202 */ /* 0x002fe20000000f00 */
[----:B------:R1:W-:Y:S01]  /*49b0*/  STL.64 [R1+0x1d0], R16 ;  /* 0x0001d01001007387 */ /* 0x0003e20000100a00 */
[----:B------:R-:W-:-:S02]  /*49c0*/  CS2R R18, SRZ ;  /* 0x0000000000127805 */ /* 0x000fc4000001ff00 */
[----:B------:R-:W-:-:S04]  /*49d0*/  CS2R R98, SRZ ;  /* 0x0000000000627805 */ /* 0x000fc8000001ff00 */
[----:B------:R0:W4:Y:S01]  /*49e0*/  @!P4 LDG.E.64 R18, desc[UR10][R28.64] ;  /* 0x0000000a1c12c981 */ /* 0x000122000c1e1b00 */
[----:B-1----:R-:W-:Y:S02]  /*49f0*/  CS2R R16, SRZ ;  /* 0x0000000000107805 */ /* 0x002fe4000001ff00 */
[----:B0-----:R-:W-:-:S04]  /*4a00*/  LOP3.LUT R78, R79, 0xffff, RZ, 0xc0, !PT ;  /* 0x0000ffff4f4e7812 */ /* 0x001fc800078ec0ff */
[----:B------:R0:W4:Y:S01]  /*4a10*/  @!P3 LDG.E.64 R16, desc[UR10][R26.64] ;  /* 0x0000000a1a10b981 */ /* 0x000122000c1e1b00 */
[----:B------:R-:W-:Y:S01]  /*4a20*/  CS2R R28, SRZ ;  /* 0x00000000001c7805 */ /* 0x000fe2000001ff00 */
[----:B------:R-:W-:-:S05]  /*4a30*/  IMAD R78, R78, 0x889, RZ ;  /* 0x000008894e4e7824 */ /* 0x000fca00078e02ff */
[----:B------:R1:W4:Y:S01]  /*4a40*/  @!P6 LDG.E.64 R28, desc[UR10][R114.64] ;  /* 0x0000000a721ce981 */ /* 0x000322000c1e1b00 */
[----:B0-----:R-:W-:Y:S02]  /*4a50*/  CS2R R26, SRZ ;  /* 0x00000000001a7805 */ /* 0x001fe4000001ff00 */
[----:B------:R-:W-:-:S04]  /*4a60*/  SHF.R.U32.HI R78, RZ, 0x10, R78 ;  /* 0x00000010ff4e7819 */ /* 0x000fc8000001164e */
[----:B------:R0:W4:Y:S01]  /*4a70*/  @!P6 LDG.E.64 R26, desc[UR10][R112.64] ;  /* 0x0000000a701ae981 */ /* 0x000122000c1e1b00 */
[----:B-1----:R-:W-:Y:S01]  /*4a80*/  HFMA2 R114, -RZ, RZ, 0, 0 ;  /* 0x00000000ff727431 */ /* 0x002fe200000001ff */
[----:B------:R-:W-:Y:S02]  /*4a90*/  PRMT R78, R78, 0x9910, RZ ;  /* 0x000099104e4e7816 */ /* 0x000fe400000000ff */
[----:B0-----:R-:W-:Y:S02]  /*4aa0*/  CS2R R112, SRZ ;  /* 0x0000000000707805 */ /* 0x001fe4000001ff00 */
[----:B------:R-:W-:Y:S01]  /*4ab0*/  CS2R R6, SRZ ;  /* 0x0000000000067805 */ /* 0x000fe2000001ff00 */
[----:B------:R-:W-:Y:S01]  /*4ac0*/  IMAD R78, R78, 0x1e, RZ ;  /* 0x0000001e4e4e7824 */ /* 0x000fe200078e02ff */
[----:B------:R0:W-:Y:S04]  /*4ad0*/  STL.64 [R1+0xd0], R14 ;  /* 0x0000d00e01007387 */ /* 0x0001e80000100a00 */
[----:B------:R-:W-:-:S04]  /*4ae0*/  IADD3 R78, PT, PT, RZ, -R78, RZ ;  /* 0x8000004eff4e7210 */ /* 0x000fc80007ffe0ff */
[----:B------:R-:W-:Y:S02]  /*4af0*/  PRMT R78, R78, 0x7710, RZ ;  /* 0x000077104e4e7816 */ /* 0x000fe400000000ff */
[----:B0-----:R-:W-:Y:S02]  /*4b00*/  CS2R R14, SRZ ;  /* 0x00000000000e7805 */ /* 0x001fe4000001ff00 */
[----:B------:R-:W-:-:S04]  /*4b10*/  IADD3 R78, PT, PT, R78, R79, RZ ;  /* 0x0000004f4e4e7210 */ /* 0x000fc80007ffe0ff */
[----:B------:R0:W4:Y:S01]  /*4b20*/  @!P3 LDG.E.64 R14, desc[UR10][R24.64] ;  /* 0x0000000a180eb981 */ /* 0x000122000c1e1b00 */
[----:B------:R-:W-:Y:S02]  /*4b30*/  SHF.L.U32 R78, R78, 0x1, RZ ;  /* 0x000000014e4e7819 */ /* 0x000fe400000006ff */
[----:B0-----:R-:W-:-:S06]  /*4b40*/  CS2R R24, SRZ ;  /* 0x0000000000187805 */ /* 0x001fcc000001ff00 */
[----:B------:R0:W4:Y:S02]  /*4b50*/  @!P5 LDG.E.64 R24, desc[UR10][R80.64] ;  /* 0x0000000a5018d981 */ /* 0x000124000c1e1b00 */
[----:B0-----:R-:W-:Y:S02]  /*4b60*/  LOP3.LUT R81, R78, 0xffff, RZ, 0xc0, !PT ;  /* 0x0000ffff4e517812 */ /* 0x001fe400078ec0ff */
[----:B------:R-:W-:-:S05]  /*4b70*/  MOV R80, UR13 ;  /* 0x0000000d00507c02 */ /* 0x000fca0008000f00 */
[----:B------:R-:W-:Y:S01]  /*4b80*/  IMAD R80, R80, 0x3c, R81 ;  /* 0x0000003c50507824 */ /* 0x000fe200078e0251 */
[----:B--2---:R-:W-:Y:S01]  /*4b90*/  @!P1 MOV R100, R10 ;  /* 0x0000000a00649202 */ /* 0x004fe20000000f00 */
[----:B------:R0:W-:Y:S01]  /*4ba0*/  STL.64 [R1+0x1c8], R10 ;  /* 0x0001c80a01007387 */ /* 0x0001e20000100a00 */
[----:B------:R-:W-:Y:S02]  /*4bb0*/  @!P1 MOV R101, R11 ;  /* 0x0000000b00659202 */ /* 0x000fe40000000f00 */
[----:B0-----:R-:W-:-:S06]  /*4bc0*/  CS2R R10, SRZ ;  /* 0x00000000000a7805 */ /* 0x001fcc000001ff00 */
[----:B------:R0:W2:Y:S02]  /*4bd0*/  @!P2 LDG.E.64 R10, desc[UR10][R22.64] ;  /* 0x0000000a160aa981 */ /* 0x0000a4000c1e1b00 */
[----:B0-----:R-:W-:Y:S01]  /*4be0*/  HFMA2 R22, -RZ, RZ, 0, 0 ;  /* 0x00000000ff167431 */ /* 0x001fe200000001ff */
[----:B------:R-:W-:-:S06]  /*4bf0*/  MOV R23, RZ ;  /* 0x000000ff00177202 */ /* 0x000fcc0000000f00 */
[----:B------:R0:W2:Y:S02]  /*4c00*/  @!P5 LDG.E.64 R22, desc[UR10][R76.64] ;  /* 0x0000000a4c16d981 */ /* 0x0000a4000c1e1b00 */
[----:B0-----:R-:W-:Y:S01]  /*4c10*/  MOV R76, UR6 ;  /* 0x00000006004c7c02 */ /* 0x001fe20008000f00 */
[----:B------:R-:W0:Y:S01]  /*4c20*/  LDCU.U8 UR6, c[0x0][0x414] ;  /* 0x00008280ff0677ac */ /* 0x000e220008000000 */
[----:B---3--:R-:W-:Y:S02]  /*4c30*/  @!P1 MOV R98, R12 ;  /* 0x0000000c00629202 */ /* 0x008fe40000000f00 */
[----:B------:R-:W-:Y:S02]  /*4c40*/  @!P1 MOV R99, R13 ;  /* 0x0000000d00639202 */ /* 0x000fe40000000f00 */
[----:B------:R-:W-:Y:S01]  /*4c50*/  LOP3.LUT P1, RZ, R95, 0x8000000, RZ, 0xc0, !PT ;  /* 0x080000005fff7812 */ /* 0x000fe2000782c0ff */
[----:B------:R-:W-:Y:S01]  /*4c60*/  HFMA2 R95, -RZ, RZ, 0, 0 ;  /* 0x00000000ff5f7431 */ /* 0x000fe200000001ff */
[----:B------:R-:W-:-:S02]  /*4c70*/  @!P0 MOV R95, R2 ;  /* 0x00000002005f8202 */ /* 0x000fc40000000f00 */
[----:B------:R-:W-:Y:S02]  /*4c80*/  @!P0 MOV R112, R3 ;  /* 0x0000000300708202 */ /* 0x000fe40000000f00 */
[----:B------:R-:W-:Y:S02]  /*4c90*/  @!P0 MOV R113, R4 ;  /* 0x0000000400718202 */ /* 0x000fe40000000f00 */
[----:B------:R-:W-:Y:S02]  /*4ca0*/  @!P0 MOV R114, R5 ;  /* 0x0000000500728202 */ /* 0x000fe40000000f00 */
[----:B0-----:R-:W-:-:S03]  /*4cb0*/  ISETP.NE.AND P0, PT, RZ, UR6, PT ;  /* 0x00000006ff007c0c */ /* 0x001fc6000bf05270 */
[----:B------:R0:W3:Y:S10]  /*4cc0*/  @!P1 LDG.E.64 R6, desc[UR10][R120.64] ;  /* 0x0000000a78069981 */ /* 0x0000f4000c1e1b00 */
[----:B0-----:R-:W0:Y:S02]  /*4cd0*/  @P0 LDC.64 R120, c[0x0][0x3b0] ;  /* 0x0000ec00ff780b82 */ /* 0x001e240000000a00 */
[----:B0-----:R-:W-:Y:S01]  /*4ce0*/  @P0 IMAD.WIDE R78, R80, 0x2, R120 ;  /* 0x00000002504e0825 */ /* 0x001fe200078e0278 */
[----:B------:R-:W-:Y:S01]  /*4cf0*/  MOV R77, UR7 ;  /* 0x00000007004d7c02 */ /* 0x000fe20008000f00 */
[----:B------:R0:W-:Y:S04]  /*4d00*/  STL.64 [R1+0x1c0], R8 ;  /* 0x0001c00801007387 */ /* 0x0001e80000100a00 */
[----:B------:R-:W3:Y:S04]  /*4d10*/  @P0 LDG.E.U16 R115, desc[UR10][R78.64] ;  /* 0x0000000a4e730981 */ /* 0x000ee8000c1e1500 */
[----:B------:R-:W3:Y:S01]  /*4d20*/  LDG.E.64 R76, desc[UR10][R76.64] ;  /* 0x0000000a4c4c7981 */ /* 0x000ee2000c1e1b00 */
[----:B0-----:R-:W-:-:S03]  /*4d30*/  CS2R R8, SRZ ;  /* 0x0000000000087805 */ /* 0x001fc6000001ff00 */
[----:B------:R0:W-:Y:S04]  /*4d40*/  STL.64 [R1+0xc8], R12 ;  /* 0x0000c80c01007387 */ /* 0x0001e80000100a00 */
[----:B------:R1:W-:Y:S04]  /*4d50*/  STL.64 [R1+0xd8], R2 ;  /* 0x0000d80201007387 */ /* 0x0003e80000100a00 */
[----:B------:R1:W3:Y:S01]  /*4d60*/  @!P1 LDG.E.64 R8, desc[UR10][R122.64] ;  /* 0x0000000a7a089981 */ /* 0x0002e2000c1e1b00 */
[----:B0-----:R-:W-:-:S03]  /*4d70*/  CS2R R12, SRZ ;  /* 0x00000000000c7805 */ /* 0x001fc6000001ff00 */
[----:B------:R0:W-:Y:S04]  /*4d80*/  STL [R1+0x220], R81 ;  /* 0x0002205101007387 */ /* 0x0001e80000100800 */
[----:B----4-:R-:W-:Y:S01]  /*4d90*/  STL.64 [R1+0xf8], R18 ;  /* 0x0000f81201007387 */ /* 0x010fe20000100a00 */
[----:B-1----:R-:W0:Y:S03]  /*4da0*/  LDC.64 R122, c[0x0][0x3a8] ;  /* 0x0000ea00ff7a7b82 */ /* 0x002e260000000a00 */
[----:B------:R-:W4:Y:S01]  /*4db0*/  @!P2 LDG.E.64 R12, desc[UR10][R124.64] ;  /* 0x0000000a7c0ca981 */ /* 0x000f22000c1e1b00 */
[----:B------:R-:W-:-:S03]  /*4dc0*/  CS2R R2, SRZ ;  /* 0x0000000000027805 */ /* 0x000fc6000001ff00 */
[----:B------:R-:W4:Y:S04]  /*4dd0*/  @P0 LDG.E.U16 R78, desc[UR10][R78.64+0x2] ;  /* 0x0000020a4e4e0981 */ /* 0x000f28000c1e1500 */
[----:B------:R-:W-:Y:S04]  /*4de0*/  STL.64 [R1+0x108], R26 ;  /* 0x0001081a01007387 */ /* 0x000fe80000100a00 */
[----:B------:R1:W5:Y:S04]  /*4df0*/  LDL R125, [R1+0x26c] ;  /* 0x00026c00017d7983 */ /* 0x0003680000100800 */
[----:B------:R1:W5:Y:S04]  /*4e00*/  LDL R124, [R1+0x274] ;  /* 0x00027400017c7983 */ /* 0x0003680000100800 */
[----:B------:R1:W5:Y:S01]  /*4e10*/  LDL R120, [R1+0x238] ;  /* 0x0002380001787983 */ /* 0x0003620000100800 */
[----:B0-----:R-:W-:-:S03]  /*4e20*/  IMAD.WIDE R80, R80, 0x2, R122 ;  /* 0x0000000250507825 */ /* 0x001fc600078e027a */
[----:B------:R1:W5:Y:S04]  /*4e30*/  LDL R121, [R1+0x23c] ;  /* 0x00023c0001797983 */ /* 0x0003680000100800 */
[----:B------:R-:W4:Y:S04]  /*4e40*/  LDG.E.U16 R79, desc[UR10][R80.64] ;  /* 0x0000000a504f7981 */ /* 0x000f28000c1e1500 */
[----:B------:R-:W-:Y:S04]  /*4e50*/  STL.64 [R1+0xf0], R14 ;  /* 0x0000f00e01007387 */ /* 0x000fe80000100a00 */
[----:B------:R1:W5:Y:S04]  /*4e60*/  LDL R122, [R1+0x244] ;  /* 0x00024400017a7983 */ /* 0x0003680000100800 */
[----:B------:R-:W4:Y:S04]  /*4e70*/  LDG.E.U16 R80, desc[UR10][R80.64+0x2] ;  /* 0x0000020a50507981 */ /* 0x000f28000c1e1500 */
[----:B------:R1:W5:Y:S04]  /*4e80*/  LDL R123, [R1+0x298] ;  /* 0x00029800017b7983 */ /* 0x0003680000100800 */
[----:B------:R1:W5:Y:S04]  /*4e90*/  LDL R81, [R1+0x25c] ;  /* 0x00025c0001517983 */ /* 0x0003680000100800 */
[----:B--2---:R-:W-:Y:S04]  /*4ea0*/  STL.64 [R1+0xe8], R10 ;  /* 0x0000e80a01007387 */ /* 0x004fe80000100a00 */
[----:B------:R-:W-:Y:S01]  /*4eb0*/  STL.64 [R1+0x100], R22 ;  /* 0x0001001601007387 */ /* 0x000fe20000100a00 */
[----:B---3--:R-:W-:-:S03]  /*4ec0*/  @!P1 MOV R2, R6 ;  /* 0x0000000600029202 */ /* 0x008fc60000000f00 */
[----:B------:R0:W-:Y:S01]  /*4ed0*/  STL.64 [R1+0xe0], R6 ;  /* 0x0000e00601007387 */ /* 0x0001e20000100a00 */
[----:B------:R-:W-:Y:S02]  /*4ee0*/  @!P1 MOV R3, R7 ;  /* 0x0000000700039202 */ /* 0x000fe40000000f00 */
[----:B0-----:R-:W-:Y:S02]  /*4ef0*/  CS2R R6, SRZ ;  /* 0x0000000000067805 */ /* 0x001fe4000001ff00 */
[----:B------:R-:W-:Y:S02]  /*4f00*/  @!P2 MOV R6, R10 ;  /* 0x0000000a0006a202 */ /* 0x000fe40000000f00 */
[----:B------:R-:W-:Y:S02]  /*4f10*/  @!P2 MOV R7, R11 ;  /* 0x0000000b0007a202 */ /* 0x000fe40000000f00 */
[----:B------:R-:W-:Y:S02]  /*4f20*/  CS2R R10, SRZ ;  /* 0x00000000000a7805 */ /* 0x000fe4000001ff00 */
[----:B------:R-:W-:-:S02]  /*4f30*/  @!P3 MOV R10, R14 ;  /* 0x0000000e000ab202 */ /* 0x000fc40000000f00 */
[----:B------:R-:W-:Y:S02]  /*4f40*/  @!P3 MOV R11, R15 ;  /* 0x0000000f000bb202 */ /* 0x000fe40000000f00 */
[----:B------:R-:W-:Y:S02]  /*4f50*/  CS2R R14, SRZ ;  /* 0x00000000000e7805 */ /* 0x000fe4000001ff00 */
[----:B------:R-:W-:Y:S02]  /*4f60*/  @!P4 MOV R14, R18 ;  /* 0x00000012000ec202 */ /* 0x000fe40000000f00 */
[----:B------:R-:W-:Y:S02]  /*4f70*/  @!P4 MOV R15, R19 ;  /* 0x00000013000fc202 */ /* 0x000fe40000000f00 */
[----:B------:R-:W-:Y:S02]  /*4f80*/  CS2R R18, SRZ ;  /* 0x0000000000127805 */ /* 0x000fe4000001ff00 */
[----:B------:R-:W-:Y:S01]  /*4f90*/  @!P5 MOV R18, R22 ;  /* 0x000000160012d202 */ /* 0x000fe20000000f00 */
[----:B------:R-:W-:Y:S01]  /*4fa0*/  HFMA2 R22, -RZ, RZ, 0, 0 ;  /* 0x00000000ff167431 */ /* 0x000fe200000001ff */
[----:B------:R-:W-:Y:S01]  /*4fb0*/  @!P6 MOV R22, R26 ;  /* 0x0000001a0016e202 */ /* 0x000fe20000000f00 */
[----:B------:R-:W-:-:S02]  /*4fc0*/  HFMA2 R26, -RZ, RZ, 0, 0 ;  /* 0x00000000ff1a7431 */ /* 0x000fc400000001ff */
[----:B------:R-:W-:Y:S02]  /*4fd0*/  @P0 HADD2.F32 R26, -RZ, R115.H0_H0 ;  /* 0x20000073ff1a0230 */ /* 0x000fe40000004100 */
[----:B------:R1:W5:Y:S01]  /*4fe0*/  LDL R115, [R1+0x260] ;  /* 0x0002600001737983 */ /* 0x0003620000100800 */
[----:B------:R-:W-:-:S03]  /*4ff0*/  R2UR UR28, R76 ;  /* 0x000000004c1c72ca */ /* 0x000fc600000e0000 */
[----:B------:R0:W-:Y:S04]  /*5000*/  STL.64 [R1+0x1d8], R4 ;  /* 0x0001d80401007387 */ /* 0x0001e80000100a00 */
[----:B------:R-:W-:Y:S01]  /*5010*/  STL.64 [R1+0x1f0], R16 ;  /* 0x0001f01001007387 */ /* 0x000fe20000100a00 */
[----:B0-----:R-:W-:-:S03]  /*5020*/  CS2R R4, SRZ ;  /* 0x0000000000047805 */ /* 0x001fc6000001ff00 */
[----:B------:R0:W-:Y:S01]  /*5030*/  STL.64 [R1+0x1e0], R8 ;  /* 0x0001e00801007387 */ /* 0x0001e20000100a00 */
[----:B------:R-:W-:Y:S02]  /*5040*/  @!P1 MOV R4, R8 ;  /* 0x0000000800049202 */ /* 0x000fe40000000f00 */
[----:B------:R-:W-:Y:S02]  /*5050*/  @!P1 MOV R5, R9 ;  /* 0x0000000900059202 */ /* 0x000fe40000000f00 */
[----:B0-----:R-:W-:Y:S01]  /*5060*/  CS2R R8, SRZ ;  /* 0x0000000000087805 */ /* 0x001fe2000001ff00 */
[----:B----4-:R0:W-:Y:S01]  /*5070*/  STL.64 [R1+0x1e8], R12 ;  /* 0x0001e80c01007387 */ /* 0x0101e20000100a00 */
[----:B------:R-:W-:Y:S02]  /*5080*/  @!P2 MOV R8, R12 ;  /* 0x0000000c0008a202 */ /* 0x000fe40000000f00 */
[----:B------:R-:W-:Y:S02]  /*5090*/  @!P2 MOV R9, R13 ;  /* 0x0000000d0009a202 */ /* 0x000fe40000000f00 */
[----:B0-----:R-:W-:-:S02]  /*50a0*/  CS2R R12, SRZ ;  /* 0x00000000000c7805 */ /* 0x001fc4000001ff00 */
[----:B------:R-:W-:Y:S02]  /*50b0*/  @!P3 MOV R12, R16 ;  /* 0x00000010000cb202 */ /* 0x000fe40000000f00 */
[----:B------:R-:W-:-:S05]  /*50c0*/  MOV R16, UR28 ;  /* 0x0000001c00107c02 */ /* 0x000fca0008000f00 */
[----:B------:R-:W-:-:S05]  /*50d0*/  FFMA.FTZ R77, -R16, UR28, R77 ;  /* 0x0000001c104d7c23 */ /* 0x000fca000801014d */
[----:B------:R-:W-:-:S13]  /*50e0*/  FSETP.GTU.FTZ.AND P1, PT, R77, RZ, PT ;  /* 0x000000ff4d00720b */ /* 0x000fda0003f3c000 */
[----:B------:R-:W-:-:S05]  /*50f0*/  VOTEU.ANY UP0, P1 ;  /* 0x0000000000ff7886 */ /* 0x000fca0000800100 */
[----:B------:R-:W0:Y:S01]  /*5100*/  @UP0 LDCU UR5, c[0x0][0x3c0] ;  /* 0x00007800ff0507ac */ /* 0x000e220008000800 */
[----:B------:R-:W-:Y:S02]  /*5110*/  PLOP3.LUT P1, PT, PT, PT, UP0, 0x80, 0x8 ;  /* 0x000000000008781c */ /* 0x000fe40003f2f008 */
[----:B------:R-:W-:Y:S01]  /*5120*/  @!P5 MOV R19, R23 ;  /* 0x000000170013d202 */ /* 0x000fe20000000f00 */
[----:B------:R-:W-:Y:S01]  /*5130*/  HFMA2 R23, -RZ, RZ, 0, 0 ;  /* 0x00000000ff177431 */ /* 0x000fe200000001ff */
[----:B------:R-:W-:Y:S01]  /*5140*/  @!P6 MOV R23, R27 ;  /* 0x0000001b0017e202 */ /* 0x000fe20000000f00 */
[----:B------:R-:W-:Y:S08]  /*5150*/  STL.64 [R1+0x208], R28 ;  /* 0x0002081c01007387 */ /* 0x000ff00000100a00 */
[----:B0-----:R-:W-:-:S04]  /*5160*/  @P1 FADD.FTZ R77, R77, UR5 ;  /* 0x000000054d4d1e21 */ /* 0x001fc80008010000 */
[----:B------:R-:W0:Y:S01]  /*5170*/  @P1 MUFU.RSQ R27, R77 ;  /* 0x0000004d001b1308 */ /* 0x000e220000001400 */
[----:B------:R-:W-:Y:S01]  /*5180*/  UISETP.NE.AND UP1, UPT, UR6, URZ, UPT ;  /* 0x000000ff0600728c */ /* 0x000fe2000bf25270 */
[----:B------:R-:W-:Y:S02]  /*5190*/  @!P3 MOV R13, R17 ;  /* 0x00000011000db202 */ /* 0x000fe40000000f00 */
[----:B------:R-:W-:Y:S01]  /*51a0*/  CS2R R16, SRZ ;  /* 0x0000000000107805 */ /* 0x000fe2000001ff00 */
[----:B------:R2:W-:Y:S01]  /*51b0*/  STL.64 [R1+0x1f8], R20 ;  /* 0x0001f81401007387 */ /* 0x0005e20000100a00 */
[----:B------:R-:W-:Y:S02]  /*51c0*/  @!P4 MOV R16, R20 ;  /* 0x000000140010c202 */ /* 0x000fe40000000f00 */
[----:B------:R-:W-:Y:S01]  /*51d0*/  @!P4 MOV R17, R21 ;  /* 0x000000150011c202 */ /* 0x000fe20000000f00 */
[----:B------:R3:W-:Y:S01]  /*51e0*/  STL.64 [R1+0x200], R24 ;  /* 0x0002001801007387 */ /* 0x0007e20000100a00 */
[----:B0-----:R-:W-:-:S02]  /*51f0*/  @P1 R2UR UR5, R27 ;  /* 0x000000001b0512ca */ /* 0x001fc400000e0000 */
[----:B--2---:R-:W-:Y:S02]  /*5200*/  CS2R R20, SRZ ;  /* 0x0000000000147805 */ /* 0x004fe4000001ff00 */
[----:B------:R-:W-:Y:S02]  /*5210*/  @!P5 MOV R20, R24 ;  /* 0x000000180014d202 */ /* 0x000fe40000000f00 */
[----:B------:R-:W-:Y:S02]  /*5220*/  @!P5 MOV R21, R25 ;  /* 0x000000190015d202 */ /* 0x000fe40000000f00 */
[----:B---3--:R-:W-:Y:S02]  /*5230*/  CS2R R24, SRZ ;  /* 0x0000000000187805 */ /* 0x008fe4000001ff00 */
[----:B------:R-:W-:Y:S01]  /*5240*/  MOV R27, RZ ;  /* 0x000000ff001b7202 */ /* 0x000fe20000000f00 */
[----:B------:R-:W-:Y:S01]  /*5250*/  @P0 HADD2.F32 R27, -RZ, R78.H0_H0 ;  /* 0x2000004eff1b0230 */ /* 0x000fe20000004100 */
[----:B------:R-:W-:Y:S01]  /*5260*/  @!P6 MOV R24, R28 ;  /* 0x0000001c0018e202 */ /* 0x000fe20000000f00 */
[----:B------:R-:W-:Y:S01]  /*5270*/  HADD2.F32 R79, -RZ, R79.H0_H0 ;  /* 0x2000004fff4f7230 */ /* 0x000fe20000004100 */
[----:B------:R-:W-:Y:S01]  /*5280*/  @!P6 MOV R25, R29 ;  /* 0x0000001d0019e202 */ /* 0x000fe20000000f00 */
[----:B------:R-:W-:Y:S01]  /*5290*/  HADD2.F32 R80, -RZ, R80.H0_H0 ;  /* 0x20000050ff507230 */ /* 0x000fe20000004100 */
[----:B------:R-:W-:Y:S01]  /*52a0*/  UMOV UR16, 0x3f800000 ;  /* 0x3f80000000107882 */ /* 0x000fe20000000000 */
[----:B------:R-:W-:Y:S01]  /*52b0*/  @UP0 UMOV UR16, UR5 ;  /* 0x0000000500100c82 */ /* 0x000fe20008000000 */
[----:B-1----:R-:W-:Y:S05]  /*52c0*/  BRA.U UP1, `(.L_x_1832) ;  /* 0x0000001d01487547 */ /* 0x002fea000b800000 */
        /* <DEDUP_REMOVED lines=466> */
.L_x_1832:
        /* <DEDUP_REMOVED lines=1075> */
.L_x_1833:
        /* <DEDUP_REMOVED lines=48> */
.L_x_1835:
[----:B------:R-:W-:Y:S05]  /*b620*/  BSYNC.RECONVERGENT B0 ;  /* 0x0000000000007941 */ /* 0x000fea0003800200 */
.L_x_1834:
        /* <DEDUP_REMOVED lines=40> */
.L_x_1837:
[----:B------:R-:W-:Y:S05]  /*b8b0*/  BSYNC.RECONVERGENT B0 ;  /* 0x0000000000007941 */ /* 0x000fea0003800200 */
.L_x_1836:
        /* <DEDUP_REMOVED lines=78> */
.L_x_1839:
[----:B------:R-:W-:Y:S05]  /*bda0*/  BSYNC.RECONVERGENT B0 ;  /* 0x0000000000007941 */ /* 0x000fea0003800200 */
.L_x_1838:
        /* <DEDUP_REMOVED lines=30> */
.L_x_1841:
[----:B------:R-:W-:Y:S05]  /*bf90*/  BSYNC.RECONVERGENT B0 ;  /* 0x0000000000007941 */ /* 0x000fea0003800200 */
.L_x_1840:
        /* <DEDUP_REMOVED lines=34> */
.L_x_1845:
[----:B------:R-:W3:Y:S04]  /*c1c0*/  LDG.E.STRONG.GPU R0, desc[UR10][R10.64] ;  /* 0x0000000a0a007981 */ /* 0x000ee8000c1ef900 */
[----:B---3--:R-:W-:Y:S04]  /*c1d0*/  CCTL.IVALL ;  /* 0x00000000ff00798f */ /* 0x008fe80002000000 */
[----:B------:R0:W-:Y:S01]  /*c1e0*/  STL [R1], R0 ;  /* 0x0000000001007387 */ /* 0x0001e20000100800 */
[----:B------:R-:W-:-:S13]  /*c1f0*/  ISETP.NE.AND P0, PT, R0, UR5, PT ;  /* 0x0000000500007c0c */ /* 0x000fda000bf05270 */
[----:B0-----:R-:W-:Y:S05]  /*c200*/  @P0 BRA `(.L_x_1845) ;  /* 0xfffffffc00ec0947 */ /* 0x001fea000383ffff */
.L_x_1844:
[----:B------:R-:W-:Y:S05]  /*c210*/  BSYNC.RECONVERGENT B0 ;  /* 0x0000000000007941 */ /* 0x000fea0003800200 */
.L_x_1843:
        /* <DEDUP_REMOVED lines=15> */
.L_x_1847:
        /* <DEDUP_REMOVED lines=77> */
.L_x_1846:
        /* <DEDUP_REMOVED lines=52> */
.L_x_1848:
        /* <DEDUP_REMOVED lines=27> */
.L_x_1849:
        /* <DEDUP_REMOVED lines=12> */
.L_x_1850:
[----:B------:R-:W-:Y:S05]  /*cd90*/  BSYNC.RECONVERGENT B0 ;  /* 0x0000000000007941 */ /* 0x000fea0003800200 */
.L_x_1842:
        /* <DEDUP_REMOVED lines=17> */
.L_x_1856:
        /* <DEDUP_REMOVED lines=57> */
.L_x_1852:
[----:B------:R-:W-:Y:S05]  /*d240*/  BSYNC.RECONVERGENT B0 ;  /* 0x0000000000007941 */ /* 0x000fea0003800200 */
.L_x_1851:
        /* <DEDUP_REMOVED lines=19> */
.L_x_1853:
        /* <DEDUP_REMOVED lines=15> */
.L_x_1855:
[----:B------:R-:W-:Y:S05]  /*d470*/  BSYNC.RECONVERGENT B0 ;  /* 0x0000000000007941 */ /* 0x000fea0003800200 */
.L_x_1854:
        /* <DEDUP_REMOVED lines=10> */
.L_x_1831:
        /* <DEDUP_REMOVED lines=16> */
.L_x_1859:
[----:B------:R-:W-:Y:S05]  /*d620*/  BSYNC.RECONVERGENT B0 ;  /* 0x0000000000007941 */ /* 0x000fea0003800200 */
.L_x_1858:
        /* <DEDUP_REMOVED lines=11> */
.L_x_1861:
[----:B------:R-:W2:Y:S04]  /*d6e0*/  LDG.E.STRONG.GPU R5, desc[UR10][R2.64] ;  /* 0x0000000a02057981 */ /* 0x000ea8000c1ef900 */
[----:B--2---:R-:W-:Y:S01]  /*d6f0*/  CCTL.IVALL ;  /* 0x00000000ff00798f */ /* 0x004fe20002000000 */
[----:B------:R-:W-:Y:S05]  /*d700*/  YIELD ;  /* 0x0000000000007946 */ /* 0x000fea0003800000 */
[----:B------:R-:W-:-:S13]  /*d710*/  ISETP.NE.AND P0, PT, R5, R0, PT ;  /* 0x000000000500720c */ /* 0x000fda0003f05270 */
[----:B------:R-:W-:Y:S05]  /*d720*/  @P0 BRA `(.L_x_1861) ;  /* 0xfffffffc00ec0947 */ /* 0x000fea000383ffff */
.L_x_1860:
        /* <DEDUP_REMOVED lines=75> */
.L_x_1864:
        /* <DEDUP_REMOVED lines=31> */
.L_x_1863:
[----:B------:R-:W-:Y:S05]  /*ddd0*/  BSYNC.RECONVERGENT B0 ;  /* 0x0000000000007941 */ /* 0x000fea0003800200 */
.L_x_1862:
        /* <DEDUP_REMOVED lines=10> */
.L_x_1865:
        /* <DEDUP_REMOVED lines=87> */
.L_x_1866:
        /* <DEDUP_REMOVED lines=9> */
.L_x_4531:


//--------------------- .text._Z35group_norm_nhwc_fwd_one_pass_kernelI11Bf16IOFp32WLi64ELi60ELi480EEv26Group_norm_nhwc_fwd_params --------------------------
	.section	.text._Z35group_norm_nhwc_fwd_one_pass_kernelI11Bf16IOFp32WLi64ELi60ELi480EEv26Group_norm_nhwc_fwd_params,"ax",@progbits
	.align	128
        .global         _Z35group_norm_nhwc_fwd_one_pass_kernelI11Bf16IOFp32WLi64ELi60ELi480EEv26Group_norm_nhwc_fwd_params
        .type           _Z35group_norm_nhwc_fwd_one_pass_kernelI11Bf16IOFp32WLi64ELi60ELi480EEv26Group_norm_nhwc_fwd_params,@function
        .size           _Z35group_norm_nhwc_fwd_one_pass_kernelI11Bf16IOFp32WLi64ELi60ELi480EEv26Group_norm_nhwc_fwd_params,(.L_x_4532 - _Z35group_norm_nhwc_fwd_one_pass_kernelI11Bf16IOFp32WLi64ELi60ELi480EEv26Group_norm_nhwc_fwd_params)
        .other          _Z35group_norm_nhwc_fwd_one_pass_kernelI11Bf16IOFp32WLi64ELi60ELi480EEv26Group_norm_nhwc_fwd_params,@"STO_CUDA_ENTRY STV_DEFAULT"
_Z35group_norm_nhwc_fwd_one_pass_kernelI11Bf16IOFp32WLi64ELi60ELi480EEv26Group_norm_nhwc_fwd_params:
.text._Z35group_norm_nhwc_fwd_one_pass_kernelI11Bf16IOFp32WLi64ELi60ELi480EEv26Group_norm_nhwc_fwd_params:
[----:B------:R-:W-:Y:S08]  /*0000*/  LDC R1, c[0x0][0x37c] ;  /* 0x0000df00ff017b82 */ /* 0x000ff00000000800 */
[----:B------:R-:W0:Y:S01]  /*0010*/  S2UR UR6, SR_CTAID.Y ;  /* 0x00000000000679c3 */ /* 0x000e220000002600 */
[----:B------:R-:W1:Y:S01]  /*0020*/  LDCU UR4, c[0x0][0x3f8] ;  /* 0x00007f00ff0477ac */ /* 0x000e620008000800 */
[----:B------:R-:W1:Y:S02]  /*0030*/  LDCU UR5, c[0x0][0x3c8] ;  /* 0x00007900ff0577ac */ /* 0x000e640008000800 */
[----:B-1----:R-:W-:-:S04]  /*0040*/  UIMAD UR4, UR4, UR5, URZ ;  /* 0x00000005040472a4 */ /* 0x002fc8000f8e02ff */
[----:B0-----:R-:W-:-:S06]  /*0050*/  UISETP.GE.AND UP0, UPT, UR6, UR4, UPT ;  /* 0x000000040600728c */ /* 0x001fcc000bf06270 */
[----:B------:R-:W-:-:S13]  /*0060*/  PLOP3.LUT P0, PT, PT, PT, UP0, 0x80, 0x8 ;  /* 0x000000000008781c */ /* 0x000fda0003f0f008 */
[----:B------:R-:W-:Y:S05]  /*0070*/  @P0 EXIT ;  /* 0x000000000000094d */ /* 0x000fea0003800000 */
[----:B------:R-:W0:Y:S01]  /*0080*/  S2R R2, SR_TID.X ;  /* 0x0000000000027919 */ /* 0x000e220000002100 */
[----:B------:R-:W1:Y:S01]  /*0090*/  S2UR UR18, SR_CTAID.X ;  /* 0x00000000001279c3 */ /* 0x000e620000002500 */
[----:B------:R-:W2:Y:S01]  /*00a0*/  LDCU UR4, c[0x0][0x404] ;  /* 0x00008080ff0477ac */ /* 0x000ea20008000800 */
[----:B------:R-:W3:Y:S01]  /*00b0*/  LDCU.64 UR8, c[0x0][0x388] ;  /* 0x00007100ff0877ac */ /* 0x000ee20008000a00 */
[----:B------:R-:W4:Y:S05]  /*00c0*/  LDCU UR19, c[0x0][0x374] ;  /* 0x00006e80ff1377ac */ /* 0x000f2a0008000800 */
[----:B------:R-:W4:Y:S01]  /*00d0*/  LDC R22, c[0x0][0x370] ;  /* 0x0000dc00ff167b82 */ /* 0x000f220000000800 */
[----:B------:R-:W0:Y:S01]  /*00e0*/  LDCU.64 UR14, c[0x0][0x358] ;  /* 0x00006b00ff0e77ac */ /* 0x000e220008000a00 */
[----:B------:R-:W-:Y:S01]  /*00f0*/  UMOV UR7, UR6 ;  /* 0x0000000600077c82 */ /* 0x000fe20008000000 */
[----:B---3--:R-:W-:-:S02]  /*0100*/  ISETP.NE.U32.AND P1, PT, RZ, UR8, PT ;  /* 0x00000008ff007c0c */ /* 0x008fc4000bf25070 */
[C---:B0-----:R-:W-:Y:S02]  /*0110*/  LOP3.LUT R0, R2.reuse, 0xffff, RZ, 0xc0, !PT ;  /* 0x0000ffff02007812 */ /* 0x041fe400078ec0ff */
[----:B-1----:R-:W-:Y:S02]  /*0120*/  LOP3.LUT P0, RZ, R2, UR18, RZ, 0xfc, !PT ;  /* 0x0000001202ff7c12 */ /* 0x002fe4000f80fcff */
[----:B--2---:R-:W-:Y:S01]  /*0130*/  MOV R2, UR4 ;  /* 0x0000000400027c02 */ /* 0x004fe20008000f00 */
[----:B------:R-:W-:Y:S01]  /*0140*/  IMAD R0, R0, 0x889, RZ ;  /* 0x0000088900007824 */ /* 0x000fe200078e02ff */
[----:B------:R-:W-:Y:S01]  /*0150*/  ISETP.NE.AND.EX P0, PT, RZ, UR9, !P0, P1 ;  /* 0x00000009ff007c0c */ /* 0x000fe2000c705310 */
[----:B------:R-:W-:-:S03]  /*0160*/  UMOV UR4, URZ ;  /* 0x000000ff00047c82 */ /* 0x000fc60008000000 */
[----:B------:R-:W-:-:S05]  /*0170*/  SHF.R.U32.HI R23, RZ, 0x10, R0 ;  /* 0x00000010ff177819 */ /* 0x000fca0000011600 */
[----:B------:R-:W-:-:S07]  /*0180*/  IMAD R23, R2, UR18, R23 ;  /* 0x0000001202177c24 */ /* 0x000fce000f8e0217 */
.L_x_1894:
[----:B---34-:R-:W0:Y:S01]  /*0190*/  LDC R2, c[0x0][0x3f8] ;  /* 0x0000fe00ff027b82 */ /* 0x018e220000000800 */
[----:B-----5:R-:W-:Y:S01]  /*01a0*/  IABS R8, UR7 ;  /* 0x0000000700087c13 */ /* 0x020fe20008000000 */
[----:B-1----:R-:W1:Y:S01]  /*01b0*/  LDCU.64 UR8, c[0x0][0x3e8] ;  /* 0x00007d00ff0877ac */ /* 0x002e620008000a00 */
[----:B------:R-:W-:Y:S02]  /*01c0*/  SHF.R.S32.HI R17, RZ, 0x1f, R23 ;  /* 0x0000001fff117819 */ /* 0x000fe40000011417 */
[----:B------:R-:W-:Y:S01]  /*01d0*/  IADD3 R21, PT, PT, R23, 0x10, RZ ;  /* 0x0000001017157810 */ /* 0x000fe20007ffe0ff */
[----:B--2---:R-:W2:Y:S01]  /*01e0*/  LDCU.64 UR10, c[0x0][0x3f0] ;  /* 0x00007e00ff0a77ac */ /* 0x004ea20008000a00 */
[----:B0-----:R-:W-:Y:S02]  /*01f0*/  IABS R3, R2 ;  /* 0x0000000200037213 */ /* 0x001fe40000000000 */
[----:B------:R-:W-:Y:S02]  /*0200*/  ISETP.NE.AND P3, PT, R2, RZ, PT ;  /* 0x000000ff0200720c */ /* 0x000fe40003f65270 */
[----:B------:R-:W0:Y:S08]  /*0210*/  I2F.RP R0, R3 ;  /* 0x0000000300007306 */ /* 0x000e300000209400 */
[----:B0-----:R-:W0:Y:S02]  /*0220*/  MUFU.RCP R0, R0 ;  /* 0x0000000000007308 */ /* 0x001e240000001000 */
[----:B0-----:R-:W-:-:S06]  /*0230*/  IADD3 R4, PT, PT, R0, 0xffffffe, RZ ;  /* 0x0ffffffe00047810 */ /* 0x001fcc0007ffe0ff */
[----:B------:R0:W3:Y:S02]  /*0240*/  F2I.FTZ.U32.TRUNC.NTZ R5, R4 ;  /* 0x0000000400057305 */ /* 0x0000e4000021f000 */
[----:B0-----:R-:W-:Y:S01]  /*0250*/  HFMA2 R4, -RZ, RZ, 0, 0 ;  /* 0x00000000ff047431 */ /* 0x001fe200000001ff */
[----:B---3--:R-:W-:-:S05]  /*0260*/  IADD3 R6, PT, PT, RZ, -R5, RZ ;  /* 0x80000005ff067210 */ /* 0x008fca0007ffe0ff */
[----:B------:R-:W-:Y:S02]  /*0270*/  IMAD R7, R6, R3, RZ ;  /* 0x0000000306077224 */ /* 0x000fe400078e02ff */
[----:B------:R-:W0:Y:S02]  /*0280*/  S2R R6, SR_TID.X ;  /* 0x0000000000067919 */ /* 0x000e240000002100 */
[----:B------:R-:W-:Y:S01]  /*0290*/  IMAD.HI.U32 R5, R5, R7, R4 ;  /* 0x0000000705057227 */ /* 0x000fe200078e0004 */
[----:B------:R-:W-:-:S05]  /*02a0*/  SHF.R.S32.HI R7, RZ, 0x1f, R21 ;  /* 0x0000001fff077819 */ /* 0x000fca0000011415 */
[----:B------:R-:W-:-:S04]  /*02b0*/  IMAD.HI.U32 R15, R5, R8, RZ ;  /* 0x00000008050f7227 */ /* 0x000fc800078e00ff */
[----:B------:R-:W-:-:S04]  /*02c0*/  IMAD.MOV R0, RZ, RZ, -R15 ;  /* 0x000000ffff007224 */ /* 0x000fc800078e0a0f */
[----:B------:R-:W-:-:S05]  /*02d0*/  IMAD R0, R3, R0, R8 ;  /* 0x0000000003007224 */ /* 0x000fca00078e0208 */
[----:B------:R-:W-:Y:S02]  /*02e0*/  ISETP.GT.U32.AND P2, PT, R3, R0, PT ;  /* 0x000000000300720c */ /* 0x000fe40003f44070 */
[----:B0-----:R-:W-:-:S11]  /*02f0*/  LOP3.LUT R4, R6, 0xffff, RZ, 0xc0, !PT ;  /* 0x0000ffff06047812 */ /* 0x001fd600078ec0ff */
[-C--:B------:R-:W-:Y:S02]  /*0300*/  @!P2 IADD3 R0, PT, PT, R0, -R3.reuse, RZ ;  /* 0x800000030000a210 */ /* 0x080fe40007ffe0ff */
[----:B------:R-:W-:Y:S01]  /*0310*/  @!P2 IADD3 R15, PT, PT, R15, 0x1, RZ ;  /* 0x000000010f0fa810 */ /* 0x000fe20007ffe0ff */
[----:B------:R-:W-:Y:S01]  /*0320*/  IMAD R4, R4, 0x889, RZ ;  /* 0x0000088904047824 */ /* 0x000fe200078e02ff */
[----:B------:R-:W-:Y:S02]  /*0330*/  ISETP.GE.U32.AND P1, PT, R0, R3, PT ;  /* 0x000000030000720c */ /* 0x000fe40003f26070 */
[----:B------:R-:W-:Y:S02]  /*0340*/  LOP3.LUT R0, R2, UR7, RZ, 0x3c, !PT ;  /* 0x0000000702007c12 */ /* 0x000fe4000f8e3cff */
[----:B------:R-:W-:Y:S02]  /*0350*/  SHF.R.U32.HI R4, RZ, 0x10, R4 ;  /* 0x00000010ff047819 */ /* 0x000fe40000011604 */
[----:B------:R-:W-:-:S02]  /*0360*/  ISETP.GE.AND P4, PT, R0, RZ, PT ;  /* 0x000000ff0000720c */ /* 0x000fc40003f86270 */
[----:B------:R-:W-:Y:S02]  /*0370*/  PRMT R0, R4, 0x9910, RZ ;  /* 0x0000991004007816 */ /* 0x000fe400000000ff */
[----:B-1----:R-:W-:-:S03]  /*0380*/  ISETP.GE.U32.AND P2, PT, R23, UR8, PT ;  /* 0x0000000817007c0c */ /* 0x002fc6000bf46070 */
[----:B------:R-:W-:Y:S01]  /*0390*/  IMAD R0, R0, 0x1e, RZ ;  /* 0x0000001e00007824 */ /* 0x000fe200078e02ff */
[----:B------:R-:W-:Y:S02]  /*03a0*/  ISETP.GE.AND.EX P2, PT, R17, UR9, PT, P2 ;  /* 0x0000000911007c0c */ /* 0x000fe4000bf46320 */
[----:B------:R-:W-:Y:S02]  /*03b0*/  @P1 IADD3 R15, PT, PT, R15, 0x1, RZ ;  /* 0x000000010f0f1810 */ /* 0x000fe40007ffe0ff */
[----:B------:R-:W-:Y:S02]  /*03c0*/  IADD3 R0, PT, PT, RZ, -R0, RZ ;  /* 0x80000000ff007210 */ /* 0x000fe40007ffe0ff */
[----:B------:R-:W-:Y:S01]  /*03d0*/  ISETP.GE.U32.AND P1, PT, R21, UR8, PT ;  /* 0x0000000815007c0c */ /* 0x000fe2000bf26070 */
[----:B------:R-:W-:Y:S01]  /*03e0*/  @!P4 IMAD.MOV R15, RZ, RZ, -R15 ;  /* 0x000000ffff0fc224 */ /* 0x000fe200078e0a0f */
[----:B------:R-:W-:Y:S02]  /*03f0*/  PRMT R5, R0, 0x7710, RZ ;  /* 0x0000771000057816 */ /* 0x000fe400000000ff */
[----:B------:R-:W-:-:S02]  /*0400*/  ISETP.GE.AND.EX P1, PT, R7, UR9, PT, P1 ;  /* 0x0000000907007c0c */ /* 0x000fc4000bf26310 */
[----:B------:R-:W-:Y:S01]  /*0410*/  IADD3 R5, PT, PT, R5, R6, RZ ;  /* 0x0000000605057210 */ /* 0x000fe20007ffe0ff */
[----:B------:R-:W0:Y:S01]  /*0420*/  @!P2 LDC.64 R10, c[0x0][0x3e0] ;  /* 0x0000f800ff0aab82 */ /* 0x000e220000000a00 */
[----:B------:R-:W-:Y:S02]  /*0430*/  @!P3 LOP3.LUT R15, RZ, R2, RZ, 0x33, !PT ;  /* 0x00000002ff0fb212 */ /* 0x000fe400078e33ff */
[----:B------:R-:W-:Y:S01]  /*0440*/  IADD3 R0, PT, PT, R23, 0x20, RZ ;  /* 0x0000002017007810 */ /* 0x000fe20007ffe0ff */
[----:B------:R-:W-:Y:S01]  /*0450*/  IMAD.SHL.U32 R5, R5, 0x2, RZ ;  /* 0x0000000205057824 */ /* 0x000fe200078e00ff */
[----:B------:R-:W-:Y:S02]  /*0460*/  IADD3 R3, PT, PT, -R15, RZ, RZ ;  /* 0x000000ff0f037210 */ /* 0x000fe40007ffe1ff */
[----:B------:R-:W-:Y:S01]  /*0470*/  ISETP.GE.U32.AND P3, PT, R0, UR8, PT ;  /* 0x0000000800007c0c */ /* 0x000fe2000bf66070 */
[----:B------:R-:W1:Y:S01]  /*0480*/  @!P2 LDC.64 R12, c[0x0][0x390] ;  /* 0x0000e400ff0cab82 */ /* 0x000e620000000a00 */
[----:B------:R-:W-:Y:S01]  /*0490*/  LOP3.LUT R25, R5, 0xffff, RZ, 0xc0, !PT ;  /* 0x0000ffff05197812 */ /* 0x000fe200078ec0ff */
[----:B------:R-:W-:Y:S01]  /*04a0*/  IMAD R20, R2, R3, UR7 ;  /* 0x0000000702147e24 */ /* 0x000fe2000f8e0203 */
[----:B------:R-:W-:-:S02]  /*04b0*/  SHF.R.S32.HI R5, RZ, 0x1f, R0 ;  /* 0x0000001fff057819 */ /* 0x000fc40000011400 */
[----:B------:R-:W-:Y:S01]  /*04c0*/  SHF.R.S32.HI R3, RZ, 0x1f, R15 ;  /* 0x0000001fff037819 */ /* 0x000fe2000001140f */
[----:B------:R-:W-:Y:S01]  /*04d0*/  IMAD R20, R20, 0x3c, RZ ;  /* 0x0000003c14147824 */ /* 0x000fe200078e02ff */
[----:B------:R-:W-:Y:S01]  /*04e0*/  ISETP.GE.AND.EX P3, PT, R5, UR9, PT, P3 ;  /* 0x0000000905007c0c */ /* 0x000fe2000bf66330 */
[----:B------:R-:W3:Y:S01]  /*04f0*/  @!P1 LDC.64 R8, c[0x0][0x3e0] ;  /* 0x0000f800ff089b82 */ /* 0x000ee20000000a00 */
[----:B------:R-:W-:Y:S01]  /*0500*/  IADD3 R2, PT, PT, R23, 0x30, RZ ;  /* 0x0000003017027810 */ /* 0x000fe20007ffe0ff */
[----:B--2---:R-:W-:Y:S01]  /*0510*/  IMAD R4, R3, UR10, RZ ;  /* 0x0000000a03047c24 */ /* 0x004fe2000f8e02ff */
[C---:B------:R-:W-:Y:S02]  /*0520*/  IADD3 R24, P4, PT, R20.reuse, R25, RZ ;  /* 0x0000001914187210 */ /* 0x040fe40007f9e0ff */
[----:B------:R-:W-:Y:S01]  /*0530*/  SHF.R.S32.HI R3, RZ, 0x1f, R2 ;  /* 0x0000001fff037819 */ /* 0x000fe20000011402 */
[----:B------:R-:W-:Y:S01]  /*0540*/  IMAD R27, R15, UR11, R4 ;  /* 0x0000000b0f1b7c24 */ /* 0x000fe2000f8e0204 */
[----:B------:R-:W-:Y:S01]  /*0550*/  LEA.HI.X.SX32 R25, R20, RZ, 0x1, P4 ;  /* 0x000000ff14197211 */ /* 0x000fe200020f0eff */
[----:B0-----:R-:W-:Y:S01]  /*0560*/  @!P2 IMAD R4, R17, R10, RZ ;  /* 0x0000000a1104a224 */ /* 0x001fe200078e02ff */
[----:B------:R-:W-:Y:S01]  /*0570*/  ISETP.GE.U32.AND P4, PT, R2, UR8, PT ;  /* 0x0000000802007c0c */ /* 0x000fe2000bf86070 */
[----:B------:R-:W-:-:S02]  /*0580*/  IMAD.WIDE.U32 R24, R15, UR10, R24 ;  /* 0x0000000a0f187c25 */ /* 0x000fc4000f8e0018 */
[----:B------:R-:W0:Y:S01]  /*0590*/  @!P3 LDC.64 R16, c[0x0][0x3e0] ;  /* 0x0000f800ff10bb82 */ /* 0x000e220000000a00 */
[----:B------:R-:W-:Y:S01]  /*05a0*/  ISETP.GE.AND.EX P4, PT, R3, UR9, PT, P4 ;  /* 0x0000000903007c0c */ /* 0x000fe2000bf86340 */
[----:B------:R-:W-:Y:S01]  /*05b0*/  @!P2 IMAD R19, R23, R11, R4 ;  /* 0x0000000b1713a224 */ /* 0x000fe200078e0204 */
[----:B------:R-:W-:Y:S02]  /*05c0*/  IADD3 R27, PT, PT, R25, R27, RZ ;  /* 0x0000001b191b7210 */ /* 0x000fe40007ffe0ff */
[----:B------:R-:W-:-:S03]  /*05d0*/  @!P2 MOV R26, R24 ;  /* 0x00000018001aa202 */ /* 0x000fc60000000f00 */
[----:B------:R-:W2:Y:S01]  /*05e0*/  @!P1 LDC.64 R14, c[0x0][0x390] ;  /* 0x0000e400ff0e9b82 */ /* 0x000ea20000000a00 */
[-C--:B------:R-:W-:Y:S01]  /*05f0*/  @!P1 MOV R28, R24.reuse ;  /* 0x00000018001c9202 */ /* 0x080fe20000000f00 */
[--C-:B------:R-:W-:Y:S01]  /*0600*/  @!P1 IMAD.MOV.U32 R29, RZ, RZ, R27.reuse ;  /* 0x000000ffff1d9224 */ /* 0x100fe200078e001b */
[----:B------:R-:W-:Y:S01]  /*0610*/  @!P3 MOV R4, R24 ;  /* 0x000000180004b202 */ /* 0x000fe20000000f00 */
[----:B---3--:R-:W-:Y:S02]  /*0620*/  @!P1 IMAD R18, R7, R8, RZ ;  /* 0x0000000807129224 */ /* 0x008fe400078e02ff */
[----:B------:R-:W-:-:S04]  /*0630*/  @!P2 IMAD.WIDE.U32 R10, R23, R10, R26 ;  /* 0x0000000a170aa225 */ /* 0x000fc800078e001a */
[----:B------:R-:W-:Y:S01]  /*0640*/  @!P1 IMAD R7, R21, R9, R18 ;  /* 0x0000000915079224 */ /* 0x000fe200078e0212 */
[----:B------:R-:W-:Y:S01]  /*0650*/  @!P2 IADD3 R19, PT, PT, R11, R19, RZ ;  /* 0x000000130b13a210 */ /* 0x000fe20007ffe0ff */
[----:B------:R-:W-:Y:S01]  /*0660*/  @!P1 IMAD.WIDE.U32 R28, R21, R8, R28 ;  /* 0x00000008151c9225 */ /* 0x000fe200078e001c */
[C---:B-1----:R-:W-:Y:S01]  /*0670*/  @!P2 LEA R18, P5, R10.reuse, R12, 0x1 ;  /* 0x0000000c0a12a211 */ /* 0x042fe200078a08ff */
[----:B------:R-:W1:Y:S02]  /*0680*/  @!P4 LDC.64 R8, c[0x0][0x3e0] ;  /* 0x0000f800ff08cb82 */ /* 0x000e640000000a00 */
[----:B------:R-:W-:Y:S02]  /*0690*/  HFMA2 R21, -RZ, RZ, 0, 0 ;  /* 0x00000000ff157431 */ /* 0x000fe400000001ff */
[----:B0-----:R-:W-:Y:S01]  /*06a0*/  @!P3 IMAD R5, R5, R16, RZ ;  /* 0x000000100505b224 */ /* 0x001fe200078e02ff */
[----:B------:R-:W-:Y:S02]  /*06b0*/  @!P2 LEA.HI.X R19, R10, R13, R19, 0x1, P5 ;  /* 0x0000000d0a13a211 */ /* 0x000fe400028f0c13 */
[----:B------:R-:W-:Y:S01]  /*06c0*/  @!P1 IADD3 R7, PT, PT, R29, R7, RZ ;  /* 0x000000071d079210 */ /* 0x000fe20007ffe0ff */
[----:B------:R-:W-:Y:S01]  /*06d0*/  @!P3 IMAD R17, R0, R17, R5 ;  /* 0x000000110011b224 */ /* 0x000fe200078e0205 */
[----:B------:R-:W0:Y:S01]  /*06e0*/  @!P3 LDC.64 R10, c[0x0][0x390] ;  /* 0x0000e400ff0abb82 */ /* 0x000e220000000a00 */
[----:B------:R-:W-:Y:S01]  /*06f0*/  @!P3 IMAD.MOV.U32 R5, RZ, RZ, R27 ;  /* 0x000000ffff05b224 */ /* 0x000fe200078e001b */
[----:B--2---:R-:W-:Y:S01]  /*0700*/  @!P1 LEA R14, P5, R28, R14, 0x1 ;  /* 0x0000000e1c0e9211 */ /* 0x004fe200078a08ff */
[----:B------:R-:W2:Y:S01]  /*0710*/  @!P2 LDG.E R21, desc[UR14][R18.64] ;  /* 0x0000000e1215a981 */ /* 0x000ea2000c1e1900 */
[----:B------:R-:W-:-:S04]  /*0720*/  @!P3 IMAD.WIDE.U32 R4, R0, R16, R4 ;  /* 0x000000100004b225 */ /* 0x000fc800078e0004 */
[----:B------:R-:W-:Y:S01]  /*0730*/  HFMA2 R0, -RZ, RZ, 0, 0 ;  /* 0x00000000ff007431 */ /* 0x000fe200000001ff */
[----:B------:R-:W-:Y:S01]  /*0740*/  @!P1 LEA.HI.X R15, R28, R15, R7, 0x1, P5 ;  /* 0x0000000f1c0f9211 */ /* 0x000fe200028f0c07 */
[----:B------:R-:W3:Y:S04]  /*0750*/  @!P4 LDC.64 R12, c[0x0][0x390] ;  /* 0x0000e400ff0ccb82 */ /* 0x000ee80000000a00 */
[----:B------:R5:W4:Y:S01]  /*0760*/  @!P1 LDG.E R0, desc[UR14][R14.64] ;  /* 0x0000000e0e009981 */ /* 0x000b22000c1e1900 */
[----:B------:R-:W-:Y:S01]  /*0770*/  @!P3 IADD3 R17, PT, PT, R5, R17, RZ ;  /* 0x000000110511b210 */ /* 0x000fe20007ffe0ff */
[----:B-1----:R-:W-:Y:S01]  /*0780*/  @!P4 IMAD R3, R3, R8, RZ ;  /* 0x000000080303c224 */ /* 0x002fe200078e02ff */
[----:B-----5:R-:W-:Y:S02]  /*0790*/  @!P4 MOV R14, R24 ;  /* 0x00000018000ec202 */ /* 0x020fe40000000f00 */
[----:B------:R-:W-:Y:S01]  /*07a0*/  @!P4 MOV R15, R27 ;  /* 0x0000001b000fc202 */ /* 0x000fe20000000f00 */
[----:B------:R-:W-:Y:S01]  /*07b0*/  @!P4 IMAD R9, R2, R9, R3 ;  /* 0x000000090209c224 */ /* 0x000fe200078e0203 */
[----:B0-----:R-:W-:Y:S01]  /*07c0*/  @!P3 LEA R10, P2, R4, R10, 0x1 ;  /* 0x0000000a040ab211 */ /* 0x001fe200078408ff */
[----:B------:R-:W-:-:S03]  /*07d0*/  @!P4 IMAD.WIDE.U32 R2, R2, R8, R14 ;  /* 0x000000080202c225 */ /* 0x000fc600078e000e */
[----:B------:R-:W-:Y:S01]  /*07e0*/  @!P3 LEA.HI.X R11, R4, R11, R17, 0x1, P2 ;  /* 0x0000000b040bb211 */ /* 0x000fe200010f0c11 */
[----:B------:R-:W-:Y:S01]  /*07f0*/  IMAD.MOV.U32 R4, RZ, RZ, RZ ;  /* 0x000000ffff047224 */ /* 0x000fe200078e00ff */
[----:B------:R-:W-:Y:S02]  /*0800*/  @!P4 IADD3 R3, PT, PT, R3, R9, RZ ;  /* 0x000000090303c210 */ /* 0x000fe40007ffe0ff */
[C---:B---3--:R-:W-:Y:S01]  /*0810*/  @!P4 LEA R12, P2, R2.reuse, R12, 0x1 ;  /* 0x0000000c020cc211 */ /* 0x048fe200078408ff */
[----:B------:R-:W-:Y:S02]  /*0820*/  HFMA2 R17, -RZ, RZ, 0, 0 ;  /* 0x00000000ff117431 */ /* 0x000fe400000001ff */
[----:B------:R0:W3:Y:S01]  /*0830*/  @!P3 LDG.E R4, desc[UR14][R10.64] ;  /* 0x0000000e0a04b981 */ /* 0x0000e2000c1e1900 */
[----:B------:R-:W-:-:S05]  /*0840*/  @!P4 LEA.HI.X R13, R2, R13, R3, 0x1, P2 ;  /* 0x0000000d020dc211 */ /* 0x000fca00010f0c03 */
[----:B------:R1:W5:Y:S01]  /*0850*/  @!P4 LDG.E R17, desc[UR14][R12.64] ;  /* 0x0000000e0c11c981 */ /* 0x000362000c1e1900 */
[----:B0-----:R-:W0:Y:S02]  /*0860*/  S2R R11, SR_LANEID ;  /* 0x00000000000b7919 */ /* 0x001e240000000000 */
[C---:B0-----:R-:W-:Y:S02]  /*0870*/  ISETP.GT.AND P2, PT, R11.reuse, 0x1e, PT ;  /* 0x0000001e0b00780c */ /* 0x041fe40003f44270 */
[----:B------:R-:W-:Y:S01]  /*0880*/  ISETP.GT.AND P3, PT, R11, 0xf, PT ;  /* 0x0000000f0b00780c */ /* 0x000fe20003f64270 */
[----:B------:R-:W-:Y:S01]  /*0890*/  BSSY.RECONVERGENT B0, `(.L_x_1867) ;  /* 0x0000043000007945 */ /* 0x000fe20003800200 */
[C---:B--2---:R-:W-:Y:S02]  /*08a0*/  PRMT R18, R21.reuse, 0x7632, R18 ;  /* 0x0000763215127816 */ /* 0x044fe40000000012 */
[----:B------:R-:W-:Y:S02]  /*08b0*/  SHF.L.U32 R21, R21, 0x10, RZ ;  /* 0x0000001015157819 */ /* 0x000fe400000006ff */
[----:B------:R-:W-:-:S02]  /*08c0*/  SHF.L.U32 R18, R18, 0x10, RZ ;  /* 0x0000001012127819 */ /* 0x000fc400000006ff */
[C---:B----4-:R-:W-:Y:S01]  /*08d0*/  PRMT R2, R0.reuse, 0x7632, R2 ;  /* 0x0000763200027816 */ /* 0x050fe20000000002 */
[----:B------:R-:W-:Y:S02]  /*08e0*/  IMAD.U32 R19, R0, 0x10000, RZ ;  /* 0x0001000000137824 */ /* 0x000fe400078e00ff */
[----:B------:R-:W-:Y:S01]  /*08f0*/  FMUL.FTZ R8, R18, R18 ;  /* 0x0000001212087220 */ /* 0x000fe20000410000 */
[----:B------:R-:W-:Y:S01]  /*0900*/  SHF.L.U32 R0, R2, 0x10, RZ ;  /* 0x0000001002007819 */ /* 0x000fe200000006ff */
[C---:B------:R-:W-:Y:S02]  /*0910*/  FADD.FTZ R2, R21.reuse, R18 ;  /* 0x0000001215027221 */ /* 0x040fe40000010000 */
[----:B------:R-:W-:Y:S02]  /*0920*/  FFMA.FTZ R8, R21, R21, R8 ;  /* 0x0000001515087223 */ /* 0x000fe40000010008 */
[----:B------:R-:W-:Y:S01]  /*0930*/  FADD.FTZ R5, RZ, R2 ;  /* 0x00000002ff057221 */ /* 0x000fe20000010000 */
[----:B-1----:R-:W-:Y:S01]  /*0940*/  FMUL.FTZ R12, R0, R0 ;  /* 0x00000000000c7220 */ /* 0x002fe20000410000 */
[----:B------:R-:W-:-:S03]  /*0950*/  FADD.FTZ R8, RZ, R8 ;  /* 0x00000008ff087221 */ /* 0x000fc60000010000 */
[C---:B------:R-:W-:Y:S01]  /*0960*/  FFMA.FTZ R7, R19.reuse, R19, R12 ;  /* 0x0000001313077223 */ /* 0x040fe2000001000c */
[----:B------:R-:W-:-:S03]  /*0970*/  FADD.FTZ R10, R19, R0 ;  /* 0x00000000130a7221 */ /* 0x000fc60000010000 */
[----:B------:R-:W-:Y:S01]  /*0980*/  FADD.FTZ R7, R8, R7 ;  /* 0x0000000708077221 */ /* 0x000fe20000010000 */
[----:B---3--:R-:W-:-:S04]  /*0990*/  PRMT R2, R4, 0x7632, R2 ;  /* 0x0000763204027816 */ /* 0x008fc80000000002 */
[----:B------:R-:W-:Y:S02]  /*09a0*/  SHF.L.U32 R2, R2, 0x10, RZ ;  /* 0x0000001002027819 */ /* 0x000fe400000006ff */
[----:B-----5:R-:W-:Y:S02]  /*09b0*/  PRMT R16, R17, 0x7632, R16 ;  /* 0x0000763211107816 */ /* 0x020fe40000000010 */
[----:B------:R-:W-:Y:S01]  /*09c0*/  SHF.L.U32 R3, R4, 0x10, RZ ;  /* 0x0000001004037819 */ /* 0x000fe200000006ff */
[----:B------:R-:W-:Y:S01]  /*09d0*/  FMUL.FTZ R8, R2, R2 ;  /* 0x0000000202087220 */ /* 0x000fe20000410000 */
[----:B------:R-:W-:Y:S01]  /*09e0*/  SHF.L.U32 R16, R16, 0x10, RZ ;  /* 0x0000001010107819 */ /* 0x000fe200000006ff */
[----:B------:R-:W-:Y:S01]  /*09f0*/  FADD.FTZ R5, R5, R10 ;  /* 0x0000000a05057221 */ /* 0x000fe20000010000 */
[----:B------:R-:W-:Y:S02]  /*0a00*/  IMAD.U32 R17, R17, 0x10000, RZ ;  /* 0x0001000011117824 */ /* 0x000fe400078e00ff */
[C---:B------:R-:W-:Y:S01]  /*0a10*/  FADD.FTZ R4, R3.reuse, R2 ;  /* 0x0000000203047221 */ /* 0x040fe20000010000 */
[----:B------:R-:W-:Y:S01]  /*0a20*/  FFMA.FTZ R8, R3, R3, R8 ;  /* 0x0000000303087223 */ /* 0x000fe20000010008 */
[----:B------:R-:W-:-:S02]  /*0a30*/  FMUL.FTZ R10, R16, R16 ;  /* 0x00000010100a7220 */ /* 0x000fc40000410000 */
[----:B------:R-:W-:Y:S01]  /*0a40*/  FADD.FTZ R4, R5, R4 ;  /* 0x0000000405047221 */ /* 0x000fe20000010000 */
[----:B------:R-:W-:Y:S01]  /*0a50*/  FADD.FTZ R8, R7, R8 ;  /* 0x0000000807087221 */ /* 0x000fe20000010000 */
[C---:B------:R-:W-:Y:S01]  /*0a60*/  FADD.FTZ R7, R17.reuse, R16 ;  /* 0x0000001011077221 */ /* 0x040fe20000010000 */
[----:B------:R-:W-:-:S03]  /*0a70*/  FFMA.FTZ R5, R17, R17, R10 ;  /* 0x0000001111057223 */ /* 0x000fc6000001000a */
[----:B------:R-:W-:Y:S01]  /*0a80*/  FADD.FTZ R7, R4, R7 ;  /* 0x0000000704077221 */ /* 0x000fe20000010000 */
[----:B------:R-:W-:-:S04]  /*0a90*/  FADD.FTZ R8, R8, R5 ;  /* 0x0000000508087221 */ /* 0x000fc80000010000 */
[----:B------:R-:W0:Y:S04]  /*0aa0*/  SHFL.DOWN PT, R4, R7, 0x1, 0x1f ;  /* 0x08201f0007047f89 */ /* 0x000e2800000e0000 */
[----:B------:R-:W1:Y:S01]  /*0ab0*/  SHFL.DOWN PT, R5, R8, 0x1, 0x1f ;  /* 0x08201f0008057f89 */ /* 0x000e6200000e0000 */
[----:B0-----:R-:W-:Y:S01]  /*0ac0*/  @!P2 FADD.FTZ R7, R7, R4 ;  /* 0x000000040707a221 */ /* 0x001fe20000010000 */
[----:B-1----:R-:W-:-:S04]  /*0ad0*/  @!P2 FADD.FTZ R8, R8, R5 ;  /* 0x000000050808a221 */ /* 0x002fc80000010000 */
[----:B------:R-:W0:Y:S04]  /*0ae0*/  SHFL.DOWN PT, R4, R7, 0x2, 0x1f ;  /* 0x08401f0007047f89 */ /* 0x000e2800000e0000 */
[----:B------:R-:W1:Y:S01]  /*0af0*/  SHFL.DOWN PT, R5, R8, 0x2, 0x1f ;  /* 0x08401f0008057f89 */ /* 0x000e6200000e0000 */
[----:B------:R-:W-:-:S13]  /*0b00*/  ISETP.GT.AND P2, PT, R11, 0x1d, PT ;  /* 0x0000001d0b00780c */ /* 0x000fda0003f44270 */
        /* <DEDUP_REMOVED lines=9> */
[----:B------:R-:W-:Y:S01]  /*0ba0*/  ISETP.GT.AND P2, PT, R11, 0x17, PT ;  /* 0x000000170b00780c */ /* 0x000fe20003f44270 */
[----:B0-----:R-:W-:Y:S01]  /*0bb0*/  FADD.FTZ R10, R7, R10 ;  /* 0x0000000a070a7221 */ /* 0x001fe20000010000 */
[----:B-1----:R-:W-:-:S04]  /*0bc0*/  FADD.FTZ R9, R8, R9 ;  /* 0x0000000908097221 */ /* 0x002fc80000010000 */
[----:B------:R-:W-:Y:S02]  /*0bd0*/  FSEL R4, R7, R10, P2 ;  /* 0x0000000a07047208 */ /* 0x000fe40001000000 */
[----:B------:R-:W-:-:S03]  /*0be0*/  FSEL R5, R8, R9, P2 ;  /* 0x0000000908057208 */ /* 0x000fc60001000000 */
[----:B------:R0:W1:Y:S04]  /*0bf0*/  SHFL.DOWN PT, R13, R4, 0x10, 0x1f ;  /* 0x0a001f00040d7f89 */ /* 0x00006800000e0000 */
[----:B------:R0:W2:Y:S01]  /*0c00*/  SHFL.DOWN PT, R12, R5, 0x10, 0x1f ;  /* 0x0a001f00050c7f89 */ /* 0x0000a200000e0000 */
[----:B------:R-:W-:Y:S05]  /*0c10*/  @P3 BRA `(.L_x_1868) ;  /* 0x0000000000283947 */ /* 0x000fea0003800000 */
[----:B------:R-:W-:-:S13]  /*0c20*/  ISETP.NE.AND P2, PT, R11, RZ, PT ;  /* 0x000000ff0b00720c */ /* 0x000fda0003f45270 */
[----:B------:R-:W3:Y:S01]  /*0c30*/  @!P2 S2R R8, SR_CgaCtaId ;  /* 0x000000000008a919 */ /* 0x000ee20000008800 */
[----:B0-----:R-:W-:Y:S02]  /*0c40*/  @!P2 MOV R5, 0x400 ;  /* 0x000004000005a802 */ /* 0x001fe40000000f00 */
[----:B------:R-:W-:-:S04]  /*0c50*/  @!P2 SHF.R.U32.HI R4, RZ, 0x2, R6 ;  /* 0x00000002ff04a819 */ /* 0x000fc80000011606 */
[----:B------:R-:W-:Y:S01]  /*0c60*/  @!P2 LOP3.LUT R7, R4, 0xf8, RZ, 0xc0, !PT ;  /* 0x000000f80407a812 */ /* 0x000fe200078ec0ff */
[----:B-1----:R-:W-:Y:S01]  /*0c70*/  FADD.FTZ R4, R10, R13 ;  /* 0x0000000d0a047221 */ /* 0x002fe20000010000 */
[----:B---3--:R-:W-:Y:S01]  /*0c80*/  @!P2 LEA R8, R8, R5, 0x18 ;  /* 0x000000050808a211 */ /* 0x008fe200078ec0ff */
[----:B--2---:R-:W-:-:S03]  /*0c90*/  FADD.FTZ R5, R9, R12 ;  /* 0x0000000c09057221 */ /* 0x004fc60000010000 */
[----:B------:R-:W-:-:S05]  /*0ca0*/  @!P2 IADD3 R7, PT, PT, R7, R8, RZ ;  /* 0x000000080707a210 */ /* 0x000fca0007ffe0ff */
[----:B------:R3:W-:Y:S02]  /*0cb0*/  @!P2 STS.64 [R7+0x10], R4 ;  /* 0x000010040700a388 */ /* 0x0007e40000000a00 */
.L_x_1868:
[----:B------:R-:W-:Y:S05]  /*0cc0*/  BSYNC.RECONVERGENT B0 ;  /* 0x0000000000007941 */ /* 0x000fea0003800200 */
.L_x_1867:
[----:B------:R-:W-:Y:S01]  /*0cd0*/  BAR.SYNC.DEFER_BLOCKING 0x0 ;  /* 0x0000000000007b1d */ /* 0x000fe20000010000 */
[----:B------:R-:W-:Y:S02]  /*0ce0*/  ISETP.NE.AND P3, PT, R6, RZ, PT ;  /* 0x000000ff0600720c */ /* 0x000fe40003f65270 */
[----:B------:R-:W-:-:S03]  /*0cf0*/  ISETP.GE.U32.AND P2, PT, R22, 0x2, PT ;  /* 0x000000021600780c */ /* 0x000fc60003f46070 */
[----:B------:R-:W-:Y:S08]  /*0d00*/  BSSY.RECONVERGENT B0, `(.L_x_1869) ;  /* 0x0000029000007945 */ /* 0x000ff00003800200 */
[----:B------:R-:W-:Y:S05]  /*0d10*/  @P3 BRA `(.L_x_1870) ;  /* 0x00000000009c3947 */ /* 0x000fea0003800000 */
[----:B------:R-:W4:Y:S01]  /*0d20*/  S2UR UR8, SR_CgaCtaId ;  /* 0x00000000000879c3 */ /* 0x000f220000008800 */
[----:B------:R-:W-:Y:S02]  /*0d30*/  UMOV UR5, 0x400 ;  /* 0x0000040000057882 */ /* 0x000fe40000000000 */
[----:B----4-:R-:W-:-:S09]  /*0d40*/  ULEA UR5, UR8, UR5, 0x18 ;  /* 0x0000000508057291 */ /* 0x010fd2000f8ec0ff */
[----:B---3--:R-:W3:Y:S04]  /*0d50*/  LDS.64 R6, [UR5+0x18] ;  /* 0x00001805ff067984 */ /* 0x008ee80008000a00 */
[----:B------:R-:W4:Y:S04]  /*0d60*/  LDS.128 R8, [UR5+0x20] ;  /* 0x00002005ff087984 */ /* 0x000f280008000c00 */
[----:B-12---:R-:W1:Y:S01]  /*0d70*/  LDS.128 R12, [UR5+0x30] ;  /* 0x00003005ff0c7984 */ /* 0x006e620008000c00 */
[----:B---3--:R-:W-:Y:S01]  /*0d80*/  FADD.FTZ R29, R4, R6 ;  /* 0x00000006041d7221 */ /* 0x008fe20000010000 */
[----:B0-----:R-:W-:-:S03]  /*0d90*/  FADD.FTZ R4, R5, R7 ;  /* 0x0000000705047221 */ /* 0x001fc60000010000 */
[----:B----4-:R-:W-:Y:S01]  /*0da0*/  FADD.FTZ R29, R29, R8 ;  /* 0x000000081d1d7221 */ /* 0x010fe20000010000 */
[----:B------:R-:W-:Y:S02]  /*0db0*/  FADD.FTZ R8, R4, R9 ;  /* 0x0000000904087221 */ /* 0x000fe40000010000 */
[----:B------:R-:W0:Y:S01]  /*0dc0*/  LDS.128 R4, [UR5+0x40] ;  /* 0x00004005ff047984 */ /* 0x000e220008000c00 */
[----:B------:R-:W-:Y:S01]  /*0dd0*/  FADD.FTZ R29, R29, R10 ;  /* 0x0000000a1d1d7221 */ /* 0x000fe20000010000 */
[----:B------:R-:W-:-:S03]  /*0de0*/  FADD.FTZ R8, R8, R11 ;  /* 0x0000000b08087221 */ /* 0x000fc60000010000 */
[----:B-1----:R-:W-:Y:S01]  /*0df0*/  FADD.FTZ R29, R29, R12 ;  /* 0x0000000c1d1d7221 */ /* 0x002fe20000010000 */
[----:B------:R-:W-:Y:S02]  /*0e00*/  FADD.FTZ R12, R8, R13 ;  /* 0x0000000d080c7221 */ /* 0x000fe40000010000 */
[----:B------:R-:W1:Y:S01]  /*0e10*/  LDS.128 R8, [UR5+0x50] ;  /* 0x00005005ff087984 */ /* 0x000e620008000c00 */
[----:B------:R-:W-:Y:S01]  /*0e20*/  FADD.FTZ R29, R29, R14 ;  /* 0x0000000e1d1d7221 */ /* 0x000fe20000010000 */
[----:B------:R-:W-:-:S03]  /*0e30*/  FADD.FTZ R12, R12, R15 ;  /* 0x0000000f0c0c7221 */ /* 0x000fc60000010000 */
[----:B0-----:R-:W-:Y:S01]  /*0e40*/  FADD.FTZ R29, R29, R4 ;  /* 0x000000041d1d7221 */ /* 0x001fe20000010000 */
        /* <DEDUP_REMOVED lines=8> */
[----:B------:R-:W-:Y:S02]  /*0ed0*/  FADD.FTZ R10, R8, R11 ;  /* 0x0000000b080a7221 */ /* 0x000fe40000010000 */
[----:B------:R-:W2:Y:S01]  /*0ee0*/  LDS.64 R8, [UR5+0x80] ;  /* 0x00008005ff087984 */ /* 0x000ea20008000a00 */
        /* <DEDUP_REMOVED lines=8> */
[----:B--2---:R-:W-:Y:S01]  /*0f70*/  FADD.FTZ R4, R29, R8 ;  /* 0x000000081d047221 */ /* 0x004fe20000010000 */
[----:B------:R-:W-:-:S07]  /*0f80*/  FADD.FTZ R5, R10, R9 ;  /* 0x000000090a057221 */ /* 0x000fce0000010000 */
.L_x_1870:
[----:B------:R-:W-:Y:S05]  /*0f90*/  BSYNC.RECONVERGENT B0 ;  /* 0x0000000000007941 */ /* 0x000fea0003800200 */
.L_x_1869:
[----:B------:R-:W-:Y:S05]  /*0fa0*/  @!P2 BRA `(.L_x_1871) ;  /* 0x0000000c00aca947 */ /* 0x000fea0003800000 */
[----:B---3--:R-:W3:Y:S01]  /*0fb0*/  LDC.64 R6, c[0x0][0x3b8] ;  /* 0x0000ee00ff067b82 */ /* 0x008ee20000000a00 */
[----:B------:R-:W-:Y:S01]  /*0fc0*/  ULOP3.LUT UR10, UR4, 0x1, URZ, 0xc0, !UPT ;  /* 0x00000001040a7892 */ /* 0x000fe2000f8ec0ff */
[----:B------:R-:W-:-:S03]  /*0fd0*/  ISETP.GE.U32.AND P4, PT, R22, 0x8, PT ;  /* 0x000000081600780c */ /* 0x000fc60003f86070 */
[----:B------:R-:W-:-:S06]  /*0fe0*/  UIMAD UR5, UR10, UR19, URZ ;  /* 0x000000130a0572a4 */ /* 0x000fcc000f8e02ff */
[----:B------:R-:W-:-:S05]  /*0ff0*/  IMAD R8, R22, UR5, RZ ;  /* 0x0000000516087c24 */ /* 0x000fca000f8e02ff */
[----:B------:R-:W-:-:S05]  /*1000*/  SHF.L.U32 R9, R8, 0x1, RZ ;  /* 0x0000000108097819 */ /* 0x000fca00000006ff */
[----:B---3--:R-:W-:-:S03]  /*1010*/  IMAD.WIDE R6, R9, 0x4, R6 ;  /* 0x0000000409067825 */ /* 0x008fc600078e0206 */
[----:B------:R-:W-:Y:S02]  /*1020*/  R2UR UR16, R6 ;  /* 0x00000000061072ca */ /* 0x000fe400000e0000 */
[----:B------:R-:W-:Y:S01]  /*1030*/  R2UR UR17, R7 ;  /* 0x00000000071172ca */ /* 0x000fe200000e0000 */
[----:B------:R-:W-:-:S14]  /*1040*/  @P3 BRA `(.L_x_1872) ;  /* 0x0000000000643947 */ /* 0x000fdc0003800000 */
[----:B------:R-:W3:Y:S01]  /*1050*/  LDC.64 R8, c[0x0][0x3b0] ;  /* 0x0000ec00ff087b82 */ /* 0x000ee20000000a00 */
[----:B------:R-:W-:Y:S02]  /*1060*/  ULOP3.LUT UP0, UR5, UR4, 0x2, URZ, 0xc0, !UPT ;  /* 0x0000000204057892 */ /* 0x000fe4000f80c0ff */
[----:B------:R-:W-:Y:S02]  /*1070*/  UIMAD UR11, UR10, UR19, UR6 ;  /* 0x000000130a0b72a4 */ /* 0x000fe4000f8e0206 */
[----:B------:R-:W-:Y:S02]  /*1080*/  UIMAD UR8, UR18, UR19, UR6 ;  /* 0x00000013120872a4 */ /* 0x000fe4000f8e0206 */
[----:B------:R-:W-:Y:S01]  /*1090*/  PLOP3.LUT P2, PT, PT, PT, UP0, 0x80, 0x8 ;  /* 0x000000000008781c */ /* 0x000fe20003f4f008 */
[----:B------:R-:W-:Y:S01]  /*10a0*/  UIADD3 UR5, UPT, UPT, -UR5, 0x1, URZ ;  /* 0x0000000105057890 */ /* 0x000fe2000fffe1ff */
[----:B------:R-:W-:Y:S01]  /*10b0*/  MOV R7, UR11 ;  /* 0x0000000b00077c02 */ /* 0x000fe20008000f00 */
[----:B------:R-:W-:Y:S01]  /*10c0*/  UIMAD.WIDE.U32 UR8, UR8, 0x8, UR16 ;  /* 0x00000008080878a5 */ /* 0x000fe2000f8e0010 */
[----:B------:R-:W-:-:S03]  /*10d0*/  SEL R11, R22, RZ, !P2 ;  /* 0x000000ff160b7207 */ /* 0x000fc60005000000 */
[----:B-1----:R-:W-:Y:S02]  /*10e0*/  MOV R13, UR5 ;  /* 0x00000005000d7c02 */ /* 0x002fe40008000f00 */
[----:B------:R-:W-:Y:S02]  /*10f0*/  ISETP.NE.AND P2, PT, R11, -0x1, PT ;  /* 0xffffffff0b00780c */ /* 0x000fe40003f45270 */
[----:B------:R-:W-:Y:S01]  /*1100*/  MOV R6, UR8 ;  /* 0x0000000800067c02 */ /* 0x000fe20008000f00 */
[----:B---3--:R-:W-:-:S04]  /*1110*/  IMAD.WIDE.U32 R8, R7, 0x4, R8 ;  /* 0x0000000407087825 */ /* 0x008fc800078e0008 */
[----:B------:R-:W-:-:S05]  /*1120*/  IMAD.U32 R7, RZ, RZ, UR9 ;  /* 0x00000009ff077e24 */ /* 0x000fca000f8e00ff */
[----:B------:R3:W-:Y:S01]  /*1130*/  STG.E.64 desc[UR14][R6.64], R4 ;  /* 0x0000000406007986 */ /* 0x0007e2000c101b0e */
[----:B------:R-:W-:Y:S06]  /*1140*/  MEMBAR.ALL.GPU ;  /* 0x0000000000007992 */ /* 0x000fec000000a000 */
[----:B------:R-:W-:-:S00]  /*1150*/  ERRBAR ;  /* 0x00000000000079ab */ /* 0x000fc00000000000 */
[----:B------:R-:W-:Y:S06]  /*1160*/  CGAERRBAR ;  /* 0x00000000000075ab */ /* 0x000fec0000000000 */
[----:B------:R3:W-:Y:S01]  /*1170*/  REDG.E.ADD.S32.STRONG.GPU desc[UR14][R8.64], R13 ;  /* 0x0000000d0800798e */ /* 0x0007e2000c12e30e */
[----:B------:R-:W-:Y:S05]  /*1180*/  @!P2 BRA `(.L_x_1872) ;  /* 0x000000000014a947 */ /* 0x000fea0003800000 */
.L_x_1873:
[----:B---3--:R-:W3:Y:S04]  /*1190*/  LDG.E.STRONG.GPU R6, desc[UR14][R8.64] ;  /* 0x0000000e08067981 */ /* 0x008ee8000c1ef900 */
[----:B---3--:R-:W-:Y:S01]  /*11a0*/  CCTL.IVALL ;  /* 0x00000000ff00798f */ /* 0x008fe20002000000 */
[----:B------:R-:W-:Y:S05]  /*11b0*/  YIELD ;  /* 0x0000000000007946 */ /* 0x000fea0003800000 */
[----:B------:R-:W-:-:S13]  /*11c0*/  ISETP.NE.AND P2, PT, R6, R11, PT ;  /* 0x0000000b0600720c */ /* 0x000fda0003f45270 */
[----:B------:R-:W-:Y:S05]  /*11d0*/  @P2 BRA `(.L_x_1873) ;  /* 0xfffffffc00ec2947 */ /* 0x000fea000383ffff */
.L_x_1872:
[----:B------:R-:W-:Y:S05]  /*11e0*/  WARPSYNC.ALL ;  /* 0x0000000000007948 */ /* 0x000fea0003800000 */
[----:B------:R-:W-:Y:S06]  /*11f0*/  BAR.SYNC.DEFER_BLOCKING 0x0 ;  /* 0x0000000000007b1d */ /* 0x000fec0000010000 */
[----:B------:R-:W-:Y:S01]  /*1200*/  UMOV UR5, URZ ;  /* 0x000000ff00057c82 */ /* 0x000fe20008000000 */
[----:B------:R-:W-:Y:S05]  /*1210*/  @!P4 BRA `(.L_x_1874) ;  /* 0x000000040098c947 */ /* 0x000fea0003800000 */
[----:B------:R-:W-:Y:S01]  /*1220*/  LOP3.LUT R14, R22, 0x7ffffff8, RZ, 0xc0, !PT ;  /* 0x7ffffff8160e7812 */ /* 0x000fe200078ec0ff */
[----:B------:R-:W-:Y:S02]  /*1230*/  UIMAD UR9, UR19, 0x7, UR6 ;  /* 0x00000007130978a4 */ /* 0x000fe4000f8e0206 */
[----:B------:R-:W-:Y:S02]  /*1240*/  ULEA UR10, UR19, UR6, 0x1 ;  /* 0x00000006130a7291 */ /* 0x000fe4000f8e08ff */
[----:B------:R-:W-:Y:S02]  /*1250*/  ULEA UR11, UR19, UR6, 0x2 ;  /* 0x00000006130b7291 */ /* 0x000fe4000f8e10ff */
[----:B------:R-:W-:Y:S02]  /*1260*/  UIMAD UR12, UR19, 0x6, UR6 ;  /* 0x00000006130c78a4 */ /* 0x000fe4000f8e0206 */
[----:B------:R-:W-:Y:S02]  /*1270*/  UIMAD UR13, UR19, 0x5, UR6 ;  /* 0x00000005130d78a4 */ /* 0x000fe4000f8e0206 */
[----:B------:R-:W-:-:S02]  /*1280*/  UIMAD UR20, UR19, 0x3, UR6 ;  /* 0x00000003131478a4 */ /* 0x000fc4000f8e0206 */
[----:B------:R-:W-:Y:S02]  /*1290*/  UIADD3 UR21, UPT, UPT, UR6, UR19, URZ ;  /* 0x0000001306157290 */ /* 0x000fe4000fffe0ff */
[----:B------:R-:W-:Y:S01]  /*12a0*/  UIADD3 UR22, UPT, UPT, -UR18, URZ, URZ ;  /* 0x000000ff12167290 */ /* 0x000fe2000fffe1ff */
[----:B------:R-:W-:Y:S01]  /*12b0*/  UMOV UR5, URZ ;  /* 0x000000ff00057c82 */ /* 0x000fe20008000000 */
[----:B------:R-:W-:-:S10]  /*12c0*/  UMOV UR8, UR6 ;  /* 0x0000000600087c82 */ /* 0x000fd40008000000 */
.L_x_1875:
[----:B------:R-:W-:Y:S01]  /*12d0*/  ISETP.EQ.OR P2, PT, RZ, UR22, P3 ;  /* 0x00000016ff007c0c */ /* 0x000fe20009f42670 */
[----:B------:R-:W-:Y:S02]  /*12e0*/  UIADD3 UR23, UPT, UPT, UR5, 0x1, URZ ;  /* 0x0000000105177890 */ /* 0x000fe4000fffe0ff */
[----:B------:R-:W-:-:S04]  /*12f0*/  UIADD3 UR24, UPT, UPT, UR5, 0x2, URZ ;  /* 0x0000000205187890 */ /* 0x000fc8000fffe0ff */
[----:B---3--:R-:W-:Y:S01]  /*1300*/  MOV R6, UR23 ;  /* 0x0000001700067c02 */ /* 0x008fe20008000f00 */
[----:B------:R-:W-:Y:S01]  /*1310*/  UIADD3 UR23, UPT, UPT, UR5, 0x3, URZ ;  /* 0x0000000305177890 */ /* 0x000fe2000fffe0ff */
[----:B------:R-:W-:Y:S02]  /*1320*/  MOV R7, UR24 ;  /* 0x0000001800077c02 */ /* 0x000fe40008000f00 */
[----:B------:R-:W-:Y:S02]  /*1330*/  ISETP.EQ.OR P4, PT, R6, UR18, P3 ;  /* 0x0000001206007c0c */ /* 0x000fe40009f82670 */
[----:B------:R-:W-:Y:S01]  /*1340*/  VOTEU.ALL UP0, P2 ;  /* 0x0000000000ff7886 */ /* 0x000fe20001000000 */
[----:B------:R-:W-:Y:S02]  /*1350*/  ISETP.EQ.OR P6, PT, R7, UR18, P3 ;  /* 0x0000001207007c0c */ /* 0x000fe40009fc2670 */
[----:B------:R-:W-:Y:S02]  /*1360*/  MOV R6, UR23 ;  /* 0x0000001700067c02 */ /* 0x000fe40008000f00 */
[----:B------:R-:W-:-:S02]  /*1370*/  @!UP0 UIMAD.WIDE.U32 UR24, UR8, 0x8, UR16 ;  /* 0x00000008081888a5 */ /* 0x000fc4000f8e0010 */
[----:B------:R-:W-:-:S04]  /*1380*/  ISETP.EQ.OR P5, PT, R6, UR18, P3 ;  /* 0x0000001206007c0c */ /* 0x000fc80009fa2670 */
[----:B------:R-:W-:Y:S01]  /*1390*/  IMAD.U32 R6, RZ, RZ, UR24 ;  /* 0x00000018ff067e24 */ /* 0x000fe2000f8e00ff */
[----:B------:R-:W-:Y:S01]  /*13a0*/  MOV R7, UR25 ;  /* 0x0000001900077c02 */ /* 0x000fe20008000f00 */
[----:B------:R-:W-:Y:S01]  /*13b0*/  VOTEU.ALL UP0, P4 ;  /* 0x0000000000ff7886 */ /* 0x000fe20002000000 */
[----:B------:R-:W-:-:S04]  /*13c0*/  VOTEU.ALL UP1, P6 ;  /* 0x0000000000ff7886 */ /* 0x000fc80003020000 */
[----:B------:R-:W-:Y:S01]  /*13d0*/  @!UP0 UIMAD.WIDE.U32 UR24, UR21, 0x8, UR16 ;  /* 0x00000008151888a5 */ /* 0x000fe2000f8e0010 */
[----:B------:R-:W0:Y:S01]  /*13e0*/  @!P2 LDG.E.64 R6, desc[UR14][R6.64] ;  /* 0x0000000e0606a981 */ /* 0x000e22000c1e1b00 */
[----:B------:R-:W-:Y:S01]  /*13f0*/  VOTEU.ALL UP0, P5 ;  /* 0x0000000000ff7886 */ /* 0x000fe20002800000 */
[----:B------:R-:W-:-:S03]  /*1400*/  @!UP1 UIMAD.WIDE.U32 UR26, UR10, 0x8, UR16 ;  /* 0x000000080a1a98a5 */ /* 0x000fc6000f8e0010 */
[----:B------:R-:W-:Y:S02]  /*1410*/  MOV R8, UR24 ;  /* 0x0000001800087c02 */ /* 0x000fe40008000f00 */
[----:B------:R-:W-:Y:S01]  /*1420*/  MOV R9, UR25 ;  /* 0x0000001900097c02 */ /* 0x000fe20008000f00 */
[----:B------:R-:W-:Y:S01]  /*1430*/  @!UP0 UIMAD.WIDE.U32 UR24, UR20, 0x8, UR16 ;  /* 0x00000008141888a5 */ /* 0x000fe2000f8e0010 */
[----:B------:R-:W-:Y:S01]  /*1440*/  MOV R10, UR26 ;  /* 0x0000001a000a7c02 */ /* 0x000fe20008000f00 */
[----:B------:R-:W-:-:S03]  /*1450*/  IMAD.U32 R11, RZ, RZ, UR27 ;  /* 0x0000001bff0b7e24 */ /* 0x000fc6000f8e00ff */
[----:B------:R-:W3:Y:S01]  /*1460*/  @!P4 LDG.E.64 R8, desc[UR14][R8.64] ;  /* 0x0000000e0808c981 */ /* 0x000ee2000c1e1b00 */
[----:B--2---:R-:W-:Y:S02]  /*1470*/  MOV R12, UR24 ;  /* 0x00000018000c7c02 */ /* 0x004fe40008000f00 */
[----:B-1----:R-:W-:Y:S01]  /*1480*/  MOV R13, UR25 ;  /* 0x00000019000d7c02 */ /* 0x002fe20008000f00 */
[----:B------:R-:W2:Y:S05]  /*1490*/  @!P6 LDG.E.64 R10, desc[UR14][R10.64] ;  /* 0x0000000e0a0ae981 */ /* 0x000eaa000c1e1b00 */
[----:B------:R-:W4:Y:S01]  /*14a0*/  @!P5 LDG.E.64 R12, desc[UR14][R12.64] ;  /* 0x0000000e0c0cd981 */ /* 0x000f22000c1e1b00 */
[----:B------:R-:W-:-:S02]  /*14b0*/  UIADD3 UR23, UPT, UPT, UR5, 0x4, URZ ;  /* 0x0000000405177890 */ /* 0x000fc4000fffe0ff */
[----:B------:R-:W-:Y:S01]  /*14c0*/  UIADD3 UR24, UPT, UPT, UR5, 0x6, URZ ;  /* 0x0000000605187890 */ /* 0x000fe2000fffe0ff */
[----:B0-----:R-:W-:-:S03]  /*14d0*/  @!P2 FADD.FTZ R4, R4, R6 ;  /* 0x000000060404a221 */ /* 0x001fc60000010000 */
[----:B------:R-:W-:Y:S01]  /*14e0*/  MOV R6, UR23 ;  /* 0x0000001700067c02 */ /* 0x000fe20008000f00 */
[----:B------:R-:W-:Y:S01]  /*14f0*/  UIADD3 UR23, UPT, UPT, UR5, 0x5, URZ ;  /* 0x0000000505177890 */ /* 0x000fe2000fffe0ff */
[----:B------:R-:W-:Y:S01]  /*1500*/  @!P2 FADD.FTZ R5, R5, R7 ;  /* 0x000000070505a221 */ /* 0x000fe20000010000 */
[----:B------:R-:W-:Y:S01]  /*1510*/  IMAD.U32 R7, RZ, RZ, UR24 ;  /* 0x00000018ff077e24 */ /* 0x000fe2000f8e00ff */
[----:B------:R-:W-:-:S03]  /*1520*/  ISETP.EQ.OR P2, PT, R6, UR18, P3 ;  /* 0x0000001206007c0c */ /* 0x000fc60009f42670 */
[----:B------:R-:W-:Y:S01]  /*1530*/  MOV R6, UR23 ;  /* 0x0000001700067c02 */ /* 0x000fe20008000f00 */
[----:B------:R-:W-:Y:S01]  /*1540*/  UIADD3 UR23, UPT, UPT, UR5, 0x7, URZ ;  /* 0x0000000705177890 */ /* 0x000fe2000fffe0ff */
[----:B---3--:R-:W-:Y:S01]  /*1550*/  @!P4 FADD.FTZ R4, R4, R8 ;  /* 0x000000080404c221 */ /* 0x008fe20000010000 */
[----:B------:R-:W-:Y:S01]  /*1560*/  @!P4 FADD.FTZ R5, R5, R9 ;  /* 0x000000090505c221 */ /* 0x000fe20000010000 */
[----:B------:R-:W-:Y:S02]  /*1570*/  ISETP.EQ.OR P4, PT, R6, UR18, P3 ;  /* 0x0000001206007c0c */ /* 0x000fe40009f82670 */
[----:B--2---:R-:W-:Y:S01]  /*1580*/  @!P6 FADD.FTZ R4, R4, R10 ;  /* 0x0000000a0404e221 */ /* 0x004fe20000010000 */
[----:B------:R-:W-:Y:S01]  /*1590*/  @!P6 FADD.FTZ R5, R5, R11 ;  /* 0x0000000b0505e221 */ /* 0x000fe20000010000 */
[----:B------:R-:W-:Y:S02]  /*15a0*/  ISETP.EQ.OR P6, PT, R7, UR18, P3 ;  /* 0x0000001207007c0c */ /* 0x000fe40009fc2670 */
[----:B------:R-:W-:Y:S01]  /*15b0*/  VOTEU.ALL UP0, P2 ;  /* 0x0000000000ff7886 */ /* 0x000fe20001000000 */
[----:B------:R-:W-:Y:S01]  /*15c0*/  MOV R6, UR23 ;  /* 0x0000001700067c02 */ /* 0x000fe20008000f00 */
[----:B----4-:R-:W-:Y:S01]  /*15d0*/  @!P5 FADD.FTZ R4, R4, R12 ;  /* 0x0000000c0404d221 */ /* 0x010fe20000010000 */
[----:B------:R-:W-:-:S02]  /*15e0*/  @!P5 FADD.FTZ R5, R5, R13 ;  /* 0x0000000d0505d221 */ /* 0x000fc40000010000 */
[----:B------:R-:W-:Y:S01]  /*15f0*/  ISETP.EQ.OR P5, PT, R6, UR18, P3 ;  /* 0x0000001206007c0c */ /* 0x000fe20009fa2670 */
[----:B------:R-:W-:Y:S01]  /*1600*/  @!UP0 UIMAD.WIDE.U32 UR24, UR11, 0x8, UR16 ;  /* 0x000000080b1888a5 */ /* 0x000fe2000f8e0010 */
[----:B------:R-:W-:-:S05]  /*1610*/  VOTEU.ALL UP0, P4 ;  /* 0x0000000000ff7886 */ /* 0x000fca0002000000 */
[----:B------:R-:W-:Y:S01]  /*1620*/  MOV R6, UR24 ;  /* 0x0000001800067c02 */ /* 0x000fe20008000f00 */
[----:B------:R-:W-:Y:S01]  /*1630*/  VOTEU.ALL UP1, P6 ;  /* 0x0000000000ff7886 */ /* 0x000fe20003020000 */
[----:B------:R-:W-:Y:S01]  /*1640*/  MOV R7, UR25 ;  /* 0x0000001900077c02 */ /* 0x000fe20008000f00 */
[----:B------:R-:W-:-:S03]  /*1650*/  @!UP0 UIMAD.WIDE.U32 UR24, UR13, 0x8, UR16 ;  /* 0x000000080d1888a5 */ /* 0x000fc6000f8e0010 */
[----:B------:R-:W-:Y:S01]  /*1660*/  VOTEU.ALL UP0, P5 ;  /* 0x0000000000ff7886 */ /* 0x000fe20002800000 */
[----:B------:R-:W-:Y:S01]  /*1670*/  @!UP1 UIMAD.WIDE.U32 UR26, UR12, 0x8, UR16 ;  /* 0x000000080c1a98a5 */ /* 0x000fe2000f8e0010 */
[----:B------:R-:W2:Y:S01]  /*1680*/  @!P2 LDG.E.64 R6, desc[UR14][R6.64] ;  /* 0x0000000e0606a981 */ /* 0x000ea2000c1e1b00 */
[----:B------:R-:W-:Y:S01]  /*1690*/  MOV R8, UR24 ;  /* 0x0000001800087c02 */ /* 0x000fe20008000f00 */
[----:B------:R-:W-:Y:S01]  /*16a0*/  IMAD.U32 R9, RZ, RZ, UR25 ;  /* 0x00000019ff097e24 */ /* 0x000fe2000f8e00ff */
[----:B------:R-:W-:Y:S02]  /*16b0*/  @!UP0 UIMAD.WIDE.U32 UR24, UR9, 0x8, UR16 ;  /* 0x00000008091888a5 */ /* 0x000fe4000f8e0010 */
[----:B------:R-:W-:Y:S02]  /*16c0*/  MOV R10, UR26 ;  /* 0x0000001a000a7c02 */ /* 0x000fe40008000f00 */
[----:B------:R-:W-:Y:S01]  /*16d0*/  MOV R11, UR27 ;  /* 0x0000001b000b7c02 */ /* 0x000fe20008000f00 */
[----:B------:R-:W3:Y:S01]  /*16e0*/  @!P4 LDG.E.64 R8, desc[UR14][R8.64] ;  /* 0x0000000e0808c981 */ /* 0x000ee2000c1e1b00 */
[----:B------:R-:W-:-:S02]  /*16f0*/  MOV R12, UR24 ;  /* 0x00000018000c7c02 */ /* 0x000fc40008000f00 */
[----:B------:R-:W-:Y:S02]  /*1700*/  MOV R13, UR25 ;  /* 0x00000019000d7c02 */ /* 0x000fe40008000f00 */
[----:B------:R-:W4:Y:S04]  /*1710*/  @!P6 LDG.E.64 R10, desc[UR14][R10.64] ;  /* 0x0000000e0a0ae981 */ /* 0x000f28000c1e1b00 */
[----:B------:R-:W5:Y:S01]  /*1720*/  @!P5 LDG.E.64 R12, desc[UR14][R12.64] ;  /* 0x0000000e0c0cd981 */ /* 0x000f62000c1e1b00 */
[----:B------:R-:W-:Y:S02]  /*1730*/  UIADD3 UR5, UPT, UPT, UR5, 0x8, URZ ;  /* 0x0000000805057890 */ /* 0x000fe4000fffe0ff */
[----:B------:R-:W-:Y:S02]  /*1740*/  UIADD3 UR22, UPT, UPT, UR22, 0x8, URZ ;  /* 0x0000000816167890 */ /* 0x000fe4000fffe0ff */
[----:B------:R-:W-:-:S02]  /*1750*/  ULEA UR8, UR19, UR8, 0x3 ;  /* 0x0000000813087291 */ /* 0x000fc4000f8e18ff */
[----:B------:R-:W-:Y:S02]  /*1760*/  ULEA UR21, UR19, UR21, 0x3 ;  /* 0x0000001513157291 */ /* 0x000fe4000f8e18ff */
[----:B------:R-:W-:Y:S02]  /*1770*/  ULEA UR10, UR19, UR10, 0x3 ;  /* 0x0000000a130a7291 */ /* 0x000fe4000f8e18ff */
[----:B------:R-:W-:Y:S02]  /*1780*/  ULEA UR20, UR19, UR20, 0x3 ;  /* 0x0000001413147291 */ /* 0x000fe4000f8e18ff */
[----:B------:R-:W-:Y:S02]  /*1790*/  ULEA UR11, UR19, UR11, 0x3 ;  /* 0x0000000b130b7291 */ /* 0x000fe4000f8e18ff */
[----:B------:R-:W-:Y:S02]  /*17a0*/  ULEA UR13, UR19, UR13, 0x3 ;  /* 0x0000000d130d7291 */ /* 0x000fe4000f8e18ff */
[----:B------:R-:W-:-:S02]  /*17b0*/  ULEA UR12, UR19, UR12, 0x3 ;  /* 0x0000000c130c7291 */ /* 0x000fc4000f8e18ff */
[----:B------:R-:W-:Y:S01]  /*17c0*/  ULEA UR9, UR19, UR9, 0x3 ;  /* 0x0000000913097291 */ /* 0x000fe2000f8e18ff */
[----:B--2---:R-:W-:Y:S01]  /*17d0*/  @!P2 FADD.FTZ R4, R4, R6 ;  /* 0x000000060404a221 */ /* 0x004fe20000010000 */
[----:B------:R-:W-:Y:S01]  /*17e0*/  @!P2 FADD.FTZ R5, R5, R7 ;  /* 0x000000070505a221 */ /* 0x000fe20000010000 */
[----:B------:R-:W-:Y:S02]  /*17f0*/  ISETP.NE.AND P2, PT, R14, UR5, PT ;  /* 0x000000050e007c0c */ /* 0x000fe4000bf45270 */
[----:B---3--:R-:W-:Y:S01]  /*1800*/  @!P4 FADD.FTZ R4, R4, R8 ;  /* 0x000000080404c221 */ /* 0x008fe20000010000 */
[----:B------:R-:W-:-:S03]  /*1810*/  @!P4 FADD.FTZ R5, R5, R9 ;  /* 0x000000090505c221 */ /* 0x000fc60000010000 */
[----:B----4-:R-:W-:Y:S01]  /*1820*/  @!P6 FADD.FTZ R4, R4, R10 ;  /* 0x0000000a0404e221 */ /* 0x010fe20000010000 */
[----:B------:R-:W-:-:S03]  /*1830*/  @!P6 FADD.FTZ R5, R5, R11 ;  /* 0x0000000b0505e221 */ /* 0x000fc60000010000 */
[----:B-----5:R-:W-:Y:S01]  /*1840*/  @!P5 FADD.FTZ R4, R4, R12 ;  /* 0x0000000c0404d221 */ /* 0x020fe20000010000 */
[----:B------:R-:W-:Y:S02]  /*1850*/  @!P5 FADD.FTZ R5, R5, R13 ;  /* 0x0000000d0505d221 */ /* 0x000fe40000010000 */
[----:B------:R-:W-:Y:S05]  /*1860*/  @P2 BRA `(.L_x_1875) ;  /* 0xfffffff800982947 */ /* 0x000fea000383ffff */
[----:B------:R-:W-:-:S15]  /*1870*/  R2UR UR5, R14 ;  /* 0x000000000e0572ca */ /* 0x000fde00000e0000 */
.L_x_1874:
[----:B------:R-:W-:-:S13]  /*1880*/  LOP3.LUT P2, RZ, R22, 0x7, RZ, 0xc0, !PT ;  /* 0x0000000716ff7812 */ /* 0x000fda000784c0ff */
[----:B------:R-:W-:Y:S05]  /*1890*/  @!P2 BRA `(.L_x_1871) ;  /* 0x000000040070a947 */ /* 0x000fea0003800000 */
[----:B---3--:R-:W-:-:S05]  /*18a0*/  LOP3.LUT R6, R22, 0x7, RZ, 0xc0, !PT ;  /* 0x0000000716067812 */ /* 0x008fca00078ec0ff */
[----:B------:R-:W-:-:S05]  /*18b0*/  VIADD R6, R6, 0xffffffff ;  /* 0xffffffff06067836 */ /* 0x000fca0000000000 */
[----:B------:R-:W-:-:S13]  /*18c0*/  ISETP.GE.U32.AND P2, PT, R6, 0x3, PT ;  /* 0x000000030600780c */ /* 0x000fda0003f46070 */
[----:B------:R-:W-:Y:S05]  /*18d0*/  @!P2 BRA `(.L_x_1876) ;  /* 0x0000000000b8a947 */ /* 0x000fea0003800000 */
[----:B------:R-:W-:Y:S02]  /*18e0*/  UIADD3 UR10, UPT, UPT, UR5, 0x1, URZ ;  /* 0x00000001050a7890 */ /* 0x000fe4000fffe0ff */
[----:B------:R-:W-:Y:S01]  /*18f0*/  MOV R6, UR5 ;  /* 0x0000000500067c02 */ /* 0x000fe20008000f00 */
[----:B------:R-:W-:Y:S02]  /*1900*/  UIADD3 UR12, UPT, UPT, UR5, 0x2, URZ ;  /* 0x00000002050c7890 */ /* 0x000fe4000fffe0ff */
[----:B------:R-:W-:Y:S01]  /*1910*/  UIADD3 UR13, UPT, UPT, UR5, 0x3, URZ ;  /* 0x00000003050d7890 */ /* 0x000fe2000fffe0ff */
[----:B------:R-:W-:Y:S02]  /*1920*/  ISETP.EQ.OR P2, PT, R6, UR18, P3 ;  /* 0x0000001206007c0c */ /* 0x000fe40009f42670 */
[----:B------:R-:W-:Y:S02]  /*1930*/  MOV R6, UR10 ;  /* 0x0000000a00067c02 */ /* 0x000fe40008000f00 */
[----:B------:R-:W-:-:S02]  /*1940*/  MOV R7, UR12 ;  /* 0x0000000c00077c02 */ /* 0x000fc40008000f00 */
[----:B------:R-:W-:Y:S02]  /*1950*/  ISETP.EQ.OR P4, PT, R6, UR18, P3 ;  /* 0x0000001206007c0c */ /* 0x000fe40009f82670 */
[----:B------:R-:W-:Y:S02]  /*1960*/  MOV R6, UR13 ;  /* 0x0000000d00067c02 */ /* 0x000fe40008000f00 */
[----:B------:R-:W-:Y:S02]  /*1970*/  ISETP.EQ.OR P5, PT, R7, UR18, P3 ;  /* 0x0000001207007c0c */ /* 0x000fe40009fa2670 */
[----:B------:R-:W-:Y:S01]  /*1980*/  ISETP.EQ.OR P6, PT, R6, UR18, P3 ;  /* 0x0000001206007c0c */ /* 0x000fe20009fc2670 */
[----:B------:R-:W-:-:S05]  /*1990*/  VOTEU.ALL UP2, P2 ;  /* 0x0000000000ff7886 */ /* 0x000fca0001040000 */
[----:B------:R-:W-:Y:S01]  /*19a0*/  @!UP2 UIMAD UR8, UR5, UR19, UR6 ;  /* 0x000000130508a2a4 */ /* 0x000fe2000f8e0206 */
[----:B------:R-:W-:-:S03]  /*19b0*/  VOTEU.ALL UP1, P4 ;  /* 0x0000000000ff7886 */ /* 0x000fc60002020000 */
[----:B------:R-:W-:Y:S01]  /*19c0*/  @!UP2 UIMAD.WIDE.U32 UR8, UR8, 0x8, UR16 ;  /* 0x000000080808a8a5 */ /* 0x000fe2000f8e0010 */
[----:B------:R-:W-:Y:S01]  /*19d0*/  VOTEU.ALL UP0, P5 ;  /* 0x0000000000ff7886 */ /* 0x000fe20002800000 */
[----:B------:R-:W-:Y:S01]  /*19e0*/  @!UP1 UIMAD UR10, UR10, UR19, UR6 ;  /* 0x000000130a0a92a4 */ /* 0x000fe2000f8e0206 */
[----:B------:R-:W-:-:S03]  /*19f0*/  VOTEU.ALL UP2, P6 ;  /* 0x0000000000ff7886 */ /* 0x000fc60003040000 */
[----:B------:R-:W-:Y:S01]  /*1a00*/  IMAD.U32 R6, RZ, RZ, UR8 ;  /* 0x00000008ff067e24 */ /* 0x000fe2000f8e00ff */
[----:B------:R-:W-:Y:S01]  /*1a10*/  @!UP0 UIMAD UR12, UR12, UR19, UR6 ;  /* 0x000000130c0c82a4 */ /* 0x000fe2000f8e0206 */
[----:B------:R-:W-:Y:S01]  /*1a20*/  MOV R7, UR9 ;  /* 0x0000000900077c02 */ /* 0x000fe20008000f00 */
[----:B------:R-:W-:Y:S02]  /*1a30*/  @!UP1 UIMAD.WIDE.U32 UR10, UR10, 0x8, UR16 ;  /* 0x000000080a0a98a5 */ /* 0x000fe4000f8e0010 */
[----:B------:R-:W-:Y:S02]  /*1a40*/  @!UP2 UIMAD UR13, UR13, UR19, UR6 ;  /* 0x000000130d0da2a4 */ /* 0x000fe4000f8e0206 */
[----:B------:R-:W-:Y:S01]  /*1a50*/  @!UP0 UIMAD.WIDE.U32 UR8, UR12, 0x8, UR16 ;  /* 0x000000080c0888a5 */ /* 0x000fe2000f8e0010 */
[----:B------:R-:W0:Y:S01]  /*1a60*/  @!P2 LDG.E.64 R6, desc[UR14][R6.64] ;  /* 0x0000000e0606a981 */ /* 0x000e22000c1e1b00 */
        /* <DEDUP_REMOVED lines=10> */
[----:B------:R-:W-:-:S04]  /*1b10*/  MOV R14, UR5 ;  /* 0x00000005000e7c02 */ /* 0x000fc80008000f00 */
[----:B------:R-:W-:-:S04]  /*1b20*/  IADD3 R14, PT, PT, R14, 0x4, RZ ;  /* 0x000000040e0e7810 */ /* 0x000fc80007ffe0ff */
[----:B------:R-:W-:Y:S01]  /*1b30*/  R2UR UR5, R14 ;  /* 0x000000000e0572ca */ /* 0x000fe200000e0000 */
[----:B0-----:R-:W-:Y:S01]  /*1b40*/  @!P2 FADD.FTZ R4, R4, R6 ;  /* 0x000000060404a221 */ /* 0x001fe20000010000 */
[----:B------:R-:W-:-:S03]  /*1b50*/  @!P2 FADD.FTZ R5, R5, R7 ;  /* 0x000000070505a221 */ /* 0x000fc60000010000 */
[----:B---3--:R-:W-:Y:S01]  /*1b60*/  @!P4 FADD.FTZ R4, R4, R8 ;  /* 0x000000080404c221 */ /* 0x008fe20000010000 */
[----:B------:R-:W-:-:S03]  /*1b70*/  @!P4 FADD.FTZ R5, R5, R9 ;  /* 0x000000090505c221 */ /* 0x000fc60000010000 */
[----:B--2---:R-:W-:Y:S01]  /*1b80*/  @!P5 FADD.FTZ R4, R4, R10 ;  /* 0x0000000a0404d221 */ /* 0x004fe20000010000 */
[----:B------:R-:W-:-:S03]  /*1b90*/  @!P5 FADD.FTZ R5, R5, R11 ;  /* 0x0000000b0505d221 */ /* 0x000fc60000010000 */
[----:B----4-:R-:W-:Y:S01]  /*1ba0*/  @!P6 FADD.FTZ R4, R4, R12 ;  /* 0x0000000c0404e221 */ /* 0x010fe20000010000 */
[----:B------:R-:W-:-:S07]  /*1bb0*/  @!P6 FADD.FTZ R5, R5, R13 ;  /* 0x0000000d0505e221 */ /* 0x000fce0000010000 */
.L_x_1876:
[----:B------:R-:W-:-:S13]  /*1bc0*/  LOP3.LUT P2, R6, R22, 0x3, RZ, 0xc0, !PT ;  /* 0x0000000316067812 */ /* 0x000fda000784c0ff */
[----:B------:R-:W-:Y:S05]  /*1bd0*/  @!P2 BRA `(.L_x_1871) ;  /* 0x0000000000a0a947 */ /* 0x000fea0003800000 */
[----:B------:R-:W-:-:S13]  /*1be0*/  ISETP.NE.AND P2, PT, R6, 0x1, PT ;  /* 0x000000010600780c */ /* 0x000fda0003f45270 */
[----:B------:R-:W-:Y:S05]  /*1bf0*/  @!P2 BRA `(.L_x_1877) ;  /* 0x000000000060a947 */ /* 0x000fea0003800000 */
[----:B------:R-:W-:Y:S02]  /*1c00*/  UIADD3 UR8, UPT, UPT, UR5, 0x1, URZ ;  /* 0x0000000105087890 */ /* 0x000fe4000fffe0ff */
[----:B------:R-:W-:-:S05]  /*1c10*/  IMAD.U32 R6, RZ, RZ, UR5 ;  /* 0x00000005ff067e24 */ /* 0x000fca000f8e00ff */
[----:B------:R-:W-:Y:S02]  /*1c20*/  ISETP.EQ.OR P4, PT, R6, UR18, P3 ;  /* 0x0000001206007c0c */ /* 0x000fe40009f82670 */
[----:B------:R-:W-:-:S04]  /*1c30*/  MOV R6, UR8 ;  /* 0x0000000800067c02 */ /* 0x000fc80008000f00 */
[----:B------:R-:W-:-:S07]  /*1c40*/  ISETP.EQ.OR P2, PT, R6, UR18, P3 ;  /* 0x0000001206007c0c */ /* 0x000fce0009f42670 */
[----:B------:R-:W-:-:S05]  /*1c50*/  VOTEU.ALL UP0, P4 ;  /* 0x0000000000ff7886 */ /* 0x000fca0002000000 */
[----:B------:R-:W-:Y:S01]  /*1c60*/  @!UP0 UIMAD UR10, UR5, UR19, UR6 ;  /* 0x00000013050a82a4 */ /* 0x000fe2000f8e0206 */
[----:B------:R-:W-:-:S03]  /*1c70*/  VOTEU.ALL UP1, P2 ;  /* 0x0000000000ff7886 */ /* 0x000fc60001020000 */
[----:B------:R-:W-:Y:S02]  /*1c80*/  @!UP0 UIMAD.WIDE.U32 UR10, UR10, 0x8, UR16 ;  /* 0x000000080a0a88a5 */ /* 0x000fe4000f8e0010 */
[----:B------:R-:W-:-:S04]  /*1c90*/  @!UP1 UIMAD UR8, UR8, UR19, UR6 ;  /* 0x00000013080892a4 */ /* 0x000fc8000f8e0206 */
[----:B------:R-:W-:Y:S01]  /*1ca0*/  MOV R6, UR10 ;  /* 0x0000000a00067c02 */ /* 0x000fe20008000f00 */
[----:B------:R-:W-:Y:S01]  /*1cb0*/  @!UP1 UIMAD.WIDE.U32 UR8, UR8, 0x8, UR16 ;  /* 0x00000008080898a5 */ /* 0x000fe2000f8e0010 */
[----:B------:R-:W-:-:S05]  /*1cc0*/  MOV R7, UR11 ;  /* 0x0000000b00077c02 */ /* 0x000fca0008000f00 */
[----:B------:R-:W-:Y:S01]  /*1cd0*/  MOV R8, UR8 ;  /* 0x0000000800087c02 */ /* 0x000fe20008000f00 */
[----:B------:R-:W-:Y:S01]  /*1ce0*/  IMAD.U32 R9, RZ, RZ, UR9 ;  /* 0x00000009ff097e24 */ /* 0x000fe2000f8e00ff */
[----:B------:R-:W0:Y:S05]  /*1cf0*/  @!P4 LDG.E.64 R6, desc[UR14][R6.64] ;  /* 0x0000000e0606c981 */ /* 0x000e2a000c1e1b00 */
[----:B------:R-:W3:Y:S01]  /*1d00*/  @!P2 LDG.E.64 R8, desc[UR14][R8.64] ;  /* 0x0000000e0808a981 */ /* 0x000ee2000c1e1b00 */
[----:B------:R-:W-:-:S04]  /*1d10*/  MOV R10, UR5 ;  /* 0x00000005000a7c02 */ /* 0x000fc80008000f00 */
[----:B------:R-:W-:-:S04]  /*1d20*/  IADD3 R10, PT, PT, R10, 0x2, RZ ;  /* 0x000000020a0a7810 */ /* 0x000fc80007ffe0ff */
[----:B------:R-:W-:Y:S01]  /*1d30*/  R2UR UR5, R10 ;  /* 0x000000000a0572ca */ /* 0x000fe200000e0000 */
[----:B0-----:R-:W-:Y:S01]  /*1d40*/  @!P4 FADD.FTZ R4, R4, R6 ;  /* 0x000000060404c221 */ /* 0x001fe20000010000 */
[----:B------:R-:W-:-:S03]  /*1d50*/  @!P4 FADD.FTZ R5, R5, R7 ;  /* 0x000000070505c221 */ /* 0x000fc60000010000 */
[----:B---3--:R-:W-:Y:S01]  /*1d60*/  @!P2 FADD.FTZ R4, R4, R8 ;  /* 0x000000080404a221 */ /* 0x008fe20000010000 */
[----:B------:R-:W-:-:S09]  /*1d70*/  @!P2 FADD.FTZ R5, R5, R9 ;  /* 0x000000090505a221 */ /* 0x000fd20000010000 */
.L_x_1877:
[----:B------:R-:W-:Y:S01]  /*1d80*/  MOV R7, UR5 ;  /* 0x0000000500077c02 */ /* 0x000fe20008000f00 */
[----:B------:R-:W-:Y:S01]  /*1d90*/  BSSY.RECONVERGENT B0, `(.L_x_1871) ;  /* 0x000000c000007945 */ /* 0x000fe20003800200 */
[----:B------:R-:W-:Y:S02]  /*1da0*/  LOP3.LUT R6, R22, 0x1, RZ, 0xc0, !PT ;  /* 0x0000000116067812 */ /* 0x000fe400078ec0ff */
[----:B------:R-:W-:-:S04]  /*1db0*/  ISETP.EQ.OR P2, PT, R7, UR18, P3 ;  /* 0x0000001207007c0c */ /* 0x000fc80009f42670 */
[----:B------:R-:W-:-:S13]  /*1dc0*/  ISETP.NE.U32.OR P2, PT, R6, 0x1, P2 ;  /* 0x000000010600780c */ /* 0x000fda0001745470 */
[----:B------:R-:W-:Y:S05]  /*1dd0*/  @P2 BRA `(.L_x_1878) ;  /* 0x00000000001c2947 */ /* 0x000fea0003800000 */
[----:B------:R-:W-:Y:S01]  /*1de0*/  UIMAD UR8, UR19, UR5, UR6 ;  /* 0x00000005130872a4 */ /* 0x000fe2000f8e0206 */
[----:B------:R-:W-:-:S05]  /*1df0*/  HFMA2 R7, -RZ, RZ, 0, 4.76837158203125e-07 ;  /* 0x00000008ff077431 */ /* 0x000fca00000001ff */
[----:B------:R-:W-:-:S04]  /*1e00*/  IMAD.U32 R6, RZ, RZ, UR8 ;  /* 0x00000008ff067e24 */ /* 0x000fc8000f8e00ff */
[----:B------:R-:W-:-:S06]  /*1e10*/  IMAD.WIDE.U32 R6, R6, R7, UR16 ;  /* 0x0000001006067e25 */ /* 0x000fcc000f8e0007 */
[----:B------:R-:W0:Y:S02]  /*1e20*/  LDG.E.64 R6, desc[UR14][R6.64] ;  /* 0x0000000e06067981 */ /* 0x000e24000c1e1b00 */
[----:B0-----:R-:W-:Y:S01]  /*1e30*/  FADD.FTZ R4, R4, R6 ;  /* 0x0000000604047221 */ /* 0x001fe20000010000 */
[----:B------:R-:W-:-:S07]  /*1e40*/  FADD.FTZ R5, R5, R7 ;  /* 0x0000000705057221 */ /* 0x000fce0000010000 */
.L_x_1878:
[----:B------:R-:W-:Y:S05]  /*1e50*/  BSYNC.RECONVERGENT B0 ;  /* 0x0000000000007941 */ /* 0x000fea0003800200 */
.L_x_1871:
[----:B------:R-:W4:Y:S01]  /*1e60*/  S2R R10, SR_TID.X ;  /* 0x00000000000a7919 */ /* 0x000f220000002100 */
[----:B------:R-:W0:Y:S01]  /*1e70*/  S2UR UR8, SR_CgaCtaId ;  /* 0x00000000000879c3 */ /* 0x000e220000008800 */
[----:B------:R-:W1:Y:S01]  /*1e80*/  LDCU UR9, c[0x0][0x414] ;  /* 0x00008280ff0977ac */ /* 0x000e620008000800 */
[----:B------:R-:W-:Y:S01]  /*1e90*/  MOV R15, UR7 ;  /* 0x00000007000f7c02 */ /* 0x000fe20008000f00 */
[----:B------:R-:W-:-:S05]  /*1ea0*/  UMOV UR5, 0x400 ;  /* 0x0000040000057882 */ /* 0x000fca0000000000 */
[----:B------:R-:W2:Y:S08]  /*1eb0*/  @P0 LDC.64 R28, c[0x0][0x388] ;  /* 0x0000e200ff1c0b82 */ /* 0x000eb00000000a00 */
[----:B---3--:R-:W3:Y:S01]  /*1ec0*/  LDC.64 R8, c[0x0][0x398] ;  /* 0x0000e600ff087b82 */ /* 0x008ee20000000a00 */
[----:B-1----:R-:W-:Y:S01]  /*1ed0*/  @P0 FMUL.FTZ R14, R4, UR9 ;  /* 0x00000009040e0c20 */ /* 0x002fe20008410000 */
[----:B0-----:R-:W-:Y:S01]  /*1ee0*/  ULEA UR5, UR8, UR5, 0x18 ;  /* 0x0000000508057291 */ /* 0x001fe2000f8ec0ff */
[----:B----4-:R-:W-:Y:S01]  /*1ef0*/  LOP3.LUT R6, R10, 0xffff, RZ, 0xc0, !PT ;  /* 0x0000ffff0a067812 */ /* 0x010fe200078ec0ff */
[----:B--2---:R-:W-:-:S04]  /*1f00*/  @P0 IMAD.WIDE R28, R15, 0x8, R28 ;  /* 0x000000080f1c0825 */ /* 0x004fc800078e021c */
[----:B------:R-:W-:-:S03]  /*1f10*/  @P0 FMUL.FTZ R15, R5, UR9 ;  /* 0x00000009050f0c20 */ /* 0x000fc60008410000 */
[----:B------:R-:W-:Y:S01]  /*1f20*/  @!P3 STS.64 [UR5+0x90], R4 ;  /* 0x00009004ff00b988 */ /* 0x000fe20008000a05 */
[----:B------:R-:W-:-:S03]  /*1f30*/  IMAD R6, R6, 0x889, RZ ;  /* 0x0000088906067824 */ /* 0x000fc600078e02ff */
[----:B------:R-:W-:Y:S02]  /*1f40*/  @P0 STG.E.64 desc[UR14][R28.64], R14 ;  /* 0x0000000e1c000986 */ /* 0x000fe4000c101b0e */
[----:B------:R-:W-:-:S04]  /*1f50*/  SHF.R.U32.HI R6, RZ, 0x10, R6 ;  /* 0x00000010ff067819 */ /* 0x000fc80000011606 */
[----:B------:R-:W-:-:S05]  /*1f60*/  PRMT R6, R6, 0x9910, RZ ;  /* 0x0000991006067816 */ /* 0x000fca00000000ff */
[----:B------:R-:W-:-:S05]  /*1f70*/  IMAD R6, R6, 0x1e, RZ ;  /* 0x0000001e06067824 */ /* 0x000fca00078e02ff */
[----:B------:R-:W-:Y:S02]  /*1f80*/  IADD3 R11, PT, PT, RZ, -R6, RZ ;  /* 0x80000006ff0b7210 */ /* 0x000fe40007ffe0ff */
[----:B------:R-:W0:Y:S02]  /*1f90*/  LDC.64 R6, c[0x0][0x3a0] ;  /* 0x0000e800ff067b82 */ /* 0x000e240000000a00 */
[----:B------:R-:W-:-:S04]  /*1fa0*/  PRMT R11, R11, 0x7710, RZ ;  /* 0x000077100b0b7816 */ /* 0x000fc800000000ff */
[----:B------:R-:W-:-:S04]  /*1fb0*/  IADD3 R11, PT, PT, R11, R10, RZ ;  /* 0x0000000a0b0b7210 */ /* 0x000fc80007ffe0ff */
[----:B------:R-:W-:-:S04]  /*1fc0*/  SHF.L.U32 R11, R11, 0x1, RZ ;  /* 0x000000010b0b7819 */ /* 0x000fc800000006ff */
[----:B------:R-:W-:-:S05]  /*1fd0*/  LOP3.LUT R13, R11, 0xffff, RZ, 0xc0, !PT ;  /* 0x0000ffff0b0d7812 */ /* 0x000fca00078ec0ff */
[----:B------:R-:W-:-:S04]  /*1fe0*/  IMAD.IADD R13, R20, 0x1, R13 ;  /* 0x00000001140d7824 */ /* 0x000fc800078e020d */
[----:B---3--:R-:W-:-:S04]  /*1ff0*/  IMAD.WIDE R10, R13, 0x4, R8 ;  /* 0x000000040d0a7825 */ /* 0x008fc800078e0208 */
[----:B0-----:R-:W-:Y:S01]  /*2000*/  IMAD.WIDE R8, R13, 0x4, R6 ;  /* 0x000000040d087825 */ /* 0x001fe200078e0206 */
[----:B------:R-:W-:Y:S06]  /*2010*/  BAR.SYNC.DEFER_BLOCKING 0x0 ;  /* 0x0000000000007b1d */ /* 0x000fec0000010000 */
[----:B------:R-:W5:Y:S04]  /*2020*/  LDG.E.64 R8, desc[UR14][R8.64] ;  /* 0x0000000e08087981 */ /* 0x000f68000c1e1b00 */
[----:B------:R0:W5:Y:S04]  /*2030*/  LDG.E.64 R6, desc[UR14][R10.64] ;  /* 0x0000000e0a067981 */ /* 0x000168000c1e1b00 */
[----:B0-----:R-:W0:Y:S01]  /*2040*/  LDS.64 R10, [UR5+0x90] ;  /* 0x00009005ff0a7984 */ /* 0x001e220008000a00 */
[----:B------:R-:W1:Y:S01]  /*2050*/  LDCU.U8 UR5, c[0x0][0x3fc] ;  /* 0x00007f80ff0577ac */ /* 0x000e620008000000 */
[----:B0-----:R-:W-:-:S04]  /*2060*/  FMUL.FTZ R12, R10, UR9 ;  /* 0x000000090a0c7c20 */ /* 0x001fc80008410000 */
[----:B------:R-:W-:-:S04]  /*2070*/  FMUL.FTZ R20, R12, R12 ;  /* 0x0000000c0c147220 */ /* 0x000fc80000410000 */
[----:B------:R-:W-:-:S05]  /*2080*/  FFMA.FTZ R20, R11, UR9, -R20 ;  /* 0x000000090b147c23 */ /* 0x000fca0008010814 */
[----:B------:R-:W-:-:S13]  /*2090*/  FSETP.GTU.FTZ.AND P2, PT, R20, RZ, PT ;  /* 0x000000ff1400720b */ /* 0x000fda0003f5c000 */
[----:B------:R-:W0:Y:S01]  /*20a0*/  @P2 LDC R13, c[0x0][0x3a8] ;  /* 0x0000ea00ff0d2b82 */ /* 0x000e220000000800 */
[----:B-1----:R-:W-:Y:S01]  /*20b0*/  UISETP.NE.AND UP0, UPT, UR5, URZ, UPT ;  /* 0x000000ff0500728c */ /* 0x002fe2000bf05270 */
[----:B------:R-:W-:Y:S01]  /*20c0*/  BSSY.RECONVERGENT B0, `(.L_x_1879) ;  /* 0x00000ee000007945 */ /* 0x000fe20003800200 */
[----:B0-----:R-:W-:Y:S01]  /*20d0*/  @P2 FADD.FTZ R20, R20, R13 ;  /* 0x0000000d14142221 */ /* 0x001fe20000010000 */
[----:B------:R-:W-:-:S06]  /*20e0*/  MOV R13, 0x3f800000 ;  /* 0x3f800000000d7802 */ /* 0x000fcc0000000f00 */
[----:B------:R0:W1:Y:S01]  /*20f0*/  @P2 MUFU.RSQ R13, R20 ;  /* 0x00000014000d2308 */ /* 0x0000620000001400 */
[----:B------:R-:W-:Y:S05]  /*2100*/  BRA.U UP0, `(.L_x_1880) ;  /* 0x0000000500887547 */ /* 0x000fea000b800000 */
[----:B------:R-:W2:Y:S01]  /*2110*/  LDCU.64 UR10, c[0x0][0x3e8] ;  /* 0x00007d00ff0a77ac */ /* 0x000ea20008000a00 */
[----:B------:R-:W-:Y:S01]  /*2120*/  SHF.R.S32.HI R28, RZ, 0x1f, R23 ;  /* 0x0000001fff1c7819 */ /* 0x000fe20000011417 */
[----:B------:R-:W-:Y:S01]  /*2130*/  BSSY.RECONVERGENT B1, `(.L_x_1881) ;  /* 0x0000019000017945 */ /* 0x000fe20003800200 */
[C---:B0-----:R-:W-:Y:S02]  /*2140*/  IADD3 R20, PT, PT, R23.reuse, 0x10, RZ ;  /* 0x0000001017147810 */ /* 0x041fe40007ffe0ff */
[C---:B------:R-:W-:Y:S02]  /*2150*/  IADD3 R14, PT, PT, R23.reuse, 0x20, RZ ;  /* 0x00000020170e7810 */ /* 0x040fe40007ffe0ff */
[C---:B------:R-:W-:Y:S02]  /*2160*/  IADD3 R15, PT, PT, R23.reuse, 0x30, RZ ;  /* 0x00000030170f7810 */ /* 0x040fe40007ffe0ff */
[----:B--2---:R-:W-:-:S04]  /*2170*/  ISETP.GE.U32.AND P1, PT, R23, UR10, PT ;  /* 0x0000000a17007c0c */ /* 0x004fc8000bf26070 */
[----:B------:R-:W-:-:S13]  /*2180*/  ISETP.GE.AND.EX P1, PT, R28, UR11, PT, P1 ;  /* 0x0000000b1c007c0c */ /* 0x000fda000bf26310 */
[----:B------:R-:W-:Y:S05]  /*2190*/  @P1 BRA `(.L_x_1882) ;  /* 0x0000000000481947 */ /* 0x000fea0003800000 */
[----:B------:R-:W0:Y:S01]  /*21a0*/  LDCU.64 UR12, c[0x0][0x3e0] ;  /* 0x00007c00ff0c77ac */ /* 0x000e220008000a00 */
[--C-:B------:R-:W-:Y:S01]  /*21b0*/  FADD.FTZ R10, R21, -R12.reuse ;  /* 0x8000000c150a7221 */ /* 0x100fe20000010000 */
[----:B------:R-:W-:Y:S01]  /*21c0*/  MOV R5, R27 ;  /* 0x0000001b00057202 */ /* 0x000fe20000000f00 */
[----:B------:R-:W-:Y:S01]  /*21d0*/  FADD.FTZ R18, R18, -R12 ;  /* 0x8000000c12127221 */ /* 0x000fe20000010000 */
[----:B------:R-:W2:Y:S01]  /*21e0*/  LDCU.64 UR8, c[0x0][0x380] ;  /* 0x00007000ff0877ac */ /* 0x000ea20008000a00 */
[----:B------:R-:W-:Y:S02]  /*21f0*/  IMAD.MOV.U32 R4, RZ, RZ, R24 ;  /* 0x000000ffff047224 */ /* 0x000fe400078e0018 */
[-C--:B-1----:R-:W-:Y:S01]  /*2200*/  FMUL.FTZ R21, R10, R13.reuse ;  /* 0x0000000d0a157220 */ /* 0x082fe20000410000 */
[----:B------:R-:W-:-:S03]  /*2210*/  FMUL.FTZ R10, R18, R13 ;  /* 0x0000000d120a7220 */ /* 0x000fc60000410000 */
[----:B-----5:R-:W-:Y:S01]  /*2220*/  FFMA.FTZ R18, R6, R21, R8 ;  /* 0x0000001506127223 */ /* 0x020fe20000010008 */
[----:B------:R-:W-:Y:S01]  /*2230*/  FFMA.FTZ R21, R7, R10, R9 ;  /* 0x0000000a07157223 */ /* 0x000fe20000010009 */
        /* <DEDUP_REMOVED lines=8> */
.L_x_1882:
[----:B------:R-:W-:Y:S05]  /*22c0*/  BSYNC.RECONVERGENT B1 ;  /* 0x0000000000017941 */ /* 0x000fea0003800200 */
.L_x_1881:
[----:B------:R-:W-:Y:S01]  /*22d0*/  ISETP.GE.U32.AND P1, PT, R20, UR10, PT ;  /* 0x0000000a14007c0c */ /* 0x000fe2000bf26070 */
[----:B------:R-:W-:Y:S01]  /*22e0*/  BSSY.RECONVERGENT B1, `(.L_x_1883) ;  /* 0x000001c000017945 */ /* 0x000fe20003800200 */
[----:B0-----:R-:W-:Y:S02]  /*22f0*/  SHF.R.S32.HI R11, RZ, 0x1f, R20 ;  /* 0x0000001fff0b7819 */ /* 0x001fe40000011414 */
[----:B------:R-:W-:Y:S02]  /*2300*/  ISETP.GE.U32.AND P2, PT, R14, UR10, PT ;  /* 0x0000000a0e007c0c */ /* 0x000fe4000bf46070 */
[----:B------:R-:W-:Y:S02]  /*2310*/  ISETP.GE.AND.EX P1, PT, R11, UR11, PT, P1 ;  /* 0x0000000b0b007c0c */ /* 0x000fe4000bf26310 */
[----:B------:R-:W-:Y:S02]  /*2320*/  ISETP.GE.U32.AND P3, PT, R15, UR10, PT ;  /* 0x0000000a0f007c0c */ /* 0x000fe4000bf66070 */
[----:B------:R-:W-:-:S02]  /*2330*/  SHF.R.S32.HI R21, RZ, 0x1f, R14 ;  /* 0x0000001fff157819 */ /* 0x000fc4000001140e */
[----:B------:R-:W-:Y:S02]  /*2340*/  SHF.R.S32.HI R18, RZ, 0x1f, R15 ;  /* 0x0000001fff127819 */ /* 0x000fe4000001140f */
[----:B------:R-:W-:Y:S02]  /*2350*/  ISETP.GE.AND.EX P2, PT, R21, UR11, PT, P2 ;  /* 0x0000000b15007c0c */ /* 0x000fe4000bf46320 */
[----:B------:R-:W-:-:S03]  /*2360*/  ISETP.GE.AND.EX P3, PT, R18, UR11, PT, P3 ;  /* 0x0000000b12007c0c */ /* 0x000fc6000bf66330 */
[----:B------:R-:W-:Y:S10]  /*2370*/  @P1 BRA `(.L_x_1884) ;  /* 0x0000000000481947 */ /* 0x000ff40003800000 */
[----:B------:R-:W0:Y:S01]  /*2380*/  LDCU.64 UR8, c[0x0][0x3e0] ;  /* 0x00007c00ff0877ac */ /* 0x000e220008000a00 */
[----:B------:R-:W-:Y:S01]  /*2390*/  MOV R4, R24 ;  /* 0x0000001800047202 */ /* 0x000fe20000000f00 */
[--C-:B------:R-:W-:Y:S01]  /*23a0*/  FADD.FTZ R10, R19, -R12.reuse ;  /* 0x8000000c130a7221 */ /* 0x100fe20000010000 */
[----:B------:R-:W-:Y:S01]  /*23b0*/  MOV R5, R27 ;  /* 0x0000001b00057202 */ /* 0x000fe20000000f00 */
[----:B------:R-:W2:Y:S01]  /*23c0*/  LDCU.64 UR12, c[0x0][0x380] ;  /* 0x00007000ff0c77ac */ /* 0x000ea20008000a00 */
[----:B------:R-:W-:Y:S01]  /*23d0*/  FADD.FTZ R0, R0, -R12 ;  /* 0x8000000c00007221 */ /* 0x000fe20000010000 */
[----:B-1----:R-:W-:-:S03]  /*23e0*/  FMUL.FTZ R19, R10, R13 ;  /* 0x0000000d0a137220 */ /* 0x002fc60000410000 */
[----:B------:R-:W-:Y:S01]  /*23f0*/  FMUL.FTZ R0, R0, R13 ;  /* 0x0000000d00007220 */ /* 0x000fe20000410000 */
[----:B-----5:R-:W-:-:S03]  /*2400*/  FFMA.FTZ R19, R6, R19, R8 ;  /* 0x0000001306137223 */ /* 0x020fc60000010008 */
[----:B------:R-:W-:Y:S01]  /*2410*/  FFMA.FTZ R0, R7, R0, R9 ;  /* 0x0000000007007223 */ /* 0x000fe20000010009 */
[----:B0-----:R-:W-:Y:S02]  /*2420*/  IMAD R11, R11, UR8, RZ ;  /* 0x000000080b0b7c24 */ /* 0x001fe4000f8e02ff */
[----:B------:R-:W-:-:S04]  /*2430*/  IMAD.WIDE.U32 R4, R20, UR8, R4 ;  /* 0x0000000814047c25 */ /* 0x000fc8000f8e0004 */
[----:B------:R-:W-:Y:S01]  /*2440*/  IMAD R11, R20, UR9, R11 ;  /* 0x00000009140b7c24 */ /* 0x000fe2000f8e020b */
[----:B--2---:R-:W-:-:S03]  /*2450*/  LEA R10, P1, R4, UR12, 0x1 ;  /* 0x0000000c040a7c11 */ /* 0x004fc6000f8208ff */
[----:B------:R-:W-:Y:S01]  /*2460*/  IMAD.IADD R11, R5, 0x1, R11 ;  /* 0x00000001050b7824 */ /* 0x000fe200078e020b */
[----:B------:R-:W-:-:S04]  /*2470*/  F2FP.BF16.F32.PACK_AB R5, R0, R19 ;  /* 0x000000130005723e */ /* 0x000fc800000010ff */
[----:B------:R-:W-:-:S05]  /*2480*/  LEA.HI.X R11, R4, UR13, R11, 0x1, P1 ;  /* 0x0000000d040b7c11 */ /* 0x000fca00088f0c0b */
[----:B------:R0:W-:Y:S02]  /*2490*/  STG.E desc[UR14][R10.64], R5 ;  /* 0x000000050a007986 */ /* 0x0001e4000c10190e */
.L_x_1884:
[----:B------:R-:W-:Y:S05]  /*24a0*/  BSYNC.RECONVERGENT B1 ;  /* 0x0000000000017941 */ /* 0x000fea0003800200 */
.L_x_1883:
[----:B------:R-:W-:Y:S04]  /*24b0*/  BSSY.RECONVERGENT B1, `(.L_x_1885) ;  /* 0x0000014000017945 */ /* 0x000fe80003800200 */
[----:B------:R-:W-:Y:S05]  /*24c0*/  @P2 BRA `(.L_x_1886) ;  /* 0x0000000000482947 */ /* 0x000fea0003800000 */
[----:B------:R-:W2:Y:S01]  /*24d0*/  LDCU.64 UR8, c[0x0][0x3e0] ;  /* 0x00007c00ff0877ac */ /* 0x000ea20008000a00 */
[--C-:B------:R-:W-:Y:S01]  /*24e0*/  FADD.FTZ R0, R3, -R12.reuse ;  /* 0x8000000c03007221 */ /* 0x100fe20000010000 */
[----:B------:R-:W-:Y:S01]  /*24f0*/  FADD.FTZ R4, R2, -R12 ;  /* 0x8000000c02047221 */ /* 0x000fe20000010000 */
[----:B------:R-:W-:Y:S01]  /*2500*/  MOV R2, R24 ;  /* 0x0000001800027202 */ /* 0x000fe20000000f00 */
[----:B------:R-:W3:Y:S01]  /*2510*/  LDCU.64 UR12, c[0x0][0x380] ;  /* 0x00007000ff0c77ac */ /* 0x000ee20008000a00 */
[----:B------:R-:W-:Y:S01]  /*2520*/  MOV R3, R27 ;  /* 0x0000001b00037202 */ /* 0x000fe20000000f00 */
[-C--:B01----:R-:W-:Y:S01]  /*2530*/  FMUL.FTZ R5, R0, R13.reuse ;  /* 0x0000000d00057220 */ /* 0x083fe20000410000 */
[----:B------:R-:W-:-:S03]  /*2540*/  FMUL.FTZ R4, R4, R13 ;  /* 0x0000000d04047220 */ /* 0x000fc60000410000 */
[----:B-----5:R-:W-:Y:S01]  /*2550*/  FFMA.FTZ R0, R6, R5, R8 ;  /* 0x0000000506007223 */ /* 0x020fe20000010008 */
[----:B------:R-:W-:Y:S01]  /*2560*/  FFMA.FTZ R11, R7, R4, R9 ;  /* 0x00000004070b7223 */ /* 0x000fe20000010009 */
        /* <DEDUP_REMOVED lines=8> */
.L_x_1886:
[----:B------:R-:W-:Y:S05]  /*25f0*/  BSYNC.RECONVERGENT B1 ;  /* 0x0000000000017941 */ /* 0x000fea0003800200 */
.L_x_1885:
[----:B------:R-:W-:Y:S05]  /*2600*/  @P3 BRA `(.L_x_1887) ;  /* 0x0000000800643947 */ /* 0x000fea0003800000 */
[----:B------:R-:W3:Y:S01]  /*2610*/  LDCU.64 UR8, c[0x0][0x3e0] ;  /* 0x00007c00ff0877ac */ /* 0x000ee20008000a00 */
[----:B------:R-:W-:Y:S01]  /*2620*/  MOV R25, R27 ;  /* 0x0000001b00197202 */ /* 0x000fe20000000f00 */
[--C-:B------:R-:W-:Y:S01]  /*2630*/  FADD.FTZ R0, R17, -R12.reuse ;  /* 0x8000000c11007221 */ /* 0x100fe20000010000 */
[----:B------:R-:W-:Y:S01]  /*2640*/  FADD.FTZ R12, R16, -R12 ;  /* 0x8000000c100c7221 */ /* 0x000fe20000010000 */
[----:B------:R-:W4:Y:S02]  /*2650*/  LDCU.64 UR10, c[0x0][0x380] ;  /* 0x00007000ff0a77ac */ /* 0x000f240008000a00 */
[-C--:B-12---:R-:W-:Y:S01]  /*2660*/  FMUL.FTZ R3, R0, R13.reuse ;  /* 0x0000000d00037220 */ /* 0x086fe20000410000 */
[----:B------:R-:W-:-:S03]  /*2670*/  FMUL.FTZ R12, R12, R13 ;  /* 0x0000000d0c0c7220 */ /* 0x000fc60000410000 */
[----:B0----5:R-:W-:Y:S01]  /*2680*/  FFMA.FTZ R5, R6, R3, R8 ;  /* 0x0000000306057223 */ /* 0x021fe20000010008 */
[----:B------:R-:W-:-:S05]  /*2690*/  FFMA.FTZ R12, R7, R12, R9 ;  /* 0x0000000c070c7223 */ /* 0x000fca0000010009 */
[----:B------:R-:W-:Y:S01]  /*26a0*/  F2FP.BF16.F32.PACK_AB R5, R12, R5 ;  /* 0x000000050c05723e */ /* 0x000fe200000010ff */
[----:B---3--:R-:W-:Y:S02]  /*26b0*/  IMAD R18, R18, UR8, RZ ;  /* 0x0000000812127c24 */ /* 0x008fe4000f8e02ff */
[----:B------:R-:W-:-:S04]  /*26c0*/  IMAD.WIDE.U32 R24, R15, UR8, R24 ;  /* 0x000000080f187c25 */ /* 0x000fc8000f8e0018 */
[----:B------:R-:W-:Y:S01]  /*26d0*/  IMAD R15, R15, UR9, R18 ;  /* 0x000000090f0f7c24 */ /* 0x000fe2000f8e0212 */
[----:B----4-:R-:W-:-:S03]  /*26e0*/  LEA R2, P1, R24, UR10, 0x1 ;  /* 0x0000000a18027c11 */ /* 0x010fc6000f8208ff */
[----:B------:R-:W-:-:S05]  /*26f0*/  IMAD.IADD R15, R25, 0x1, R15 ;  /* 0x00000001190f7824 */ /* 0x000fca00078e020f */
[----:B------:R-:W-:-:S05]  /*2700*/  LEA.HI.X R3, R24, UR11, R15, 0x1, P1 ;  /* 0x0000000b18037c11 */ /* 0x000fca00088f0c0f */
[----:B------:R3:W-:Y:S01]  /*2710*/  STG.E desc[UR14][R2.64], R5 ;  /* 0x0000000502007986 */ /* 0x0007e2000c10190e */
[----:B------:R-:W-:Y:S05]  /*2720*/  BRA `(.L_x_1887) ;  /* 0x00000008001c7947 */ /* 0x000fea0003800000 */
.L_x_1880:
[----:B------:R-:W2:Y:S01]  /*2730*/  LDCU.64 UR8, c[0x0][0x3e8] ;  /* 0x00007d00ff0877ac */ /* 0x000ea20008000a00 */
[----:B------:R-:W-:Y:S01]  /*2740*/  SHF.R.S32.HI R4, RZ, 0x1f, R23 ;  /* 0x0000001fff047819 */ /* 0x000fe20000011417 */
[----:B------:R-:W-:Y:S01]  /*2750*/  BSSY.RECONVERGENT B1, `(.L_x_1888) ;  /* 0x0000028000017945 */ /* 0x000fe20003800200 */
[C---:B------:R-:W-:Y:S02]  /*2760*/  IADD3 R14, PT, PT, R23.reuse, 0x20, RZ ;  /* 0x00000020170e7810 */ /* 0x040fe40007ffe0ff */
[C---:B------:R-:W-:Y:S02]  /*2770*/  IADD3 R15, PT, PT, R23.reuse, 0x30, RZ ;  /* 0x00000030170f7810 */ /* 0x040fe40007ffe0ff */
[----:B0-----:R-:W-:Y:S02]  /*2780*/  SHF.R.S32.HI R20, RZ, 0x1f, R14 ;  /* 0x0000001fff147819 */ /* 0x001fe4000001140e */
[----:B------:R-:W-:Y:S02]  /*2790*/  SHF.R.S32.HI R28, RZ, 0x1f, R15 ;  /* 0x0000001fff1c7819 */ /* 0x000fe4000001140f */
[----:B--2---:R-:W-:-:S02]  /*27a0*/  ISETP.GE.U32.AND P2, PT, R23, UR8, PT ;  /* 0x0000000817007c0c */ /* 0x004fc4000bf46070 */
[----:B------:R-:W-:Y:S02]  /*27b0*/  ISETP.GE.U32.AND P3, PT, R14, UR8, PT ;  /* 0x000000080e007c0c */ /* 0x000fe4000bf66070 */
[----:B------:R-:W-:Y:S02]  /*27c0*/  ISETP.GE.AND.EX P4, PT, R4, UR9, PT, P2 ;  /* 0x0000000904007c0c */ /* 0x000fe4000bf86320 */
[----:B------:R-:W-:Y:S02]  /*27d0*/  ISETP.GE.U32.AND P5, PT, R15, UR8, PT ;  /* 0x000000080f007c0c */ /* 0x000fe4000bfa6070 */
[----:B------:R-:W-:Y:S02]  /*27e0*/  ISETP.GE.AND.EX P2, PT, R20, UR9, PT, P3 ;  /* 0x0000000914007c0c */ /* 0x000fe4000bf46330 */
[----:B------:R-:W-:-:S07]  /*27f0*/  ISETP.GE.AND.EX P3, PT, R28, UR9, PT, P5 ;  /* 0x000000091c007c0c */ /* 0x000fce000bf66350 */
[----:B------:R-:W-:Y:S06]  /*2800*/  @P4 BRA `(.L_x_1889) ;  /* 0x0000000000704947 */ /* 0x000fec0003800000 */
[--C-:B------:R-:W-:Y:S01]  /*2810*/  FADD.FTZ R10, R21, -R12.reuse ;  /* 0x8000000c150a7221 */ /* 0x100fe20000010000 */
[----:B------:R-:W0:Y:S03]  /*2820*/  LDCU.64 UR10, c[0x0][0x3e0] ;  /* 0x00007c00ff0a77ac */ /* 0x000e260008000a00 */
[----:B-1----:R-:W-:Y:S01]  /*2830*/  FMUL.FTZ R5, R10, R13 ;  /* 0x0000000d0a057220 */ /* 0x002fe20000410000 */
[----:B------:R-:W-:Y:S01]  /*2840*/  FADD.FTZ R10, R18, -R12 ;  /* 0x8000000c120a7221 */ /* 0x000fe20000010000 */
[----:B------:R-:W1:Y:S02]  /*2850*/  LDCU.64 UR12, c[0x0][0x380] ;  /* 0x00007000ff0c77ac */ /* 0x000e640008000a00 */
[----:B-----5:R-:W-:Y:S01]  /*2860*/  FFMA.FTZ R18, R6, R5, R8 ;  /* 0x0000000506127223 */ /* 0x020fe20000010008 */
[----:B------:R-:W-:-:S03]  /*2870*/  FMUL.FTZ R10, R10, R13 ;  /* 0x0000000d0a0a7220 */ /* 0x000fc60000410000 */
[----:B------:R-:W-:Y:S01]  /*2880*/  FMUL.FTZ R5, R18, -1.4426950216293334961 ;  /* 0xbfb8aa3b12057820 */ /* 0x000fe20000410000 */
[----:B------:R-:W-:-:S04]  /*2890*/  FFMA.FTZ R21, R7, R10, R9 ;  /* 0x0000000a07157223 */ /* 0x000fc80000010009 */
[----:B------:R-:W-:Y:S01]  /*28a0*/  FMUL.FTZ R29, R21, -1.4426950216293334961 ;  /* 0xbfb8aa3b151d7820 */ /* 0x000fe20000410000 */
[----:B------:R-:W2:Y:S05]  /*28b0*/  MUFU.EX2 R5, R5 ;  /* 0x0000000500057308 */ /* 0x000eaa0000000800 */
[----:B------:R-:W3:Y:S01]  /*28c0*/  MUFU.EX2 R29, R29 ;  /* 0x0000001d001d7308 */ /* 0x000ee20000000800 */
[----:B--2---:R-:W-:Y:S01]  /*28d0*/  FADD.FTZ R10, R5, 1 ;  /* 0x3f800000050a7421 */ /* 0x004fe20000010000 */
[----:B------:R-:W-:-:S03]  /*28e0*/  MOV R5, R27 ;  /* 0x0000001b00057202 */ /* 0x000fc60000000f00 */
[----:B------:R-:W2:Y:S01]  /*28f0*/  MUFU.RCP R11, R10 ;  /* 0x0000000a000b7308 */ /* 0x000ea20000001000 */
[----:B---3--:R-:W-:-:S07]  /*2900*/  FADD.FTZ R29, R29, 1 ;  /* 0x3f8000001d1d7421 */ /* 0x008fce0000010000 */
[----:B------:R-:W3:Y:S01]  /*2910*/  MUFU.RCP R10, R29 ;  /* 0x0000001d000a7308 */ /* 0x000ee20000001000 */
[----:B--2---:R-:W-:Y:S01]  /*2920*/  FMUL.FTZ R18, R18, R11 ;  /* 0x0000000b12127220 */ /* 0x004fe20000410000 */
[----:B0-----:R-:W-:Y:S01]  /*2930*/  IMAD R11, R4, UR10, RZ ;  /* 0x0000000a040b7c24 */ /* 0x001fe2000f8e02ff */
[----:B------:R-:W-:-:S03]  /*2940*/  MOV R4, R24 ;  /* 0x0000001800047202 */ /* 0x000fc60000000f00 */
[C---:B------:R-:W-:Y:S02]  /*2950*/  IMAD R11, R23.reuse, UR11, R11 ;  /* 0x0000000b170b7c24 */ /* 0x040fe4000f8e020b */
[----:B------:R-:W-:-:S04]  /*2960*/  IMAD.WIDE.U32 R4, R23, UR10, R4 ;  /* 0x0000000a17047c25 */ /* 0x000fc8000f8e0004 */
[----:B---3--:R-:W-:Y:S01]  /*2970*/  FMUL.FTZ R21, R21, R10 ;  /* 0x0000000a15157220 */ /* 0x008fe20000410000 */
[----:B------:R-:W-:Y:S01]  /*2980*/  IMAD.IADD R11, R5, 0x1, R11 ;  /* 0x00000001050b7824 */ /* 0x000fe200078e020b */
[----:B-1----:R-:W-:-:S03]  /*2990*/  LEA R10, P4, R4, UR12, 0x1 ;  /* 0x0000000c040a7c11 */ /* 0x002fc6000f8808ff */
[----:B------:R-:W-:Y:S02]  /*29a0*/  F2FP.BF16.F32.PACK_AB R21, R21, R18 ;  /* 0x000000121515723e */ /* 0x000fe400000010ff */
[----:B------:R-:W-:-:S05]  /*29b0*/  LEA.HI.X R11, R4, UR13, R11, 0x1, P4 ;  /* 0x0000000d040b7c11 */ /* 0x000fca000a0f0c0b */
[----:B------:R0:W-:Y:S03]  /*29c0*/  STG.E desc[UR14][R10.64], R21 ;  /* 0x000000150a007986 */ /* 0x0001e6000c10190e */
.L_x_1889:
[----:B------:R-:W-:Y:S05]  /*29d0*/  BSYNC.RECONVERGENT B1 ;  /* 0x0000000000017941 */ /* 0x000fea0003800200 */
.L_x_1888:
[----:B------:R-:W-:Y:S04]  /*29e0*/  BSSY.RECONVERGENT B1, `(.L_x_1890) ;  /* 0x0000020000017945 */ /* 0x000fe80003800200 */
[----:B------:R-:W-:Y:S05]  /*29f0*/  @P1 BRA `(.L_x_1891) ;  /* 0x0000000000781947 */ /* 0x000fea0003800000 */
[--C-:B------:R-:W-:Y:S01]  /*2a00*/  FADD.FTZ R0, R0, -R12.reuse ;  /* 0x8000000c00007221 */ /* 0x100fe20000010000 */
[----:B------:R-:W-:Y:S01]  /*2a10*/  FADD.FTZ R4, R19, -R12 ;  /* 0x8000000c13047221 */ /* 0x000fe20000010000 */
[----:B------:R-:W2:Y:S01]  /*2a20*/  LDCU.64 UR10, c[0x0][0x3e0] ;  /* 0x00007c00ff0a77ac */ /* 0x000ea20008000a00 */
[----:B------:R-:W-:Y:S01]  /*2a30*/  IADD3 R29, PT, PT, R23, 0x10, RZ ;  /* 0x00000010171d7810 */ /* 0x000fe20007ffe0ff */
[-C--:B-1----:R-:W-:Y:S01]  /*2a40*/  FMUL.FTZ R0, R0, R13.reuse ;  /* 0x0000000d00007220 */ /* 0x082fe20000410000 */
[----:B------:R-:W-:Y:S01]  /*2a50*/  FMUL.FTZ R5, R4, R13 ;  /* 0x0000000d04057220 */ /* 0x000fe20000410000 */
[----:B------:R-:W1:Y:S01]  /*2a60*/  LDCU.64 UR12, c[0x0][0x380] ;  /* 0x00007000ff0c77ac */ /* 0x000e620008000a00 */
[----:B0-----:R-:W-:Y:S01]  /*2a70*/  SHF.R.S32.HI R21, RZ, 0x1f, R29 ;  /* 0x0000001fff157819 */ /* 0x001fe2000001141d */
[----:B-----5:R-:W-:Y:S01]  /*2a80*/  FFMA.FTZ R4, R7, R0, R9 ;  /* 0x0000000007047223 */ /* 0x020fe20000010009 */
[----:B------:R-:W-:-:S03]  /*2a90*/  FFMA.FTZ R5, R6, R5, R8 ;  /* 0x0000000506057223 */ /* 0x000fc60000010008 */
[----:B------:R-:W-:Y:S01]  /*2aa0*/  FMUL.FTZ R11, R4, -1.4426950216293334961 ;  /* 0xbfb8aa3b040b7820 */ /* 0x000fe20000410000 */
[----:B------:R-:W-:-:S05]  /*2ab0*/  FMUL.FTZ R10, R5, -1.4426950216293334961 ;  /* 0xbfb8aa3b050a7820 */ /* 0x000fca0000410000 */
[----:B------:R-:W0:Y:S04]  /*2ac0*/  MUFU.EX2 R11, R11 ;  /* 0x0000000b000b7308 */ /* 0x000e280000000800 */
[----:B------:R-:W3:Y:S01]  /*2ad0*/  MUFU.EX2 R10, R10 ;  /* 0x0000000a000a7308 */ /* 0x000ee20000000800 */
[----:B0-----:R-:W-:Y:S01]  /*2ae0*/  FADD.FTZ R19, R11, 1 ;  /* 0x3f8000000b137421 */ /* 0x001fe20000010000 */
[----:B------:R-:W-:Y:S01]  /*2af0*/  MOV R11, R27 ;  /* 0x0000001b000b7202 */ /* 0x000fe20000000f00 */
[----:B---3--:R-:W-:Y:S01]  /*2b00*/  FADD.FTZ R18, R10, 1 ;  /* 0x3f8000000a127421 */ /* 0x008fe20000010000 */
[----:B--2---:R-:W-:-:S03]  /*2b10*/  IMAD R10, R21, UR10, RZ ;  /* 0x0000000a150a7c24 */ /* 0x004fc6000f8e02ff */
[----:B------:R-:W0:Y:S01]  /*2b20*/  MUFU.RCP R19, R19 ;  /* 0x0000001300137308 */ /* 0x000e220000001000 */
[----:B------:R-:W-:Y:S01]  /*2b30*/  IMAD R21, R29, UR11, R10 ;  /* 0x0000000b1d157c24 */ /* 0x000fe2000f8e020a */
[----:B------:R-:W-:-:S06]  /*2b40*/  MOV R10, R24 ;  /* 0x00000018000a7202 */ /* 0x000fcc0000000f00 */
[----:B------:R-:W2:Y:S01]  /*2b50*/  MUFU.RCP R0, R18 ;  /* 0x0000001200007308 */ /* 0x000ea20000001000 */
[----:B------:R-:W-:-:S05]  /*2b60*/  IMAD.WIDE.U32 R10, R29, UR10, R10 ;  /* 0x0000000a1d0a7c25 */ /* 0x000fca000f8e000a */
[----:B------:R-:W-:Y:S01]  /*2b70*/  IADD3 R21, PT, PT, R11, R21, RZ ;  /* 0x000000150b157210 */ /* 0x000fe20007ffe0ff */
[----:B0-----:R-:W-:Y:S01]  /*2b80*/  FMUL.FTZ R29, R4, R19 ;  /* 0x00000013041d7220 */ /* 0x001fe20000410000 */
[----:B-1----:R-:W-:Y:S01]  /*2b90*/  LEA R4, P1, R10, UR12, 0x1 ;  /* 0x0000000c0a047c11 */ /* 0x002fe2000f8208ff */
[----:B--2---:R-:W-:-:S03]  /*2ba0*/  FMUL.FTZ R0, R5, R0 ;  /* 0x0000000005007220 */ /* 0x004fc60000410000 */
[----:B------:R-:W-:Y:S02]  /*2bb0*/  LEA.HI.X R5, R10, UR13, R21, 0x1, P1 ;  /* 0x0000000d0a057c11 */ /* 0x000fe400088f0c15 */
[----:B------:R-:W-:-:S05]  /*2bc0*/  F2FP.BF16.F32.PACK_AB R29, R29, R0 ;  /* 0x000000001d1d723e */ /* 0x000fca00000010ff */
[----:B------:R2:W-:Y:S02]  /*2bd0*/  STG.E desc[UR14][R4.64], R29 ;  /* 0x0000001d04007986 */ /* 0x0005e4000c10190e */
.L_x_1891:
[----:B------:R-:W-:Y:S05]  /*2be0*/  BSYNC.RECONVERGENT B1 ;  /* 0x0000000000017941 */ /* 0x000fea0003800200 */
.L_x_1890:
[----:B------:R-:W-:Y:S04]  /*2bf0*/  BSSY.RECONVERGENT B1, `(.L_x_1892) ;  /* 0x000001e000017945 */ /* 0x000fe80003800200 */
[----:B------:R-:W-:Y:S05]  /*2c00*/  @P2 BRA `(.L_x_1893) ;  /* 0x0000000000702947 */ /* 0x000fea0003800000 */
[--C-:B------:R-:W-:Y:S01]  /*2c10*/  FADD.FTZ R0, R3, -R12.reuse ;  /* 0x8000000c03007221 */ /* 0x100fe20000010000 */
[----:B------:R-:W-:Y:S01]  /*2c20*/  FADD.FTZ R2, R2, -R12 ;  /* 0x8000000c02027221 */ /* 0x000fe20000010000 */
[----:B------:R-:W3:Y:S02]  /*2c30*/  LDCU.64 UR10, c[0x0][0x3e0] ;  /* 0x00007c00ff0a77ac */ /* 0x000ee40008000a00 */
[-C--:B-1----:R-:W-:Y:S01]  /*2c40*/  FMUL.FTZ R3, R0, R13.reuse ;  /* 0x0000000d00037220 */ /* 0x082fe20000410000 */
[----:B------:R-:W-:Y:S01]  /*2c50*/  FMUL.FTZ R0, R2, R13 ;  /* 0x0000000d02007220 */ /* 0x000fe20000410000 */
[----:B------:R-:W1:Y:S02]  /*2c60*/  LDCU.64 UR12, c[0x0][0x380] ;  /* 0x00007000ff0c77ac */ /* 0x000e640008000a00 */
[----:B--2--5:R-:W-:Y:S01]  /*2c70*/  FFMA.FTZ R4, R6, R3, R8 ;  /* 0x0000000306047223 */ /* 0x024fe20000010008 */
[----:B------:R-:W-:Y:S01]  /*2c80*/  FFMA.FTZ R0, R7, R0, R9 ;  /* 0x0000000007007223 */ /* 0x000fe20000010009 */
[----:B------:R-:W-:-:S02]  /*2c90*/  MOV R3, R27 ;  /* 0x0000001b00037202 */ /* 0x000fc40000000f00 */
[----:B------:R-:W-:Y:S01]  /*2ca0*/  FMUL.FTZ R2, R4, -1.4426950216293334961 ;  /* 0xbfb8aa3b04027820 */ /* 0x000fe20000410000 */
[----:B0-----:R-:W-:-:S05]  /*2cb0*/  FMUL.FTZ R10, R0, -1.4426950216293334961 ;  /* 0xbfb8aa3b000a7820 */ /* 0x001fca0000410000 */
[----:B------:R-:W0:Y:S01]  /*2cc0*/  MUFU.EX2 R2, R2 ;  /* 0x0000000200027308 */ /* 0x000e220000000800 */
[----:B---3--:R-:W-:-:S03]  /*2cd0*/  IMAD R19, R20, UR10, RZ ;  /* 0x0000000a14137c24 */ /* 0x008fc6000f8e02ff */
[----:B------:R-:W2:Y:S01]  /*2ce0*/  MUFU.EX2 R10, R10 ;  /* 0x0000000a000a7308 */ /* 0x000ea20000000800 */
[----:B------:R-:W-:Y:S02]  /*2cf0*/  IMAD R21, R14, UR11, R19 ;  /* 0x0000000b0e157c24 */ /* 0x000fe4000f8e0213 */
[----:B0-----:R-:W-:Y:S01]  /*2d00*/  FADD.FTZ R5, R2, 1 ;  /* 0x3f80000002057421 */ /* 0x001fe20000010000 */
[----:B------:R-:W-:Y:S02]  /*2d10*/  IMAD.MOV.U32 R2, RZ, RZ, R24 ;  /* 0x000000ffff027224 */ /* 0x000fe400078e0018 */
[----:B--2---:R-:W-:Y:S02]  /*2d20*/  FADD.FTZ R11, R10, 1 ;  /* 0x3f8000000a0b7421 */ /* 0x004fe40000010000 */
[----:B------:R-:W-:Y:S01]  /*2d30*/  IMAD.WIDE.U32 R2, R14, UR10, R2 ;  /* 0x0000000a0e027c25 */ /* 0x000fe2000f8e0002 */
[----:B------:R-:W0:Y:S04]  /*2d40*/  MUFU.RCP R5, R5 ;  /* 0x0000000500057308 */ /* 0x000e280000001000 */
[----:B------:R-:W-:-:S04]  /*2d50*/  IADD3 R21, PT, PT, R3, R21, RZ ;  /* 0x0000001503157210 */ /* 0x000fc80007ffe0ff */
[----:B------:R-:W2:Y:S01]  /*2d60*/  MUFU.RCP R11, R11 ;  /* 0x0000000b000b7308 */ /* 0x000ea20000001000 */
[----:B0-----:R-:W-:Y:S01]  /*2d70*/  FMUL.FTZ R10, R4, R5 ;  /* 0x00000005040a7220 */ /* 0x001fe20000410000 */
[----:B-1----:R-:W-:-:S04]  /*2d80*/  LEA R4, P1, R2, UR12, 0x1 ;  /* 0x0000000c02047c11 */ /* 0x002fc8000f8208ff */
[----:B------:R-:W-:Y:S01]  /*2d90*/  LEA.HI.X R5, R2, UR13, R21, 0x1, P1 ;  /* 0x0000000d02057c11 */ /* 0x000fe200088f0c15 */
[----:B--2---:R-:W-:-:S05]  /*2da0*/  FMUL.FTZ R19, R0, R11 ;  /* 0x0000000b00137220 */ /* 0x004fca0000410000 */
[----:B------:R-:W-:-:S05]  /*2db0*/  F2FP.BF16.F32.PACK_AB R19, R19, R10 ;  /* 0x0000000a1313723e */ /* 0x000fca00000010ff */
[----:B------:R3:W-:Y:S02]  /*2dc0*/  STG.E desc[UR14][R4.64], R19 ;  /* 0x0000001304007986 */ /* 0x0007e4000c10190e */
.L_x_1893:
[----:B------:R-:W-:Y:S05]  /*2dd0*/  BSYNC.RECONVERGENT B1 ;  /* 0x0000000000017941 */ /* 0x000fea0003800200 */
.L_x_1892:
[----:B------:R-:W-:Y:S05]  /*2de0*/  @P3 BRA `(.L_x_1887) ;  /* 0x00000000006c3947 */ /* 0x000fea0003800000 */
[--C-:B------:R-:W-:Y:S01]  /*2df0*/  FADD.FTZ R0, R17, -R12.reuse ;  /* 0x8000000c11007221 */ /* 0x100fe20000010000 */
[----:B------:R-:W-:Y:S01]  /*2e00*/  FADD.FTZ R12, R16, -R12 ;  /* 0x8000000c100c7221 */ /* 0x000fe20000010000 */
[----:B------:R-:W4:Y:S01]  /*2e10*/  LDCU.64 UR8, c[0x0][0x3e0] ;  /* 0x00007c00ff0877ac */ /* 0x000f220008000a00 */
[----:B------:R-:W-:Y:S01]  /*2e20*/  MOV R25, R27 ;  /* 0x0000001b00197202 */ /* 0x000fe20000000f00 */
[-C--:B-1----:R-:W-:Y:S01]  /*2e30*/  FMUL.FTZ R3, R0, R13.reuse ;  /* 0x0000000d00037220 */ /* 0x082fe20000410000 */
[----:B------:R-:W-:Y:S01]  /*2e40*/  FMUL.FTZ R12, R12, R13 ;  /* 0x0000000d0c0c7220 */ /* 0x000fe20000410000 */
[----:B------:R-:W1:Y:S02]  /*2e50*/  LDCU.64 UR10, c[0x0][0x380] ;  /* 0x00007000ff0a77ac */ /* 0x000e640008000a00 */
[----:B--23-5:R-:W-:Y:S01]  /*2e60*/  FFMA.FTZ R5, R6, R3, R8 ;  /* 0x0000000306057223 */ /* 0x02cfe20000010008 */
[----:B------:R-:W-:-:S03]  /*2e70*/  FFMA.FTZ R7, R7, R12, R9 ;  /* 0x0000000c07077223 */ /* 0x000fc60000010009 */
[----:B------:R-:W-:Y:S01]  /*2e80*/  FMUL.FTZ R0, R5, -1.4426950216293334961 ;  /* 0xbfb8aa3b05007820 */ /* 0x000fe20000410000 */
[----:B------:R-:W-:-:S05]  /*2e90*/  FMUL.FTZ R3, R7, -1.4426950216293334961 ;  /* 0xbfb8aa3b07037820 */ /* 0x000fca0000410000 */
[----:B------:R-:W2:Y:S01]  /*2ea0*/  MUFU.EX2 R0, R0 ;  /* 0x0000000000007308 */ /* 0x000ea20000000800 */
[----:B----4-:R-:W-:-:S03]  /*2eb0*/  IMAD R28, R28, UR8, RZ ;  /* 0x000000081c1c7c24 */ /* 0x010fc6000f8e02ff */
[----:B------:R-:W3:Y:S01]  /*2ec0*/  MUFU.EX2 R3, R3 ;  /* 0x0000000300037308 */ /* 0x000ee20000000800 */
[----:B------:R-:W-:-:S04]  /*2ed0*/  IMAD.WIDE.U32 R24, R15, UR8, R24 ;  /* 0x000000080f187c25 */ /* 0x000fc8000f8e0018 */
[----:B------:R-:W-:Y:S02]  /*2ee0*/  IMAD R15, R15, UR9, R28 ;  /* 0x000000090f0f7c24 */ /* 0x000fe4000f8e021c */
[----:B--2---:R-:W-:-:S03]  /*2ef0*/  FADD.FTZ R2, R0, 1 ;  /* 0x3f80000000027421 */ /* 0x004fc60000010000 */
[----:B------:R-:W-:Y:S01]  /*2f00*/  IADD3 R15, PT, PT, R25, R15, RZ ;  /* 0x0000000f190f7210 */ /* 0x000fe20007ffe0ff */
[----:B---3--:R-:W-:Y:S02]  /*2f10*/  FADD.FTZ R4, R3, 1 ;  /* 0x3f80000003047421 */ /* 0x008fe40000010000 */
[----:B------:R-:W2:Y:S08]  /*2f20*/  MUFU.RCP R2, R2 ;  /* 0x0000000200027308 */ /* 0x000eb00000001000 */
[----:B------:R-:W3:Y:S01]  /*2f30*/  MUFU.RCP R4, R4 ;  /* 0x0000000400047308 */ /* 0x000ee20000001000 */
[----:B--2---:R-:W-:Y:S01]  /*2f40*/  FMUL.FTZ R0, R5, R2 ;  /* 0x0000000205007220 */ /* 0x004fe20000410000 */
[----:B-1----:R-:W-:-:S04]  /*2f50*/  LEA R2, P1, R24, UR10, 0x1 ;  /* 0x0000000a18027c11 */ /* 0x002fc8000f8208ff */
[----:B------:R-:W-:Y:S01]  /*2f60*/  LEA.HI.X R3, R24, UR11, R15, 0x1, P1 ;  /* 0x0000000b18037c11 */ /* 0x000fe200088f0c0f */
[----:B---3--:R-:W-:-:S05]  /*2f70*/  FMUL.FTZ R5, R7, R4 ;  /* 0x0000000407057220 */ /* 0x008fca0000410000 */
[----:B------:R-:W-:-:S05]  /*2f80*/  F2FP.BF16.F32.PACK_AB R5, R5, R0 ;  /* 0x000000000505723e */ /* 0x000fca00000010ff */
[----:B------:R4:W-:Y:S02]  /*2f90*/  STG.E desc[UR14][R2.64], R5 ;  /* 0x0000000502007986 */ /* 0x0009e4000c10190e */
.L_x_1887:
[----:B------:R-:W-:Y:S05]  /*2fa0*/  BSYNC.RECONVERGENT B0 ;  /* 0x0000000000007941 */ /* 0x000fea0003800200 */
.L_x_1879:
[----:B------:R-:W0:Y:S01]  /*2fb0*/  LDCU UR5, c[0x0][0x3f8] ;  /* 0x00007f00ff0577ac */ /* 0x000e220008000800 */
[----:B------:R-:W0:Y:S01]  /*2fc0*/  LDCU UR8, c[0x0][0x3c8] ;  /* 0x00007900ff0877ac */ /* 0x000e220008000800 */
[----:B------:R-:W-:Y:S02]  /*2fd0*/  UIADD3 UR7, UPT, UPT, UR19, UR7, URZ ;  /* 0x0000000713077290 */ /* 0x000fe4000fffe0ff */
[----:B------:R-:W-:Y:S02]  /*2fe0*/  UIADD3 UR4, UPT, UPT, UR4, 0x1, URZ ;  /* 0x0000000104047890 */ /* 0x000fe4000fffe0ff */
[----:B0-----:R-:W-:-:S04]  /*2ff0*/  UIMAD UR5, UR5, UR8, URZ ;  /* 0x00000008050572a4 */ /* 0x001fc8000f8e02ff */
[----:B------:R-:W-:-:S09]  /*3000*/  UISETP.GE.AND UP0, UPT, UR7, UR5, UPT ;  /* 0x000000050700728c */ /* 0x000fd2000bf06270 */
[----:B------:R-:W-:Y:S05]  /*3010*/  BRA.U !UP0, `(.L_x_1894) ;  /* 0xffffffd1085c7547 */ /* 0x000fea000b83ffff */
[----:B------:R-:W-:Y:S05]  /*3020*/  EXIT ;  /* 0x000000000000794d */ /* 0x000fea0003800000 */
.L_x_1895:
        /* <DEDUP_REMOVED lines=13> */
.L_x_4532:


//--------------------- .text._Z35group_norm_nhwc_fwd_one_pass_kernelI11Bf16IOFp32WLi128ELi60ELi480EEv26Group_norm_nhwc_fwd_params --------------------------
	.section	.text._Z35group_norm_nhwc_fwd_one_pass_kernelI11Bf16IOFp32WLi128ELi60ELi480EEv26Group_norm_nhwc_fwd_params,"ax",@progbits
	.align	128
        .global         _Z35group_norm_nhwc_fwd_one_pass_kernelI11Bf16IOFp32WLi128ELi60ELi480EEv26Group_norm_nhwc_fwd_params
        .type           _Z35group_norm_nhwc_fwd_one_pass_kernelI11Bf16IOFp32WLi128ELi60ELi480EEv26Group_norm_nhwc_fwd_params,@function
        .size           _Z35group_norm_nhwc_fwd_one_pass_kernelI11Bf16IOFp32WLi128ELi60ELi480EEv26Group_norm_nhwc_fwd_params,(.L_x_4533 - _Z35group_norm_nhwc_fwd_one_pass_kernelI11Bf16IOFp32WLi128ELi60ELi480EEv26Group_norm_nhwc_fwd_params)
        .other          _Z35group_norm_nhwc_fwd_one_pass_kernelI11Bf16IOFp32WLi128ELi60ELi480EEv26Group_norm_nhwc_fwd_params,@"STO_CUDA_ENTRY STV_DEFAULT"
_Z35group_norm_nhwc_fwd_one_pass_kernelI11Bf16IOFp32WLi128ELi60ELi480EEv26Group_norm_nhwc_fwd_params:
.text._Z35group_norm_nhwc_fwd_one_pass_kernelI11Bf16IOFp32WLi128ELi60ELi480EEv26Group_norm_nhwc_fwd_params:
        /* <DEDUP_REMOVED lines=11> */
[----:B------:R-:W3:Y:S01]  /*00b0*/  S2R R36, SR_LANEID ;  /* 0x0000000000247919 */ /* 0x000ee20000000000 */
[----:B------:R-:W4:Y:S05]  /*00c0*/  LDCU UR30, c[0x0][0x374] ;  /* 0x00006e80ff1e77ac */ /* 0x000f2a0008000800 */
[----:B------:R-:W5:Y:S01]  /*00d0*/  LDC R2, c[0x0][0x370] ;  /* 0x0000dc00ff027b82 */ /* 0x000f620000000800 */
[----:B------:R-:W1:Y:S01]  /*00e0*/  LDCU.64 UR18, c[0x0][0x388] ;  /* 0x00007100ff1277ac */ /* 0x000e620008000a00 */
[----:B------:R-:W0:Y:S06]  /*00f0*/  LDCU.U8 UR8, c[0x0][0x3fc] ;  /* 0x00007f80ff0877ac */ /* 0x000e2c0008000000 */
[----:B------:R-:W3:Y:S01]  /*0100*/  S2UR UR4, SR_CgaCtaId ;  /* 0x00000000000479c3 */ /* 0x000ee20000008800 */
[----:B------:R-:W-:Y:S01]  /*0110*/  UMOV UR16, 0x400 ;  /* 0x0000040000107882 */ /* 0x000fe20000000000 */
[----:B------:R-:W3:Y:S01]  /*0120*/  LDCU.64 UR24, c[0x0][0x358] ;  /* 0x00006b00ff1877ac */ /* 0x000ee20008000a00 */
[----:B--2---:R-:W-:Y:S01]  /*0130*/  MOV R5, UR5 ;  /* 0x0000000500057c02 */ /* 0x004fe20008000f00 */
[----:B----4-:R-:W-:-:S02]  /*0140*/  UIMAD UR15, UR30, 0x7, UR6 ;  /* 0x000000071e0f78a4 */ /* 0x010fc4000f8e0206 */
[----:B-1----:R-:W-:Y:S01]  /*0150*/  UIMAD UR32, UR31, UR30, UR6 ;  /* 0x0000001e1f2072a4 */ /* 0x002fe2000f8e0206 */
[----:B------:R-:W-:Y:S01]  /*0160*/  ISETP.NE.U32.AND P1, PT, RZ, UR18, PT ;  /* 0x00000012ff007c0c */ /* 0x000fe2000bf25070 */
[----:B------:R-:W-:Y:S02]  /*0170*/  UIMAD UR14, UR30, 0x6, UR6 ;  /* 0x000000061e0e78a4 */ /* 0x000fe4000f8e0206 */
[----:B------:R-:W-:Y:S01]  /*0180*/  UIMAD UR13, UR30, 0x5, UR6 ;  /* 0x000000051e0d78a4 */ /* 0x000fe2000f8e0206 */
[C---:B0-----:R-:W-:Y:S01]  /*0190*/  LOP3.LUT R0, R4.reuse, 0xffff, RZ, 0xc0, !PT ;  /* 0x0000ffff04007812 */ /* 0x041fe200078ec0ff */
[----:B------:R-:W-:Y:S01]  /*01a0*/  UISETP.NE.AND UP0, UPT, UR8, URZ, UPT ;  /* 0x000000ff0800728c */ /* 0x000fe2000bf05270 */
[----:B------:R-:W-:Y:S01]  /*01b0*/  LOP3.LUT P0, RZ, R4, UR31, RZ, 0xfc, !PT ;  /* 0x0000001f04ff7c12 */ /* 0x000fe2000f80fcff */
[----:B------:R-:W-:Y:S01]  /*01c0*/  ULEA UR12, UR30, UR6, 0x2 ;  /* 0x000000061e0c7291 */ /* 0x000fe2000f8e10ff */
[----:B------:R-:W-:Y:S01]  /*01d0*/  SHF.R.U32.HI R37, RZ, 0x2, R4 ;  /* 0x00000002ff257819 */ /* 0x000fe20000011604 */
[----:B------:R-:W-:Y:S01]  /*01e0*/  IMAD R0, R0, 0x889, RZ ;  /* 0x0000088900007824 */ /* 0x000fe200078e02ff */
[----:B------:R-:W-:Y:S01]  /*01f0*/  ISETP.NE.AND.EX P0, PT, RZ, UR19, !P0, P1 ;  /* 0x00000013ff007c0c */ /* 0x000fe2000c705310 */
[----:B------:R-:W-:Y:S01]  /*0200*/  UIMAD UR11, UR30, 0x3, UR6 ;  /* 0x000000031e0b78a4 */ /* 0x000fe2000f8e0206 */
[----:B------:R-:W-:Y:S01]  /*0210*/  LOP3.LUT R37, R37, 0xf8, RZ, 0xc0, !PT ;  /* 0x000000f825257812 */ /* 0x000fe200078ec0ff */
[----:B---3--:R-:W-:Y:S01]  /*0220*/  ULEA UR16, UR4, UR16, 0x18 ;  /* 0x0000001004107291 */ /* 0x008fe2000f8ec0ff */
[----:B------:R-:W-:Y:S01]  /*0230*/  SHF.R.U32.HI R0, RZ, 0x10, R0 ;  /* 0x00000010ff007819 */ /* 0x000fe20000011600 */
[----:B------:R-:W-:Y:S01]  /*0240*/  ULEA UR10, UR30, UR6, 0x1 ;  /* 0x000000061e0a7291 */ /* 0x000fe2000f8e08ff */
[----:B-----5:R-:W-:Y:S01]  /*0250*/  LOP3.LUT R32, R2, 0x7, RZ, 0xc0, !PT ;  /* 0x0000000702207812 */ /* 0x020fe200078ec0ff */
[----:B------:R-:W-:Y:S01]  /*0260*/  UIADD3 UR9, UPT, UPT, UR6, UR30, URZ ;  /* 0x0000001e06097290 */ /* 0x000fe2000fffe0ff */
[----:B------:R-:W-:Y:S01]  /*0270*/  PRMT R3, R0, 0x9910, RZ ;  /* 0x0000991000037816 */ /* 0x000fe200000000ff */
[----:B------:R-:W-:Y:S01]  /*0280*/  IMAD R0, R5, UR31, R0 ;  /* 0x0000001f05007c24 */ /* 0x000fe2000f8e0200 */
[----:B------:R-:W-:Y:S01]  /*0290*/  LOP3.LUT R35, R2, 0x7ffffff8, RZ, 0xc0, !PT ;  /* 0x7ffffff802237812 */ /* 0x000fe200078ec0ff */
[----:B------:R-:W-:Y:S01]  /*02a0*/  UMOV UR4, URZ ;  /* 0x000000ff00047c82 */ /* 0x000fe20008000000 */
[----:B------:R-:W-:Y:S01]  /*02b0*/  UMOV UR8, UR6 ;  /* 0x0000000600087c82 */ /* 0x000fe20008000000 */
[----:B------:R-:W-:Y:S01]  /*02c0*/  IMAD R3, R3, 0x1e, RZ ;  /* 0x0000001e03037824 */ /* 0x000fe200078e02ff */
[----:B------:R-:W-:-:S02]  /*02d0*/  IADD3 R30, PT, PT, R0, 0x10, RZ ;  /* 0x00000010001e7810 */ /* 0x000fc40007ffe0ff */
[----:B------:R-:W-:Y:S02]  /*02e0*/  SHF.R.S32.HI R34, RZ, 0x1f, R0 ;  /* 0x0000001fff227819 */ /* 0x000fe40000011400 */
[----:B------:R-:W-:Y:S02]  /*02f0*/  IADD3 R3, PT, PT, RZ, -R3, RZ ;  /* 0x80000003ff037210 */ /* 0x000fe40007ffe0ff */
[----:B------:R-:W-:Y:S02]  /*0300*/  SHF.R.S32.HI R33, RZ, 0x1f, R30 ;  /* 0x0000001fff217819 */ /* 0x000fe4000001141e */
[----:B------:R-:W-:-:S04]  /*0310*/  PRMT R3, R3, 0x7710, RZ ;  /* 0x0000771003037816 */ /* 0x000fc800000000ff */
[----:B------:R-:W-:-:S04]  /*0320*/  IADD3 R3, PT, PT, R3, R4, RZ ;  /* 0x0000000403037210 */ /* 0x000fc80007ffe0ff */
[----:B------:R-:W-:-:S04]  /*0330*/  SHF.L.U32 R3, R3, 0x1, RZ ;  /* 0x0000000103037819 */ /* 0x000fc800000006ff */
[----:B------:R-:W-:-:S07]  /*0340*/  LOP3.LUT R31, R3, 0xffff, RZ, 0xc0, !PT ;  /* 0x0000ffff031f7812 */ /* 0x000fce00078ec0ff */
.L_x_1939:
[----:B0-----:R-:W0:Y:S01]  /*0350*/  LDCU UR5, c[0x0][0x3f8] ;  /* 0x00007f00ff0577ac */ /* 0x001e220008000800 */
[----:B------:R-:W-:Y:S02]  /*0360*/  IABS R8, UR8 ;  /* 0x0000000800087c13 */ /* 0x000fe40008000000 */
[----:B------:R-:W-:Y:S02]  /*0370*/  CS2R R28, SRZ ;  /* 0x00000000001c7805 */ /* 0x000fe4000001ff00 */
[----:B-----5:R-:W-:Y:S01]  /*0380*/  IADD3 R15, PT, PT, R0, 0x20, RZ ;  /* 0x00000020000f7810 */ /* 0x020fe20007ffe0ff */
[----:B-1----:R-:W1:Y:S01]  /*0390*/  LDCU.64 UR20, c[0x0][0x3e8] ;  /* 0x00007d00ff1477ac */ /* 0x002e620008000a00 */
[----:B------:R-:W-:Y:S02]  /*03a0*/  R2UR UR17, R8 ;  /* 0x00000000081172ca */ /* 0x000fe400000e0000 */
[----:B------:R-:W-:Y:S01]  /*03b0*/  SHF.R.S32.HI R9, RZ, 0x1f, R15 ;  /* 0x0000001fff097819 */ /* 0x000fe2000001140f */
[----:B--2---:R-:W2:Y:S01]  /*03c0*/  LDCU.64 UR22, c[0x0][0x3f0] ;  /* 0x00007e00ff1677ac */ /* 0x004ea20008000a00 */
[----:B---3--:R-:W-:-:S04]  /*03d0*/  IADD3 R21, PT, PT, R0, 0x30, RZ ;  /* 0x0000003000157810 */ /* 0x008fc80007ffe0ff */
[----:B------:R-:W-:Y:S02]  /*03e0*/  SHF.R.S32.HI R19, RZ, 0x1f, R21 ;  /* 0x0000001fff137819 */ /* 0x000fe40000011415 */
[----:B0---4-:R-:W-:Y:S01]  /*03f0*/  MOV R3, UR5 ;  /* 0x0000000500037c02 */ /* 0x011fe20008000f00 */
[----:B------:R-:W-:-:S03]  /*0400*/  UISETP.NE.AND UP1, UPT, UR5, URZ, UPT ;  /* 0x000000ff0500728c */ /* 0x000fc6000bf25270 */
[----:B------:R-:W-:Y:S02]  /*0410*/  IABS R6, R3 ;  /* 0x0000000300067213 */ /* 0x000fe40000000000 */
[----:B-1----:R-:W-:Y:S02]  /*0420*/  ISETP.GE.U32.AND P5, PT, R15, UR20, PT ;  /* 0x000000140f007c0c */ /* 0x002fe4000bfa6070 */
[----:B------:R-:W0:Y:S01]  /*0430*/  I2F.RP R3, R6 ;  /* 0x0000000600037306 */ /* 0x000e220000209400 */
[----:B------:R-:W-:Y:S02]  /*0440*/  ISETP.GE.U32.AND P6, PT, R0, UR20, PT ;  /* 0x0000001400007c0c */ /* 0x000fe4000bfc6070 */
[----:B------:R-:W-:-:S05]  /*0450*/  ISETP.GE.AND.EX P5, PT, R9, UR21, PT, P5 ;  /* 0x0000001509007c0c */ /* 0x000fca000bfa6350 */
[----:B0-----:R-:W0:Y:S08]  /*0460*/  MUFU.RCP R3, R3 ;  /* 0x0000000300037308 */ /* 0x001e300000001000 */
[----:B------:R-:W1:Y:S08]  /*0470*/  @!P5 LDC.64 R12, c[0x0][0x3e0] ;  /* 0x0000f800ff0cdb82 */ /* 0x000e700000000a00 */
[----:B------:R-:W3:Y:S01]  /*0480*/  @!P5 LDC.64 R10, c[0x0][0x390] ;  /* 0x0000e400ff0adb82 */ /* 0x000ee20000000a00 */
[----:B0-----:R-:W-:-:S04]  /*0490*/  VIADD R4, R3, 0xffffffe ;  /* 0x0ffffffe03047836 */ /* 0x001fc80000000000 */
[----:B------:R0:W4:Y:S02]  /*04a0*/  F2I.FTZ.U32.TRUNC.NTZ R5, R4 ;  /* 0x0000000400057305 */ /* 0x000124000021f000 */
[----:B0-----:R-:W-:-:S05]  /*04b0*/  HFMA2 R4, -RZ, RZ, 0, 0 ;  /* 0x00000000ff047431 */ /* 0x001fca00000001ff */
[----:B------:R-:W-:Y:S01]  /*04c0*/  R2UR UR18, R4 ;  /* 0x00000000041272ca */ /* 0x000fe200000e0000 */
[----:B-1----:R-:W-:Y:S01]  /*04d0*/  @!P5 IMAD R4, R9, R12, RZ ;  /* 0x0000000c0904d224 */ /* 0x002fe200078e02ff */
[----:B----4-:R-:W-:Y:S02]  /*04e0*/  R2UR UR19, R5 ;  /* 0x00000000051372ca */ /* 0x010fe400000e0000 */
[----:B------:R-:W-:Y:S01]  /*04f0*/  IADD3 R7, PT, PT, RZ, -R5, RZ ;  /* 0x80000005ff077210 */ /* 0x000fe20007ffe0ff */
[----:B------:R-:W-:-:S04]  /*0500*/  @!P5 IMAD R23, R15, R13, R4 ;  /* 0x0000000d0f17d224 */ /* 0x000fc800078e0204 */
[----:B------:R-:W-:-:S06]  /*0510*/  IMAD R7, R7, R6, RZ ;  /* 0x0000000607077224 */ /* 0x000fcc00078e02ff */
[----:B------:R-:W-:Y:S01]  /*0520*/  IMAD.HI.U32 R7, R5, R7, UR18 ;  /* 0x0000001205077e27 */ /* 0x000fe2000f8e0007 */
[----:B------:R-:W-:-:S04]  /*0530*/  IADD3 R5, PT, PT, R0, 0x40, RZ ;  /* 0x0000004000057810 */ /* 0x000fc80007ffe0ff */
[----:B------:R-:W-:Y:S02]  /*0540*/  R2UR UR18, R7 ;  /* 0x00000000071272ca */ /* 0x000fe400000e0000 */
[----:B------:R-:W-:-:S11]  /*0550*/  SHF.R.S32.HI R20, RZ, 0x1f, R5 ;  /* 0x0000001fff147819 */ /* 0x000fd60000011405 */
[----:B------:R-:W-:-:S06]  /*0560*/  UIMAD.WIDE.U32 UR18, UR18, UR17, URZ ;  /* 0x00000011121272a5 */ /* 0x000fcc000f8e00ff */
[----:B------:R-:W-:-:S05]  /*0570*/  IADD3 R3, PT, PT, RZ, -UR19, RZ ;  /* 0x80000013ff037c10 */ /* 0x000fca000fffe0ff */
[----:B------:R-:W-:Y:S01]  /*0580*/  IMAD R3, R6, R3, UR17 ;  /* 0x0000001106037e24 */ /* 0x000fe2000f8e0203 */
[----:B------:R-:W-:-:S04]  /*0590*/  ULOP3.LUT UR17, UR8, UR5, URZ, 0x3c, !UPT ;  /* 0x0000000508117292 */ /* 0x000fc8000f8e3cff */
[----:B------:R-:W-:-:S13]  /*05a0*/  ISETP.GT.U32.AND P1, PT, R6, R3, PT ;  /* 0x000000030600720c */ /* 0x000fda0003f24070 */
[----:B------:R-:W-:Y:S01]  /*05b0*/  VOTEU.ANY UP3, P1 ;  /* 0x0000000000ff7886 */ /* 0x000fe20000860100 */
[----:B------:R-:W-:-:S04]  /*05c0*/  PLOP3.LUT P1, PT, PT, PT, UP3, 0x80, 0x8 ;  /* 0x000000000008781c */ /* 0x000fc80003f2f038 */
[----:B------:R-:W-:Y:S02]  /*05d0*/  @!UP3 UIADD3 UR19, UPT, UPT, UR19, 0x1, URZ ;  /* 0x000000011313b890 */ /* 0x000fe4000fffe0ff */
[----:B------:R-:W-:-:S07]  /*05e0*/  UISETP.GE.AND UP3, UPT, UR17, URZ, UPT ;  /* 0x000000ff1100728c */ /* 0x000fce000bf66270 */
[----:B------:R-:W-:-:S04]  /*05f0*/  @!P1 IADD3 R3, PT, PT, R3, -R6, RZ ;  /* 0x8000000603039210 */ /* 0x000fc80007ffe0ff */
[----:B------:R-:W-:-:S13]  /*0600*/  ISETP.GE.U32.AND P1, PT, R3, R6, PT ;  /* 0x000000060300720c */ /* 0x000fda0003f26070 */
[----:B------:R-:W-:Y:S01]  /*0610*/  VOTEU.ANY UP2, P1 ;  /* 0x0000000000ff7886 */ /* 0x000fe20000840100 */
[----:B------:R-:W-:-:S04]  /*0620*/  ISETP.GE.U32.AND P1, PT, R21, UR20, PT ;  /* 0x0000001415007c0c */ /* 0x000fc8000bf26070 */
[----:B------:R-:W-:Y:S01]  /*0630*/  @UP2 UIADD3 UR19, UPT, UPT, UR19, 0x1, URZ ;  /* 0x0000000113132890 */ /* 0x000fe2000fffe0ff */
[----:B------:R-:W-:-:S03]  /*0640*/  ISETP.GE.AND.EX P1, PT, R19, UR21, PT, P1 ;  /* 0x0000001513007c0c */ /* 0x000fc6000bf26310 */
[----:B------:R-:W-:Y:S02]  /*0650*/  @!UP3 UIADD3 UR19, UPT, UPT, -UR19, URZ, URZ ;  /* 0x000000ff1313b290 */ /* 0x000fe4000fffe1ff */
[----:B------:R-:W-:-:S04]  /*0660*/  @!UP1 ULOP3.LUT UR19, URZ, UR5, URZ, 0x33, !UPT ;  /* 0x00000005ff139292 */ /* 0x000fc8000f8e33ff */
[----:B------:R-:W-:-:S04]  /*0670*/  UIADD3 UR17, UPT, UPT, -UR19, URZ, URZ ;  /* 0x000000ff13117290 */ /* 0x000fc8000fffe1ff */
[----:B------:R-:W-:Y:S01]  /*0680*/  UIMAD UR17, UR5, UR17, UR8 ;  /* 0x00000011051172a4 */ /* 0x000fe2000f8e0208 */
[----:B------:R-:W0:Y:S01]  /*0690*/  @!P1 LDC.64 R16, c[0x0][0x3e0] ;  /* 0x0000f800ff109b82 */ /* 0x000e220000000a00 */
[----:B------:R-:W-:Y:S02]  /*06a0*/  USHF.R.S32.HI UR5, URZ, 0x1f, UR19 ;  /* 0x0000001fff057899 */ /* 0x000fe40008011413 */
[----:B------:R-:W-:Y:S02]  /*06b0*/  UIMAD UR17, UR17, 0x3c, URZ ;  /* 0x0000003c111178a4 */ /* 0x000fe4000f8e02ff */
[----:B--2---:R-:W-:-:S04]  /*06c0*/  UIMAD UR5, UR5, UR22, URZ ;  /* 0x00000016050572a4 */ /* 0x004fc8000f8e02ff */
[----:B------:R-:W-:Y:S01]  /*06d0*/  IMAD.U32 R3, RZ, RZ, UR17 ;  /* 0x00000011ff037e24 */ /* 0x000fe2000f8e00ff */
[----:B------:R-:W-:Y:S01]  /*06e0*/  IADD3 R6, P2, PT, R31, UR17, RZ ;  /* 0x000000111f067c10 */ /* 0x000fe2000ff5e0ff */
[----:B------:R-:W-:-:S03]  /*06f0*/  UIMAD UR5, UR19, UR23, UR5 ;  /* 0x00000017130572a4 */ /* 0x000fc6000f8e0205 */
[----:B------:R-:W-:Y:S02]  /*0700*/  LEA.HI.X.SX32 R7, R3, RZ, 0x1, P2 ;  /* 0x000000ff03077211 */ /* 0x000fe400010f0eff */
[----:B------:R-:W-:Y:S02]  /*0710*/  MOV R3, UR22 ;  /* 0x0000001600037c02 */ /* 0x000fe40008000f00 */
[----:B------:R-:W-:-:S03]  /*0720*/  ISETP.GE.U32.AND P2, PT, R5, UR20, PT ;  /* 0x0000001405007c0c */ /* 0x000fc6000bf46070 */
[----:B------:R-:W-:Y:S01]  /*0730*/  IMAD.WIDE.U32 R6, R3, UR19, R6 ;  /* 0x0000001303067c25 */ /* 0x000fe2000f8e0006 */
[----:B------:R-:W-:Y:S02]  /*0740*/  IADD3 R3, PT, PT, R0, 0x50, RZ ;  /* 0x0000005000037810 */ /* 0x000fe40007ffe0ff */
[----:B------:R-:W-:Y:S01]  /*0750*/  ISETP.GE.AND.EX P2, PT, R20, UR21, PT, P2 ;  /* 0x0000001514007c0c */ /* 0x000fe2000bf46320 */
[----:B0-----:R-:W-:Y:S01]  /*0760*/  @!P1 IMAD R18, R19, R16, RZ ;  /* 0x0000001013129224 */ /* 0x001fe200078e02ff */
[----:B------:R-:W-:Y:S01]  /*0770*/  IADD3 R9, PT, PT, R7, UR5, RZ ;  /* 0x0000000507097c10 */ /* 0x000fe2000fffe0ff */
[----:B------:R-:W-:Y:S01]  /*0780*/  @!P1 IMAD.MOV.U32 R22, RZ, RZ, R6 ;  /* 0x000000ffff169224 */ /* 0x000fe200078e0006 */
[----:B------:R-:W-:Y:S01]  /*0790*/  @!P5 MOV R8, R6 ;  /* 0x000000060008d202 */ /* 0x000fe20000000f00 */
[----:B------:R-:W-:Y:S01]  /*07a0*/  @!P1 IMAD R25, R21, R17, R18 ;  /* 0x0000001115199224 */ /* 0x000fe200078e0212 */
[----:B------:R-:W-:Y:S02]  /*07b0*/  ISETP.GE.U32.AND P3, PT, R3, UR20, PT ;  /* 0x0000001403007c0c */ /* 0x000fe4000bf66070 */
[----:B------:R-:W-:Y:S01]  /*07c0*/  SHF.R.S32.HI R4, RZ, 0x1f, R3 ;  /* 0x0000001fff047819 */ /* 0x000fe20000011403 */
[----:B------:R-:W-:-:S02]  /*07d0*/  @!P5 IMAD.WIDE.U32 R12, R15, R12, R8 ;  /* 0x0000000c0f0cd225 */ /* 0x000fc400078e0008 */
[----:B------:R-:W0:Y:S01]  /*07e0*/  @!P1 LDC.64 R14, c[0x0][0x390] ;  /* 0x0000e400ff0e9b82 */ /* 0x000e220000000a00 */
[----:B------:R-:W-:Y:S02]  /*07f0*/  ISETP.GE.AND.EX P3, PT, R4, UR21, PT, P3 ;  /* 0x0000001504007c0c */ /* 0x000fe4000bf66330 */
[----:B------:R-:W-:Y:S02]  /*0800*/  @!P5 IADD3 R13, PT, PT, R13, R23, RZ ;  /* 0x000000170d0dd210 */ /* 0x000fe40007ffe0ff */
[C---:B---3--:R-:W-:Y:S02]  /*0810*/  @!P5 LEA R10, P4, R12.reuse, R10, 0x1 ;  /* 0x0000000a0c0ad211 */ /* 0x048fe400078808ff */
[----:B------:R-:W-:Y:S02]  /*0820*/  @!P1 MOV R23, R9 ;  /* 0x0000000900179202 */ /* 0x000fe40000000f00 */
[----:B------:R-:W-:Y:S02]  /*0830*/  @!P5 LEA.HI.X R11, R12, R11, R13, 0x1, P4 ;  /* 0x0000000b0c0bd211 */ /* 0x000fe400020f0c0d */
[----:B------:R-:W1:Y:S01]  /*0840*/  @!P2 LDC.64 R12, c[0x0][0x3e0] ;  /* 0x0000f800ff0cab82 */ /* 0x000e620000000a00 */
[----:B------:R-:W-:Y:S01]  /*0850*/  ISETP.GE.U32.AND P4, PT, R30, UR20, PT ;  /* 0x000000141e007c0c */ /* 0x000fe2000bf86070 */
[----:B------:R-:W-:Y:S01]  /*0860*/  @!P1 IMAD.WIDE.U32 R16, R21, R16, R22 ;  /* 0x0000001015109225 */ /* 0x000fe200078e0016 */
[----:B------:R2:W3:Y:S02]  /*0870*/  @!P5 LDG.E R29, desc[UR24][R10.64] ;  /* 0x000000180a1dd981 */ /* 0x0004e4000c1e1900 */
[----:B------:R-:W-:-:S03]  /*0880*/  ISETP.GE.AND.EX P4, PT, R33, UR21, PT, P4 ;  /* 0x0000001521007c0c */ /* 0x000fc6000bf86340 */
[----:B------:R-:W4:Y:S01]  /*0890*/  @!P3 LDC.64 R18, c[0x0][0x3e0] ;  /* 0x0000f800ff12bb82 */ /* 0x000f220000000a00 */
[----:B------:R-:W-:Y:S02]  /*08a0*/  ISETP.GE.AND.EX P5, PT, R34, UR21, PT, P6 ;  /* 0x0000001522007c0c */ /* 0x000fe4000bfa6360 */
[----:B------:R-:W-:Y:S02]  /*08b0*/  @!P1 IADD3 R17, PT, PT, R17, R25, RZ ;  /* 0x0000001911119210 */ /* 0x000fe40007ffe0ff */
[----:B0-----:R-:W-:-:S03]  /*08c0*/  @!P1 LEA R14, P6, R16, R14, 0x1 ;  /* 0x0000000e100e9211 */ /* 0x001fc600078c08ff */
[----:B--2---:R-:W0:Y:S01]  /*08d0*/  @!P2 LDC.64 R10, c[0x0][0x390] ;  /* 0x0000e400ff0aab82 */ /* 0x004e220000000a00 */
[----:B------:R-:W-:Y:S02]  /*08e0*/  @!P1 LEA.HI.X R15, R16, R15, R17, 0x1, P6 ;  /* 0x0000000f100f9211 */ /* 0x000fe400030f0c11 */
[----:B------:R-:W-:-:S03]  /*08f0*/  @!P2 MOV R21, R9 ;  /* 0x000000090015a202 */ /* 0x000fc60000000f00 */
[----:B------:R2:W5:Y:S02]  /*0900*/  @!P1 LDG.E R28, desc[UR24][R14.64] ;  /* 0x000000180e1c9981 */ /* 0x000564000c1e1900 */
[----:B------:R-:W0:Y:S01]  /*0910*/  @!P3 LDC.64 R16, c[0x0][0x390] ;  /* 0x0000e400ff10bb82 */ /* 0x000e220000000a00 */
[----:B-1----:R-:W-:Y:S01]  /*0920*/  @!P2 IMAD R24, R20, R12, RZ ;  /* 0x0000000c1418a224 */ /* 0x002fe200078e02ff */
[----:B------:R-:W-:-:S06]  /*0930*/  @!P2 MOV R20, R6 ;  /* 0x000000060014a202 */ /* 0x000fcc0000000f00 */
[----:B------:R-:W1:Y:S01]  /*0940*/  @!P4 LDC.64 R22, c[0x0][0x3e0] ;  /* 0x0000f800ff16cb82 */ /* 0x000e620000000a00 */
[----:B----4-:R-:W-:Y:S02]  /*0950*/  @!P3 IMAD R4, R4, R18, RZ ;  /* 0x000000120404b224 */ /* 0x010fe400078e02ff */
[C---:B------:R-:W-:Y:S02]  /*0960*/  @!P2 IMAD R24, R5.reuse, R13, R24 ;  /* 0x0000000d0518a224 */ /* 0x040fe400078e0218 */
[----:B------:R-:W-:Y:S01]  /*0970*/  @!P2 IMAD.WIDE.U32 R12, R5, R12, R20 ;  /* 0x0000000c050ca225 */ /* 0x000fe200078e0014 */
[----:B------:R-:W-:Y:S02]  /*0980*/  @!P3 MOV R5, R9 ;  /* 0x000000090005b202 */ /* 0x000fe40000000f00 */
[----:B--2---:R-:W2:Y:S01]  /*0990*/  @!P5 LDC.64 R14, c[0x0][0x3e0] ;  /* 0x0000f800ff0edb82 */ /* 0x004ea20000000a00 */
[----:B------:R-:W-:Y:S01]  /*09a0*/  @!P3 IMAD R20, R3, R19, R4 ;  /* 0x000000130314b224 */ /* 0x000fe200078e0204 */
[----:B------:R-:W-:Y:S01]  /*09b0*/  @!P3 MOV R4, R6 ;  /* 0x000000060004b202 */ /* 0x000fe20000000f00 */
[----:B------:R-:W-:Y:S01]  /*09c0*/  @!P2 IMAD.IADD R24, R13, 0x1, R24 ;  /* 0x000000010d18a824 */ /* 0x000fe200078e0218 */
[----:B0-----:R-:W-:-:S03]  /*09d0*/  @!P2 LEA R10, P1, R12, R10, 0x1 ;  /* 0x0000000a0c0aa211 */ /* 0x001fc600078208ff */
[----:B------:R-:W-:Y:S02]  /*09e0*/  @!P3 IMAD.WIDE.U32 R18, R3, R18, R4 ;  /* 0x000000120312b225 */ /* 0x000fe400078e0004 */
[----:B------:R-:W0:Y:S01]  /*09f0*/  @!P4 LDC.64 R4, c[0x0][0x390] ;  /* 0x0000e400ff04cb82 */ /* 0x000e220000000a00 */
[----:B------:R-:W-:Y:S02]  /*0a00*/  @!P2 LEA.HI.X R11, R12, R11, R24, 0x1, P1 ;  /* 0x0000000b0c0ba211 */ /* 0x000fe400008f0c18 */
[----:B------:R-:W-:Y:S02]  /*0a10*/  @!P3 IADD3 R20, PT, PT, R19, R20, RZ ;  /* 0x000000141314b210 */ /* 0x000fe40007ffe0ff */
[----:B------:R-:W-:-:S03]  /*0a20*/  @!P3 LEA R16, P1, R18, R16, 0x1 ;  /* 0x000000101210b211 */ /* 0x000fc600078208ff */
[----:B------:R-:W4:Y:S01]  /*0a30*/  @!P5 LDC.64 R12, c[0x0][0x390] ;  /* 0x0000e400ff0cdb82 */ /* 0x000f220000000a00 */
[----:B------:R-:W-:Y:S01]  /*0a40*/  @!P3 LEA.HI.X R17, R18, R17, R20, 0x1, P1 ;  /* 0x000000111211b211 */ /* 0x000fe200008f0c14 */
[----:B-1----:R-:W-:Y:S01]  /*0a50*/  @!P4 IMAD R3, R33, R22, RZ ;  /* 0x000000162103c224 */ /* 0x002fe200078e02ff */
[----:B------:R-:W-:Y:S02]  /*0a60*/  @!P4 MOV R20, R6 ;  /* 0x000000060014c202 */ /* 0x000fe40000000f00 */
[----:B------:R-:W-:Y:S02]  /*0a70*/  @!P4 MOV R21, R9 ;  /* 0x000000090015c202 */ /* 0x000fe40000000f00 */
[----:B------:R-:W-:Y:S01]  /*0a80*/  IADD3 R19, PT, PT, R0, 0x60, RZ ;  /* 0x0000006000137810 */ /* 0x000fe20007ffe0ff */
[C---:B------:R-:W-:Y:S02]  /*0a90*/  @!P4 IMAD R3, R30.reuse, R23, R3 ;  /* 0x000000171e03c224 */ /* 0x040fe400078e0203 */
[----:B------:R-:W-:Y:S01]  /*0aa0*/  @!P4 IMAD.WIDE.U32 R22, R30, R22, R20 ;  /* 0x000000161e16c225 */ /* 0x000fe200078e0014 */
[----:B------:R-:W-:-:S02]  /*0ab0*/  ISETP.GE.U32.AND P1, PT, R19, UR20, PT ;  /* 0x0000001413007c0c */ /* 0x000fc4000bf26070 */
[----:B------:R-:W-:Y:S01]  /*0ac0*/  SHF.R.S32.HI R20, RZ, 0x1f, R19 ;  /* 0x0000001fff147819 */ /* 0x000fe20000011413 */
[----:B--2---:R-:W-:Y:S01]  /*0ad0*/  @!P5 IMAD R18, R34, R14, RZ ;  /* 0x0000000e2212d224 */ /* 0x004fe200078e02ff */
[----:B------:R-:W-:Y:S02]  /*0ae0*/  @!P5 MOV R24, R6 ;  /* 0x000000060018d202 */ /* 0x000fe40000000f00 */
[----:B------:R-:W-:Y:S02]  /*0af0*/  @!P5 MOV R25, R9 ;  /* 0x000000090019d202 */ /* 0x000fe40000000f00 */
[----:B------:R-:W-:Y:S01]  /*0b00*/  ISETP.GE.AND.EX P1, PT, R20, UR21, PT, P1 ;  /* 0x0000001514007c0c */ /* 0x000fe2000bf26310 */
[----:B------:R-:W-:Y:S01]  /*0b10*/  @!P5 IMAD R21, R0, R15, R18 ;  /* 0x0000000f0015d224 */ /* 0x000fe200078e0212 */
[----:B0-----:R-:W-:Y:S01]  /*0b20*/  @!P4 LEA R4, P6, R22, R4, 0x1 ;  /* 0x000000041604c211 */ /* 0x001fe200078c08ff */
[----:B------:R-:W-:Y:S02]  /*0b30*/  @!P4 IMAD.IADD R3, R23, 0x1, R3 ;  /* 0x000000011703c824 */ /* 0x000fe400078e0203 */
[----:B------:R-:W-:-:S03]  /*0b40*/  @!P5 IMAD.WIDE.U32 R14, R0, R14, R24 ;  /* 0x0000000e000ed225 */ /* 0x000fc600078e0018 */
[----:B------:R-:W-:Y:S02]  /*0b50*/  @!P4 LEA.HI.X R5, R22, R5, R3, 0x1, P6 ;  /* 0x000000051605c211 */ /* 0x000fe400030f0c03 */
[----:B------:R-:W-:Y:S02]  /*0b60*/  @!P5 IADD3 R21, PT, PT, R15, R21, RZ ;  /* 0x000000150f15d210 */ /* 0x000fe40007ffe0ff */
[----:B----4-:R-:W-:Y:S02]  /*0b70*/  @!P5 LEA R12, P6, R14, R12, 0x1 ;  /* 0x0000000c0e0cd211 */ /* 0x010fe400078c08ff */
[----:B------:R-:W-:Y:S02]  /*0b80*/  CS2R R26, SRZ ;  /* 0x00000000001a7805 */ /* 0x000fe4000001ff00 */
[----:B------:R-:W-:Y:S02]  /*0b90*/  IADD3 R3, PT, PT, R0, 0x70, RZ ;  /* 0x0000007000037810 */ /* 0x000fe40007ffe0ff */
[----:B------:R-:W-:Y:S01]  /*0ba0*/  @!P5 LEA.HI.X R13, R14, R13, R21, 0x1, P6 ;  /* 0x0000000d0e0dd211 */ /* 0x000fe200030f0c15 */
[----:B------:R-:W-:Y:S01]  /*0bb0*/  HFMA2 R24, -RZ, RZ, 0, 0 ;  /* 0x00000000ff187431 */ /* 0x000fe200000001ff */
[----:B------:R-:W0:Y:S01]  /*0bc0*/  @!P1 LDC.64 R14, c[0x0][0x3e0] ;  /* 0x0000f800ff0e9b82 */ /* 0x000e220000000a00 */
[----:B------:R-:W-:Y:S01]  /*0bd0*/  ISETP.GE.U32.AND P6, PT, R3, UR20, PT ;  /* 0x0000001403007c0c */ /* 0x000fe2000bfc6070 */
[----:B------:R-:W2:Y:S01]  /*0be0*/  @!P4 LDG.E R27, desc[UR24][R4.64] ;  /* 0x00000018041bc981 */ /* 0x000ea2000c1e1900 */
[----:B------:R-:W-:-:S03]  /*0bf0*/  SHF.R.S32.HI R18, RZ, 0x1f, R3 ;  /* 0x0000001fff127819 */ /* 0x000fc60000011403 */
[----:B------:R1:W4:Y:S01]  /*0c00*/  @!P5 LDG.E R24, desc[UR24][R12.64] ;  /* 0x000000180c18d981 */ /* 0x000322000c1e1900 */
[----:B------:R-:W-:-:S03]  /*0c10*/  ISETP.GE.AND.EX P4, PT, R18, UR21, PT, P6 ;  /* 0x0000001512007c0c */ /* 0x000fc6000bf86360 */
[----:B------:R1:W4:Y:S02]  /*0c20*/  @!P2 LDG.E R26, desc[UR24][R10.64] ;  /* 0x000000180a1aa981 */ /* 0x000324000c1e1900 */
[----:B-1----:R-:W1:Y:S01]  /*0c30*/  @!P1 LDC.64 R12, c[0x0][0x390] ;  /* 0x0000e400ff0c9b82 */ /* 0x002e620000000a00 */
[----:B------:R-:W-:-:S07]  /*0c40*/  @!P1 MOV R10, R6 ;  /* 0x00000006000a9202 */ /* 0x000fce0000000f00 */
[----:B------:R-:W1:Y:S01]  /*0c50*/  @!P4 LDC.64 R4, c[0x0][0x3e0] ;  /* 0x0000f800ff04cb82 */ /* 0x000e620000000a00 */
[----:B0-----:R-:W-:Y:S01]  /*0c60*/  @!P1 IMAD R20, R20, R14, RZ ;  /* 0x0000000e14149224 */ /* 0x001fe200078e02ff */
[----:B------:R-:W-:-:S03]  /*0c70*/  @!P1 MOV R11, R9 ;  /* 0x00000009000b9202 */ /* 0x000fc60000000f00 */
[C---:B------:R-:W-:Y:S02]  /*0c80*/  @!P1 IMAD R23, R19.reuse, R15, R20 ;  /* 0x0000000f13179224 */ /* 0x040fe400078e0214 */
[----:B------:R-:W-:Y:S02]  /*0c90*/  @!P1 IMAD.WIDE.U32 R14, R19, R14, R10 ;  /* 0x0000000e130e9225 */ /* 0x000fe400078e000a */
[----:B------:R-:W0:Y:S01]  /*0ca0*/  @!P4 LDC.64 R10, c[0x0][0x390] ;  /* 0x0000e400ff0acb82 */ /* 0x000e220000000a00 */
[----:B------:R-:W-:Y:S02]  /*0cb0*/  CS2R R20, SRZ ;  /* 0x0000000000147805 */ /* 0x000fe4000001ff00 */
[----:B------:R-:W-:Y:S02]  /*0cc0*/  @!P1 IADD3 R15, PT, PT, R15, R23, RZ ;  /* 0x000000170f0f9210 */ /* 0x000fe40007ffe0ff */
[C---:B-1----:R-:W-:Y:S02]  /*0cd0*/  @!P1 LEA R12, P2, R14.reuse, R12, 0x1 ;  /* 0x0000000c0e0c9211 */ /* 0x042fe400078408ff */
[----:B------:R-:W4:Y:S02]  /*0ce0*/  @!P3 LDG.E R21, desc[UR24][R16.64] ;  /* 0x000000181015b981 */ /* 0x000f24000c1e1900 */
[----:B------:R-:W-:-:S05]  /*0cf0*/  @!P1 LEA.HI.X R13, R14, R13, R15, 0x1, P2 ;  /* 0x0000000d0e0d9211 */ /* 0x000fca00010f0c0f */
[----:B------:R1:W4:Y:S01]  /*0d00*/  @!P1 LDG.E R20, desc[UR24][R12.64] ;  /* 0x000000180c149981 */ /* 0x000322000c1e1900 */
[----:B------:R-:W-:-:S04]  /*0d10*/  @!P4 IMAD R18, R18, R4, RZ ;  /* 0x000000041212c224 */ /* 0x000fc800078e02ff */
[----:B------:R-:W-:Y:S01]  /*0d20*/  @!P4 IMAD R5, R3, R5, R18 ;  /* 0x000000050305c224 */ /* 0x000fe200078e0212 */
[----:B-1----:R-:W-:Y:S01]  /*0d30*/  @!P4 MOV R13, R9 ;  /* 0x00000009000dc202 */ /* 0x002fe20000000f00 */
[----:B------:R-:W-:-:S04]  /*0d40*/  @!P4 IMAD.MOV.U32 R12, RZ, RZ, R6 ;  /* 0x000000ffff0cc224 */ /* 0x000fc800078e0006 */
[----:B------:R-:W-:-:S04]  /*0d50*/  @!P4 IMAD.WIDE.U32 R12, R3, R4, R12 ;  /* 0x00000004030cc225 */ /* 0x000fc800078e000c */
[----:B------:R-:W-:Y:S01]  /*0d60*/  HFMA2 R19, -RZ, RZ, 0, 0 ;  /* 0x00000000ff137431 */ /* 0x000fe200000001ff */
[----:B------:R-:W-:Y:S02]  /*0d70*/  @!P4 IADD3 R3, PT, PT, R13, R5, RZ ;  /* 0x000000050d03c210 */ /* 0x000fe40007ffe0ff */
[----:B0-----:R-:W-:-:S04]  /*0d80*/  @!P4 LEA R10, P1, R12, R10, 0x1 ;  /* 0x0000000a0c0ac211 */ /* 0x001fc800078208ff */
[----:B------:R-:W-:-:S05]  /*0d90*/  @!P4 LEA.HI.X R11, R12, R11, R3, 0x1, P1 ;  /* 0x0000000b0c0bc211 */ /* 0x000fca00008f0c03 */
[----:B------:R0:W4:Y:S01]  /*0da0*/  @!P4 LDG.E R19, desc[UR24][R10.64] ;  /* 0x000000180a13c981 */ /* 0x000122000c1e1900 */
[----:B------:R-:W-:Y:S02]  /*0db0*/  ISETP.GT.AND P1, PT, R36, 0x1e, PT ;  /* 0x0000001e2400780c */ /* 0x000fe40003f24270 */
[----:B---3--:R-:W-:-:S04]  /*0dc0*/  PRMT R4, R29, 0x7632, R4 ;  /* 0x000076321d047816 */ /* 0x008fc80000000004 */
[----:B------:R-:W-:Y:S02]  /*0dd0*/  SHF.L.U32 R4, R4, 0x10, RZ ;  /* 0x0000001004047819 */ /* 0x000fe400000006ff */
[----:B------:R-:W-:Y:S02]  /*0de0*/  SHF.L.U32 R29, R29, 0x10, RZ ;  /* 0x000000101d1d7819 */ /* 0x000fe400000006ff */
[C---:B-----5:R-:W-:Y:S02]  /*0df0*/  PRMT R13, R28.reuse, 0x7632, R13 ;  /* 0x000076321c0d7816 */ /* 0x060fe4000000000d */
[----:B------:R-:W-:Y:S02]  /*0e00*/  SHF.L.U32 R28, R28, 0x10, RZ ;  /* 0x000000101c1c7819 */ /* 0x000fe400000006ff */
[----:B--2---:R-:W-:Y:S02]  /*0e10*/  PRMT R3, R27, 0x7632, R3 ;  /* 0x000076321b037816 */ /* 0x004fe40000000003 */
[----:B----4-:R-:W-:-:S04]  /*0e20*/  PRMT R18, R24, 0x7632, R18 ;  /* 0x0000763218127816 */ /* 0x010fc80000000012 */
[----:B------:R-:W-:Y:S02]  /*0e30*/  SHF.L.U32 R18, R18, 0x10, RZ ;  /* 0x0000001012127819 */ /* 0x000fe400000006ff */
[----:B------:R-:W-:Y:S02]  /*0e40*/  SHF.L.U32 R3, R3, 0x10, RZ ;  /* 0x0000001003037819 */ /* 0x000fe400000006ff */
[----:B------:R-:W-:Y:S01]  /*0e50*/  SHF.L.U32 R24, R24, 0x10, RZ ;  /* 0x0000001018187819 */ /* 0x000fe200000006ff */
[----:B------:R-:W-:Y:S01]  /*0e60*/  FMUL.FTZ R5, R18, R18 ;  /* 0x0000001212057220 */ /* 0x000fe20000410000 */
[----:B------:R-:W-:Y:S02]  /*0e70*/  IMAD.U32 R27, R27, 0x10000, RZ ;  /* 0x000100001b1b7824 */ /* 0x000fe400078e00ff */
[----:B------:R-:W-:Y:S01]  /*0e80*/  FMUL.FTZ R12, R3, R3 ;  /* 0x00000003030c7220 */ /* 0x000fe20000410000 */
[----:B------:R-:W-:-:S03]  /*0e90*/  FFMA.FTZ R5, R24, R24, R5 ;  /* 0x0000001818057223 */ /* 0x000fc60000010005 */
[----:B0-----:R-:W-:Y:S01]  /*0ea0*/  FFMA.FTZ R11, R27, R27, R12 ;  /* 0x0000001b1b0b7223 */ /* 0x001fe2000001000c */
[----:B------:R-:W-:Y:S01]  /*0eb0*/  FMUL.FTZ R12, R4, R4 ;  /* 0x00000004040c7220 */ /* 0x000fe20000410000 */
[----:B------:R-:W-:Y:S01]  /*0ec0*/  FADD.FTZ R10, RZ, R5 ;  /* 0x00000005ff0a7221 */ /* 0x000fe20000010000 */
[----:B------:R-:W-:Y:S02]  /*0ed0*/  SHF.L.U32 R5, R13, 0x10, RZ ;  /* 0x000000100d057819 */ /* 0x000fe400000006ff */
[----:B------:R-:W-:Y:S01]  /*0ee0*/  FFMA.FTZ R12, R29, R29, R12 ;  /* 0x0000001d1d0c7223 */ /* 0x000fe2000001000c */
[----:B------:R-:W-:Y:S01]  /*0ef0*/  FADD.FTZ R11, R10, R11 ;  /* 0x0000000b0a0b7221 */ /* 0x000fe20000010000 */
[----:B------:R-:W-:Y:S01]  /*0f00*/  PRMT R10, R26, 0x7632, R10 ;  /* 0x000076321a0a7816 */ /* 0x000fe2000000000a */
[----:B------:R-:W-:Y:S02]  /*0f10*/  FMUL.FTZ R13, R5, R5 ;  /* 0x00000005050d7220 */ /* 0x000fe40000410000 */
[----:B------:R-:W-:Y:S01]  /*0f20*/  FADD.FTZ R11, R11, R12 ;  /* 0x0000000c0b0b7221 */ /* 0x000fe20000010000 */
[----:B------:R-:W-:Y:S01]  /*0f30*/  SHF.L.U32 R10, R10, 0x10, RZ ;  /* 0x000000100a0a7819 */ /* 0x000fe200000006ff */
[----:B------:R-:W-:Y:S01]  /*0f40*/  FFMA.FTZ R12, R28, R28, R13 ;  /* 0x0000001c1c0c7223 */ /* 0x000fe2000001000d */
[----:B------:R-:W-:-:S03]  /*0f50*/  SHF.L.U32 R26, R26, 0x10, RZ ;  /* 0x000000101a1a7819 */ /* 0x000fc600000006ff */
[----:B------:R-:W-:Y:S01]  /*0f60*/  FADD.FTZ R12, R11, R12 ;  /* 0x0000000c0b0c7221 */ /* 0x000fe20000010000 */
[----:B------:R-:W-:Y:S01]  /*0f70*/  FMUL.FTZ R13, R10, R10 ;  /* 0x0000000a0a0d7220 */ /* 0x000fe20000410000 */
[----:B------:R-:W-:-:S03]  /*0f80*/  PRMT R11, R21, 0x7632, R11 ;  /* 0x00007632150b7816 */ /* 0x000fc6000000000b */
[----:B------:R-:W-:Y:S01]  /*0f90*/  FFMA.FTZ R15, R26, R26, R13 ;  /* 0x0000001a1a0f7223 */ /* 0x000fe2000001000d */
[----:B------:R-:W-:Y:S01]  /*0fa0*/  FADD.FTZ R13, R24, R18 ;  /* 0x00000012180d7221 */ /* 0x000fe20000010000 */
[----:B------:R-:W-:Y:S01]  /*0fb0*/  IMAD.U32 R11, R11, 0x10000, RZ ;  /* 0x000100000b0b7824 */ /* 0x000fe200078e00ff */
[----:B------:R-:W-:Y:S01]  /*0fc0*/  SHF.L.U32 R21, R21, 0x10, RZ ;  /* 0x0000001015157819 */ /* 0x000fe200000006ff */
[----:B------:R-:W-:Y:S01]  /*0fd0*/  FADD.FTZ R14, R27, R3 ;  /* 0x000000031b0e7221 */ /* 0x000fe20000010000 */
[----:B------:R-:W-:Y:S01]  /*0fe0*/  FADD.FTZ R13, RZ, R13 ;  /* 0x0000000dff0d7221 */ /* 0x000fe20000010000 */
[----:B------:R-:W-:Y:S01]  /*0ff0*/  FMUL.FTZ R16, R11, R11 ;  /* 0x0000000b0b107220 */ /* 0x000fe20000410000 */
[----:B------:R-:W-:Y:S01]  /*1000*/  PRMT R17, R20, 0x7632, R17 ;  /* 0x0000763214117816 */ /* 0x000fe20000000011 */
[----:B------:R-:W-:Y:S01]  /*1010*/  FADD.FTZ R12, R12, R15 ;  /* 0x0000000f0c0c7221 */ /* 0x000fe20000010000 */
[----:B------:R-:W-:Y:S01]  /*1020*/  FADD.FTZ R13, R13, R14 ;  /* 0x0000000e0d0d7221 */ /* 0x000fe20000010000 */
[----:B------:R-:W-:Y:S01]  /*1030*/  FFMA.FTZ R15, R21, R21, R16 ;  /* 0x00000015150f7223 */ /* 0x000fe20000010010 */
[----:B------:R-:W-:Y:S01]  /*1040*/  FADD.FTZ R14, R29, R4 ;  /* 0x000000041d0e7221 */ /* 0x000fe20000010000 */
[----:B------:R-:W-:-:S02]  /*1050*/  SHF.L.U32 R16, R17, 0x10, RZ ;  /* 0x0000001011107819 */ /* 0x000fc400000006ff */
[----:B------:R-:W-:Y:S01]  /*1060*/  FADD.FTZ R15, R12, R15 ;  /* 0x0000000f0c0f7221 */ /* 0x000fe20000010000 */
[----:B------:R-:W-:Y:S01]  /*1070*/  FADD.FTZ R13, R13, R14 ;  /* 0x0000000e0d0d7221 */ /* 0x000fe20000010000 */
[----:B------:R-:W-:Y:S01]  /*1080*/  SHF.L.U32 R20, R20, 0x10, RZ ;  /* 0x0000001014147819 */ /* 0x000fe200000006ff */
[----:B------:R-:W-:Y:S01]  /*1090*/  FADD.FTZ R12, R28, R5 ;  /* 0x000000051c0c7221 */ /* 0x000fe20000010000 */
[----:B------:R-:W-:Y:S01]  /*10a0*/  FMUL.FTZ R17, R16, R16 ;  /* 0x0000001010117220 */ /* 0x000fe20000410000 */
[----:B------:R-:W-:Y:S02]  /*10b0*/  FADD.FTZ R14, R26, R10 ;  /* 0x0000000a1a0e7221 */ /* 0x000fe40000010000 */
[----:B------:R-:W-:Y:S01]  /*10c0*/  FADD.FTZ R13, R13, R12 ;  /* 0x0000000c0d0d7221 */ /* 0x000fe20000010000 */
[----:B------:R-:W-:-:S03]  /*10d0*/  FFMA.FTZ R22, R20, R20, R17 ;  /* 0x0000001414167223 */ /* 0x000fc60000010011 */
[----:B------:R-:W-:Y:S01]  /*10e0*/  FADD.FTZ R13, R13, R14 ;  /* 0x0000000e0d0d7221 */ /* 0x000fe20000010000 */
[----:B------:R-:W-:Y:S01]  /*10f0*/  FADD.FTZ R14, R21, R11 ;  /* 0x0000000b150e7221 */ /* 0x000fe20000010000 */
[----:B------:R-:W-:Y:S01]  /*1100*/  FADD.FTZ R12, R15, R22 ;  /* 0x000000160f0c7221 */ /* 0x000fe20000010000 */
[----:B------:R-:W-:Y:S02]  /*1110*/  PRMT R17, R19, 0x7632, R17 ;  /* 0x0000763213117816 */ /* 0x000fe40000000011 */
[----:B------:R-:W-:Y:S02]  /*1120*/  FADD.FTZ R13, R13, R14 ;  /* 0x0000000e0d0d7221 */ /* 0x000fe40000010000 */
[----:B------:R-:W-:Y:S01]  /*1130*/  SHF.L.U32 R17, R17, 0x10, RZ ;  /* 0x0000001011117819 */ /* 0x000fe200000006ff */
[----:B------:R-:W-:Y:S01]  /*1140*/  FADD.FTZ R14, R20, R16 ;  /* 0x00000010140e7221 */ /* 0x000fe20000010000 */
[----:B------:R-:W-:-:S03]  /*1150*/  SHF.L.U32 R19, R19, 0x10, RZ ;  /* 0x0000001013137819 */ /* 0x000fc600000006ff */
[----:B------:R-:W-:Y:S01]  /*1160*/  FMUL.FTZ R22, R17, R17 ;  /* 0x0000001111167220 */ /* 0x000fe20000410000 */
[----:B------:R-:W-:Y:S01]  /*1170*/  FADD.FTZ R13, R13, R14 ;  /* 0x0000000e0d0d7221 */ /* 0x000fe20000010000 */
[C---:B------:R-:W-:Y:S02]  /*1180*/  FADD.FTZ R14, R19.reuse, R17 ;  /* 0x00000011130e7221 */ /* 0x040fe40000010000 */
[----:B------:R-:W-:Y:S02]  /*1190*/  FFMA.FTZ R15, R19, R19, R22 ;  /* 0x00000013130f7223 */ /* 0x000fe40000010016 */
[----:B------:R-:W-:Y:S02]  /*11a0*/  FADD.FTZ R13, R13, R14 ;  /* 0x0000000e0d0d7221 */ /* 0x000fe40000010000 */
[----:B------:R-:W-:-:S03]  /*11b0*/  FADD.FTZ R12, R12, R15 ;  /* 0x0000000f0c0c7221 */ /* 0x000fc60000010000 */
        /* <DEDUP_REMOVED lines=16> */
[C---:B------:R-:W-:Y:S02]  /*12c0*/  ISETP.GT.AND P2, PT, R36.reuse, 0xf, PT ;  /* 0x0000000f2400780c */ /* 0x040fe40003f44270 */
[----:B------:R-:W-:Y:S01]  /*12d0*/  ISETP.GT.AND P1, PT, R36, 0x17, PT ;  /* 0x000000172400780c */ /* 0x000fe20003f24270 */
[----:B------:R-:W-:Y:S01]  /*12e0*/  BSSY.RECONVERGENT B0, `(.L_x_1896) ;  /* 0x000000c000007945 */ /* 0x000fe20003800200 */
        /* <DEDUP_REMOVED lines=10> */
[----:B------:R3:W-:Y:S02]  /*1390*/  @!P1 STS.64 [R37+UR16+0x10], R14 ;  /* 0x0000100e25009988 */ /* 0x0007e40008000a10 */
.L_x_1897:
[----:B------:R-:W-:Y:S05]  /*13a0*/  BSYNC.RECONVERGENT B0 ;  /* 0x0000000000007941 */ /* 0x000fea0003800200 */
.L_x_1896:
[----:B--2---:R-:W2:Y:S01]  /*13b0*/  S2R R12, SR_TID.X ;  /* 0x00000000000c7919 */ /* 0x004ea20000002100 */
[----:B------:R-:W-:Y:S01]  /*13c0*/  BSSY.RECONVERGENT B0, `(.L_x_1898) ;  /* 0x000002c000007945 */ /* 0x000fe20003800200 */
[----:B------:R-:W-:Y:S01]  /*13d0*/  BAR.SYNC.DEFER_BLOCKING 0x0 ;  /* 0x0000000000007b1d */ /* 0x000fe20000010000 */
[----:B------:R-:W-:Y:S02]  /*13e0*/  ISETP.GE.U32.AND P1, PT, R2, 0x2, PT ;  /* 0x000000020200780c */ /* 0x000fe40003f26070 */
[----:B--2---:R-:W-:-:S13]  /*13f0*/  ISETP.NE.AND P3, PT, R12, RZ, PT ;  /* 0x000000ff0c00720c */ /* 0x004fda0003f65270 */
[----:B------:R-:W-:Y:S05]  /*1400*/  @P3 BRA `(.L_x_1899) ;  /* 0x00000000009c3947 */ /* 0x000fea0003800000 */
[----:B------:R-:W2:Y:S01]  /*1410*/  S2UR UR18, SR_CgaCtaId ;  /* 0x00000000001279c3 */ /* 0x000ea20000008800 */
[----:B------:R-:W-:Y:S02]  /*1420*/  UMOV UR5, 0x400 ;  /* 0x0000040000057882 */ /* 0x000fe40000000000 */
[----:B--2---:R-:W-:-:S09]  /*1430*/  ULEA UR5, UR18, UR5, 0x18 ;  /* 0x0000000512057291 */ /* 0x004fd2000f8ec0ff */
[----:B------:R-:W2:Y:S02]  /*1440*/  LDS.64 R12, [UR5+0x18] ;  /* 0x00001805ff0c7984 */ /* 0x000ea40008000a00 */
[----:B--2---:R-:W-:Y:S01]  /*1450*/  FADD.FTZ R23, R14, R12 ;  /* 0x0000000c0e177221 */ /* 0x004fe20000010000 */
[----:B------:R-:W-:Y:S02]  /*1460*/  FADD.FTZ R22, R15, R13 ;  /* 0x0000000d0f167221 */ /* 0x000fe40000010000 */
[----:B0--3--:R-:W0:Y:S02]  /*1470*/  LDS.128 R12, [UR5+0x20] ;  /* 0x00002005ff0c7984 */ /* 0x009e240008000c00 */
[----:B0-----:R-:W-:Y:S01]  /*1480*/  FADD.FTZ R23, R23, R12 ;  /* 0x0000000c17177221 */ /* 0x001fe20000010000 */
[----:B------:R-:W-:-:S03]  /*1490*/  FADD.FTZ R22, R22, R13 ;  /* 0x0000000d16167221 */ /* 0x000fc60000010000 */
[----:B------:R-:W-:Y:S01]  /*14a0*/  FADD.FTZ R23, R23, R14 ;  /* 0x0000000e17177221 */ /* 0x000fe20000010000 */
[----:B------:R-:W-:Y:S02]  /*14b0*/  FADD.FTZ R22, R22, R15 ;  /* 0x0000000f16167221 */ /* 0x000fe40000010000 */
[----:B------:R-:W0:Y:S02]  /*14c0*/  LDS.128 R12, [UR5+0x30] ;  /* 0x00003005ff0c7984 */ /* 0x000e240008000c00 */
        /* <DEDUP_REMOVED lines=21> */
[----:B------:R-:W-:Y:S02]  /*1620*/  FADD.FTZ R22, R22, R13 ;  /* 0x0000000d16167221 */ /* 0x000fe40000010000 */
[----:B------:R-:W0:Y:S01]  /*1630*/  LDS.64 R12, [UR5+0x80] ;  /* 0x00008005ff0c7984 */ /* 0x000e220008000a00 */
[----:B------:R-:W-:Y:S01]  /*1640*/  FADD.FTZ R23, R23, R14 ;  /* 0x0000000e17177221 */ /* 0x000fe20000010000 */
[----:B------:R-:W-:-:S03]  /*1650*/  FADD.FTZ R22, R22, R15 ;  /* 0x0000000f16167221 */ /* 0x000fc60000010000 */
[----:B0-----:R-:W-:Y:S01]  /*1660*/  FADD.FTZ R14, R23, R12 ;  /* 0x0000000c170e7221 */ /* 0x001fe20000010000 */
[----:B------:R-:W-:-:S07]  /*1670*/  FADD.FTZ R15, R22, R13 ;  /* 0x0000000d160f7221 */ /* 0x000fce0000010000 */
.L_x_1899:
[----:B------:R-:W-:Y:S05]  /*1680*/  BSYNC.RECONVERGENT B0 ;  /* 0x0000000000007941 */ /* 0x000fea0003800200 */
.L_x_1898:
[----:B------:R-:W-:Y:S05]  /*1690*/  @!P1 BRA `(.L_x_1900) ;  /* 0x0000000c00a89947 */ /* 0x000fea0003800000 */
[----:B------:R-:W2:Y:S01]  /*16a0*/  LDC.64 R12, c[0x0][0x3b8] ;  /* 0x0000ee00ff0c7b82 */ /* 0x000ea20000000a00 */
[----:B------:R-:W-:Y:S01]  /*16b0*/  ULOP3.LUT UR5, UR4, 0x1, URZ, 0xc0, !UPT ;  /* 0x0000000104057892 */ /* 0x000fe2000f8ec0ff */
[----:B------:R-:W-:-:S03]  /*16c0*/  ISETP.GE.U32.AND P1, PT, R2, 0x8, PT ;  /* 0x000000080200780c */ /* 0x000fc60003f26070 */
[----:B------:R-:W-:-:S06]  /*16d0*/  UIMAD UR5, UR5, UR30, URZ ;  /* 0x0000001e050572a4 */ /* 0x000fcc000f8e02ff */
[----:B------:R-:W-:-:S05]  /*16e0*/  IMAD R22, R2, UR5, RZ ;  /* 0x0000000502167c24 */ /* 0x000fca000f8e02ff */
[----:B------:R-:W-:-:S05]  /*16f0*/  SHF.L.U32 R23, R22, 0x1, RZ ;  /* 0x0000000116177819 */ /* 0x000fca00000006ff */
[----:B--2---:R-:W-:-:S03]  /*1700*/  IMAD.WIDE R12, R23, 0x4, R12 ;  /* 0x00000004170c7825 */ /* 0x004fc600078e020c */
[----:B------:R-:W-:Y:S02]  /*1710*/  R2UR UR28, R12 ;  /* 0x000000000c1c72ca */ /* 0x000fe400000e0000 */
[----:B------:R-:W-:Y:S01]  /*1720*/  R2UR UR29, R13 ;  /* 0x000000000d1d72ca */ /* 0x000fe200000e0000 */
[----:B------:R-:W-:-:S14]  /*1730*/  @P3 BRA `(.L_x_1901) ;  /* 0x0000000000683947 */ /* 0x000fdc0003800000 */
[----:B------:R-:W-:-:S06]  /*1740*/  UIMAD.WIDE.U32 UR18, UR32, 0x8, UR28 ;  /* 0x00000008201278a5 */ /* 0x000fcc000f8e001c */
[----:B------:R-:W-:Y:S01]  /*1750*/  IMAD.U32 R12, RZ, RZ, UR18 ;  /* 0x00000012ff0c7e24 */ /* 0x000fe2000f8e00ff */
[----:B------:R-:W-:Y:S01]  /*1760*/  MOV R13, UR19 ;  /* 0x00000013000d7c02 */ /* 0x000fe20008000f00 */
[----:B------:R-:W-:Y:S02]  /*1770*/  UIADD3 UR19, UPT, UPT, UR5, UR6, URZ ;  /* 0x0000000605137290 */ /* 0x000fe4000fffe0ff */
[----:B------:R-:W-:Y:S02]  /*1780*/  ULOP3.LUT UP1, UR18, UR4, 0x2, URZ, 0xc0, !UPT ;  /* 0x0000000204127892 */ /* 0x000fe4000f82c0ff */
[----:B------:R2:W-:Y:S02]  /*1790*/  STG.E.64 desc[UR24][R12.64], R14 ;  /* 0x0000000e0c007986 */ /* 0x0005e4000c101b18 */
[----:B------:R-:W-:Y:S01]  /*17a0*/  MOV R23, UR19 ;  /* 0x0000001300177c02 */ /* 0x000fe20008000f00 */
[----:B------:R-:W-:Y:S01]  /*17b0*/  UIADD3 UR18, UPT, UPT, -UR18, 0x1, URZ ;  /* 0x0000000112127890 */ /* 0x000fe2000fffe1ff */
[----:B------:R-:W-:-:S05]  /*17c0*/  MOV R22, UR19 ;  /* 0x0000001300167c02 */ /* 0x000fca0008000f00 */
[----:B-1----:R-:W-:Y:S01]  /*17d0*/  MOV R25, UR18 ;  /* 0x0000001200197c02 */ /* 0x002fe20008000f00 */
[----:B--2---:R-:W1:Y:S02]  /*17e0*/  LDC.64 R12, c[0x0][0x3b0] ;  /* 0x0000ec00ff0c7b82 */ /* 0x004e640000000a00 */
[----:B-1----:R-:W-:-:S04]  /*17f0*/  LEA R12, P2, R23, R12, 0x2 ;  /* 0x0000000c170c7211 */ /* 0x002fc800078410ff */
[----:B------:R-:W-:Y:S02]  /*1800*/  LEA.HI.X R13, R22, R13, RZ, 0x2, P2 ;  /* 0x0000000d160d7211 */ /* 0x000fe400010f14ff */
[----:B------:R-:W-:Y:S01]  /*1810*/  PLOP3.LUT P2, PT, PT, PT, UP1, 0x80, 0x8 ;  /* 0x000000000008781c */ /* 0x000fe20003f4f018 */
[----:B------:R-:W-:Y:S06]  /*1820*/  MEMBAR.ALL.GPU ;  /* 0x0000000000007992 */ /* 0x000fec000000a000 */
[----:B------:R-:W-:-:S00]  /*1830*/  ERRBAR ;  /* 0x00000000000079ab */ /* 0x000fc00000000000 */
[----:B------:R-:W-:Y:S06]  /*1840*/  CGAERRBAR ;  /* 0x00000000000075ab */ /* 0x000fec0000000000 */
[----:B------:R2:W-:Y:S01]  /*1850*/  REDG.E.ADD.S32.STRONG.GPU desc[UR24][R12.64], R25 ;  /* 0x000000190c00798e */ /* 0x0005e2000c12e318 */
[----:B------:R-:W-:-:S04]  /*1860*/  SEL R23, R2, RZ, !P2 ;  /* 0x000000ff02177207 */ /* 0x000fc80005000000 */
[----:B------:R-:W-:-:S13]  /*1870*/  ISETP.NE.AND P2, PT, R23, -0x1, PT ;  /* 0xffffffff1700780c */ /* 0x000fda0003f45270 */
[----:B--2---:R-:W-:Y:S05]  /*1880*/  @!P2 BRA `(.L_x_1901) ;  /* 0x000000000014a947 */ /* 0x004fea0003800000 */
.L_x_1902:
[----:B------:R-:W2:Y:S04]  /*1890*/  LDG.E.STRONG.GPU R22, desc[UR24][R12.64] ;  /* 0x000000180c167981 */ /* 0x000ea8000c1ef900 */
[----:B--2---:R-:W-:Y:S01]  /*18a0*/  CCTL.IVALL ;  /* 0x00000000ff00798f */ /* 0x004fe20002000000 */
[----:B------:R-:W-:Y:S05]  /*18b0*/  YIELD ;  /* 0x0000000000007946 */ /* 0x000fea0003800000 */
[----:B------:R-:W-:-:S13]  /*18c0*/  ISETP.NE.AND P2, PT, R22, R23, PT ;  /* 0x000000171600720c */ /* 0x000fda0003f45270 */
[----:B------:R-:W-:Y:S05]  /*18d0*/  @P2 BRA `(.L_x_1902) ;  /* 0xfffffffc00ec2947 */ /* 0x000fea000383ffff */
.L_x_1901:
[----:B------:R-:W-:Y:S05]  /*18e0*/  WARPSYNC.ALL ;  /* 0x0000000000007948 */ /* 0x000fea0003800000 */
[----:B------:R-:W-:Y:S06]  /*18f0*/  BAR.SYNC.DEFER_BLOCKING 0x0 ;  /* 0x0000000000007b1d */ /* 0x000fec0000010000 */
[----:B------:R-:W-:Y:S01]  /*1900*/  UMOV UR5, URZ ;  /* 0x000000ff00057c82 */ /* 0x000fe20008000000 */
[----:B------:R-:W-:Y:S05]  /*1910*/  @!P1 BRA `(.L_x_1903) ;  /* 0x0000000400949947 */ /* 0x000fea0003800000 */
[----:B------:R-:W-:Y:S01]  /*1920*/  UIADD3 UR33, UPT, UPT, -UR31, URZ, URZ ;  /* 0x000000ff1f217290 */ /* 0x000fe2000fffe1ff */
[----:B------:R-:W-:Y:S01]  /*1930*/  UMOV UR5, URZ ;  /* 0x000000ff00057c82 */ /* 0x000fe20008000000 */
[----:B------:R-:W-:Y:S01]  /*1940*/  UMOV UR18, UR6 ;  /* 0x0000000600127c82 */ /* 0x000fe20008000000 */
[----:B------:R-:W-:Y:S01]  /*1950*/  UMOV UR19, UR9 ;  /* 0x0000000900137c82 */ /* 0x000fe20008000000 */
[----:B------:R-:W-:Y:S01]  /*1960*/  UMOV UR20, UR10 ;  /* 0x0000000a00147c82 */ /* 0x000fe20008000000 */
[----:B------:R-:W-:Y:S01]  /*1970*/  UMOV UR21, UR11 ;  /* 0x0000000b00157c82 */ /* 0x000fe20008000000 */
[----:B------:R-:W-:Y:S01]  /*1980*/  UMOV UR22, UR12 ;  /* 0x0000000c00167c82 */ /* 0x000fe20008000000 */
[----:B------:R-:W-:Y:S01]  /*1990*/  UMOV UR23, UR13 ;  /* 0x0000000d00177c82 */ /* 0x000fe20008000000 */
[----:B------:R-:W-:Y:S01]  /*19a0*/  UMOV UR26, UR14 ;  /* 0x0000000e001a7c82 */ /* 0x000fe20008000000 */
[----:B------:R-:W-:-:S05]  /*19b0*/  UMOV UR27, UR15 ;  /* 0x0000000f001b7c82 */ /* 0x000fca0008000000 */
.L_x_1904:
[----:B------:R-:W-:-:S13]  /*19c0*/  ISETP.EQ.OR P1, PT, RZ, UR33, P3 ;  /* 0x00000021ff007c0c */ /* 0x000fda0009f22670 */
[----:B------:R-:W-:-:S05]  /*19d0*/  VOTEU.ALL UP1, P1 ;  /* 0x0000000000ff7886 */ /* 0x000fca0000820000 */
[----:B------:R-:W-:-:S06]  /*19e0*/  @!UP1 UIMAD.WIDE.U32 UR34, UR18, 0x8, UR28 ;  /* 0x00000008122298a5 */ /* 0x000fcc000f8e001c */
[----:B------:R-:W-:Y:S01]  /*19f0*/  MOV R22, UR34 ;  /* 0x0000002200167c02 */ /* 0x000fe20008000f00 */
[----:B------:R-:W-:Y:S01]  /*1a00*/  UIADD3 UR34, UPT, UPT, UR5, 0x1, URZ ;  /* 0x0000000105227890 */ /* 0x000fe2000fffe0ff */
[----:B------:R-:W-:-:S05]  /*1a10*/  MOV R23, UR35 ;  /* 0x0000002300177c02 */ /* 0x000fca0008000f00 */
[----:B------:R-:W-:Y:S01]  /*1a20*/  IMAD.U32 R12, RZ, RZ, UR34 ;  /* 0x00000022ff0c7e24 */ /* 0x000fe2000f8e00ff */
[----:B------:R-:W0:Y:S04]  /*1a30*/  @!P1 LDG.E.64 R22, desc[UR24][R22.64] ;  /* 0x0000001816169981 */ /* 0x000e28000c1e1b00 */
[----:B------:R-:W-:-:S13]  /*1a40*/  ISETP.EQ.OR P2, PT, R12, UR31, P3 ;  /* 0x0000001f0c007c0c */ /* 0x000fda0009f42670 */
[----:B------:R-:W-:-:S05]  /*1a50*/  VOTEU.ALL UP1, P2 ;  /* 0x0000000000ff7886 */ /* 0x000fca0001020000 */
[----:B------:R-:W-:-:S06]  /*1a60*/  @!UP1 UIMAD.WIDE.U32 UR34, UR19, 0x8, UR28 ;  /* 0x00000008132298a5 */ /* 0x000fcc000f8e001c */
[----:B------:R-:W-:Y:S02]  /*1a70*/  MOV R12, UR34 ;  /* 0x00000022000c7c02 */ /* 0x000fe40008000f00 */
[----:B------:R-:W-:-:S06]  /*1a80*/  MOV R13, UR35 ;  /* 0x00000023000d7c02 */ /* 0x000fcc0008000f00 */
[----:B------:R-:W2:Y:S01]  /*1a90*/  @!P2 LDG.E.64 R12, desc[UR24][R12.64] ;  /* 0x000000180c0ca981 */ /* 0x000ea2000c1e1b00 */
[----:B------:R-:W-:Y:S01]  /*1aa0*/  UIADD3 UR34, UPT, UPT, UR5, 0x2, URZ ;  /* 0x0000000205227890 */ /* 0x000fe2000fffe0ff */
[----:B0--3--:R-:W-:-:S05]  /*1ab0*/  @!P1 FADD.FTZ R14, R14, R22 ;  /* 0x000000160e0e9221 */ /* 0x009fca0000010000 */
[----:B------:R-:W-:Y:S01]  /*1ac0*/  MOV R22, UR34 ;  /* 0x0000002200167c02 */ /* 0x000fe20008000f00 */
[----:B------:R-:W-:-:S03]  /*1ad0*/  @!P1 FADD.FTZ R15, R15, R23 ;  /* 0x000000170f0f9221 */ /* 0x000fc60000010000 */
[----:B------:R-:W-:-:S13]  /*1ae0*/  ISETP.EQ.OR P1, PT, R22, UR31, P3 ;  /* 0x0000001f16007c0c */ /* 0x000fda0009f22670 */
[----:B------:R-:W-:-:S05]  /*1af0*/  VOTEU.ALL UP1, P1 ;  /* 0x0000000000ff7886 */ /* 0x000fca0000820000 */
[----:B------:R-:W-:-:S06]  /*1b00*/  @!UP1 UIMAD.WIDE.U32 UR34, UR20, 0x8, UR28 ;  /* 0x00000008142298a5 */ /* 0x000fcc000f8e001c */
[----:B------:R-:W-:Y:S01]  /*1b10*/  MOV R22, UR34 ;  /* 0x0000002200167c02 */ /* 0x000fe20008000f00 */
[----:B------:R-:W-:Y:S01]  /*1b20*/  UIADD3 UR34, UPT, UPT, UR5, 0x3, URZ ;  /* 0x0000000305227890 */ /* 0x000fe2000fffe0ff */
[----:B------:R-:W-:Y:S01]  /*1b30*/  MOV R23, UR35 ;  /* 0x0000002300177c02 */ /* 0x000fe20008000f00 */
[----:B--2---:R-:W-:-:S05]  /*1b40*/  @!P2 FADD.FTZ R14, R14, R12 ;  /* 0x0000000c0e0ea221 */ /* 0x004fca0000010000 */
[----:B------:R-:W2:Y:S01]  /*1b50*/  @!P1 LDG.E.64 R22, desc[UR24][R22.64] ;  /* 0x0000001816169981 */ /* 0x000ea2000c1e1b00 */
[----:B------:R-:W-:Y:S01]  /*1b60*/  MOV R12, UR34 ;  /* 0x00000022000c7c02 */ /* 0x000fe20008000f00 */
[----:B------:R-:W-:-:S03]  /*1b70*/  @!P2 FADD.FTZ R15, R15, R13 ;  /* 0x0000000d0f0fa221 */ /* 0x000fc60000010000 */
[----:B------:R-:W-:-:S13]  /*1b80*/  ISETP.EQ.OR P2, PT, R12, UR31, P3 ;  /* 0x0000001f0c007c0c */ /* 0x000fda0009f42670 */
[----:B------:R-:W-:-:S05]  /*1b90*/  VOTEU.ALL UP1, P2 ;  /* 0x0000000000ff7886 */ /* 0x000fca0001020000 */
[----:B------:R-:W-:-:S06]  /*1ba0*/  @!UP1 UIMAD.WIDE.U32 UR34, UR21, 0x8, UR28 ;  /* 0x00000008152298a5 */ /* 0x000fcc000f8e001c */
[----:B------:R-:W-:Y:S01]  /*1bb0*/  IMAD.U32 R12, RZ, RZ, UR34 ;  /* 0x00000022ff0c7e24 */ /* 0x000fe2000f8e00ff */
[----:B------:R-:W-:-:S06]  /*1bc0*/  MOV R13, UR35 ;  /* 0x00000023000d7c02 */ /* 0x000fcc0008000f00 */
[----:B------:R-:W3:Y:S01]  /*1bd0*/  @!P2 LDG.E.64 R12, desc[UR24][R12.64] ;  /* 0x000000180c0ca981 */ /* 0x000ee2000c1e1b00 */
[----:B------:R-:W-:Y:S01]  /*1be0*/  UIADD3 UR34, UPT, UPT, UR5, 0x4, URZ ;  /* 0x0000000405227890 */ /* 0x000fe2000fffe0ff */
[----:B--2---:R-:W-:-:S05]  /*1bf0*/  @!P1 FADD.FTZ R14, R14, R22 ;  /* 0x000000160e0e9221 */ /* 0x004fca0000010000 */
        /* <DEDUP_REMOVED lines=8> */
[----:B---3--:R-:W-:-:S05]  /*1c80*/  @!P2 FADD.FTZ R14, R14, R12 ;  /* 0x0000000c0e0ea221 */ /* 0x008fca0000010000 */
[----:B------:R-:W2:Y:S01]  /*1c90*/  @!P1 LDG.E.64 R22, desc[UR24][R22.64] ;  /* 0x0000001816169981 */ /* 0x000ea2000c1e1b00 */
[----:B------:R-:W-:Y:S01]  /*1ca0*/  MOV R12, UR34 ;  /* 0x00000022000c7c02 */ /* 0x000fe20008000f00 */
[----:B------:R-:W-:-:S03]  /*1cb0*/  @!P2 FADD.FTZ R15, R15, R13 ;  /* 0x0000000d0f0fa221 */ /* 0x000fc60000010000 */
[----:B------:R-:W-:-:S13]  /*1cc0*/  ISETP.EQ.OR P2, PT, R12, UR31, P3 ;  /* 0x0000001f0c007c0c */ /* 0x000fda0009f42670 */
[----:B------:R-:W-:-:S05]  /*1cd0*/  VOTEU.ALL UP1, P2 ;  /* 0x0000000000ff7886 */ /* 0x000fca0001020000 */
[----:B------:R-:W-:-:S06]  /*1ce0*/  @!UP1 UIMAD.WIDE.U32 UR34, UR23, 0x8, UR28 ;  /* 0x00000008172298a5 */ /* 0x000fcc000f8e001c */
[----:B------:R-:W-:Y:S01]  /*1cf0*/  MOV R12, UR34 ;  /* 0x00000022000c7c02 */ /* 0x000fe20008000f00 */
[----:B------:R-:W-:-:S06]  /*1d00*/  IMAD.U32 R13, RZ, RZ, UR35 ;  /* 0x00000023ff0d7e24 */ /* 0x000fcc000f8e00ff */
        /* <DEDUP_REMOVED lines=10> */
[----:B---3--:R-:W-:-:S05]  /*1db0*/  @!P2 FADD.FTZ R14, R14, R12 ;  /* 0x0000000c0e0ea221 */ /* 0x008fca0000010000 */
[----:B------:R-:W-:Y:S01]  /*1dc0*/  MOV R12, UR34 ;  /* 0x00000022000c7c02 */ /* 0x000fe20008000f00 */
[----:B------:R-:W-:-:S03]  /*1dd0*/  @!P2 FADD.FTZ R15, R15, R13 ;  /* 0x0000000d0f0fa221 */ /* 0x000fc60000010000 */
[----:B------:R-:W-:Y:S02]  /*1de0*/  ISETP.EQ.OR P2, PT, R12, UR31, P3 ;  /* 0x0000001f0c007c0c */ /* 0x000fe40009f42670 */
[----:B------:R-:W-:-:S06]  /*1df0*/  MOV R23, UR35 ;  /* 0x0000002300177c02 */ /* 0x000fcc0008000f00 */
[----:B------:R-:W2:Y:S05]  /*1e00*/  @!P1 LDG.E.64 R22, desc[UR24][R22.64] ;  /* 0x0000001816169981 */ /* 0x000eaa000c1e1b00 */
[----:B------:R-:W-:-:S05]  /*1e10*/  VOTEU.ALL UP1, P2 ;  /* 0x0000000000ff7886 */ /* 0x000fca0001020000 */
[----:B------:R-:W-:-:S06]  /*1e20*/  @!UP1 UIMAD.WIDE.U32 UR34, UR27, 0x8, UR28 ;  /* 0x000000081b2298a5 */ /* 0x000fcc000f8e001c */
[----:B------:R-:W-:Y:S02]  /*1e30*/  MOV R12, UR34 ;  /* 0x00000022000c7c02 */ /* 0x000fe40008000f00 */
[----:B------:R-:W-:-:S06]  /*1e40*/  MOV R13, UR35 ;  /* 0x00000023000d7c02 */ /* 0x000fcc0008000f00 */
[----:B------:R-:W3:Y:S01]  /*1e50*/  @!P2 LDG.E.64 R12, desc[UR24][R12.64] ;  /* 0x000000180c0ca981 */ /* 0x000ee2000c1e1b00 */
[----:B------:R-:W-:Y:S02]  /*1e60*/  UIADD3 UR5, UPT, UPT, UR5, 0x8, URZ ;  /* 0x0000000805057890 */ /* 0x000fe4000fffe0ff */
[----:B------:R-:W-:Y:S02]  /*1e70*/  UIADD3 UR33, UPT, UPT, UR33, 0x8, URZ ;  /* 0x0000000821217890 */ /* 0x000fe4000fffe0ff */
[----:B------:R-:W-:Y:S02]  /*1e80*/  ULEA UR18, UR30, UR18, 0x3 ;  /* 0x000000121e127291 */ /* 0x000fe4000f8e18ff */
[----:B------:R-:W-:Y:S02]  /*1e90*/  ULEA UR19, UR30, UR19, 0x3 ;  /* 0x000000131e137291 */ /* 0x000fe4000f8e18ff */
[----:B------:R-:W-:Y:S02]  /*1ea0*/  ULEA UR20, UR30, UR20, 0x3 ;  /* 0x000000141e147291 */ /* 0x000fe4000f8e18ff */
[----:B------:R-:W-:-:S02]  /*1eb0*/  ULEA UR21, UR30, UR21, 0x3 ;  /* 0x000000151e157291 */ /* 0x000fc4000f8e18ff */
[----:B------:R-:W-:Y:S02]  /*1ec0*/  ULEA UR22, UR30, UR22, 0x3 ;  /* 0x000000161e167291 */ /* 0x000fe4000f8e18ff */
[----:B------:R-:W-:Y:S02]  /*1ed0*/  ULEA UR23, UR30, UR23, 0x3 ;  /* 0x000000171e177291 */ /* 0x000fe4000f8e18ff */
[----:B------:R-:W-:Y:S02]  /*1ee0*/  ULEA UR26, UR30, UR26, 0x3 ;  /* 0x0000001a1e1a7291 */ /* 0x000fe4000f8e18ff */
[----:B------:R-:W-:Y:S01]  /*1ef0*/  ULEA UR27, UR30, UR27, 0x3 ;  /* 0x0000001b1e1b7291 */ /* 0x000fe2000f8e18ff */
[----:B--2---:R-:W-:Y:S01]  /*1f00*/  @!P1 FADD.FTZ R14, R14, R22 ;  /* 0x000000160e0e9221 */ /* 0x004fe20000010000 */
[----:B------:R-:W-:Y:S01]  /*1f10*/  @!P1 FADD.FTZ R15, R15, R23 ;  /* 0x000000170f0f9221 */ /* 0x000fe20000010000 */
[----:B------:R-:W-:Y:S02]  /*1f20*/  ISETP.NE.AND P1, PT, R35, UR5, PT ;  /* 0x0000000523007c0c */ /* 0x000fe4000bf25270 */
[----:B---3--:R-:W-:Y:S01]  /*1f30*/  @!P2 FADD.FTZ R14, R14, R12 ;  /* 0x0000000c0e0ea221 */ /* 0x008fe20000010000 */
[----:B------:R-:W-:-:S10]  /*1f40*/  @!P2 FADD.FTZ R15, R15, R13 ;  /* 0x0000000d0f0fa221 */ /* 0x000fd40000010000 */
[----:B------:R-:W-:Y:S05]  /*1f50*/  @P1 BRA `(.L_x_1904) ;  /* 0xfffffff800981947 */ /* 0x000fea000383ffff */
[----:B------:R-:W-:-:S15]  /*1f60*/  R2UR UR5, R35 ;  /* 0x00000000230572ca */ /* 0x000fde00000e0000 */
.L_x_1903:
[----:B------:R-:W-:-:S13]  /*1f70*/  ISETP.NE.AND P1, PT, R32, RZ, PT ;  /* 0x000000ff2000720c */ /* 0x000fda0003f25270 */
[----:B------:R-:W-:Y:S05]  /*1f80*/  @!P1 BRA `(.L_x_1900) ;  /* 0x00000004006c9947 */ /* 0x000fea0003800000 */
[----:B------:R-:W-:-:S05]  /*1f90*/  VIADD R12, R32, 0xffffffff ;  /* 0xffffffff200c7836 */ /* 0x000fca0000000000 */
[----:B------:R-:W-:-:S13]  /*1fa0*/  ISETP.GE.U32.AND P1, PT, R12, 0x3, PT ;  /* 0x000000030c00780c */ /* 0x000fda0003f26070 */
[----:B------:R-:W-:Y:S05]  /*1fb0*/  @!P1 BRA `(.L_x_1905) ;  /* 0x0000000000b89947 */ /* 0x000fea0003800000 */
[----:B------:R-:W-:-:S04]  /*1fc0*/  MOV R12, UR5 ;  /* 0x00000005000c7c02 */ /* 0x000fc80008000f00 */
[----:B------:R-:W-:-:S13]  /*1fd0*/  ISETP.EQ.OR P1, PT, R12, UR31, P3 ;  /* 0x0000001f0c007c0c */ /* 0x000fda0009f22670 */
[----:B------:R-:W-:-:S05]  /*1fe0*/  VOTEU.ALL UP1, P1 ;  /* 0x0000000000ff7886 */ /* 0x000fca0000820000 */
[----:B------:R-:W-:-:S04]  /*1ff0*/  @!UP1 UIMAD UR18, UR5, UR30, UR6 ;  /* 0x0000001e051292a4 */ /* 0x000fc8000f8e0206 */
[----:B------:R-:W-:-:S06]  /*2000*/  @!UP1 UIMAD.WIDE.U32 UR18, UR18, 0x8, UR28 ;  /* 0x00000008121298a5 */ /* 0x000fcc000f8e001c */
[----:B------:R-:W-:Y:S02]  /*2010*/  MOV R22, UR18 ;  /* 0x0000001200167c02 */ /* 0x000fe40008000f00 */
[----:B------:R-:W-:Y:S01]  /*2020*/  MOV R23, UR19 ;  /* 0x0000001300177c02 */ /* 0x000fe20008000f00 */
[----:B------:R-:W-:-:S05]  /*2030*/  UIADD3 UR18, UPT, UPT, UR5, 0x1, URZ ;  /* 0x0000000105127890 */ /* 0x000fca000fffe0ff */
[----:B------:R-:W0:Y:S01]  /*2040*/  @!P1 LDG.E.64 R22, desc[UR24][R22.64] ;  /* 0x0000001816169981 */ /* 0x000e22000c1e1b00 */
[----:B------:R-:W-:-:S04]  /*2050*/  MOV R12, UR18 ;  /* 0x00000012000c7c02 */ /* 0x000fc80008000f00 */
[----:B------:R-:W-:-:S13]  /*2060*/  ISETP.EQ.OR P2, PT, R12, UR31, P3 ;  /* 0x0000001f0c007c0c */ /* 0x000fda0009f42670 */
[----:B------:R-:W-:-:S05]  /*2070*/  VOTEU.ALL UP1, P2 ;  /* 0x0000000000ff7886 */ /* 0x000fca0001020000 */
[----:B------:R-:W-:-:S04]  /*2080*/  @!UP1 UIMAD UR18, UR18, UR30, UR6 ;  /* 0x0000001e121292a4 */ /* 0x000fc8000f8e0206 */
[----:B------:R-:W-:-:S06]  /*2090*/  @!UP1 UIMAD.WIDE.U32 UR18, UR18, 0x8, UR28 ;  /* 0x00000008121298a5 */ /* 0x000fcc000f8e001c */
[----:B------:R-:W-:Y:S02]  /*20a0*/  MOV R12, UR18 ;  /* 0x00000012000c7c02 */ /* 0x000fe40008000f00 */
[----:B------:R-:W-:-:S06]  /*20b0*/  MOV R13, UR19 ;  /* 0x00000013000d7c02 */ /* 0x000fcc0008000f00 */
[----:B------:R-:W2:Y:S01]  /*20c0*/  @!P2 LDG.E.64 R12, desc[UR24][R12.64] ;  /* 0x000000180c0ca981 */ /* 0x000ea2000c1e1b00 */
[----:B------:R-:W-:Y:S01]  /*20d0*/  UIADD3 UR18, UPT, UPT, UR5, 0x2, URZ ;  /* 0x0000000205127890 */ /* 0x000fe2000fffe0ff */
[----:B0--3--:R-:W-:-:S05]  /*20e0*/  @!P1 FADD.FTZ R14, R14, R22 ;  /* 0x000000160e0e9221 */ /* 0x009fca0000010000 */
[----:B------:R-:W-:Y:S02]  /*20f0*/  IMAD.U32 R22, RZ, RZ, UR18 ;  /* 0x00000012ff167e24 */ /* 0x000fe4000f8e00ff */
[----:B------:R-:W-:-:S03]  /*2100*/  @!P1 FADD.FTZ R15, R15, R23 ;  /* 0x000000170f0f9221 */ /* 0x000fc60000010000 */
[----:B------:R-:W-:-:S13]  /*2110*/  ISETP.EQ.OR P1, PT, R22, UR31, P3 ;  /* 0x0000001f16007c0c */ /* 0x000fda0009f22670 */
[----:B------:R-:W-:-:S05]  /*2120*/  VOTEU.ALL UP1, P1 ;  /* 0x0000000000ff7886 */ /* 0x000fca0000820000 */
[----:B------:R-:W-:-:S04]  /*2130*/  @!UP1 UIMAD UR18, UR18, UR30, UR6 ;  /* 0x0000001e121292a4 */ /* 0x000fc8000f8e0206 */
[----:B------:R-:W-:-:S06]  /*2140*/  @!UP1 UIMAD.WIDE.U32 UR18, UR18, 0x8, UR28 ;  /* 0x00000008121298a5 */ /* 0x000fcc000f8e001c */
[----:B------:R-:W-:Y:S01]  /*2150*/  MOV R22, UR18 ;  /* 0x0000001200167c02 */ /* 0x000fe20008000f00 */
[----:B------:R-:W-:Y:S01]  /*2160*/  UIADD3 UR18, UPT, UPT, UR5, 0x3, URZ ;  /* 0x0000000305127890 */ /* 0x000fe2000fffe0ff */
[----:B--2---:R-:W-:-:S05]  /*2170*/  @!P2 FADD.FTZ R14, R14, R12 ;  /* 0x0000000c0e0ea221 */ /* 0x004fca0000010000 */
[----:B------:R-:W-:Y:S01]  /*2180*/  MOV R12, UR18 ;  /* 0x00000012000c7c02 */ /* 0x000fe20008000f00 */
[----:B------:R-:W-:-:S03]  /*2190*/  @!P2 FADD.FTZ R15, R15, R13 ;  /* 0x0000000d0f0fa221 */ /* 0x000fc60000010000 */
[----:B------:R-:W-:Y:S02]  /*21a0*/  ISETP.EQ.OR P2, PT, R12, UR31, P3 ;  /* 0x0000001f0c007c0c */ /* 0x000fe40009f42670 */
[----:B------:R-:W-:-:S06]  /*21b0*/  MOV R23, UR19 ;  /* 0x0000001300177c02 */ /* 0x000fcc0008000f00 */
[----:B------:R-:W2:Y:S05]  /*21c0*/  @!P1 LDG.E.64 R22, desc[UR24][R22.64] ;  /* 0x0000001816169981 */ /* 0x000eaa000c1e1b00 */
[----:B------:R-:W-:-:S05]  /*21d0*/  VOTEU.ALL UP1, P2 ;  /* 0x0000000000ff7886 */ /* 0x000fca0001020000 */
[----:B------:R-:W-:-:S04]  /*21e0*/  @!UP1 UIMAD UR18, UR18, UR30, UR6 ;  /* 0x0000001e121292a4 */ /* 0x000fc8000f8e0206 */
[----:B------:R-:W-:-:S06]  /*21f0*/  @!UP1 UIMAD.WIDE.U32 UR18, UR18, 0x8, UR28 ;  /* 0x00000008121298a5 */ /* 0x000fcc000f8e001c */
[----:B------:R-:W-:Y:S02]  /*2200*/  MOV R12, UR18 ;  /* 0x00000012000c7c02 */ /* 0x000fe40008000f00 */
[----:B------:R-:W-:-:S06]  /*2210*/  MOV R13, UR19 ;  /* 0x00000013000d7c02 */ /* 0x000fcc0008000f00 */
[----:B------:R-:W3:Y:S01]  /*2220*/  @!P2 LDG.E.64 R12, desc[UR24][R12.64] ;  /* 0x000000180c0ca981 */ /* 0x000ee2000c1e1b00 */
[----:B--2---:R-:W-:Y:S01]  /*2230*/  @!P1 FADD.FTZ R14, R14, R22 ;  /* 0x000000160e0e9221 */ /* 0x004fe20000010000 */
[----:B------:R-:W-:-:S04]  /*2240*/  MOV R22, UR5 ;  /* 0x0000000500167c02 */ /* 0x000fc80008000f00 */
[----:B------:R-:W-:-:S04]  /*2250*/  IADD3 R22, PT, PT, R22, 0x4, RZ ;  /* 0x0000000416167810 */ /* 0x000fc80007ffe0ff */
[----:B------:R-:W-:Y:S01]  /*2260*/  R2UR UR5, R22 ;  /* 0x00000000160572ca */ /* 0x000fe200000e0000 */
[----:B------:R-:W-:Y:S01]  /*2270*/  @!P1 FADD.FTZ R15, R15, R23 ;  /* 0x000000170f0f9221 */ /* 0x000fe20000010000 */
[----:B---3--:R-:W-:-:S03]  /*2280*/  @!P2 FADD.FTZ R14, R14, R12 ;  /* 0x0000000c0e0ea221 */ /* 0x008fc60000010000 */
[----:B------:R-:W-:-:S10]  /*2290*/  @!P2 FADD.FTZ R15, R15, R13 ;  /* 0x0000000d0f0fa221 */ /* 0x000fd40000010000 */
.L_x_1905:
[----:B------:R-:W-:-:S13]  /*22a0*/  LOP3.LUT P1, R12, R2, 0x3, RZ, 0xc0, !PT ;  /* 0x00000003020c7812 */ /* 0x000fda000782c0ff */
[----:B------:R-:W-:Y:S05]  /*22b0*/  @!P1 BRA `(.L_x_1900) ;  /* 0x0000000000a09947 */ /* 0x000fea0003800000 */
[----:B------:R-:W-:-:S13]  /*22c0*/  ISETP.NE.AND P1, PT, R12, 0x1, PT ;  /* 0x000000010c00780c */ /* 0x000fda0003f25270 */
[----:B------:R-:W-:Y:S05]  /*22d0*/  @!P1 BRA `(.L_x_1906) ;  /* 0x0000000000609947 */ /* 0x000fea0003800000 */
[----:B------:R-:W-:-:S05]  /*22e0*/  IMAD.U32 R12, RZ, RZ, UR5 ;  /* 0x00000005ff0c7e24 */ /* 0x000fca000f8e00ff */
[----:B------:R-:W-:-:S13]  /*22f0*/  ISETP.EQ.OR P2, PT, R12, UR31, P3 ;  /* 0x0000001f0c007c0c */ /* 0x000fda0009f42670 */
[----:B------:R-:W-:-:S05]  /*2300*/  VOTEU.ALL UP1, P2 ;  /* 0x0000000000ff7886 */ /* 0x000fca0001020000 */
[----:B------:R-:W-:-:S04]  /*2310*/  @!UP1 UIMAD UR18, UR5, UR30, UR6 ;  /* 0x0000001e051292a4 */ /* 0x000fc8000f8e0206 */
[----:B------:R-:W-:-:S06]  /*2320*/  @!UP1 UIMAD.WIDE.U32 UR18, UR18, 0x8, UR28 ;  /* 0x00000008121298a5 */ /* 0x000fcc000f8e001c */
[----:B------:R-:W-:Y:S01]  /*2330*/  MOV R12, UR18 ;  /* 0x00000012000c7c02 */ /* 0x000fe20008000f00 */
[----:B------:R-:W-:Y:S01]  /*2340*/  UIADD3 UR18, UPT, UPT, UR5, 0x1, URZ ;  /* 0x0000000105127890 */ /* 0x000fe2000fffe0ff */
[----:B------:R-:W-:-:S05]  /*2350*/  MOV R13, UR19 ;  /* 0x00000013000d7c02 */ /* 0x000fca0008000f00 */
[----:B------:R-:W-:Y:S01]  /*2360*/  MOV R22, UR18 ;  /* 0x0000001200167c02 */ /* 0x000fe20008000f00 */
[----:B------:R-:W0:Y:S03]  /*2370*/  @!P2 LDG.E.64 R12, desc[UR24][R12.64] ;  /* 0x000000180c0ca981 */ /* 0x000e26000c1e1b00 */
[----:B------:R-:W-:-:S13]  /*2380*/  ISETP.EQ.OR P1, PT, R22, UR31, P3 ;  /* 0x0000001f16007c0c */ /* 0x000fda0009f22670 */
[----:B------:R-:W-:-:S05]  /*2390*/  VOTEU.ALL UP1, P1 ;  /* 0x0000000000ff7886 */ /* 0x000fca0000820000 */
[----:B------:R-:W-:-:S04]  /*23a0*/  @!UP1 UIMAD UR18, UR18, UR30, UR6 ;  /* 0x0000001e121292a4 */ /* 0x000fc8000f8e0206 */
[----:B------:R-:W-:-:S06]  /*23b0*/  @!UP1 UIMAD.WIDE.U32 UR18, UR18, 0x8, UR28 ;  /* 0x00000008121298a5 */ /* 0x000fcc000f8e001c */
[----:B------:R-:W-:Y:S02]  /*23c0*/  MOV R22, UR18 ;  /* 0x0000001200167c02 */ /* 0x000fe40008000f00 */
[----:B------:R-:W-:-:S06]  /*23d0*/  MOV R23, UR19 ;  /* 0x0000001300177c02 */ /* 0x000fcc0008000f00 */
[----:B------:R-:W2:Y:S01]  /*23e0*/  @!P1 LDG.E.64 R22, desc[UR24][R22.64] ;  /* 0x0000001816169981 */ /* 0x000ea2000c1e1b00 */
[----:B0--3--:R-:W-:Y:S01]  /*23f0*/  @!P2 FADD.FTZ R14, R14, R12 ;  /* 0x0000000c0e0ea221 */ /* 0x009fe20000010000 */
[----:B------:R-:W-:-:S04]  /*2400*/  MOV R12, UR5 ;  /* 0x00000005000c7c02 */ /* 0x000fc80008000f00 */
[----:B------:R-:W-:-:S04]  /*2410*/  IADD3 R12, PT, PT, R12, 0x2, RZ ;  /* 0x000000020c0c7810 */ /* 0x000fc80007ffe0ff */
[----:B------:R-:W-:Y:S01]  /*2420*/  R2UR UR5, R12 ;  /* 0x000000000c0572ca */ /* 0x000fe200000e0000 */
[----:B------:R-:W-:Y:S01]  /*2430*/  @!P2 FADD.FTZ R15, R15, R13 ;  /* 0x0000000d0f0fa221 */ /* 0x000fe20000010000 */
[----:B--2---:R-:W-:-:S03]  /*2440*/  @!P1 FADD.FTZ R14, R14, R22 ;  /* 0x000000160e0e9221 */ /* 0x004fc60000010000 */
[----:B------:R-:W-:-:S10]  /*2450*/  @!P1 FADD.FTZ R15, R15, R23 ;  /* 0x000000170f0f9221 */ /* 0x000fd40000010000 */
.L_x_1906:
[----:B------:R-:W-:Y:S01]  /*2460*/  IMAD.U32 R12, RZ, RZ, UR5 ;  /* 0x00000005ff0c7e24 */ /* 0x000fe2000f8e00ff */
[----:B------:R-:W-:Y:S01]  /*2470*/  LOP3.LUT P2, RZ, R2, 0x1, RZ, 0xc0, !PT ;  /* 0x0000000102ff7812 */ /* 0x000fe2000784c0ff */
[----:B------:R-:W-:Y:S03]  /*2480*/  BSSY.RECONVERGENT B0, `(.L_x_1900) ;  /* 0x000000b000007945 */ /* 0x000fe60003800200 */
[----:B------:R-:W-:-:S04]  /*2490*/  ISETP.EQ.OR P1, PT, R12, UR31, P3 ;  /* 0x0000001f0c007c0c */ /* 0x000fc80009f22670 */
[----:B------:R-:W-:-:S13]  /*24a0*/  PLOP3.LUT P1, PT, P2, P1, PT, 0x8f, 0xf8 ;  /* 0x0000000000f8781c */ /* 0x000fda0001723177 */
[----:B------:R-:W-:Y:S05]  /*24b0*/  @P1 BRA `(.L_x_1907) ;  /* 0x00000000001c1947 */ /* 0x000fea0003800000 */
[----:B------:R-:W-:Y:S01]  /*24c0*/  UIMAD UR18, UR30, UR5, UR6 ;  /* 0x000000051e1272a4 */ /* 0x000fe2000f8e0206 */
[----:B------:R-:W-:-:S05]  /*24d0*/  HFMA2 R13, -RZ, RZ, 0, 4.76837158203125e-07 ;  /* 0x00000008ff0d7431 */ /* 0x000fca00000001ff */
[----:B------:R-:W-:-:S05]  /*24e0*/  MOV R12, UR18 ;  /* 0x00000012000c7c02 */ /* 0x000fca0008000f00 */
[----:B------:R-:W-:-:S06]  /*24f0*/  IMAD.WIDE.U32 R12, R12, R13, UR28 ;  /* 0x0000001c0c0c7e25 */ /* 0x000fcc000f8e000d */
[----:B------:R-:W0:Y:S02]  /*2500*/  LDG.E.64 R12, desc[UR24][R12.64] ;  /* 0x000000180c0c7981 */ /* 0x000e24000c1e1b00 */
[----:B0--3--:R-:W-:Y:S01]  /*2510*/  FADD.FTZ R14, R14, R12 ;  /* 0x0000000c0e0e7221 */ /* 0x009fe20000010000 */
[----:B------:R-:W-:-:S07]  /*2520*/  FADD.FTZ R15, R15, R13 ;  /* 0x0000000d0f0f7221 */ /* 0x000fce0000010000 */
.L_x_1907:
[----:B------:R-:W-:Y:S05]  /*2530*/  BSYNC.RECONVERGENT B0 ;  /* 0x0000000000007941 */ /* 0x000fea0003800200 */
.L_x_1900:
[----:B------:R-:W2:Y:S01]  /*2540*/  S2UR UR18, SR_CgaCtaId ;  /* 0x00000000001279c3 */ /* 0x000ea20000008800 */
[----:B------:R-:W0:Y:S01]  /*2550*/  LDCU UR19, c[0x0][0x414] ;  /* 0x00008280ff1377ac */ /* 0x000e220008000800 */
[----:B------:R-:W-:Y:S01]  /*2560*/  MOV R23, UR8 ;  /* 0x0000000800177c02 */ /* 0x000fe20008000f00 */
[----:B------:R-:W-:-:S05]  /*2570*/  UMOV UR5, 0x400 ;  /* 0x0000040000057882 */ /* 0x000fca0000000000 */
[----:B------:R-:W4:Y:S01]  /*2580*/  @P0 LDC.64 R12, c[0x0][0x388] ;  /* 0x0000e200ff0c0b82 */ /* 0x000f220000000a00 */
[----:B--2---:R-:W-:Y:S01]  /*2590*/  ULEA UR5, UR18, UR5, 0x18 ;  /* 0x0000000512057291 */ /* 0x004fe2000f8ec0ff */
[----:B----4-:R-:W-:-:S08]  /*25a0*/  @P0 IMAD.WIDE R12, R23, 0x8, R12 ;  /* 0x00000008170c0825 */ /* 0x010fd000078e020c */
[----:B------:R0:W-:Y:S01]  /*25b0*/  @!P3 STS.64 [UR5+0x90], R14 ;  /* 0x0000900eff00b988 */ /* 0x0001e20008000a05 */
[----:B------:R-:W-:Y:S01]  /*25c0*/  IADD3 R23, PT, PT, R31, UR17, RZ ;  /* 0x000000111f177c10 */ /* 0x000fe2000fffe0ff */
[----:B0--3--:R-:W-:Y:S01]  /*25d0*/  @P0 FMUL.FTZ R14, R14, UR19 ;  /* 0x000000130e0e0c20 */ /* 0x009fe20008410000 */
[----:B------:R-:W-:-:S05]  /*25e0*/  @P0 FMUL.FTZ R15, R15, UR19 ;  /* 0x000000130f0f0c20 */ /* 0x000fca0008410000 */
[----:B------:R0:W-:Y:S01]  /*25f0*/  @P0 STG.E.64 desc[UR24][R12.64], R14 ;  /* 0x0000000e0c000986 */ /* 0x0001e2000c101b18 */
[----:B------:R-:W-:Y:S08]  /*2600*/  BAR.SYNC.DEFER_BLOCKING 0x0 ;  /* 0x0000000000007b1d */ /* 0x000ff00000010000 */
[----:B0-----:R-:W0:Y:S01]  /*2610*/  LDC.64 R14, c[0x0][0x3a0] ;  /* 0x0000e800ff0e7b82 */ /* 0x001e220000000a00 */
[----:B------:R-:W2:Y:S01]  /*2620*/  LDS.64 R12, [UR5+0x90] ;  /* 0x00009005ff0c7984 */ /* 0x000ea20008000a00 */
[----:B0-----:R-:W-:-:S06]  /*2630*/  IMAD.WIDE R14, R23, 0x4, R14 ;  /* 0x00000004170e7825 */ /* 0x001fcc00078e020e */
[----:B------:R-:W5:Y:S01]  /*2640*/  LDG.E.64 R14, desc[UR24][R14.64] ;  /* 0x000000180e0e7981 */ /* 0x000f62000c1e1b00 */
[----:B--2---:R-:W-:-:S05]  /*2650*/  FMUL.FTZ R22, R12, UR19 ;  /* 0x000000130c167c20 */ /* 0x004fca0008410000 */
[----:B------:R-:W-:-:S13]  /*2660*/  R2UR UR5, R22 ;  /* 0x00000000160572ca */ /* 0x000fda00000e0000 */
[----:B------:R-:W-:-:S05]  /*2670*/  MOV R22, UR5 ;  /* 0x0000000500167c02 */ /* 0x000fca0008000f00 */
[----:B------:R-:W-:-:S04]  /*2680*/  FMUL.FTZ R22, R22, UR5 ;  /* 0x0000000516167c20 */ /* 0x000fc80008410000 */
[----:B------:R-:W-:Y:S02]  /*2690*/  FFMA.FTZ R22, R13, UR19, -R22 ;  /* 0x000000130d167c23 */ /* 0x000fe40008010816 */
[----:B------:R-:W0:Y:S03]  /*26a0*/  LDC.64 R12, c[0x0][0x398] ;  /* 0x0000e600ff0c7b82 */ /* 0x000e260000000a00 */
[----:B------:R-:W-:-:S13]  /*26b0*/  FSETP.GTU.FTZ.AND P1, PT, R22, RZ, PT ;  /* 0x000000ff1600720b */ /* 0x000fda0003f3c000 */
[----:B------:R-:W-:Y:S01]  /*26c0*/  VOTEU.ANY UP1, P1 ;  /* 0x0000000000ff7886 */ /* 0x000fe20000820100 */
[----:B------:R-:W-:-:S04]  /*26d0*/  PLOP3.LUT P1, PT, PT, PT, UP1, 0x80, 0x8 ;  /* 0x000000000008781c */ /* 0x000fc80003f2f018 */
[----:B------:R-:W2:Y:S01]  /*26e0*/  @UP1 LDCU UR18, c[0x0][0x3a8] ;  /* 0x00007500ff1217ac */ /* 0x000ea20008000800 */
[----:B0-----:R-:W-:-:S06]  /*26f0*/  IMAD.WIDE R12, R23, 0x4, R12 ;  /* 0x00000004170c7825 */ /* 0x001fcc00078e020c */
[----:B------:R-:W5:Y:S02]  /*2700*/  LDG.E.64 R12, desc[UR24][R12.64] ;  /* 0x000000180c0c7981 */ /* 0x000f64000c1e1b00 */
[----:B--2---:R-:W-:-:S06]  /*2710*/  @P1 FADD.FTZ R22, R22, UR18 ;  /* 0x0000001216161e21 */ /* 0x004fcc0008010000 */
[----:B------:R-:W0:Y:S01]  /*2720*/  @P1 MUFU.RSQ R22, R22 ;  /* 0x0000001600161308 */ /* 0x000e220000001400 */
[----:B------:R-:W-:Y:S01]  /*2730*/  BSSY.RECONVERGENT B0, `(.L_x_1908) ;  /* 0x00001d8000007945 */ /* 0x000fe20003800200 */
[----:B------:R-:W-:Y:S01]  /*2740*/  UMOV UR17, 0x3f800000 ;  /* 0x3f80000000117882 */ /* 0x000fe20000000000 */
[----:B0-----:R-:W-:-:S13]  /*2750*/  @P1 R2UR UR18, R22 ;  /* 0x00000000161212ca */ /* 0x001fda00000e0000 */
[----:B------:R-:W-:Y:S01]  /*2760*/  @UP1 UMOV UR17, UR18 ;  /* 0x0000001200111c82 */ /* 0x000fe20008000000 */
[----:B------:R-:W-:Y:S05]  /*2770*/  BRA.U UP0, `(.L_x_1909) ;  /* 0x0000000d000c7547 */ /* 0x000fea000b800000 */
[----:B------:R-:W0:Y:S01]  /*2780*/  LDCU.64 UR20, c[0x0][0x3e8] ;  /* 0x00007d00ff1477ac */ /* 0x000e220008000a00 */
[----:B------:R-:W-:Y:S01]  /*2790*/  BSSY.RECONVERGENT B1, `(.L_x_1910) ;  /* 0x0000018000017945 */ /* 0x000fe20003800200 */
[----:B0-----:R-:W-:Y:S02]  /*27a0*/  ISETP.GE.U32.AND P1, PT, R0, UR20, PT ;  /* 0x0000001400007c0c */ /* 0x001fe4000bf26070 */
[----:B------:R-:W-:Y:S02]  /*27b0*/  ISETP.GE.U32.AND P2, PT, R30, UR20, PT ;  /* 0x000000141e007c0c */ /* 0x000fe4000bf46070 */
[----:B------:R-:W-:Y:S02]  /*27c0*/  ISETP.GE.AND.EX P1, PT, R34, UR21, PT, P1 ;  /* 0x0000001522007c0c */ /* 0x000fe4000bf26310 */
[----:B------:R-:W-:-:S11]  /*27d0*/  ISETP.GE.AND.EX P2, PT, R33, UR21, PT, P2 ;  /* 0x0000001521007c0c */ /* 0x000fd6000bf46320 */
[----:B------:R-:W-:Y:S05]  /*27e0*/  @P1 BRA `(.L_x_1911) ;  /* 0x0000000000481947 */ /* 0x000fea0003800000 */
[----:B------:R-:W0:Y:S01]  /*27f0*/  LDCU.64 UR22, c[0x0][0x3e0] ;  /* 0x00007c00ff1677ac */ /* 0x000e220008000a00 */
[----:B------:R-:W-:Y:S01]  /*2800*/  FADD.FTZ R24, R24, -UR5 ;  /* 0x8000000518187e21 */ /* 0x000fe20008010000 */
[----:B------:R-:W-:Y:S01]  /*2810*/  FADD.FTZ R18, R18, -UR5 ;  /* 0x8000000512127e21 */ /* 0x000fe20008010000 */
[----:B------:R-:W-:Y:S01]  /*2820*/  MOV R22, R6 ;  /* 0x0000000600167202 */ /* 0x000fe20000000f00 */
[----:B------:R-:W2:Y:S01]  /*2830*/  LDCU.64 UR18, c[0x0][0x380] ;  /* 0x00007000ff1277ac */ /* 0x000ea20008000a00 */
[----:B------:R-:W-:Y:S01]  /*2840*/  FMUL.FTZ R23, R24, UR17 ;  /* 0x0000001118177c20 */ /* 0x000fe20008410000 */
[----:B------:R-:W-:-:S03]  /*2850*/  FMUL.FTZ R18, R18, UR17 ;  /* 0x0000001112127c20 */ /* 0x000fc60008410000 */
[----:B-----5:R-:W-:Y:S01]  /*2860*/  FFMA.FTZ R23, R12, R23, R14 ;  /* 0x000000170c177223 */ /* 0x020fe2000001000e */
[----:B------:R-:W-:-:S05]  /*2870*/  FFMA.FTZ R18, R13, R18, R15 ;  /* 0x000000120d127223 */ /* 0x000fca000001000f */
[----:B------:R-:W-:Y:S02]  /*2880*/  F2FP.BF16.F32.PACK_AB R18, R18, R23 ;  /* 0x000000171212723e */ /* 0x000fe400000010ff */
[----:B------:R-:W-:Y:S01]  /*2890*/  MOV R23, R9 ;  /* 0x0000000900177202 */ /* 0x000fe20000000f00 */
[----:B0-----:R-:W-:Y:S02]  /*28a0*/  IMAD R24, R34, UR22, RZ ;  /* 0x0000001622187c24 */ /* 0x001fe4000f8e02ff */
[----:B------:R-:W-:-:S04]  /*28b0*/  IMAD.WIDE.U32 R22, R0, UR22, R22 ;  /* 0x0000001600167c25 */ /* 0x000fc8000f8e0016 */
[----:B-1----:R-:W-:Y:S01]  /*28c0*/  IMAD R25, R0, UR23, R24 ;  /* 0x0000001700197c24 */ /* 0x002fe2000f8e0218 */
[----:B--2---:R-:W-:-:S03]  /*28d0*/  LEA R24, P1, R22, UR18, 0x1 ;  /* 0x0000001216187c11 */ /* 0x004fc6000f8208ff */
[----:B------:R-:W-:-:S05]  /*28e0*/  IMAD.IADD R23, R23, 0x1, R25 ;  /* 0x0000000117177824 */ /* 0x000fca00078e0219 */
[----:B------:R-:W-:-:S05]  /*28f0*/  LEA.HI.X R25, R22, UR19, R23, 0x1, P1 ;  /* 0x0000001316197c11 */ /* 0x000fca00088f0c17 */
[----:B------:R0:W-:Y:S02]  /*2900*/  STG.E desc[UR24][R24.64], R18 ;  /* 0x0000001218007986 */ /* 0x0001e4000c101918 */
.L_x_1911:
[----:B------:R-:W-:Y:S05]  /*2910*/  BSYNC.RECONVERGENT B1 ;  /* 0x0000000000017941 */ /* 0x000fea0003800200 */
.L_x_1910:
[----:B------:R-:W-:Y:S04]  /*2920*/  BSSY.RECONVERGENT B1, `(.L_x_1912) ;  /* 0x0000014000017945 */ /* 0x000fe80003800200 */
[----:B------:R-:W-:Y:S05]  /*2930*/  @P2 BRA `(.L_x_1913) ;  /* 0x0000000000482947 */ /* 0x000fea0003800000 */
[----:B------:R-:W1:Y:S01]  /*2940*/  LDCU.64 UR18, c[0x0][0x3e0] ;  /* 0x00007c00ff1277ac */ /* 0x000e620008000a00 */
[----:B------:R-:W-:Y:S01]  /*2950*/  MOV R22, R6 ;  /* 0x0000000600167202 */ /* 0x000fe20000000f00 */
[----:B------:R-:W-:Y:S01]  /*2960*/  FADD.FTZ R27, R27, -UR5 ;  /* 0x800000051b1b7e21 */ /* 0x000fe20008010000 */
[----:B------:R-:W-:Y:S01]  /*2970*/  MOV R23, R9 ;  /* 0x0000000900177202 */ /* 0x000fe20000000f00 */
[----:B------:R-:W2:Y:S01]  /*2980*/  LDCU.64 UR22, c[0x0][0x380] ;  /* 0x00007000ff1677ac */ /* 0x000ea20008000a00 */
[----:B------:R-:W-:Y:S01]  /*2990*/  FADD.FTZ R3, R3, -UR5 ;  /* 0x8000000503037e21 */ /* 0x000fe20008010000 */
[----:B------:R-:W-:-:S03]  /*29a0*/  FMUL.FTZ R27, R27, UR17 ;  /* 0x000000111b1b7c20 */ /* 0x000fc60008410000 */
[----:B0-----:R-:W-:Y:S01]  /*29b0*/  FMUL.FTZ R18, R3, UR17 ;  /* 0x0000001103127c20 */ /* 0x001fe20008410000 */
[----:B-----5:R-:W-:-:S03]  /*29c0*/  FFMA.FTZ R3, R12, R27, R14 ;  /* 0x0000001b0c037223 */ /* 0x020fc6000001000e */
[----:B------:R-:W-:Y:S01]  /*29d0*/  FFMA.FTZ R18, R13, R18, R15 ;  /* 0x000000120d127223 */ /* 0x000fe2000001000f */
[----:B-1----:R-:W-:-:S04]  /*29e0*/  IMAD R25, R33, UR18, RZ ;  /* 0x0000001221197c24 */ /* 0x002fc8000f8e02ff */
[----:B------:R-:W-:Y:S01]  /*29f0*/  F2FP.BF16.F32.PACK_AB R3, R18, R3 ;  /* 0x000000031203723e */ /* 0x000fe200000010ff */
[----:B------:R-:W-:-:S04]  /*2a00*/  IMAD.WIDE.U32 R22, R30, UR18, R22 ;  /* 0x000000121e167c25 */ /* 0x000fc8000f8e0016 */
[----:B------:R-:W-:Y:S01]  /*2a10*/  IMAD R25, R30, UR19, R25 ;  /* 0x000000131e197c24 */ /* 0x000fe2000f8e0219 */
[----:B--2---:R-:W-:-:S04]  /*2a20*/  LEA R24, P1, R22, UR22, 0x1 ;  /* 0x0000001616187c11 */ /* 0x004fc8000f8208ff */
[----:B------:R-:W-:-:S04]  /*2a30*/  IADD3 R25, PT, PT, R23, R25, RZ ;  /* 0x0000001917197210 */ /* 0x000fc80007ffe0ff */
[----:B------:R-:W-:-:S05]  /*2a40*/  LEA.HI.X R25, R22, UR23, R25, 0x1, P1 ;  /* 0x0000001716197c11 */ /* 0x000fca00088f0c19 */
[----:B------:R2:W-:Y:S02]  /*2a50*/  STG.E desc[UR24][R24.64], R3 ;  /* 0x0000000318007986 */ /* 0x0005e4000c101918 */
.L_x_1913:
[----:B------:R-:W-:Y:S05]  /*2a60*/  BSYNC.RECONVERGENT B1 ;  /* 0x0000000000017941 */ /* 0x000fea0003800200 */
.L_x_1912:
[C---:B012---:R-:W-:Y:S01]  /*2a70*/  IADD3 R25, PT, PT, R0.reuse, 0x20, RZ ;  /* 0x0000002000197810 */ /* 0x047fe20007ffe0ff */
[----:B------:R-:W-:Y:S01]  /*2a80*/  BSSY.RECONVERGENT B1, `(.L_x_1914) ;  /* 0x000001b000017945 */ /* 0x000fe20003800200 */
[----:B------:R-:W-:Y:S02]  /*2a90*/  IADD3 R18, PT, PT, R0, 0x30, RZ ;  /* 0x0000003000127810 */ /* 0x000fe40007ffe0ff */
[----:B------:R-:W-:Y:S02]  /*2aa0*/  ISETP.GE.U32.AND P1, PT, R25, UR20, PT ;  /* 0x0000001419007c0c */ /* 0x000fe4000bf26070 */
[----:B------:R-:W-:Y:S02]  /*2ab0*/  SHF.R.S32.HI R22, RZ, 0x1f, R25 ;  /* 0x0000001fff167819 */ /* 0x000fe40000011419 */
[----:B------:R-:W-:Y:S02]  /*2ac0*/  ISETP.GE.U32.AND P2, PT, R18, UR20, PT ;  /* 0x0000001412007c0c */ /* 0x000fe4000bf46070 */
[----:B------:R-:W-:-:S02]  /*2ad0*/  ISETP.GE.AND.EX P1, PT, R22, UR21, PT, P1 ;  /* 0x0000001516007c0c */ /* 0x000fc4000bf26310 */
[----:B------:R-:W-:-:S04]  /*2ae0*/  SHF.R.S32.HI R27, RZ, 0x1f, R18 ;  /* 0x0000001fff1b7819 */ /* 0x000fc80000011412 */
[----:B------:R-:W-:-:S07]  /*2af0*/  ISETP.GE.AND.EX P2, PT, R27, UR21, PT, P2 ;  /* 0x000000151b007c0c */ /* 0x000fce000bf46320 */
[----:B------:R-:W-:Y:S06]  /*2b00*/  @P1 BRA `(.L_x_1915) ;  /* 0x0000000000481947 */ /* 0x000fec0003800000 */
[----:B------:R-:W0:Y:S01]  /*2b10*/  LDCU.64 UR18, c[0x0][0x3e0] ;  /* 0x00007c00ff1277ac */ /* 0x000e220008000a00 */
[----:B------:R-:W-:Y:S01]  /*2b20*/  MOV R23, R9 ;  /* 0x0000000900177202 */ /* 0x000fe20000000f00 */
[----:B------:R-:W-:Y:S01]  /*2b30*/  FADD.FTZ R29, R29, -UR5 ;  /* 0x800000051d1d7e21 */ /* 0x000fe20008010000 */
[----:B------:R-:W-:Y:S01]  /*2b40*/  FADD.FTZ R4, R4, -UR5 ;  /* 0x8000000504047e21 */ /* 0x000fe20008010000 */
[----:B------:R-:W1:Y:S02]  /*2b50*/  LDCU.64 UR22, c[0x0][0x380] ;  /* 0x00007000ff1677ac */ /* 0x000e640008000a00 */
[----:B------:R-:W-:Y:S01]  /*2b60*/  FMUL.FTZ R29, R29, UR17 ;  /* 0x000000111d1d7c20 */ /* 0x000fe20008410000 */
[----:B------:R-:W-:-:S04]  /*2b70*/  FMUL.FTZ R4, R4, UR17 ;  /* 0x0000001104047c20 */ /* 0x000fc80008410000 */
[----:B-----5:R-:W-:Y:S01]  /*2b80*/  FFMA.FTZ R4, R13, R4, R15 ;  /* 0x000000040d047223 */ /* 0x020fe2000001000f */
[----:B0-----:R-:W-:-:S04]  /*2b90*/  IMAD R22, R22, UR18, RZ ;  /* 0x0000001216167c24 */ /* 0x001fc8000f8e02ff */
[----:B------:R-:W-:Y:S01]  /*2ba0*/  IMAD R3, R25, UR19, R22 ;  /* 0x0000001319037c24 */ /* 0x000fe2000f8e0216 */
[----:B------:R-:W-:-:S05]  /*2bb0*/  MOV R22, R6 ;  /* 0x0000000600167202 */ /* 0x000fca0000000f00 */
[----:B------:R-:W-:-:S04]  /*2bc0*/  IMAD.WIDE.U32 R22, R25, UR18, R22 ;  /* 0x0000001219167c25 */ /* 0x000fc8000f8e0016 */
[----:B------:R-:W-:Y:S01]  /*2bd0*/  IMAD.IADD R3, R23, 0x1, R3 ;  /* 0x0000000117037824 */ /* 0x000fe200078e0203 */
[----:B-1----:R-:W-:-:S04]  /*2be0*/  LEA R24, P1, R22, UR22, 0x1 ;  /* 0x0000001616187c11 */ /* 0x002fc8000f8208ff */
[----:B------:R-:W-:Y:S01]  /*2bf0*/  LEA.HI.X R25, R22, UR23, R3, 0x1, P1 ;  /* 0x0000001716197c11 */ /* 0x000fe200088f0c03 */
[----:B------:R-:W-:-:S05]  /*2c00*/  FFMA.FTZ R3, R12, R29, R14 ;  /* 0x0000001d0c037223 */ /* 0x000fca000001000e */
[----:B------:R-:W-:-:S05]  /*2c10*/  F2FP.BF16.F32.PACK_AB R3, R4, R3 ;  /* 0x000000030403723e */ /* 0x000fca00000010ff */
[----:B------:R0:W-:Y:S02]  /*2c20*/  STG.E desc[UR24][R24.64], R3 ;  /* 0x0000000318007986 */ /* 0x0001e4000c101918 */
.L_x_1915:
[----:B------:R-:W-:Y:S05]  /*2c30*/  BSYNC.RECONVERGENT B1 ;  /* 0x0000000000017941 */ /* 0x000fea0003800200 */
.L_x_1914:
[----:B------:R-:W-:Y:S01]  /*2c40*/  BSSY.RECONVERGENT B1, `(.L_x_1916) ;  /* 0x0000016000017945 */ /* 0x000fe20003800200 */
[C---:B------:R-:W-:Y:S02]  /*2c50*/  IADD3 R29, PT, PT, R0.reuse, 0x40, RZ ;  /* 0x00000040001d7810 */ /* 0x040fe40007ffe0ff */
[----:B0-----:R-:W-:Y:S01]  /*2c60*/  IADD3 R3, PT, PT, R0, 0x50, RZ ;  /* 0x0000005000037810 */ /* 0x001fe20007ffe0ff */
[----:B------:R-:W-:Y:S06]  /*2c70*/  @P2 BRA `(.L_x_1917) ;  /* 0x0000000000482947 */ /* 0x000fec0003800000 */
[----:B------:R-:W0:Y:S01]  /*2c80*/  LDCU.64 UR18, c[0x0][0x3e0] ;  /* 0x00007c00ff1277ac */ /* 0x000e220008000a00 */
[----:B------:R-:W-:Y:S01]  /*2c90*/  FADD.FTZ R22, R5, -UR5 ;  /* 0x8000000505167e21 */ /* 0x000fe20008010000 */
[----:B------:R-:W-:Y:S01]  /*2ca0*/  MOV R4, R6 ;  /* 0x0000000600047202 */ /* 0x000fe20000000f00 */
[----:B------:R-:W-:Y:S01]  /*2cb0*/  FADD.FTZ R28, R28, -UR5 ;  /* 0x800000051c1c7e21 */ /* 0x000fe20008010000 */
[----:B------:R-:W1:Y:S01]  /*2cc0*/  LDCU.64 UR22, c[0x0][0x380] ;  /* 0x00007000ff1677ac */ /* 0x000e620008000a00 */
[----:B------:R-:W-:Y:S01]  /*2cd0*/  MOV R5, R9 ;  /* 0x0000000900057202 */ /* 0x000fe20000000f00 */
[----:B------:R-:W-:Y:S01]  /*2ce0*/  FMUL.FTZ R22, R22, UR17 ;  /* 0x0000001116167c20 */ /* 0x000fe20008410000 */
[----:B------:R-:W-:-:S04]  /*2cf0*/  FMUL.FTZ R25, R28, UR17 ;  /* 0x000000111c197c20 */ /* 0x000fc80008410000 */
[----:B-----5:R-:W-:Y:S01]  /*2d00*/  FFMA.FTZ R25, R12, R25, R14 ;  /* 0x000000190c197223 */ /* 0x020fe2000001000e */
[----:B0-----:R-:W-:Y:S02]  /*2d10*/  IMAD R23, R27, UR18, RZ ;  /* 0x000000121b177c24 */ /* 0x001fe4000f8e02ff */
[----:B------:R-:W-:-:S04]  /*2d20*/  IMAD.WIDE.U32 R4, R18, UR18, R4 ;  /* 0x0000001212047c25 */ /* 0x000fc8000f8e0004 */
[----:B------:R-:W-:Y:S02]  /*2d30*/  IMAD R23, R18, UR19, R23 ;  /* 0x0000001312177c24 */ /* 0x000fe4000f8e0217 */
[----:B------:R-:W-:Y:S01]  /*2d40*/  FFMA.FTZ R18, R13, R22, R15 ;  /* 0x000000160d127223 */ /* 0x000fe2000001000f */
[----:B-1----:R-:W-:Y:S02]  /*2d50*/  LEA R22, P1, R4, UR22, 0x1 ;  /* 0x0000001604167c11 */ /* 0x002fe4000f8208ff */
[----:B------:R-:W-:Y:S02]  /*2d60*/  IADD3 R23, PT, PT, R5, R23, RZ ;  /* 0x0000001705177210 */ /* 0x000fe40007ffe0ff */
[----:B------:R-:W-:Y:S02]  /*2d70*/  F2FP.BF16.F32.PACK_AB R5, R18, R25 ;  /* 0x000000191205723e */ /* 0x000fe400000010ff */
[----:B------:R-:W-:-:S05]  /*2d80*/  LEA.HI.X R23, R4, UR23, R23, 0x1, P1 ;  /* 0x0000001704177c11 */ /* 0x000fca00088f0c17 */
[----:B------:R0:W-:Y:S02]  /*2d90*/  STG.E desc[UR24][R22.64], R5 ;  /* 0x0000000516007986 */ /* 0x0001e4000c101918 */
.L_x_1917:
[----:B------:R-:W-:Y:S05]  /*2da0*/  BSYNC.RECONVERGENT B1 ;  /* 0x0000000000017941 */ /* 0x000fea0003800200 */
.L_x_1916:
[----:B------:R-:W-:Y:S01]  /*2db0*/  ISETP.GE.U32.AND P2, PT, R29, UR20, PT ;  /* 0x000000141d007c0c */ /* 0x000fe2000bf46070 */
[----:B------:R-:W-:Y:S01]  /*2dc0*/  BSSY.RECONVERGENT B1, `(.L_x_1918) ;  /* 0x0000021000017945 */ /* 0x000fe20003800200 */
[----:B0-----:R-:W-:Y:S02]  /*2dd0*/  SHF.R.S32.HI R22, RZ, 0x1f, R29 ;  /* 0x0000001fff167819 */ /* 0x001fe4000001141d */
[----:B------:R-:W-:Y:S02]  /*2de0*/  IADD3 R18, PT, PT, R0, 0x60, RZ ;  /* 0x0000006000127810 */ /* 0x000fe40007ffe0ff */
[----:B------:R-:W-:Y:S02]  /*2df0*/  ISETP.GE.AND.EX P2, PT, R22, UR21, PT, P2 ;  /* 0x0000001516007c0c */ /* 0x000fe4000bf46320 */
[----:B------:R-:W-:Y:S02]  /*2e00*/  IADD3 R24, PT, PT, R0, 0x70, RZ ;  /* 0x0000007000187810 */ /* 0x000fe40007ffe0ff */
[----:B------:R-:W-:-:S02]  /*2e10*/  ISETP.GE.U32.AND P3, PT, R3, UR20, PT ;  /* 0x0000001403007c0c */ /* 0x000fc4000bf66070 */
[----:B------:R-:W-:Y:S02]  /*2e20*/  ISETP.GE.U32.AND P4, PT, R18, UR20, PT ;  /* 0x0000001412007c0c */ /* 0x000fe4000bf86070 */
[----:B------:R-:W-:Y:S02]  /*2e30*/  ISETP.GE.U32.AND P1, PT, R24, UR20, PT ;  /* 0x0000001418007c0c */ /* 0x000fe4000bf26070 */
[----:B------:R-:W-:Y:S02]  /*2e40*/  SHF.R.S32.HI R28, RZ, 0x1f, R3 ;  /* 0x0000001fff1c7819 */ /* 0x000fe40000011403 */
[----:B------:R-:W-:Y:S02]  /*2e50*/  SHF.R.S32.HI R25, RZ, 0x1f, R18 ;  /* 0x0000001fff197819 */ /* 0x000fe40000011412 */
[----:B------:R-:W-:Y:S02]  /*2e60*/  SHF.R.S32.HI R27, RZ, 0x1f, R24 ;  /* 0x0000001fff1b7819 */ /* 0x000fe40000011418 */
[----:B------:R-:W-:-:S02]  /*2e70*/  ISETP.GE.AND.EX P3, PT, R28, UR21, PT, P3 ;  /* 0x000000151c007c0c */ /* 0x000fc4000bf66330 */
[----:B------:R-:W-:Y:S02]  /*2e80*/  ISETP.GE.AND.EX P4, PT, R25, UR21, PT, P4 ;  /* 0x0000001519007c0c */ /* 0x000fe4000bf86340 */
[----:B------:R-:W-:Y:S01]  /*2e90*/  ISETP.GE.AND.EX P1, PT, R27, UR21, PT, P1 ;  /* 0x000000151b007c0c */ /* 0x000fe2000bf26310 */
[----:B------:R-:W-:-:S12]  /*2ea0*/  @P2 BRA `(.L_x_1919) ;  /* 0x0000000000482947 */ /* 0x000fd80003800000 */
[----:B------:R-:W0:Y:S01]  /*2eb0*/  LDCU.64 UR18, c[0x0][0x3e0] ;  /* 0x00007c00ff1277ac */ /* 0x000e220008000a00 */
[----:B------:R-:W-:Y:S01]  /*2ec0*/  MOV R5, R9 ;  /* 0x0000000900057202 */ /* 0x000fe20000000f00 */
[----:B------:R-:W-:Y:S02]  /*2ed0*/  IMAD.MOV.U32 R4, RZ, RZ, R6 ;  /* 0x000000ffff047224 */ /* 0x000fe400078e0006 */
[----:B------:R-:W-:Y:S01]  /*2ee0*/  FADD.FTZ R26, R26, -UR5 ;  /* 0x800000051a1a7e21 */ /* 0x000fe20008010000 */
[----:B------:R-:W1:Y:S01]  /*2ef0*/  LDCU.64 UR22, c[0x0][0x380] ;  /* 0x00007000ff1677ac */ /* 0x000e620008000a00 */
[----:B------:R-:W-:-:S04]  /*2f00*/  FADD.FTZ R10, R10, -UR5 ;  /* 0x800000050a0a7e21 */ /* 0x000fc80008010000 */
[----:B------:R-:W-:-:S04]  /*2f10*/  FMUL.FTZ R10, R10, UR17 ;  /* 0x000000110a0a7c20 */ /* 0x000fc80008410000 */
[----:B-----5:R-:W-:Y:S01]  /*2f20*/  FFMA.FTZ R10, R13, R10, R15 ;  /* 0x0000000a0d0a7223 */ /* 0x020fe2000001000f */
[----:B0-----:R-:W-:Y:S02]  /*2f30*/  IMAD R22, R22, UR18, RZ ;  /* 0x0000001216167c24 */ /* 0x001fe4000f8e02ff */
[----:B------:R-:W-:-:S04]  /*2f40*/  IMAD.WIDE.U32 R4, R29, UR18, R4 ;  /* 0x000000121d047c25 */ /* 0x000fc8000f8e0004 */
[----:B------:R-:W-:-:S05]  /*2f50*/  IMAD R22, R29, UR19, R22 ;  /* 0x000000131d167c24 */ /* 0x000fca000f8e0216 */
[----:B------:R-:W-:Y:S02]  /*2f60*/  IADD3 R5, PT, PT, R5, R22, RZ ;  /* 0x0000001605057210 */ /* 0x000fe40007ffe0ff */
[----:B-1----:R-:W-:-:S04]  /*2f70*/  LEA R22, P2, R4, UR22, 0x1 ;  /* 0x0000001604167c11 */ /* 0x002fc8000f8408ff */
[----:B------:R-:W-:Y:S01]  /*2f80*/  LEA.HI.X R23, R4, UR23, R5, 0x1, P2 ;  /* 0x0000001704177c11 */ /* 0x000fe200090f0c05 */
[----:B------:R-:W-:-:S04]  /*2f90*/  FMUL.FTZ R5, R26, UR17 ;  /* 0x000000111a057c20 */ /* 0x000fc80008410000 */
[----:B------:R-:W-:-:S05]  /*2fa0*/  FFMA.FTZ R5, R12, R5, R14 ;  /* 0x000000050c057223 */ /* 0x000fca000001000e */
[----:B------:R-:W-:-:S05]  /*2fb0*/  F2FP.BF16.F32.PACK_AB R5, R10, R5 ;  /* 0x000000050a05723e */ /* 0x000fca00000010ff */
[----:B------:R0:W-:Y:S02]  /*2fc0*/  STG.E desc[UR24][R22.64], R5 ;  /* 0x0000000516007986 */ /* 0x0001e4000c101918 */
.L_x_1919:
[----:B------:R-:W-:Y:S05]  /*2fd0*/  BSYNC.RECONVERGENT B1 ;  /* 0x0000000000017941 */ /* 0x000fea0003800200 */
.L_x_1918:
[----:B------:R-:W-:Y:S04]  /*2fe0*/  BSSY.RECONVERGENT B1, `(.L_x_1920) ;  /* 0x0000014000017945 */ /* 0x000fe80003800200 */
[----:B------:R-:W-:Y:S05]  /*2ff0*/  @P3 BRA `(.L_x_1921) ;  /* 0x0000000000483947 */ /* 0x000fea0003800000 */
[----:B------:R-:W1:Y:S01]  /*3000*/  LDCU.64 UR18, c[0x0][0x3e0] ;  /* 0x00007c00ff1277ac */ /* 0x000e620008000a00 */
[----:B------:R-:W-:Y:S01]  /*3010*/  FADD.FTZ R11, R11, -UR5 ;  /* 0x800000050b0b7e21 */ /* 0x000fe20008010000 */
[----:B------:R-:W-:Y:S01]  /*3020*/  MOV R4, R6 ;  /* 0x0000000600047202 */ /* 0x000fe20000000f00 */
[----:B------:R-:W-:Y:S01]  /*3030*/  FADD.FTZ R21, R21, -UR5 ;  /* 0x8000000515157e21 */ /* 0x000fe20008010000 */
[----:B------:R-:W2:Y:S01]  /*3040*/  LDCU.64 UR22, c[0x0][0x380] ;  /* 0x00007000ff1677ac */ /* 0x000ea20008000a00 */
[----:B0-----:R-:W-:Y:S01]  /*3050*/  MOV R5, R9 ;  /* 0x0000000900057202 */ /* 0x001fe20000000f00 */
[----:B------:R-:W-:Y:S01]  /*3060*/  FMUL.FTZ R10, R11, UR17 ;  /* 0x000000110b0a7c20 */ /* 0x000fe20008410000 */
[----:B------:R-:W-:-:S03]  /*3070*/  FMUL.FTZ R21, R21, UR17 ;  /* 0x0000001115157c20 */ /* 0x000fc60008410000 */
[----:B-----5:R-:W-:Y:S01]  /*3080*/  FFMA.FTZ R22, R13, R10, R15 ;  /* 0x0000000a0d167223 */ /* 0x020fe2000001000f */
[----:B-1----:R-:W-:Y:S02]  /*3090*/  IMAD R28, R28, UR18, RZ ;  /* 0x000000121c1c7c24 */ /* 0x002fe4000f8e02ff */
[----:B------:R-:W-:-:S04]  /*30a0*/  IMAD.WIDE.U32 R4, R3, UR18, R4 ;  /* 0x0000001203047c25 */ /* 0x000fc8000f8e0004 */
[----:B------:R-:W-:Y:S02]  /*30b0*/  IMAD R11, R3, UR19, R28 ;  /* 0x00000013030b7c24 */ /* 0x000fe4000f8e021c */
[----:B------:R-:W-:Y:S01]  /*30c0*/  FFMA.FTZ R3, R12, R21, R14 ;  /* 0x000000150c037223 */ /* 0x000fe2000001000e */
[----:B--2---:R-:W-:Y:S02]  /*30d0*/  LEA R10, P2, R4, UR22, 0x1 ;  /* 0x00000016040a7c11 */ /* 0x004fe4000f8408ff */
[----:B------:R-:W-:Y:S02]  /*30e0*/  IADD3 R11, PT, PT, R5, R11, RZ ;  /* 0x0000000b050b7210 */ /* 0x000fe40007ffe0ff */
[----:B------:R-:W-:Y:S02]  /*30f0*/  F2FP.BF16.F32.PACK_AB R3, R22, R3 ;  /* 0x000000031603723e */ /* 0x000fe400000010ff */
[----:B------:R-:W-:-:S05]  /*3100*/  LEA.HI.X R11, R4, UR23, R11, 0x1, P2 ;  /* 0x00000017040b7c11 */ /* 0x000fca00090f0c0b */
[----:B------:R1:W-:Y:S02]  /*3110*/  STG.E desc[UR24][R10.64], R3 ;  /* 0x000000030a007986 */ /* 0x0003e4000c101918 */
.L_x_1921:
[----:B------:R-:W-:Y:S05]  /*3120*/  BSYNC.RECONVERGENT B1 ;  /* 0x0000000000017941 */ /* 0x000fea0003800200 */
.L_x_1920:
[----:B------:R-:W-:Y:S04]  /*3130*/  BSSY.RECONVERGENT B1, `(.L_x_1922) ;  /* 0x0000014000017945 */ /* 0x000fe80003800200 */
[----:B------:R-:W-:Y:S05]  /*3140*/  @P4 BRA `(.L_x_1923) ;  /* 0x0000000000484947 */ /* 0x000fea0003800000 */
[----:B------:R-:W2:Y:S01]  /*3150*/  LDCU.64 UR18, c[0x0][0x3e0] ;  /* 0x00007c00ff1277ac */ /* 0x000ea20008000a00 */
[----:B------:R-:W-:Y:S01]  /*3160*/  MOV R4, R6 ;  /* 0x0000000600047202 */ /* 0x000fe20000000f00 */
[----:B------:R-:W-:Y:S01]  /*3170*/  FADD.FTZ R20, R20, -UR5 ;  /* 0x8000000514147e21 */ /* 0x000fe20008010000 */
[----:B0-----:R-:W-:Y:S01]  /*3180*/  MOV R5, R9 ;  /* 0x0000000900057202 */ /* 0x001fe20000000f00 */
[----:B------:R-:W0:Y:S01]  /*3190*/  LDCU.64 UR22, c[0x0][0x380] ;  /* 0x00007000ff1677ac */ /* 0x000e220008000a00 */
[----:B------:R-:W-:Y:S01]  /*31a0*/  FADD.FTZ R16, R16, -UR5 ;  /* 0x8000000510107e21 */ /* 0x000fe20008010000 */
[----:B-1----:R-:W-:-:S03]  /*31b0*/  FMUL.FTZ R3, R20, UR17 ;  /* 0x0000001114037c20 */ /* 0x002fc60008410000 */
[----:B------:R-:W-:Y:S01]  /*31c0*/  FMUL.FTZ R16, R16, UR17 ;  /* 0x0000001110107c20 */ /* 0x000fe20008410000 */
[----:B-----5:R-:W-:-:S03]  /*31d0*/  FFMA.FTZ R3, R12, R3, R14 ;  /* 0x000000030c037223 */ /* 0x020fc6000001000e */
[----:B------:R-:W-:Y:S01]  /*31e0*/  FFMA.FTZ R16, R13, R16, R15 ;  /* 0x000000100d107223 */ /* 0x000fe2000001000f */
[----:B--2---:R-:W-:-:S04]  /*31f0*/  IMAD R25, R25, UR18, RZ ;  /* 0x0000001219197c24 */ /* 0x004fc8000f8e02ff */
[----:B------:R-:W-:Y:S01]  /*3200*/  F2FP.BF16.F32.PACK_AB R3, R16, R3 ;  /* 0x000000031003723e */ /* 0x000fe200000010ff */
[----:B------:R-:W-:-:S04]  /*3210*/  IMAD.WIDE.U32 R4, R18, UR18, R4 ;  /* 0x0000001212047c25 */ /* 0x000fc8000f8e0004 */
[----:B------:R-:W-:Y:S01]  /*3220*/  IMAD R25, R18, UR19, R25 ;  /* 0x0000001312197c24 */ /* 0x000fe2000f8e0219 */
[----:B0-----:R-:W-:-:S03]  /*3230*/  LEA R10, P2, R4, UR22, 0x1 ;  /* 0x00000016040a7c11 */ /* 0x001fc6000f8408ff */
[----:B------:R-:W-:-:S05]  /*3240*/  IMAD.IADD R25, R5, 0x1, R25 ;  /* 0x0000000105197824 */ /* 0x000fca00078e0219 */
[----:B------:R-:W-:-:S05]  /*3250*/  LEA.HI.X R11, R4, UR23, R25, 0x1, P2 ;  /* 0x00000017040b7c11 */ /* 0x000fca00090f0c19 */
[----:B------:R2:W-:Y:S02]  /*3260*/  STG.E desc[UR24][R10.64], R3 ;  /* 0x000000030a007986 */ /* 0x0005e4000c101918 */
.L_x_1923:
[----:B------:R-:W-:Y:S05]  /*3270*/  BSYNC.RECONVERGENT B1 ;  /* 0x0000000000017941 */ /* 0x000fea0003800200 */
.L_x_1922:
[----:B------:R-:W-:Y:S05]  /*3280*/  @P1 BRA `(.L_x_1924) ;  /* 0x0000001000881947 */ /* 0x000fea0003800000 */
[----:B------:R-:W3:Y:S01]  /*3290*/  LDCU.64 UR18, c[0x0][0x3e0] ;  /* 0x00007c00ff1277ac */ /* 0x000ee20008000a00 */
[----:B------:R-:W-:Y:S01]  /*32a0*/  MOV R7, R9 ;  /* 0x0000000900077202 */ /* 0x000fe20000000f00 */
[----:B------:R-:W-:Y:S01]  /*32b0*/  FADD.FTZ R19, R19, -UR5 ;  /* 0x8000000513137e21 */ /* 0x000fe20008010000 */
[----:B------:R-:W-:Y:S01]  /*32c0*/  FADD.FTZ R17, R17, -UR5 ;  /* 0x8000000511117e21 */ /* 0x000fe20008010000 */
[----:B------:R-:W4:Y:S02]  /*32d0*/  LDCU.64 UR20, c[0x0][0x380] ;  /* 0x00007000ff1477ac */ /* 0x000f240008000a00 */
[----:B------:R-:W-:Y:S01]  /*32e0*/  FMUL.FTZ R19, R19, UR17 ;  /* 0x0000001113137c20 */ /* 0x000fe20008410000 */
[----:B------:R-:W-:-:S03]  /*32f0*/  FMUL.FTZ R4, R17, UR17 ;  /* 0x0000001111047c20 */ /* 0x000fc60008410000 */
[----:B-12--5:R-:W-:Y:S01]  /*3300*/  FFMA.FTZ R3, R12, R19, R14 ;  /* 0x000000130c037223 */ /* 0x026fe2000001000e */
[----:B------:R-:W-:-:S05]  /*3310*/  FFMA.FTZ R8, R13, R4, R15 ;  /* 0x000000040d087223 */ /* 0x000fca000001000f */
[----:B------:R-:W-:Y:S01]  /*3320*/  F2FP.BF16.F32.PACK_AB R3, R8, R3 ;  /* 0x000000030803723e */ /* 0x000fe200000010ff */
[----:B---3--:R-:W-:Y:S02]  /*3330*/  IMAD R27, R27, UR18, RZ ;  /* 0x000000121b1b7c24 */ /* 0x008fe4000f8e02ff */
[----:B------:R-:W-:-:S04]  /*3340*/  IMAD.WIDE.U32 R6, R24, UR18, R6 ;  /* 0x0000001218067c25 */ /* 0x000fc8000f8e0006 */
[----:B------:R-:W-:Y:S01]  /*3350*/  IMAD R27, R24, UR19, R27 ;  /* 0x00000013181b7c24 */ /* 0x000fe2000f8e021b */
[----:B----4-:R-:W-:-:S04]  /*3360*/  LEA R4, P1, R6, UR20, 0x1 ;  /* 0x0000001406047c11 */ /* 0x010fc8000f8208ff */
[----:B------:R-:W-:-:S04]  /*3370*/  IADD3 R27, PT, PT, R7, R27, RZ ;  /* 0x0000001b071b7210 */ /* 0x000fc80007ffe0ff */
[----:B0-----:R-:W-:-:S05]  /*3380*/  LEA.HI.X R5, R6, UR21, R27, 0x1, P1 ;  /* 0x0000001506057c11 */ /* 0x001fca00088f0c1b */
[----:B------:R3:W-:Y:S01]  /*3390*/  STG.E desc[UR24][R4.64], R3 ;  /* 0x0000000304007986 */ /* 0x0007e2000c101918 */
[----:B------:R-:W-:Y:S05]  /*33a0*/  BRA `(.L_x_1924) ;  /* 0x0000001000407947 */ /* 0x000fea0003800000 */
.L_x_1909:
[----:B------:R-:W0:Y:S01]  /*33b0*/  LDCU.64 UR22, c[0x0][0x3e8] ;  /* 0x00007d00ff1677ac */ /* 0x000e220008000a00 */
[----:B------:R-:W-:Y:S01]  /*33c0*/  BSSY.RECONVERGENT B1, `(.L_x_1925) ;  /* 0x0000020000017945 */ /* 0x000fe20003800200 */
[----:B0-----:R-:W-:-:S04]  /*33d0*/  ISETP.GE.U32.AND P1, PT, R30, UR22, PT ;  /* 0x000000161e007c0c */ /* 0x001fc8000bf26070 */
[----:B------:R-:W-:Y:S01]  /*33e0*/  ISETP.GE.AND.EX P1, PT, R33, UR23, PT, P1 ;  /* 0x0000001721007c0c */ /* 0x000fe2000bf26310 */
[----:B------:R-:W-:-:S12]  /*33f0*/  @P5 BRA `(.L_x_1926) ;  /* 0x0000000000705947 */ /* 0x000fd80003800000 */
[----:B------:R-:W-:Y:S01]  /*3400*/  FADD.FTZ R24, R24, -UR5 ;  /* 0x8000000518187e21 */ /* 0x000fe20008010000 */
[----:B------:R-:W-:Y:S01]  /*3410*/  FADD.FTZ R18, R18, -UR5 ;  /* 0x8000000512127e21 */ /* 0x000fe20008010000 */
[----:B------:R-:W0:Y:S02]  /*3420*/  LDCU.64 UR18, c[0x0][0x3e0] ;  /* 0x00007c00ff1277ac */ /* 0x000e240008000a00 */
[----:B------:R-:W-:Y:S01]  /*3430*/  FMUL.FTZ R23, R24, UR17 ;  /* 0x0000001118177c20 */ /* 0x000fe20008410000 */
[----:B------:R-:W-:Y:S01]  /*3440*/  FMUL.FTZ R18, R18, UR17 ;  /* 0x0000001112127c20 */ /* 0x000fe20008410000 */
[----:B------:R-:W2:Y:S02]  /*3450*/  LDCU.64 UR20, c[0x0][0x380] ;  /* 0x00007000ff1477ac */ /* 0x000ea40008000a00 */
[----:B-----5:R-:W-:Y:S01]  /*3460*/  FFMA.FTZ R22, R12, R23, R14 ;  /* 0x000000170c167223 */ /* 0x020fe2000001000e */
[----:B------:R-:W-:-:S03]  /*3470*/  FFMA.FTZ R18, R13, R18, R15 ;  /* 0x000000120d127223 */ /* 0x000fc6000001000f */
[----:B------:R-:W-:Y:S01]  /*3480*/  FMUL.FTZ R24, R22, -1.4426950216293334961 ;  /* 0xbfb8aa3b16187820 */ /* 0x000fe20000410000 */
[----:B-1----:R-:W-:-:S05]  /*3490*/  FMUL.FTZ R25, R18, -1.4426950216293334961 ;  /* 0xbfb8aa3b12197820 */ /* 0x002fca0000410000 */
[----:B------:R-:W1:Y:S04]  /*34a0*/  MUFU.EX2 R24, R24 ;  /* 0x0000001800187308 */ /* 0x000e680000000800 */
[----:B------:R-:W3:Y:S01]  /*34b0*/  MUFU.EX2 R25, R25 ;  /* 0x0000001900197308 */ /* 0x000ee20000000800 */
[----:B-1----:R-:W-:Y:S01]  /*34c0*/  FADD.FTZ R23, R24, 1 ;  /* 0x3f80000018177421 */ /* 0x002fe20000010000 */
[----:B0-----:R-:W-:Y:S02]  /*34d0*/  IMAD R24, R34, UR18, RZ ;  /* 0x0000001222187c24 */ /* 0x001fe4000f8e02ff */
[----:B---3--:R-:W-:Y:S02]  /*34e0*/  FADD.FTZ R25, R25, 1 ;  /* 0x3f80000019197421 */ /* 0x008fe40000010000 */
[----:B------:R-:W-:Y:S01]  /*34f0*/  IMAD R24, R0, UR19, R24 ;  /* 0x0000001300187c24 */ /* 0x000fe2000f8e0218 */
[----:B------:R-:W0:Y:S08]  /*3500*/  MUFU.RCP R23, R23 ;  /* 0x0000001700177308 */ /* 0x000e300000001000 */
[----:B------:R-:W1:Y:S01]  /*3510*/  MUFU.RCP R25, R25 ;  /* 0x0000001900197308 */ /* 0x000e620000001000 */
[----:B0-----:R-:W-:Y:S01]  /*3520*/  FMUL.FTZ R22, R22, R23 ;  /* 0x0000001716167220 */ /* 0x001fe20000410000 */
[----:B------:R-:W-:Y:S01]  /*3530*/  MOV R23, R9 ;  /* 0x0000000900177202 */ /* 0x000fe20000000f00 */
[----:B-1----:R-:W-:-:S05]  /*3540*/  FMUL.FTZ R18, R18, R25 ;  /* 0x0000001912127220 */ /* 0x002fca0000410000 */
[----:B------:R-:W-:Y:S02]  /*3550*/  F2FP.BF16.F32.PACK_AB R18, R18, R22 ;  /* 0x000000161212723e */ /* 0x000fe400000010ff */
[----:B------:R-:W-:-:S05]  /*3560*/  MOV R22, R6 ;  /* 0x0000000600167202 */ /* 0x000fca0000000f00 */
[----:B------:R-:W-:-:S05]  /*3570*/  IMAD.WIDE.U32 R22, R0, UR18, R22 ;  /* 0x0000001200167c25 */ /* 0x000fca000f8e0016 */
[----:B------:R-:W-:Y:S02]  /*3580*/  IADD3 R23, PT, PT, R23, R24, RZ ;  /* 0x0000001817177210 */ /* 0x000fe40007ffe0ff */
[----:B--2---:R-:W-:-:S04]  /*3590*/  LEA R24, P2, R22, UR20, 0x1 ;  /* 0x0000001416187c11 */ /* 0x004fc8000f8408ff */
[----:B------:R-:W-:-:S05]  /*35a0*/  LEA.HI.X R25, R22, UR21, R23, 0x1, P2 ;  /* 0x0000001516197c11 */ /* 0x000fca00090f0c17 */
[----:B------:R0:W-:Y:S04]  /*35b0*/  STG.E desc[UR24][R24.64], R18 ;  /* 0x0000001218007986 */ /* 0x0001e8000c101918 */
.L_x_1926:
[----:B------:R-:W-:Y:S05]  /*35c0*/  BSYNC.RECONVERGENT B1 ;  /* 0x0000000000017941 */ /* 0x000fea0003800200 */
.L_x_1925:
[----:B------:R-:W-:Y:S04]  /*35d0*/  BSSY.RECONVERGENT B1, `(.L_x_1927) ;  /* 0x000001e000017945 */ /* 0x000fe80003800200 */
[----:B------:R-:W-:Y:S05]  /*35e0*/  @P1 BRA `(.L_x_1928) ;  /* 0x0000000000701947 */ /* 0x000fea0003800000 */
[----:B------:R-:W-:Y:S01]  /*35f0*/  FADD.FTZ R27, R27, -UR5 ;  /* 0x800000051b1b7e21 */ /* 0x000fe20008010000 */
[----:B0-----:R-:W-:Y:S01]  /*3600*/  FADD.FTZ R18, R3, -UR5 ;  /* 0x8000000503127e21 */ /* 0x001fe20008010000 */
[----:B------:R-:W1:Y:S02]  /*3610*/  LDCU.64 UR18, c[0x0][0x3e0] ;  /* 0x00007c00ff1277ac */ /* 0x000e640008000a00 */
[----:B------:R-:W-:Y:S01]  /*3620*/  FMUL.FTZ R27, R27, UR17 ;  /* 0x000000111b1b7c20 */ /* 0x000fe20008410000 */
[----:B------:R-:W-:Y:S01]  /*3630*/  FMUL.FTZ R18, R18, UR17 ;  /* 0x0000001112127c20 */ /* 0x000fe20008410000 */
[----:B------:R-:W0:Y:S02]  /*3640*/  LDCU.64 UR20, c[0x0][0x380] ;  /* 0x00007000ff1477ac */ /* 0x000e240008000a00 */
[----:B-----5:R-:W-:Y:S01]  /*3650*/  FFMA.FTZ R3, R12, R27, R14 ;  /* 0x0000001b0c037223 */ /* 0x020fe2000001000e */
[----:B------:R-:W-:-:S03]  /*3660*/  FFMA.FTZ R18, R13, R18, R15 ;  /* 0x000000120d127223 */ /* 0x000fc6000001000f */
[----:B------:R-:W-:Y:S01]  /*3670*/  FMUL.FTZ R22, R3, -1.4426950216293334961 ;  /* 0xbfb8aa3b03167820 */ /* 0x000fe20000410000 */
[----:B------:R-:W-:-:S05]  /*3680*/  FMUL.FTZ R23, R18, -1.4426950216293334961 ;  /* 0xbfb8aa3b12177820 */ /* 0x000fca0000410000 */
[----:B------:R-:W2:Y:S01]  /*3690*/  MUFU.EX2 R22, R22 ;  /* 0x0000001600167308 */ /* 0x000ea20000000800 */
[----:B-1----:R-:W-:-:S03]  /*36a0*/  IMAD R25, R33, UR18, RZ ;  /* 0x0000001221197c24 */ /* 0x002fc6000f8e02ff */
[----:B------:R-:W1:Y:S01]  /*36b0*/  MUFU.EX2 R23, R23 ;  /* 0x0000001700177308 */ /* 0x000e620000000800 */
[----:B------:R-:W-:Y:S02]  /*36c0*/  IMAD R25, R30, UR19, R25 ;  /* 0x000000131e197c24 */ /* 0x000fe4000f8e0219 */
[----:B--2---:R-:W-:Y:S01]  /*36d0*/  FADD.FTZ R24, R22, 1 ;  /* 0x3f80000016187421 */ /* 0x004fe20000010000 */
[----:B------:R-:W-:Y:S01]  /*36e0*/  MOV R22, R6 ;  /* 0x0000000600167202 */ /* 0x000fe20000000f00 */
[----:B-1----:R-:W-:Y:S01]  /*36f0*/  FADD.FTZ R27, R23, 1 ;  /* 0x3f800000171b7421 */ /* 0x002fe20000010000 */
[----:B------:R-:W-:-:S03]  /*3700*/  MOV R23, R9 ;  /* 0x0000000900177202 */ /* 0x000fc60000000f00 */
[----:B------:R-:W1:Y:S01]  /*3710*/  MUFU.RCP R24, R24 ;  /* 0x0000001800187308 */ /* 0x000e620000001000 */
[----:B------:R-:W-:-:S07]  /*3720*/  IMAD.WIDE.U32 R22, R30, UR18, R22 ;  /* 0x000000121e167c25 */ /* 0x000fce000f8e0016 */
[----:B------:R-:W2:Y:S01]  /*3730*/  MUFU.RCP R27, R27 ;  /* 0x0000001b001b7308 */ /* 0x000ea20000001000 */
[----:B------:R-:W-:Y:S02]  /*3740*/  IMAD.IADD R25, R23, 0x1, R25 ;  /* 0x0000000117197824 */ /* 0x000fe400078e0219 */
[----:B-1----:R-:W-:Y:S01]  /*3750*/  FMUL.FTZ R3, R3, R24 ;  /* 0x0000001803037220 */ /* 0x002fe20000410000 */
[----:B0-----:R-:W-:-:S04]  /*3760*/  LEA R24, P1, R22, UR20, 0x1 ;  /* 0x0000001416187c11 */ /* 0x001fc8000f8208ff */
[----:B------:R-:W-:Y:S01]  /*3770*/  LEA.HI.X R25, R22, UR21, R25, 0x1, P1 ;  /* 0x0000001516197c11 */ /* 0x000fe200088f0c19 */
[----:B--2---:R-:W-:-:S05]  /*3780*/  FMUL.FTZ R18, R18, R27 ;  /* 0x0000001b12127220 */ /* 0x004fca0000410000 */
[----:B------:R-:W-:-:S05]  /*3790*/  F2FP.BF16.F32.PACK_AB R3, R18, R3 ;  /* 0x000000031203723e */ /* 0x000fca00000010ff */
[----:B------:R2:W-:Y:S02]  /*37a0*/  STG.E desc[UR24][R24.64], R3 ;  /* 0x0000000318007986 */ /* 0x0005e4000c101918 */
.L_x_1928:
[----:B------:R-:W-:Y:S05]  /*37b0*/  BSYNC.RECONVERGENT B1 ;  /* 0x0000000000017941 */ /* 0x000fea0003800200 */
.L_x_1927:
[C---:B0-2---:R-:W-:Y:S01]  /*37c0*/  IADD3 R24, PT, PT, R0.reuse, 0x20, RZ ;  /* 0x0000002000187810 */ /* 0x045fe20007ffe0ff */
        /* <DEDUP_REMOVED lines=17> */
[----:B-1----:R-:W-:Y:S01]  /*38e0*/  FMUL.FTZ R25, R3, -1.4426950216293334961 ;  /* 0xbfb8aa3b03197820 */ /* 0x002fe20000410000 */
[----:B------:R-:W-:-:S05]  /*38f0*/  FMUL.FTZ R29, R4, -1.4426950216293334961 ;  /* 0xbfb8aa3b041d7820 */ /* 0x000fca0000410000 */
[----:B------:R-:W1:Y:S04]  /*3900*/  MUFU.EX2 R25, R25 ;  /* 0x0000001900197308 */ /* 0x000e680000000800 */
[----:B------:R-:W3:Y:S01]  /*3910*/  MUFU.EX2 R29, R29 ;  /* 0x0000001d001d7308 */ /* 0x000ee20000000800 */
[----:B-1----:R-:W-:Y:S01]  /*3920*/  FADD.FTZ R23, R25, 1 ;  /* 0x3f80000019177421 */ /* 0x002fe20000010000 */
[----:B---3--:R-:W-:-:S05]  /*3930*/  FADD.FTZ R29, R29, 1 ;  /* 0x3f8000001d1d7421 */ /* 0x008fca0000010000 */
[----:B------:R-:W1:Y:S08]  /*3940*/  MUFU.RCP R23, R23 ;  /* 0x0000001700177308 */ /* 0x000e700000001000 */
[----:B------:R-:W3:Y:S01]  /*3950*/  MUFU.RCP R25, R29 ;  /* 0x0000001d00197308 */ /* 0x000ee20000001000 */
[----:B-1----:R-:W-:Y:S01]  /*3960*/  FMUL.FTZ R3, R3, R23 ;  /* 0x0000001703037220 */ /* 0x002fe20000410000 */
[----:B0-----:R-:W-:Y:S01]  /*3970*/  IMAD R23, R22, UR18, RZ ;  /* 0x0000001216177c24 */ /* 0x001fe2000f8e02ff */
[----:B------:R-:W-:Y:S01]  /*3980*/  MOV R22, R6 ;  /* 0x0000000600167202 */ /* 0x000fe20000000f00 */
[----:B---3--:R-:W-:-:S02]  /*3990*/  FMUL.FTZ R4, R4, R25 ;  /* 0x0000001904047220 */ /* 0x008fc40000410000 */
[----:B------:R-:W-:Y:S01]  /*39a0*/  IMAD R25, R24, UR19, R23 ;  /* 0x0000001318197c24 */ /* 0x000fe2000f8e0217 */
[----:B------:R-:W-:Y:S02]  /*39b0*/  MOV R23, R9 ;  /* 0x0000000900177202 */ /* 0x000fe40000000f00 */
[----:B------:R-:W-:Y:S01]  /*39c0*/  F2FP.BF16.F32.PACK_AB R3, R4, R3 ;  /* 0x000000030403723e */ /* 0x000fe200000010ff */
[----:B------:R-:W-:-:S05]  /*39d0*/  IMAD.WIDE.U32 R22, R24, UR18, R22 ;  /* 0x0000001218167c25 */ /* 0x000fca000f8e0016 */
[----:B------:R-:W-:Y:S02]  /*39e0*/  IADD3 R25, PT, PT, R23, R25, RZ ;  /* 0x0000001917197210 */ /* 0x000fe40007ffe0ff */
[----:B--2---:R-:W-:-:S04]  /*39f0*/  LEA R24, P1, R22, UR20, 0x1 ;  /* 0x0000001416187c11 */ /* 0x004fc8000f8208ff */
[----:B------:R-:W-:-:S05]  /*3a00*/  LEA.HI.X R25, R22, UR21, R25, 0x1, P1 ;  /* 0x0000001516197c11 */ /* 0x000fca00088f0c19 */
[----:B------:R0:W-:Y:S04]  /*3a10*/  STG.E desc[UR24][R24.64], R3 ;  /* 0x0000000318007986 */ /* 0x0001e8000c101918 */
.L_x_1930:
[----:B------:R-:W-:Y:S05]  /*3a20*/  BSYNC.RECONVERGENT B1 ;  /* 0x0000000000017941 */ /* 0x000fea0003800200 */
.L_x_1929:
[----:B------:R-:W-:Y:S01]  /*3a30*/  BSSY.RECONVERGENT B1, `(.L_x_1931) ;  /* 0x0000020000017945 */ /* 0x000fe20003800200 */
[C---:B0-----:R-:W-:Y:S02]  /*3a40*/  IADD3 R24, PT, PT, R0.reuse, 0x40, RZ ;  /* 0x0000004000187810 */ /* 0x041fe40007ffe0ff */
[----:B------:R-:W-:Y:S01]  /*3a50*/  IADD3 R3, PT, PT, R0, 0x50, RZ ;  /* 0x0000005000037810 */ /* 0x000fe20007ffe0ff */
[----:B------:R-:W-:Y:S06]  /*3a60*/  @P2 BRA `(.L_x_1932) ;  /* 0x0000000000702947 */ /* 0x000fec0003800000 */
[----:B------:R-:W-:Y:S01]  /*3a70*/  FADD.FTZ R28, R28, -UR5 ;  /* 0x800000051c1c7e21 */ /* 0x000fe20008010000 */
[----:B------:R-:W-:Y:S01]  /*3a80*/  FADD.FTZ R5, R5, -UR5 ;  /* 0x8000000505057e21 */ /* 0x000fe20008010000 */
[----:B------:R-:W0:Y:S02]  /*3a90*/  LDCU.64 UR18, c[0x0][0x3e0] ;  /* 0x00007c00ff1277ac */ /* 0x000e240008000a00 */
[----:B------:R-:W-:Y:S01]  /*3aa0*/  FMUL.FTZ R23, R28, UR17 ;  /* 0x000000111c177c20 */ /* 0x000fe20008410000 */
[----:B------:R-:W-:Y:S01]  /*3ab0*/  FMUL.FTZ R22, R5, UR17 ;  /* 0x0000001105167c20 */ /* 0x000fe20008410000 */
[----:B------:R-:W2:Y:S01]  /*3ac0*/  LDCU.64 UR20, c[0x0][0x380] ;  /* 0x00007000ff1477ac */ /* 0x000ea20008000a00 */
[----:B------:R-:W-:Y:S01]  /*3ad0*/  MOV R5, R9 ;  /* 0x0000000900057202 */ /* 0x000fe20000000f00 */
[----:B-----5:R-:W-:Y:S01]  /*3ae0*/  FFMA.FTZ R28, R12, R23, R14 ;  /* 0x000000170c1c7223 */ /* 0x020fe2000001000e */
[----:B-1----:R-:W-:-:S03]  /*3af0*/  FFMA.FTZ R25, R13, R22, R15 ;  /* 0x000000160d197223 */ /* 0x002fc6000001000f */
[----:B------:R-:W-:Y:S01]  /*3b00*/  FMUL.FTZ R4, R28, -1.4426950216293334961 ;  /* 0xbfb8aa3b1c047820 */ /* 0x000fe20000410000 */
[----:B------:R-:W-:-:S05]  /*3b10*/  FMUL.FTZ R29, R25, -1.4426950216293334961 ;  /* 0xbfb8aa3b191d7820 */ /* 0x000fca0000410000 */
[----:B------:R-:W1:Y:S01]  /*3b20*/  MUFU.EX2 R4, R4 ;  /* 0x0000000400047308 */ /* 0x000e620000000800 */
[----:B0-----:R-:W-:-:S03]  /*3b30*/  IMAD R27, R27, UR18, RZ ;  /* 0x000000121b1b7c24 */ /* 0x001fc6000f8e02ff */
[----:B------:R-:W0:Y:S01]  /*3b40*/  MUFU.EX2 R29, R29 ;  /* 0x0000001d001d7308 */ /* 0x000e220000000800 */
[----:B------:R-:W-:Y:S02]  /*3b50*/  IMAD R27, R18, UR19, R27 ;  /* 0x00000013121b7c24 */ /* 0x000fe4000f8e021b */
[----:B-1----:R-:W-:Y:S01]  /*3b60*/  FADD.FTZ R22, R4, 1 ;  /* 0x3f80000004167421 */ /* 0x002fe20000010000 */
[----:B------:R-:W-:Y:S02]  /*3b70*/  IMAD.MOV.U32 R4, RZ, RZ, R6 ;  /* 0x000000ffff047224 */ /* 0x000fe400078e0006 */
[----:B0-----:R-:W-:Y:S02]  /*3b80*/  FADD.FTZ R29, R29, 1 ;  /* 0x3f8000001d1d7421 */ /* 0x001fe40000010000 */
[----:B------:R-:W-:Y:S01]  /*3b90*/  IMAD.WIDE.U32 R4, R18, UR18, R4 ;  /* 0x0000001212047c25 */ /* 0x000fe2000f8e0004 */
[----:B------:R-:W0:Y:S04]  /*3ba0*/  MUFU.RCP R22, R22 ;  /* 0x0000001600167308 */ /* 0x000e280000001000 */
[----:B------:R-:W-:-:S04]  /*3bb0*/  IADD3 R27, PT, PT, R5, R27, RZ ;  /* 0x0000001b051b7210 */ /* 0x000fc80007ffe0ff */
[----:B------:R-:W1:Y:S01]  /*3bc0*/  MUFU.RCP R23, R29 ;  /* 0x0000001d00177308 */ /* 0x000e620000001000 */
[----:B0-----:R-:W-:Y:S01]  /*3bd0*/  FMUL.FTZ R28, R28, R22 ;  /* 0x000000161c1c7220 */ /* 0x001fe20000410000 */
[----:B--2---:R-:W-:Y:S01]  /*3be0*/  LEA R22, P1, R4, UR20, 0x1 ;  /* 0x0000001404167c11 */ /* 0x004fe2000f8208ff */
[----:B-1----:R-:W-:-:S03]  /*3bf0*/  FMUL.FTZ R25, R25, R23 ;  /* 0x0000001719197220 */ /* 0x002fc60000410000 */
[----:B------:R-:W-:Y:S02]  /*3c00*/  LEA.HI.X R23, R4, UR21, R27, 0x1, P1 ;  /* 0x0000001504177c11 */ /* 0x000fe400088f0c1b */
[----:B------:R-:W-:-:S05]  /*3c10*/  F2FP.BF16.F32.PACK_AB R25, R25, R28 ;  /* 0x0000001c1919723e */ /* 0x000fca00000010ff */
[----:B------:R0:W-:Y:S02]  /*3c20*/  STG.E desc[UR24][R22.64], R25 ;  /* 0x0000001916007986 */ /* 0x0001e4000c101918 */
.L_x_1932:
[----:B------:R-:W-:Y:S05]  /*3c30*/  BSYNC.RECONVERGENT B1 ;  /* 0x0000000000017941 */ /* 0x000fea0003800200 */
.L_x_1931:
        /* <DEDUP_REMOVED lines=24> */
[----:B------:R-:W-:-:S06]  /*3dc0*/  FMUL.FTZ R29, R23, -1.4426950216293334961 ;  /* 0xbfb8aa3b171d7820 */ /* 0x000fcc0000410000 */
[----:B------:R-:W1:Y:S02]  /*3dd0*/  MUFU.EX2 R29, R29 ;  /* 0x0000001d001d7308 */ /* 0x000e640000000800 */
[----:B-1----:R-:W-:-:S06]  /*3de0*/  FADD.FTZ R25, R29, 1 ;  /* 0x3f8000001d197421 */ /* 0x002fcc0000010000 */
[----:B------:R-:W1:Y:S02]  /*3df0*/  MUFU.RCP R25, R25 ;  /* 0x0000001900197308 */ /* 0x000e640000001000 */
[----:B-1----:R-:W-:Y:S01]  /*3e00*/  FMUL.FTZ R10, R23, R25 ;  /* 0x00000019170a7220 */ /* 0x002fe20000410000 */
[----:B------:R-:W-:Y:S01]  /*3e10*/  FMUL.FTZ R23, R26, -1.4426950216293334961 ;  /* 0xbfb8aa3b1a177820 */ /* 0x000fe20000410000 */
[----:B0-----:R-:W-:Y:S01]  /*3e20*/  IMAD R25, R22, UR18, RZ ;  /* 0x0000001216197c24 */ /* 0x001fe2000f8e02ff */
[----:B------:R-:W-:-:S03]  /*3e30*/  MOV R22, R6 ;  /* 0x0000000600167202 */ /* 0x000fc60000000f00 */
[----:B------:R-:W-:Y:S01]  /*3e40*/  IMAD R25, R24, UR19, R25 ;  /* 0x0000001318197c24 */ /* 0x000fe2000f8e0219 */
[----:B------:R-:W0:Y:S02]  /*3e50*/  MUFU.EX2 R23, R23 ;  /* 0x0000001700177308 */ /* 0x000e240000000800 */
[----:B0-----:R-:W-:Y:S01]  /*3e60*/  FADD.FTZ R29, R23, 1 ;  /* 0x3f800000171d7421 */ /* 0x001fe20000010000 */
[----:B------:R-:W-:-:S05]  /*3e70*/  MOV R23, R9 ;  /* 0x0000000900177202 */ /* 0x000fca0000000f00 */
[----:B------:R-:W0:Y:S01]  /*3e80*/  MUFU.RCP R29, R29 ;  /* 0x0000001d001d7308 */ /* 0x000e220000001000 */
[----:B------:R-:W-:-:S05]  /*3e90*/  IMAD.WIDE.U32 R22, R24, UR18, R22 ;  /* 0x0000001218167c25 */ /* 0x000fca000f8e0016 */
[----:B------:R-:W-:Y:S02]  /*3ea0*/  IADD3 R25, PT, PT, R23, R25, RZ ;  /* 0x0000001917197210 */ /* 0x000fe40007ffe0ff */
[----:B--2---:R-:W-:-:S04]  /*3eb0*/  LEA R24, P2, R22, UR20, 0x1 ;  /* 0x0000001416187c11 */ /* 0x004fc8000f8408ff */
[----:B------:R-:W-:Y:S01]  /*3ec0*/  LEA.HI.X R25, R22, UR21, R25, 0x1, P2 ;  /* 0x0000001516197c11 */ /* 0x000fe200090f0c19 */
[----:B0-----:R-:W-:-:S05]  /*3ed0*/  FMUL.FTZ R26, R26, R29 ;  /* 0x0000001d1a1a7220 */ /* 0x001fca0000410000 */
[----:B------:R-:W-:-:S05]  /*3ee0*/  F2FP.BF16.F32.PACK_AB R23, R26, R10 ;  /* 0x0000000a1a17723e */ /* 0x000fca00000010ff */
[----:B------:R0:W-:Y:S02]  /*3ef0*/  STG.E desc[UR24][R24.64], R23 ;  /* 0x0000001718007986 */ /* 0x0001e4000c101918 */
.L_x_1934:
[----:B------:R-:W-:Y:S05]  /*3f00*/  BSYNC.RECONVERGENT B1 ;  /* 0x0000000000017941 */ /* 0x000fea0003800200 */
.L_x_1933:
[----:B------:R-:W-:Y:S04]  /*3f10*/  BSSY.RECONVERGENT B1, `(.L_x_1935) ;  /* 0x000001e000017945 */ /* 0x000fe80003800200 */
[----:B------:R-:W-:Y:S05]  /*3f20*/  @P3 BRA `(.L_x_1936) ;  /* 0x0000000000703947 */ /* 0x000fea0003800000 */
[----:B------:R-:W-:Y:S01]  /*3f30*/  FADD.FTZ R21, R21, -UR5 ;  /* 0x8000000515157e21 */ /* 0x000fe20008010000 */
[----:B------:R-:W-:Y:S01]  /*3f40*/  FADD.FTZ R11, R11, -UR5 ;  /* 0x800000050b0b7e21 */ /* 0x000fe20008010000 */
[----:B------:R-:W2:Y:S02]  /*3f50*/  LDCU.64 UR18, c[0x0][0x3e0] ;  /* 0x00007c00ff1277ac */ /* 0x000ea40008000a00 */
[----:B------:R-:W-:Y:S01]  /*3f60*/  FMUL.FTZ R21, R21, UR17 ;  /* 0x0000001115157c20 */ /* 0x000fe20008410000 */
[----:B0-----:R-:W-:Y:S01]  /*3f70*/  FMUL.FTZ R24, R11, UR17 ;  /* 0x000000110b187c20 */ /* 0x001fe20008410000 */
[----:B------:R-:W0:Y:S01]  /*3f80*/  LDCU.64 UR20, c[0x0][0x380] ;  /* 0x00007000ff1477ac */ /* 0x000e220008000a00 */
[----:B------:R-:W-:Y:S01]  /*3f90*/  MOV R11, R9 ;  /* 0x00000009000b7202 */ /* 0x000fe20000000f00 */
[----:B-----5:R-:W-:Y:S01]  /*3fa0*/  FFMA.FTZ R22, R12, R21, R14 ;  /* 0x000000150c167223 */ /* 0x020fe2000001000e */
[----:B------:R-:W-:-:S03]  /*3fb0*/  FFMA.FTZ R21, R13, R24, R15 ;  /* 0x000000180d157223 */ /* 0x000fc6000001000f */
[----:B------:R-:W-:Y:S01]  /*3fc0*/  FMUL.FTZ R10, R22, -1.4426950216293334961 ;  /* 0xbfb8aa3b160a7820 */ /* 0x000fe20000410000 */
[----:B-1----:R-:W-:-:S05]  /*3fd0*/  FMUL.FTZ R25, R21, -1.4426950216293334961 ;  /* 0xbfb8aa3b15197820 */ /* 0x002fca0000410000 */
[----:B------:R-:W1:Y:S01]  /*3fe0*/  MUFU.EX2 R10, R10 ;  /* 0x0000000a000a7308 */ /* 0x000e620000000800 */
[----:B--2---:R-:W-:-:S03]  /*3ff0*/  IMAD R28, R28, UR18, RZ ;  /* 0x000000121c1c7c24 */ /* 0x004fc6000f8e02ff */
[----:B------:R-:W2:Y:S01]  /*4000*/  MUFU.EX2 R25, R25 ;  /* 0x0000001900197308 */ /* 0x000ea20000000800 */
[----:B------:R-:W-:Y:S02]  /*4010*/  IMAD R29, R3, UR19, R28 ;  /* 0x00000013031d7c24 */ /* 0x000fe4000f8e021c */
[----:B-1----:R-:W-:Y:S01]  /*4020*/  FADD.FTZ R23, R10, 1 ;  /* 0x3f8000000a177421 */ /* 0x002fe20000010000 */
[----:B------:R-:W-:Y:S02]  /*4030*/  IMAD.MOV.U32 R10, RZ, RZ, R6 ;  /* 0x000000ffff0a7224 */ /* 0x000fe400078e0006 */
[----:B--2---:R-:W-:Y:S02]  /*4040*/  FADD.FTZ R24, R25, 1 ;  /* 0x3f80000019187421 */ /* 0x004fe40000010000 */
[----:B------:R-:W-:Y:S01]  /*4050*/  IMAD.WIDE.U32 R10, R3, UR18, R10 ;  /* 0x00000012030a7c25 */ /* 0x000fe2000f8e000a */
[----:B------:R-:W1:Y:S04]  /*4060*/  MUFU.RCP R23, R23 ;  /* 0x0000001700177308 */ /* 0x000e680000001000 */
[----:B------:R-:W-:-:S04]  /*4070*/  IADD3 R29, PT, PT, R11, R29, RZ ;  /* 0x0000001d0b1d7210 */ /* 0x000fc80007ffe0ff */
[----:B------:R-:W2:Y:S01]  /*4080*/  MUFU.RCP R24, R24 ;  /* 0x0000001800187308 */ /* 0x000ea20000001000 */
[----:B-1----:R-:W-:Y:S01]  /*4090*/  FMUL.FTZ R3, R22, R23 ;  /* 0x0000001716037220 */ /* 0x002fe20000410000 */
[----:B0-----:R-:W-:-:S04]  /*40a0*/  LEA R22, P2, R10, UR20, 0x1 ;  /* 0x000000140a167c11 */ /* 0x001fc8000f8408ff */
[----:B------:R-:W-:Y:S01]  /*40b0*/  LEA.HI.X R23, R10, UR21, R29, 0x1, P2 ;  /* 0x000000150a177c11 */ /* 0x000fe200090f0c1d */
[----:B--2---:R-:W-:-:S05]  /*40c0*/  FMUL.FTZ R26, R21, R24 ;  /* 0x00000018151a7220 */ /* 0x004fca0000410000 */
[----:B------:R-:W-:-:S05]  /*40d0*/  F2FP.BF16.F32.PACK_AB R3, R26, R3 ;  /* 0x000000031a03723e */ /* 0x000fca00000010ff */
[----:B------:R2:W-:Y:S02]  /*40e0*/  STG.E desc[UR24][R22.64], R3 ;  /* 0x0000000316007986 */ /* 0x0005e4000c101918 */
.L_x_1936:
[----:B------:R-:W-:Y:S05]  /*40f0*/  BSYNC.RECONVERGENT B1 ;  /* 0x0000000000017941 */ /* 0x000fea0003800200 */
.L_x_1935:
[----:B------:R-:W-:Y:S04]  /*4100*/  BSSY.RECONVERGENT B1, `(.L_x_1937) ;  /* 0x000001e000017945 */ /* 0x000fe80003800200 */
[----:B------:R-:W-:Y:S05]  /*4110*/  @P4 BRA `(.L_x_1938) ;  /* 0x0000000000704947 */ /* 0x000fea0003800000 */
[----:B------:R-:W-:Y:S01]  /*4120*/  FADD.FTZ R20, R20, -UR5 ;  /* 0x8000000514147e21 */ /* 0x000fe20008010000 */
[----:B------:R-:W-:Y:S01]  /*4130*/  FADD.FTZ R10, R16, -UR5 ;  /* 0x80000005100a7e21 */ /* 0x000fe20008010000 */
[----:B------:R-:W0:Y:S01]  /*4140*/  LDCU.64 UR18, c[0x0][0x3e0] ;  /* 0x00007c00ff1277ac */ /* 0x000e220008000a00 */
[----:B------:R-:W-:Y:S01]  /*4150*/  MOV R11, R9 ;  /* 0x00000009000b7202 */ /* 0x000fe20000000f00 */
[----:B--2---:R-:W-:Y:S01]  /*4160*/  FMUL.FTZ R3, R20, UR17 ;  /* 0x0000001114037c20 */ /* 0x004fe20008410000 */
[----:B------:R-:W-:Y:S01]  /*4170*/  FMUL.FTZ R20, R10, UR17 ;  /* 0x000000110a147c20 */ /* 0x000fe20008410000 */
[----:B------:R-:W2:Y:S02]  /*4180*/  LDCU.64 UR20, c[0x0][0x380] ;  /* 0x00007000ff1477ac */ /* 0x000ea40008000a00 */
[----:B-----5:R-:W-:Y:S01]  /*4190*/  FFMA.FTZ R16, R12, R3, R14 ;  /* 0x000000030c107223 */ /* 0x020fe2000001000e */
[----:B------:R-:W-:-:S03]  /*41a0*/  FFMA.FTZ R3, R13, R20, R15 ;  /* 0x000000140d037223 */ /* 0x000fc6000001000f */
[----:B------:R-:W-:Y:S01]  /*41b0*/  FMUL.FTZ R10, R16, -1.4426950216293334961 ;  /* 0xbfb8aa3b100a7820 */ /* 0x000fe20000410000 */
[----:B------:R-:W-:-:S05]  /*41c0*/  FMUL.FTZ R22, R3, -1.4426950216293334961 ;  /* 0xbfb8aa3b03167820 */ /* 0x000fca0000410000 */
[----:B------:R-:W3:Y:S01]  /*41d0*/  MUFU.EX2 R10, R10 ;  /* 0x0000000a000a7308 */ /* 0x000ee20000000800 */
[----:B01----:R-:W-:-:S03]  /*41e0*/  IMAD R25, R18, UR18, RZ ;  /* 0x0000001212197c24 */ /* 0x003fc6000f8e02ff */
[----:B------:R-:W0:Y:S01]  /*41f0*/  MUFU.EX2 R22, R22 ;  /* 0x0000001600167308 */ /* 0x000e220000000800 */
[----:B------:R-:W-:Y:S02]  /*4200*/  IMAD R25, R4, UR19, R25 ;  /* 0x0000001304197c24 */ /* 0x000fe4000f8e0219 */
[----:B---3--:R-:W-:Y:S01]  /*4210*/  FADD.FTZ R20, R10, 1 ;  /* 0x3f8000000a147421 */ /* 0x008fe20000010000 */
[----:B------:R-:W-:Y:S01]  /*4220*/  MOV R10, R6 ;  /* 0x00000006000a7202 */ /* 0x000fe20000000f00 */
[----:B0-----:R-:W-:Y:S02]  /*4230*/  FADD.FTZ R23, R22, 1 ;  /* 0x3f80000016177421 */ /* 0x001fe40000010000 */
[----:B------:R2:W0:Y:S02]  /*4240*/  MUFU.RCP R21, R20 ;  /* 0x0000001400157308 */ /* 0x0004240000001000 */
[----:B------:R-:W-:-:S05]  /*4250*/  IMAD.WIDE.U32 R10, R4, UR18, R10 ;  /* 0x00000012040a7c25 */ /* 0x000fca000f8e000a */
[----:B------:R-:W-:Y:S01]  /*4260*/  IADD3 R25, PT, PT, R11, R25, RZ ;  /* 0x000000190b197210 */ /* 0x000fe20007ffe0ff */
[----:B------:R-:W1:Y:S01]  /*4270*/  MUFU.RCP R24, R23 ;  /* 0x0000001700187308 */ /* 0x000e620000001000 */
[----:B--2---:R-:W-:Y:S01]  /*4280*/  LEA R20, P2, R10, UR20, 0x1 ;  /* 0x000000140a147c11 */ /* 0x004fe2000f8408ff */
[----:B0-----:R-:W-:-:S03]  /*4290*/  FMUL.FTZ R16, R16, R21 ;  /* 0x0000001510107220 */ /* 0x001fc60000410000 */
[----:B------:R-:W-:Y:S01]  /*42a0*/  LEA.HI.X R21, R10, UR21, R25, 0x1, P2 ;  /* 0x000000150a157c11 */ /* 0x000fe200090f0c19 */
[----:B-1----:R-:W-:-:S05]  /*42b0*/  FMUL.FTZ R3, R3, R24 ;  /* 0x0000001803037220 */ /* 0x002fca0000410000 */
[----:B------:R-:W-:-:S05]  /*42c0*/  F2FP.BF16.F32.PACK_AB R3, R3, R16 ;  /* 0x000000100303723e */ /* 0x000fca00000010ff */
[----:B------:R3:W-:Y:S02]  /*42d0*/  STG.E desc[UR24][R20.64], R3 ;  /* 0x0000000314007986 */ /* 0x0007e4000c101918 */
.L_x_1938:
[----:B------:R-:W-:Y:S05]  /*42e0*/  BSYNC.RECONVERGENT B1 ;  /* 0x0000000000017941 */ /* 0x000fea0003800200 */
.L_x_1937:
[----:B------:R-:W-:Y:S05]  /*42f0*/  @P1 BRA `(.L_x_1924) ;  /* 0x00000000006c1947 */ /* 0x000fea0003800000 */
[----:B------:R-:W-:Y:S01]  /*4300*/  FADD.FTZ R19, R19, -UR5 ;  /* 0x8000000513137e21 */ /* 0x000fe20008010000 */
[----:B------:R-:W-:Y:S01]  /*4310*/  FADD.FTZ R17, R17, -UR5 ;  /* 0x8000000511117e21 */ /* 0x000fe20008010000 */
[----:B------:R-:W4:Y:S01]  /*4320*/  LDCU.64 UR18, c[0x0][0x3e0] ;  /* 0x00007c00ff1277ac */ /* 0x000f220008000a00 */
[----:B------:R-:W-:Y:S01]  /*4330*/  MOV R7, R9 ;  /* 0x0000000900077202 */ /* 0x000fe20000000f00 */
[----:B------:R-:W-:Y:S01]  /*4340*/  FMUL.FTZ R19, R19, UR17 ;  /* 0x0000001113137c20 */ /* 0x000fe20008410000 */
[----:B------:R-:W-:Y:S01]  /*4350*/  FMUL.FTZ R4, R17, UR17 ;  /* 0x0000001111047c20 */ /* 0x000fe20008410000 */
[----:B------:R-:W0:Y:S02]  /*4360*/  LDCU.64 UR20, c[0x0][0x380] ;  /* 0x00007000ff1477ac */ /* 0x000e240008000a00 */
[----:B-----5:R-:W-:Y:S01]  /*4370*/  FFMA.FTZ R19, R12, R19, R14 ;  /* 0x000000130c137223 */ /* 0x020fe2000001000e */
[----:B------:R-:W-:-:S03]  /*4380*/  FFMA.FTZ R13, R13, R4, R15 ;  /* 0x000000040d0d7223 */ /* 0x000fc6000001000f */
[----:B--23--:R-:W-:Y:S01]  /*4390*/  FMUL.FTZ R3, R19, -1.4426950216293334961 ;  /* 0xbfb8aa3b13037820 */ /* 0x00cfe20000410000 */
        /* <DEDUP_REMOVED lines=12> */
[----:B0-----:R-:W-:-:S04]  /*4460*/  LEA R4, P1, R6, UR20, 0x1 ;  /* 0x0000001406047c11 */ /* 0x001fc8000f8208ff */
[----:B------:R-:W-:Y:S01]  /*4470*/  LEA.HI.X R5, R6, UR21, R5, 0x1, P1 ;  /* 0x0000001506057c11 */ /* 0x000fe200088f0c05 */
[----:B---3--:R-:W-:-:S05]  /*4480*/  FMUL.FTZ R8, R13, R10 ;  /* 0x0000000a0d087220 */ /* 0x008fca0000410000 */
[----:B------:R-:W-:-:S05]  /*4490*/  F2FP.BF16.F32.PACK_AB R3, R8, R3 ;  /* 0x000000030803723e */ /* 0x000fca00000010ff */
[----:B------:R4:W-:Y:S02]  /*44a0*/  STG.E desc[UR24][R4.64], R3 ;  /* 0x0000000304007986 */ /* 0x0009e4000c101918 */
.L_x_1924:
[----:B------:R-:W-:Y:S05]  /*44b0*/  BSYNC.RECONVERGENT B0 ;  /* 0x0000000000007941 */ /* 0x000fea0003800200 */
.L_x_1908:
[----:B------:R-:W-:Y:S02]  /*44c0*/  UIADD3 UR8, UPT, UPT, UR30, UR8, URZ ;  /* 0x000000081e087290 */ /* 0x000fe4000fffe0ff */
[----:B------:R-:W-:Y:S02]  /*44d0*/  UIADD3 UR4, UPT, UPT, UR4, 0x1, URZ ;  /* 0x0000000104047890 */ /* 0x000fe4000fffe0ff */
[----:B------:R-:W-:-:S09]  /*44e0*/  UISETP.GE.AND UP1, UPT, UR8, UR7, UPT ;  /* 0x000000070800728c */ /* 0x000fd2000bf26270 */
[----:B------:R-:W-:Y:S05]  /*44f0*/  BRA.U !UP1, `(.L_x_1939) ;  /* 0xffffffbd09947547 */ /* 0x000fea000b83ffff */
[----:B------:R-:W-:Y:S05]  /*4500*/  EXIT ;  /* 0x000000000000794d */ /* 0x000fea0003800000 */
.L_x_1940:
        /* <DEDUP_REMOVED lines=15> */
.L_x_4533:


//--------------------- .text._Z35group_norm_nhwc_fwd_one_pass_kernelI11Bf16IOFp32WLi256ELi60ELi480EEv26Group_norm_nhwc_fwd_params --------------------------
	.section	.text._Z35group_norm_nhwc_fwd_one_pass_kernelI11Bf16IOFp32WLi256ELi60ELi480EEv26Group_norm_nhwc_fwd_params,"ax",@progbits
	.align	128
        .global         _Z35group_norm_nhwc_fwd_one_pass_kernelI11Bf16IOFp32WLi256ELi60ELi480EEv26Group_norm_nhwc_fwd_params
        .type           _Z35group_norm_nhwc_fwd_one_pass_kernelI11Bf16IOFp32WLi256ELi60ELi480EEv26Group_norm_nhwc_fwd_params,@function
        .size           _Z35group_norm_nhwc_fwd_one_pass_kernelI11Bf16IOFp32WLi256ELi60ELi480EEv26Group_norm_nhwc_fwd_params,(.L_x_4534 - _Z35group_norm_nhwc_fwd_one_pass_kernelI11Bf16IOFp32WLi256ELi60ELi480EEv26Group_norm_nhwc_fwd_params)
        .other          _Z35group_norm_nhwc_fwd_one_pass_kernelI11Bf16IOFp32WLi256ELi60ELi480EEv26Group_norm_nhwc_fwd_params,@"STO_CUDA_ENTRY STV_DEFAULT"
_Z35group_norm_nhwc_fwd_one_pass_kernelI11Bf16IOFp32WLi256ELi60ELi480EEv26Group_norm_nhwc_fwd_params:
.text._Z35group_norm_nhwc_fwd_one_pass_kernelI11Bf16IOFp32WLi256ELi60ELi480EEv26Group_norm_nhwc_fwd_params:
[----:B------:R-:W-:Y:S01]  /*0000*/  LDC R1, c[0x0][0x37c] ;  /* 0x0000df00ff017b82 */ /* 0x000fe20000000800 */
[----:B------:R-:W0:Y:S01]  /*0010*/  S2R R0, SR_CTAID.Y ;  /* 0x0000000000007919 */ /* 0x000e220000002600 */
[----:B------:R-:W1:Y:S01]  /*0020*/  LDCU UR4, c[0x0][0x3f8] ;  /* 0x00007f00ff0477ac */ /* 0x000e620008000800 */
[----:B------:R-:W1:Y:S02]  /*0030*/  LDCU UR5, c[0x0][0x3c8] ;  /* 0x00007900ff0577ac */ /* 0x000e640008000800 */
[----:B-1----:R-:W-:-:S06]  /*0040*/  UIMAD UR4, UR4, UR5, URZ ;  /* 0x00000005040472a4 */ /* 0x002fcc000f8e02ff */
[----:B0-----:R-:W-:-:S13]  /*0050*/  ISETP.GE.AND P0, PT, R0, UR4, PT ;  /* 0x0000000400007c0c */ /* 0x001fda000bf06270 */
[----:B------:R-:W-:Y:S05]  /*0060*/  @P0 EXIT ;  /* 0x000000000000094d */ /* 0x000fea0003800000 */
[----:B------:R-:W0:Y:S01]  /*0070*/  S2R R2, SR_TID.X ;  /* 0x0000000000027919 */ /* 0x000e220000002100 */
[----:B------:R-:W1:Y:S01]  /*0080*/  LDCU UR4, c[0x0][0x404] ;  /* 0x00008080ff0477ac */ /* 0x000e620008000800 */
[----:B------:R-:W2:Y:S01]  /*0090*/  LDC R5, c[0x0][0x374] ;  /* 0x0000dd00ff057b82 */ /* 0x000ea20000000800 */
[----:B------:R-:W-:Y:S01]  /*00a0*/  MOV R8, R0 ;  /* 0x0000000000087202 */ /* 0x000fe20000000f00 */
[----:B------:R-:W3:Y:S01]  /*00b0*/  S2R R3, SR_CTAID.X ;  /* 0x0000000000037919 */ /* 0x000ee20000002500 */
[----:B------:R-:W4:Y:S05]  /*00c0*/  LDCU.64 UR6, c[0x0][0x388] ;  /* 0x00007100ff0677ac */ /* 0x000f2a0008000a00 */
[----:B------:R-:W2:Y:S01]  /*00d0*/  LDC R7, c[0x0][0x370] ;  /* 0x0000dc00ff077b82 */ /* 0x000ea20000000800 */
[----:B----4-:R-:W-:-:S02]  /*00e0*/  ISETP.NE.U32.AND P1, PT, RZ, UR6, PT ;  /* 0x00000006ff007c0c */ /* 0x010fc4000bf25070 */
[C---:B0-----:R-:W-:Y:S02]  /*00f0*/  LOP3.LUT R4, R2.reuse, 0xffff, RZ, 0xc0, !PT ;  /* 0x0000ffff02047812 */ /* 0x041fe400078ec0ff */
[----:B---3--:R-:W-:-:S03]  /*0100*/  LOP3.LUT P0, RZ, R2, R3, RZ, 0xfc, !PT ;  /* 0x0000000302ff7212 */ /* 0x008fc6000780fcff */
[----:B------:R-:W-:Y:S01]  /*0110*/  IMAD R4, R4, 0x889, RZ ;  /* 0x0000088904047824 */ /* 0x000fe200078e02ff */
[----:B------:R-:W-:Y:S01]  /*0120*/  ISETP.NE.AND.EX P0, PT, RZ, UR7, !P0, P1 ;  /* 0x00000007ff007c0c */ /* 0x000fe2000c705310 */
[----:B------:R-:W0:Y:S03]  /*0130*/  LDCU.64 UR6, c[0x0][0x358] ;  /* 0x00006b00ff0677ac */ /* 0x000e260008000a00 */
[----:B------:R-:W-:Y:S02]  /*0140*/  SHF.R.U32.HI R6, RZ, 0x10, R4 ;  /* 0x00000010ff067819 */ /* 0x000fe40000011604 */
[----:B------:R-:W3:Y:S02]  /*0150*/  S2R R4, SR_LANEID ;  /* 0x0000000000047919 */ /* 0x000ee40000000000 */
[----:B------:R-:W-:Y:S01]  /*0160*/  PRMT R14, R6, 0x9910, RZ ;  /* 0x00009910060e7816 */ /* 0x000fe200000000ff */
[----:B-1----:R-:W-:-:S02]  /*0170*/  IMAD R96, R3, UR4, R6 ;  /* 0x0000000403607c24 */ /* 0x002fc4000f8e0206 */
[----:B------:R-:W-:Y:S02]  /*0180*/  HFMA2 R6, -RZ, RZ, 0, 0 ;  /* 0x00000000ff067431 */ /* 0x000fe400000001ff */
        /* <DEDUP_REMOVED lines=12> */
[C---:B------:R-:W-:Y:S02]  /*0250*/  IADD3 R76, PT, PT, R96.reuse, 0xa0, RZ ;  /* 0x000000a0604c7810 */ /* 0x040fe40007ffe0ff */
[C---:B------:R-:W-:Y:S02]  /*0260*/  IADD3 R74, PT, PT, R96.reuse, 0xb0, RZ ;  /* 0x000000b0604a7810 */ /* 0x040fe40007ffe0ff */
[C---:B------:R-:W-:Y:S02]  /*0270*/  IADD3 R72, PT, PT, R96.reuse, 0xc0, RZ ;  /* 0x000000c060487810 */ /* 0x040fe40007ffe0ff */
[C---:B------:R-:W-:Y:S02]  /*0280*/  IADD3 R10, PT, PT, R96.reuse, 0xd0, RZ ;  /* 0x000000d0600a7810 */ /* 0x040fe40007ffe0ff */
[C---:B------:R-:W-:Y:S02]  /*0290*/  IADD3 R11, PT, PT, R96.reuse, 0xe0, RZ ;  /* 0x000000e0600b7810 */ /* 0x040fe40007ffe0ff */
[----:B------:R-:W-:-:S02]  /*02a0*/  IADD3 R12, PT, PT, R96, 0xf0, RZ ;  /* 0x000000f0600c7810 */ /* 0x000fc40007ffe0ff */
[----:B------:R-:W-:Y:S02]  /*02b0*/  IADD3 R14, PT, PT, R37, R2, RZ ;  /* 0x00000002250e7210 */ /* 0x000fe40007ffe0ff */
[----:B------:R-:W-:Y:S02]  /*02c0*/  SHF.R.S32.HI R9, RZ, 0x1f, R96 ;  /* 0x0000001fff097819 */ /* 0x000fe40000011460 */
        /* <DEDUP_REMOVED lines=15> */
[----:B0-23--:R-:W-:-:S07]  /*03c0*/  SHF.L.U32 R14, R14, 0x1, RZ ;  /* 0x000000010e0e7819 */ /* 0x00dfce00000006ff */
.L_x_2016:
[----:B01-34-:R-:W0:Y:S01]  /*03d0*/  LDC R43, c[0x0][0x3f8] ;  /* 0x0000fe00ff2b7b82 */ /* 0x01be220000000800 */
[----:B------:R-:W1:Y:S01]  /*03e0*/  LDCU.64 UR4, c[0x0][0x3e8] ;  /* 0x00007d00ff0477ac */ /* 0x000e620008000a00 */
[----:B------:R-:W-:Y:S01]  /*03f0*/  LOP3.LUT R103, R14, 0xffff, RZ, 0xc0, !PT ;  /* 0x0000ffff0e677812 */ /* 0x000fe200078ec0ff */
[----:B------:R-:W2:Y:S01]  /*0400*/  LDCU.64 UR8, c[0x0][0x3f0] ;  /* 0x00007e00ff0877ac */ /* 0x000ea20008000a00 */
[----:B-1----:R-:W-:Y:S02]  /*0410*/  ISETP.GE.U32.AND P4, PT, R94, UR4, PT ;  /* 0x000000045e007c0c */ /* 0x002fe4000bf86070 */
[----:B------:R-:W-:Y:S02]  /*0420*/  ISETP.GE.U32.AND P5, PT, R92, UR4, PT ;  /* 0x000000045c007c0c */ /* 0x000fe4000bfa6070 */
[----:B------:R-:W-:Y:S02]  /*0430*/  ISETP.GE.AND.EX P4, PT, R13, UR5, PT, P4 ;  /* 0x000000050d007c0c */ /* 0x000fe4000bf86340 */
[----:B0----5:R-:W-:-:S02]  /*0440*/  IABS R39, R43 ;  /* 0x0000002b00277213 */ /* 0x021fc40000000000 */
[----:B------:R-:W-:Y:S02]  /*0450*/  ISETP.GE.AND.EX P5, PT, R15, UR5, PT, P5 ;  /* 0x000000050f007c0c */ /* 0x000fe4000bfa6350 */
        /* <DEDUP_REMOVED lines=10> */
[----:B------:R-:W-:-:S06]  /*0500*/  IMAD.HI.U32 R37, R37, R41, R36 ;  /* 0x0000002925257227 */ /* 0x000fcc00078e0024 */
[----:B------:R-:W-:-:S05]  /*0510*/  IMAD.HI.U32 R37, R37, R18, RZ ;  /* 0x0000001225257227 */ /* 0x000fca00078e00ff */
[----:B------:R-:W-:-:S05]  /*0520*/  IADD3 R16, PT, PT, -R37, RZ, RZ ;  /* 0x000000ff25107210 */ /* 0x000fca0007ffe1ff */
[----:B------:R-:W-:-:S05]  /*0530*/  IMAD R16, R39, R16, R18 ;  /* 0x0000001027107224 */ /* 0x000fca00078e0212 */
[----:B------:R-:W-:-:S13]  /*0540*/  ISETP.GT.U32.AND P2, PT, R39, R16, PT ;  /* 0x000000102700720c */ /* 0x000fda0003f44070 */
[-C--:B------:R-:W-:Y:S02]  /*0550*/  @!P2 IADD3 R16, PT, PT, R16, -R39.reuse, RZ ;  /* 0x800000271010a210 */ /* 0x080fe40007ffe0ff */
[----:B------:R-:W-:Y:S02]  /*0560*/  @!P2 IADD3 R37, PT, PT, R37, 0x1, RZ ;  /* 0x000000012525a810 */ /* 0x000fe40007ffe0ff */
[----:B------:R-:W-:Y:S02]  /*0570*/  ISETP.GE.U32.AND P1, PT, R16, R39, PT ;  /* 0x000000271000720c */ /* 0x000fe40003f26070 */
[----:B------:R-:W-:Y:S02]  /*0580*/  LOP3.LUT R16, R8, R43, RZ, 0x3c, !PT ;  /* 0x0000002b08107212 */ /* 0x000fe400078e3cff */
[----:B------:R-:W-:Y:S02]  /*0590*/  ISETP.NE.AND P2, PT, R43, RZ, PT ;  /* 0x000000ff2b00720c */ /* 0x000fe40003f45270 */
[----:B------:R-:W-:-:S07]  /*05a0*/  ISETP.GE.AND P3, PT, R16, RZ, PT ;  /* 0x000000ff1000720c */ /* 0x000fce0003f66270 */
[----:B------:R-:W-:-:S04]  /*05b0*/  @P1 IADD3 R37, PT, PT, R37, 0x1, RZ ;  /* 0x0000000125251810 */ /* 0x000fc80007ffe0ff */
[----:B------:R-:W-:-:S04]  /*05c0*/  MOV R39, R37 ;  /* 0x0000002500277202 */ /* 0x000fc80000000f00 */
[----:B------:R-:W-:Y:S02]  /*05d0*/  @!P3 IADD3 R39, PT, PT, -R39, RZ, RZ ;  /* 0x000000ff2727b210 */ /* 0x000fe40007ffe1ff */
[----:B------:R-:W-:Y:S02]  /*05e0*/  @!P2 LOP3.LUT R39, RZ, R43, RZ, 0x33, !PT ;  /* 0x0000002bff27a212 */ /* 0x000fe400078e33ff */
[----:B------:R-:W-:Y:S02]  /*05f0*/  ISETP.GE.U32.AND P3, PT, R90, UR4, PT ;  /* 0x000000045a007c0c */ /* 0x000fe4000bf66070 */
[----:B------:R-:W-:Y:S02]  /*0600*/  IADD3 R37, PT, PT, -R39, RZ, RZ ;  /* 0x000000ff27257210 */ /* 0x000fe40007ffe1ff */
[----:B------:R-:W-:Y:S02]  /*0610*/  SHF.R.S32.HI R16, RZ, 0x1f, R39 ;  /* 0x0000001fff107819 */ /* 0x000fe40000011427 */
[----:B------:R-:W-:Y:S01]  /*0620*/  ISETP.GE.AND.EX P3, PT, R17, UR5, PT, P3 ;  /* 0x0000000511007c0c */ /* 0x000fe2000bf66330 */
[----:B------:R-:W-:Y:S01]  /*0630*/  IMAD R98, R43, R37, R8 ;  /* 0x000000252b627224 */ /* 0x000fe200078e0208 */
[----:B------:R-:W-:Y:S01]  /*0640*/  ISETP.GE.U32.AND P2, PT, R86, UR4, PT ;  /* 0x0000000456007c0c */ /* 0x000fe2000bf46070 */
[----:B--2---:R-:W-:Y:S01]  /*0650*/  IMAD R16, R16, UR8, RZ ;  /* 0x0000000810107c24 */ /* 0x004fe2000f8e02ff */
[----:B------:R-:W0:Y:S01]  /*0660*/  @!P5 LDC.64 R36, c[0x0][0x3e0] ;  /* 0x0000f800ff24db82 */ /* 0x000e220000000a00 */
[----:B------:R-:W-:Y:S01]  /*0670*/  IMAD R98, R98, 0x3c, RZ ;  /* 0x0000003c62627824 */ /* 0x000fe200078e02ff */
[----:B------:R-:W-:Y:S01]  /*0680*/  ISETP.GE.AND.EX P2, PT, R21, UR5, PT, P2 ;  /* 0x0000000515007c0c */ /* 0x000fe2000bf46320 */
[----:B------:R-:W-:-:S02]  /*0690*/  IMAD R101, R39, UR9, R16 ;  /* 0x0000000927657c24 */ /* 0x000fc4000f8e0210 */
[----:B-1----:R-:W-:Y:S01]  /*06a0*/  @!P4 IMAD R16, R13, R44, RZ ;  /* 0x0000002c0d10c224 */ /* 0x002fe200078e02ff */
[----:B------:R-:W-:Y:S02]  /*06b0*/  IADD3 R102, P1, PT, R98, R103, RZ ;  /* 0x0000006762667210 */ /* 0x000fe40007f3e0ff */
[----:B------:R-:W1:Y:S01]  /*06c0*/  @!P5 LDC.64 R42, c[0x0][0x390] ;  /* 0x0000e400ff2adb82 */ /* 0x000e620000000a00 */
[----:B------:R-:W-:Y:S01]  /*06d0*/  @!P4 IMAD R45, R94, R45, R16 ;  /* 0x0000002d5e2dc224 */ /* 0x000fe200078e0210 */
[----:B------:R-:W-:Y:S02]  /*06e0*/  LEA.HI.X.SX32 R103, R98, RZ, 0x1, P1 ;  /* 0x000000ff62677211 */ /* 0x000fe400008f0eff */
[----:B------:R-:W-:Y:S01]  /*06f0*/  ISETP.GE.U32.AND P1, PT, R88, UR4, PT ;  /* 0x0000000458007c0c */ /* 0x000fe2000bf26070 */
[----:B------:R-:W-:-:S03]  /*0700*/  IMAD.WIDE.U32 R102, R39, UR8, R102 ;  /* 0x0000000827667c25 */ /* 0x000fc6000f8e0066 */
[----:B------:R-:W2:Y:S01]  /*0710*/  @!P3 LDC.64 R40, c[0x0][0x3e0] ;  /* 0x0000f800ff28bb82 */ /* 0x000ea20000000a00 */
[----:B------:R-:W-:Y:S02]  /*0720*/  ISETP.GE.AND.EX P1, PT, R19, UR5, PT, P1 ;  /* 0x0000000513007c0c */ /* 0x000fe4000bf26310 */
[----:B------:R-:W-:Y:S02]  /*0730*/  IADD3 R101, PT, PT, R103, R101, RZ ;  /* 0x0000006567657210 */ /* 0x000fe40007ffe0ff */
[----:B------:R-:W-:-:S03]  /*0740*/  @!P4 MOV R100, R102 ;  /* 0x000000660064c202 */ /* 0x000fc60000000f00 */
[----:B------:R-:W4:Y:S01]  /*0750*/  @!P3 LDC.64 R46, c[0x0][0x390] ;  /* 0x0000e400ff2ebb82 */ /* 0x000f220000000a00 */
[----:B0-----:R-:W-:Y:S02]  /*0760*/  @!P5 IMAD R18, R15, R36, RZ ;  /* 0x000000240f12d224 */ /* 0x001fe400078e02ff */
[----:B------:R-:W-:Y:S01]  /*0770*/  @!P4 IMAD.WIDE.U32 R38, R94, R44, R100 ;  /* 0x0000002c5e26c225 */ /* 0x000fe200078e0064 */
[----:B------:R-:W-:-:S03]  /*0780*/  @!P5 MOV R44, R102 ;  /* 0x00000066002cd202 */ /* 0x000fc60000000f00 */
[----:B------:R-:W-:Y:S01]  /*0790*/  @!P5 IMAD R51, R92, R37, R18 ;  /* 0x000000255c33d224 */ /* 0x000fe200078e0212 */
[----:B------:R-:W-:Y:S02]  /*07a0*/  @!P4 IADD3 R16, PT, PT, R39, R45, RZ ;  /* 0x0000002d2710c210 */ /* 0x000fe40007ffe0ff */
[C---:B---3--:R-:W-:Y:S02]  /*07b0*/  @!P4 LEA R48, P6, R38.reuse, R48, 0x1 ;  /* 0x000000302630c211 */ /* 0x048fe400078c08ff */
[----:B------:R-:W-:Y:S02]  /*07c0*/  @!P5 MOV R45, R101 ;  /* 0x00000065002dd202 */ /* 0x000fe40000000f00 */
[----:B------:R-:W-:Y:S02]  /*07d0*/  @!P4 LEA.HI.X R49, R38, R49, R16, 0x1, P6 ;  /* 0x000000312631c211 */ /* 0x000fe400030f0c10 */
[----:B------:R-:W-:Y:S01]  /*07e0*/  MOV R16, RZ ;  /* 0x000000ff00107202 */ /* 0x000fe20000000f00 */
[----:B------:R-:W-:Y:S01]  /*07f0*/  @!P5 IMAD.WIDE.U32 R36, R92, R36, R44 ;  /* 0x000000245c24d225 */ /* 0x000fe200078e002c */
[----:B------:R-:W0:Y:S04]  /*0800*/  @!P1 LDC.64 R38, c[0x0][0x3e0] ;  /* 0x0000f800ff269b82 */ /* 0x000e280000000a00 */
[----:B------:R3:W5:Y:S01]  /*0810*/  @!P4 LDG.E R16, desc[UR6][R48.64] ;  /* 0x000000063010c981 */ /* 0x000762000c1e1900 */
[----:B------:R-:W-:Y:S01]  /*0820*/  ISETP.GE.U32.AND P4, PT, R84, UR4, PT ;  /* 0x0000000454007c0c */ /* 0x000fe2000bf86070 */
[----:B--2---:R-:W-:Y:S01]  /*0830*/  @!P3 IMAD R20, R17, R40, RZ ;  /* 0x000000281114b224 */ /* 0x004fe200078e02ff */
[----:B------:R-:W-:Y:S01]  /*0840*/  @!P5 IADD3 R18, PT, PT, R37, R51, RZ ;  /* 0x000000332512d210 */ /* 0x000fe20007ffe0ff */
[----:B------:R-:W2:Y:S01]  /*0850*/  @!P2 LDC.64 R44, c[0x0][0x3e0] ;  /* 0x0000f800ff2cab82 */ /* 0x000ea20000000a00 */
[----:B------:R-:W-:-:S02]  /*0860*/  ISETP.GE.AND.EX P4, PT, R23, UR5, PT, P4 ;  /* 0x0000000517007c0c */ /* 0x000fc4000bf86340 */
[C---:B-1----:R-:W-:Y:S02]  /*0870*/  @!P5 LEA R50, P6, R36.reuse, R42, 0x1 ;  /* 0x0000002a2432d211 */ /* 0x042fe400078c08ff */
[----:B---3--:R-:W-:Y:S02]  /*0880*/  @!P3 MOV R48, R102 ;  /* 0x000000660030b202 */ /* 0x008fe40000000f00 */
[----:B------:R-:W-:Y:S02]  /*0890*/  @!P3 MOV R49, R101 ;  /* 0x000000650031b202 */ /* 0x000fe40000000f00 */
[----:B------:R-:W-:Y:S01]  /*08a0*/  @!P5 LEA.HI.X R51, R36, R43, R18, 0x1, P6 ;  /* 0x0000002b2433d211 */ /* 0x000fe200030f0c12 */
[C---:B------:R-:W-:Y:S01]  /*08b0*/  @!P3 IMAD R43, R90.reuse, R41, R20 ;  /* 0x000000295a2bb224 */ /* 0x040fe200078e0214 */
[----:B------:R-:W1:Y:S01]  /*08c0*/  @!P1 LDC.64 R36, c[0x0][0x390] ;  /* 0x0000e400ff249b82 */ /* 0x000e620000000a00 */
[----:B------:R-:W-:Y:S01]  /*08d0*/  @!P3 IMAD.WIDE.U32 R48, R90, R40, R48 ;  /* 0x000000285a30b225 */ /* 0x000fe200078e0030 */
[----:B------:R-:W-:-:S04]  /*08e0*/  MOV R20, RZ ;  /* 0x000000ff00147202 */ /* 0x000fc80000000f00 */
[----:B------:R-:W-:Y:S02]  /*08f0*/  @!P3 IADD3 R18, PT, PT, R49, R43, RZ ;  /* 0x0000002b3112b210 */ /* 0x000fe40007ffe0ff */
[----:B------:R-:W3:Y:S01]  /*0900*/  @!P4 LDC.64 R42, c[0x0][0x3e0] ;  /* 0x0000f800ff2acb82 */ /* 0x000ee20000000a00 */
[----:B------:R2:W5:Y:S01]  /*0910*/  @!P5 LDG.E R20, desc[UR6][R50.64] ;  /* 0x000000063214d981 */ /* 0x000562000c1e1900 */
[----:B----4-:R-:W-:Y:S01]  /*0920*/  @!P3 LEA R46, P6, R48, R46, 0x1 ;  /* 0x0000002e302eb211 */ /* 0x010fe200078c08ff */
[----:B0-----:R-:W-:Y:S01]  /*0930*/  @!P1 IMAD R22, R19, R38, RZ ;  /* 0x0000002613169224 */ /* 0x001fe200078e02ff */
[----:B------:R-:W-:Y:S02]  /*0940*/  ISETP.GE.U32.AND P5, PT, R82, UR4, PT ;  /* 0x0000000452007c0c */ /* 0x000fe4000bfa6070 */
[----:B------:R-:W-:Y:S01]  /*0950*/  MOV R73, RZ ;  /* 0x000000ff00497202 */ /* 0x000fe20000000f00 */
[----:B------:R-:W-:Y:S01]  /*0960*/  @!P1 IMAD R39, R88, R39, R22 ;  /* 0x0000002758279224 */ /* 0x000fe200078e0216 */
[----:B------:R-:W0:Y:S01]  /*0970*/  @!P2 LDC.64 R40, c[0x0][0x390] ;  /* 0x0000e400ff28ab82 */ /* 0x000e220000000a00 */
[----:B------:R-:W-:Y:S01]  /*0980*/  @!P3 LEA.HI.X R47, R48, R47, R18, 0x1, P6 ;  /* 0x0000002f302fb211 */ /* 0x000fe200030f0c12 */
[----:B--2---:R-:W-:Y:S01]  /*0990*/  @!P2 IMAD R18, R21, R44, RZ ;  /* 0x0000002c1512a224 */ /* 0x004fe200078e02ff */
[----:B------:R-:W-:-:S02]  /*09a0*/  ISETP.GE.AND.EX P5, PT, R25, UR5, PT, P5 ;  /* 0x0000000519007c0c */ /* 0x000fc4000bfa6350 */
[-C--:B------:R-:W-:Y:S01]  /*09b0*/  @!P1 MOV R48, R102.reuse ;  /* 0x0000006600309202 */ /* 0x080fe20000000f00 */
[----:B------:R2:W4:Y:S01]  /*09c0*/  @!P3 LDG.E R73, desc[UR6][R46.64] ;  /* 0x000000062e49b981 */ /* 0x000522000c1e1900 */
[-C--:B------:R-:W-:Y:S02]  /*09d0*/  @!P1 MOV R49, R101.reuse ;  /* 0x0000006500319202 */ /* 0x080fe40000000f00 */
[----:B------:R-:W-:Y:S02]  /*09e0*/  ISETP.GE.U32.AND P3, PT, R96, UR4, PT ;  /* 0x0000000460007c0c */ /* 0x000fe4000bf66070 */
[----:B------:R-:W-:Y:S01]  /*09f0*/  @!P2 MOV R50, R102 ;  /* 0x000000660032a202 */ /* 0x000fe20000000f00 */
[----:B------:R-:W-:Y:S01]  /*0a00*/  @!P1 IMAD.WIDE.U32 R48, R88, R38, R48 ;  /* 0x0000002658309225 */ /* 0x000fe200078e0030 */
[----:B------:R-:W-:Y:S02]  /*0a10*/  @!P2 MOV R51, R101 ;  /* 0x000000650033a202 */ /* 0x000fe40000000f00 */
[----:B------:R-:W-:Y:S01]  /*0a20*/  ISETP.GE.AND.EX P3, PT, R9, UR5, PT, P3 ;  /* 0x0000000509007c0c */ /* 0x000fe2000bf66330 */
[C---:B------:R-:W-:Y:S01]  /*0a30*/  @!P2 IMAD R53, R86.reuse, R45, R18 ;  /* 0x0000002d5635a224 */ /* 0x040fe200078e0212 */
[----:B------:R-:W-:Y:S01]  /*0a40*/  @!P1 IADD3 R18, PT, PT, R49, R39, RZ ;  /* 0x0000002731129210 */ /* 0x000fe20007ffe0ff */
[----:B------:R-:W-:Y:S01]  /*0a50*/  @!P2 IMAD.WIDE.U32 R50, R86, R44, R50 ;  /* 0x0000002c5632a225 */ /* 0x000fe200078e0032 */
[----:B-1----:R-:W-:Y:S01]  /*0a60*/  @!P1 LEA R36, P6, R48, R36, 0x1 ;  /* 0x0000002430249211 */ /* 0x002fe200078c08ff */
[----:B------:R-:W1:Y:S01]  /*0a70*/  @!P4 LDC.64 R44, c[0x0][0x390] ;  /* 0x0000e400ff2ccb82 */ /* 0x000e620000000a00 */
[----:B------:R-:W-:-:S02]  /*0a80*/  @!P4 MOV R49, R101 ;  /* 0x000000650031c202 */ /* 0x000fc40000000f00 */
[----:B------:R-:W-:-:S05]  /*0a90*/  @!P1 LEA.HI.X R37, R48, R37, R18, 0x1, P6 ;  /* 0x0000002530259211 */ /* 0x000fca00030f0c12 */
[----:B------:R-:W1:Y:S01]  /*0aa0*/  @!P5 LDC.64 R38, c[0x0][0x3e0] ;  /* 0x0000f800ff26db82 */ /* 0x000e620000000a00 */
[----:B------:R-:W-:Y:S01]  /*0ab0*/  @!P4 MOV R48, R102 ;  /* 0x000000660030c202 */ /* 0x000fe20000000f00 */
[-C--:B---3--:R-:W-:Y:S01]  /*0ac0*/  @!P4 IMAD R22, R23, R42.reuse, RZ ;  /* 0x0000002a1716c224 */ /* 0x088fe200078e02ff */
[----:B------:R-:W-:Y:S02]  /*0ad0*/  MOV R75, RZ ;  /* 0x000000ff004b7202 */ /* 0x000fe40000000f00 */
[----:B------:R-:W-:Y:S01]  /*0ae0*/  @!P2 IADD3 R18, PT, PT, R51, R53, RZ ;  /* 0x000000353312a210 */ /* 0x000fe20007ffe0ff */
[C---:B------:R-:W-:Y:S02]  /*0af0*/  @!P4 IMAD R51, R84.reuse, R43, R22 ;  /* 0x0000002b5433c224 */ /* 0x040fe400078e0216 */
[----:B------:R-:W-:Y:S01]  /*0b00*/  @!P4 IMAD.WIDE.U32 R48, R84, R42, R48 ;  /* 0x0000002a5430c225 */ /* 0x000fe200078e0030 */
[----:B--2---:R-:W2:Y:S01]  /*0b10*/  @!P5 LDC.64 R46, c[0x0][0x390] ;  /* 0x0000e400ff2edb82 */ /* 0x004ea20000000a00 */
[----:B0-----:R-:W-:Y:S01]  /*0b20*/  @!P2 LEA R40, P6, R50, R40, 0x1 ;  /* 0x000000283228a211 */ /* 0x001fe200078c08ff */
[----:B------:R0:W3:Y:S01]  /*0b30*/  @!P1 LDG.E R75, desc[UR6][R36.64] ;  /* 0x00000006244b9981 */ /* 0x0000e2000c1e1900 */
[----:B------:R-:W-:-:S05]  /*0b40*/  ISETP.GE.U32.AND P1, PT, R80, UR4, PT ;  /* 0x0000000450007c0c */ /* 0x000fca000bf26070 */
[----:B------:R-:W2:Y:S01]  /*0b50*/  @!P3 LDC.64 R42, c[0x0][0x3e0] ;  /* 0x0000f800ff2abb82 */ /* 0x000ea20000000a00 */
[----:B------:R-:W-:Y:S02]  /*0b60*/  MOV R26, RZ ;  /* 0x000000ff001a7202 */ /* 0x000fe40000000f00 */
[----:B------:R-:W-:Y:S02]  /*0b70*/  @!P2 LEA.HI.X R41, R50, R41, R18, 0x1, P6 ;  /* 0x000000293229a211 */ /* 0x000fe400030f0c12 */
[----:B------:R-:W-:Y:S02]  /*0b80*/  ISETP.GE.U32.AND P6, PT, R78, UR4, PT ;  /* 0x000000044e007c0c */ /* 0x000fe4000bfc6070 */
[----:B------:R-:W-:Y:S01]  /*0b90*/  ISETP.GE.AND.EX P1, PT, R27, UR5, PT, P1 ;  /* 0x000000051b007c0c */ /* 0x000fe2000bf26310 */
[----:B------:R0:W3:Y:S01]  /*0ba0*/  @!P2 LDG.E R26, desc[UR6][R40.64] ;  /* 0x00000006281aa981 */ /* 0x0000e2000c1e1900 */
[----:B------:R-:W-:Y:S01]  /*0bb0*/  ISETP.GE.AND.EX P2, PT, R29, UR5, PT, P6 ;  /* 0x000000051d007c0c */ /* 0x000fe2000bf46360 */
[----:B-1----:R-:W-:Y:S01]  /*0bc0*/  @!P5 IMAD R22, R25, R38, RZ ;  /* 0x000000261916d224 */ /* 0x002fe200078e02ff */
[----:B------:R-:W-:Y:S01]  /*0bd0*/  @!P4 IADD3 R18, PT, PT, R49, R51, RZ ;  /* 0x000000333112c210 */ /* 0x000fe20007ffe0ff */
[----:B0-----:R-:W0:Y:S01]  /*0be0*/  @!P3 LDC.64 R36, c[0x0][0x390] ;  /* 0x0000e400ff24bb82 */ /* 0x001e220000000a00 */
[----:B------:R-:W-:Y:S01]  /*0bf0*/  @!P4 LEA R50, P6, R48, R44, 0x1 ;  /* 0x0000002c3032c211 */ /* 0x000fe200078c08ff */
[----:B------:R-:W-:Y:S01]  /*0c00*/  @!P5 IMAD R49, R82, R39, R22 ;  /* 0x000000275231d224 */ /* 0x000fe200078e0216 */
[----:B------:R-:W-:-:S02]  /*0c10*/  MOV R28, RZ ;  /* 0x000000ff001c7202 */ /* 0x000fc40000000f00 */
[-C--:B------:R-:W-:Y:S02]  /*0c20*/  @!P5 MOV R40, R102.reuse ;  /* 0x000000660028d202 */ /* 0x080fe40000000f00 */
[----:B------:R-:W-:Y:S02]  /*0c30*/  @!P5 MOV R41, R101 ;  /* 0x000000650029d202 */ /* 0x000fe40000000f00 */
[----:B------:R-:W-:Y:S02]  /*0c40*/  @!P4 LEA.HI.X R51, R48, R45, R18, 0x1, P6 ;  /* 0x0000002d3033c211 */ /* 0x000fe400030f0c12 */
[----:B------:R-:W-:Y:S01]  /*0c50*/  @!P3 MOV R52, R102 ;  /* 0x000000660034b202 */ /* 0x000fe20000000f00 */
[----:B------:R-:W-:Y:S01]  /*0c60*/  @!P5 IMAD.WIDE.U32 R38, R82, R38, R40 ;  /* 0x000000265226d225 */ /* 0x000fe200078e0028 */
[----:B------:R-:W-:Y:S01]  /*0c70*/  @!P3 MOV R53, R101 ;  /* 0x000000650035b202 */ /* 0x000fe20000000f00 */
[----:B------:R-:W1:Y:S01]  /*0c80*/  @!P1 LDC.64 R40, c[0x0][0x3e0] ;  /* 0x0000f800ff289b82 */ /* 0x000e620000000a00 */
[----:B------:R0:W3:Y:S01]  /*0c90*/  @!P4 LDG.E R28, desc[UR6][R50.64] ;  /* 0x00000006321cc981 */ /* 0x0000e2000c1e1900 */
[----:B--2---:R-:W-:Y:S01]  /*0ca0*/  @!P3 IMAD R22, R9, R42, RZ ;  /* 0x0000002a0916b224 */ /* 0x004fe200078e02ff */
[----:B------:R-:W-:-:S02]  /*0cb0*/  @!P5 IADD3 R18, PT, PT, R39, R49, RZ ;  /* 0x000000312712d210 */ /* 0x000fc40007ffe0ff */
[----:B------:R-:W-:Y:S02]  /*0cc0*/  @!P5 LEA R48, P6, R38, R46, 0x1 ;  /* 0x0000002e2630d211 */ /* 0x000fe400078c08ff */
[----:B------:R-:W-:Y:S01]  /*0cd0*/  ISETP.GE.U32.AND P4, PT, R76, UR4, PT ;  /* 0x000000044c007c0c */ /* 0x000fe2000bf86070 */
[----:B------:R-:W2:Y:S01]  /*0ce0*/  @!P2 LDC.64 R44, c[0x0][0x3e0] ;  /* 0x0000f800ff2cab82 */ /* 0x000ea20000000a00 */
[----:B------:R-:W-:Y:S01]  /*0cf0*/  @!P5 LEA.HI.X R49, R38, R47, R18, 0x1, P6 ;  /* 0x0000002f2631d211 */ /* 0x000fe200030f0c12 */
[C---:B------:R-:W-:Y:S01]  /*0d00*/  @!P3 IMAD R43, R96.reuse, R43, R22 ;  /* 0x0000002b602bb224 */ /* 0x040fe200078e0216 */
[----:B------:R-:W-:Y:S01]  /*0d10*/  ISETP.GE.AND.EX P4, PT, R31, UR5, PT, P4 ;  /* 0x000000051f007c0c */ /* 0x000fe2000bf86340 */
[----:B------:R-:W-:Y:S01]  /*0d20*/  @!P3 IMAD.WIDE.U32 R52, R96, R42, R52 ;  /* 0x0000002a6034b225 */ /* 0x000fe200078e0034 */
[----:B------:R-:W-:-:S03]  /*0d30*/  MOV R30, RZ ;  /* 0x000000ff001e7202 */ /* 0x000fc60000000f00 */
[----:B------:R-:W2:Y:S01]  /*0d40*/  @!P1 LDC.64 R46, c[0x0][0x390] ;  /* 0x0000e400ff2e9b82 */ /* 0x000ea20000000a00 */
[----:B------:R-:W-:Y:S02]  /*0d50*/  ISETP.GE.U32.AND P6, PT, R74, UR4, PT ;  /* 0x000000044a007c0c */ /* 0x000fe4000bfc6070 */
[----:B------:R-:W-:Y:S01]  /*0d60*/  @!P3 IADD3 R18, PT, PT, R53, R43, RZ ;  /* 0x0000002b3512b210 */ /* 0x000fe20007ffe0ff */
[----:B------:R0:W3:Y:S01]  /*0d70*/  @!P5 LDG.E R30, desc[UR6][R48.64] ;  /* 0x00000006301ed981 */ /* 0x0000e2000c1e1900 */
[----:B------:R-:W-:-:S03]  /*0d80*/  ISETP.GE.AND.EX P5, PT, R33, UR5, PT, P6 ;  /* 0x0000000521007c0c */ /* 0x000fc6000bfa6360 */
[----:B------:R-:W2:Y:S01]  /*0d90*/  @!P2 LDC.64 R42, c[0x0][0x390] ;  /* 0x0000e400ff2aab82 */ /* 0x000ea20000000a00 */
[C---:B0-----:R-:W-:Y:S02]  /*0da0*/  @!P3 LEA R50, P6, R52.reuse, R36, 0x1 ;  /* 0x000000243432b211 */ /* 0x041fe400078c08ff */
[----:B------:R-:W-:Y:S02]  /*0db0*/  MOV R69, RZ ;  /* 0x000000ff00457202 */ /* 0x000fe40000000f00 */
[----:B------:R-:W-:-:S03]  /*0dc0*/  @!P3 LEA.HI.X R51, R52, R37, R18, 0x1, P6 ;  /* 0x000000253433b211 */ /* 0x000fc600030f0c12 */
[----:B------:R-:W0:Y:S01]  /*0dd0*/  @!P4 LDC.64 R38, c[0x0][0x3e0] ;  /* 0x0000f800ff26cb82 */ /* 0x000e220000000a00 */
[----:B------:R-:W-:Y:S01]  /*0de0*/  @!P1 MOV R48, R102 ;  /* 0x0000006600309202 */ /* 0x000fe20000000f00 */
[----:B-1----:R-:W-:Y:S01]  /*0df0*/  @!P1 IMAD R22, R27, R40, RZ ;  /* 0x000000281b169224 */ /* 0x002fe200078e02ff */
[----:B------:R-:W-:Y:S01]  /*0e00*/  @!P1 MOV R49, R101 ;  /* 0x0000006500319202 */ /* 0x000fe20000000f00 */
[----:B------:R1:W3:Y:S01]  /*0e10*/  @!P3 LDG.E R69, desc[UR6][R50.64] ;  /* 0x000000063245b981 */ /* 0x0002e2000c1e1900 */
[----:B--2---:R-:W-:Y:S02]  /*0e20*/  @!P2 IMAD R18, R29, R44, RZ ;  /* 0x0000002c1d12a224 */ /* 0x004fe400078e02ff */
[C---:B------:R-:W-:Y:S01]  /*0e30*/  @!P1 IMAD R53, R80.reuse, R41, R22 ;  /* 0x0000002950359224 */ /* 0x040fe200078e0216 */
[----:B------:R-:W2:Y:S01]  /*0e40*/  @!P5 LDC.64 R36, c[0x0][0x3e0] ;  /* 0x0000f800ff24db82 */ /* 0x000ea20000000a00 */
[----:B------:R-:W-:Y:S01]  /*0e50*/  @!P1 IMAD.WIDE.U32 R48, R80, R40, R48 ;  /* 0x0000002850309225 */ /* 0x000fe200078e0030 */
[----:B-1----:R-:W-:-:S02]  /*0e60*/  @!P2 MOV R50, R102 ;  /* 0x000000660032a202 */ /* 0x002fc40000000f00 */
[----:B------:R-:W-:-:S04]  /*0e70*/  @!P2 MOV R51, R101 ;  /* 0x000000650033a202 */ /* 0x000fc80000000f00 */
[----:B------:R-:W1:Y:S01]  /*0e80*/  @!P4 LDC.64 R40, c[0x0][0x390] ;  /* 0x0000e400ff28cb82 */ /* 0x000e620000000a00 */
[----:B------:R-:W-:Y:S01]  /*0e90*/  @!P2 IMAD R55, R78, R45, R18 ;  /* 0x0000002d4e37a224 */ /* 0x000fe200078e0212 */
[----:B------:R-:W-:Y:S02]  /*0ea0*/  @!P1 IADD3 R18, PT, PT, R49, R53, RZ ;  /* 0x0000003531129210 */ /* 0x000fe40007ffe0ff */
[----:B------:R-:W-:Y:S01]  /*0eb0*/  @!P1 LEA R46, P6, R48, R46, 0x1 ;  /* 0x0000002e302e9211 */ /* 0x000fe200078c08ff */
[----:B------:R-:W-:Y:S01]  /*0ec0*/  @!P2 IMAD.WIDE.U32 R44, R78, R44, R50 ;  /* 0x0000002c4e2ca225 */ /* 0x000fe200078e0032 */
[----:B------:R-:W-:Y:S02]  /*0ed0*/  MOV R32, RZ ;  /* 0x000000ff00207202 */ /* 0x000fe40000000f00 */
[----:B------:R-:W-:Y:S02]  /*0ee0*/  @!P1 LEA.HI.X R47, R48, R47, R18, 0x1, P6 ;  /* 0x0000002f302f9211 */ /* 0x000fe400030f0c12 */
[----:B------:R-:W-:Y:S01]  /*0ef0*/  MOV R34, RZ ;  /* 0x000000ff00227202 */ /* 0x000fe20000000f00 */
[----:B0-----:R-:W-:Y:S01]  /*0f00*/  @!P4 IMAD R22, R31, R38, RZ ;  /* 0x000000261f16c224 */ /* 0x001fe200078e02ff */
[----:B------:R-:W-:Y:S01]  /*0f10*/  @!P2 IADD3 R18, PT, PT, R45, R55, RZ ;  /* 0x000000372d12a210 */ /* 0x000fe20007ffe0ff */
[----:B------:R0:W3:Y:S01]  /*0f20*/  @!P1 LDG.E R32, desc[UR6][R46.64] ;  /* 0x000000062e209981 */ /* 0x0000e2000c1e1900 */
[----:B------:R-:W-:Y:S01]  /*0f30*/  @!P2 LEA R42, P6, R44, R42, 0x1 ;  /* 0x0000002a2c2aa211 */ /* 0x000fe200078c08ff */
[----:B------:R-:W0:Y:S01]  /*0f40*/  @!P5 LDC.64 R50, c[0x0][0x390] ;  /* 0x0000e400ff32db82 */ /* 0x000e220000000a00 */
[----:B------:R-:W-:-:S02]  /*0f50*/  ISETP.GE.U32.AND P1, PT, R72, UR4, PT ;  /* 0x0000000448007c0c */ /* 0x000fc4000bf26070 */
[----:B------:R-:W-:Y:S02]  /*0f60*/  @!P2 LEA.HI.X R43, R44, R43, R18, 0x1, P6 ;  /* 0x0000002b2c2ba211 */ /* 0x000fe400030f0c12 */
[----:B------:R-:W-:Y:S02]  /*0f70*/  @!P4 MOV R44, R102 ;  /* 0x00000066002cc202 */ /* 0x000fe40000000f00 */
[----:B------:R-:W-:Y:S01]  /*0f80*/  @!P4 MOV R45, R101 ;  /* 0x00000065002dc202 */ /* 0x000fe20000000f00 */
[----:B------:R0:W3:Y:S01]  /*0f90*/  @!P2 LDG.E R34, desc[UR6][R42.64] ;  /* 0x000000062a22a981 */ /* 0x0000e2000c1e1900 */
[----:B------:R-:W-:Y:S01]  /*0fa0*/  ISETP.GE.AND.EX P2, PT, R35, UR5, PT, P1 ;  /* 0x0000000523007c0c */ /* 0x000fe2000bf46310 */
[----:B------:R-:W-:Y:S01]  /*0fb0*/  @!P4 IMAD R49, R76, R39, R22 ;  /* 0x000000274c31c224 */ /* 0x000fe200078e0216 */
[----:B------:R-:W-:Y:S01]  /*0fc0*/  ISETP.GE.U32.AND P1, PT, R10, UR4, PT ;  /* 0x000000040a007c0c */ /* 0x000fe2000bf26070 */
[----:B------:R-:W-:-:S03]  /*0fd0*/  @!P4 IMAD.WIDE.U32 R38, R76, R38, R44 ;  /* 0x000000264c26c225 */ /* 0x000fc600078e002c */
[----:B------:R-:W-:Y:S02]  /*0fe0*/  ISETP.GE.AND.EX P1, PT, R61, UR5, PT, P1 ;  /* 0x000000053d007c0c */ /* 0x000fe4000bf26310 */
[----:B------:R-:W-:Y:S02]  /*0ff0*/  @!P4 IADD3 R18, PT, PT, R39, R49, RZ ;  /* 0x000000312712c210 */ /* 0x000fe40007ffe0ff */
[C---:B-1----:R-:W-:Y:S01]  /*1000*/  @!P4 LEA R40, P6, R38.reuse, R40, 0x1 ;  /* 0x000000282628c211 */ /* 0x042fe200078c08ff */
[----:B--2---:R-:W-:Y:S01]  /*1010*/  @!P5 IMAD R22, R33, R36, RZ ;  /* 0x000000242116d224 */ /* 0x004fe200078e02ff */
[----:B------:R-:W-:Y:S01]  /*1020*/  @!P5 MOV R39, R101 ;  /* 0x000000650027d202 */ /* 0x000fe20000000f00 */
[----:B------:R-:W1:Y:S01]  /*1030*/  @!P2 LDC.64 R48, c[0x0][0x3e0] ;  /* 0x0000f800ff30ab82 */ /* 0x000e620000000a00 */
[----:B------:R-:W-:Y:S02]  /*1040*/  @!P4 LEA.HI.X R41, R38, R41, R18, 0x1, P6 ;  /* 0x000000292629c211 */ /* 0x000fe400030f0c12 */
[----:B------:R-:W-:Y:S01]  /*1050*/  @!P5 MOV R38, R102 ;  /* 0x000000660026d202 */ /* 0x000fe20000000f00 */
[----:B------:R-:W-:Y:S01]  /*1060*/  @!P5 IMAD R45, R74, R37, R22 ;  /* 0x000000254a2dd224 */ /* 0x000fe200078e0216 */
[----:B------:R-:W-:-:S03]  /*1070*/  MOV R87, RZ ;  /* 0x000000ff00577202 */ /* 0x000fc60000000f00 */
[----:B------:R-:W-:Y:S01]  /*1080*/  @!P5 IMAD.WIDE.U32 R36, R74, R36, R38 ;  /* 0x000000244a24d225 */ /* 0x000fe200078e0026 */
[----:B0-----:R-:W0:Y:S01]  /*1090*/  @!P1 LDC.64 R46, c[0x0][0x3e0] ;  /* 0x0000f800ff2e9b82 */ /* 0x001e220000000a00 */
[----:B------:R-:W-:Y:S01]  /*10a0*/  ISETP.GE.U32.AND P6, PT, R11, UR4, PT ;  /* 0x000000040b007c0c */ /* 0x000fe2000bfc6070 */
[----:B------:R2:W3:Y:S02]  /*10b0*/  @!P4 LDG.E R87, desc[UR6][R40.64] ;  /* 0x000000062857c981 */ /* 0x0004e4000c1e1900 */
[----:B------:R-:W-:Y:S02]  /*10c0*/  @!P5 IADD3 R18, PT, PT, R37, R45, RZ ;  /* 0x0000002d2512d210 */ /* 0x000fe40007ffe0ff */
[C---:B------:R-:W-:Y:S02]  /*10d0*/  @!P5 LEA R50, P4, R36.reuse, R50, 0x1 ;  /* 0x000000322432d211 */ /* 0x040fe400078808ff */
[----:B------:R-:W-:Y:S01]  /*10e0*/  ISETP.GE.AND.EX P6, PT, R63, UR5, PT, P6 ;  /* 0x000000053f007c0c */ /* 0x000fe2000bfc6360 */
[----:B------:R-:W5:Y:S01]  /*10f0*/  @!P2 LDC.64 R44, c[0x0][0x390] ;  /* 0x0000e400ff2cab82 */ /* 0x000f620000000a00 */
[----:B------:R-:W-:-:S02]  /*1100*/  @!P5 LEA.HI.X R51, R36, R51, R18, 0x1, P4 ;  /* 0x000000332433d211 */ /* 0x000fc400020f0c12 */
[----:B------:R-:W-:-:S04]  /*1110*/  ISETP.GE.U32.AND P4, PT, R12, UR4, PT ;  /* 0x000000040c007c0c */ /* 0x000fc8000bf86070 */
[----:B------:R-:W-:Y:S01]  /*1120*/  ISETP.GE.AND.EX P4, PT, R65, UR5, PT, P4 ;  /* 0x0000000541007c0c */ /* 0x000fe2000bf86340 */
[----:B-1----:R-:W-:Y:S01]  /*1130*/  @!P2 IMAD R18, R35, R48, RZ ;  /* 0x000000302312a224 */ /* 0x002fe200078e02ff */
[----:B------:R-:W-:Y:S01]  /*1140*/  @!P2 MOV R42, R102 ;  /* 0x00000066002aa202 */ /* 0x000fe20000000f00 */
[----:B------:R-:W1:Y:S01]  /*1150*/  @!P1 LDC.64 R38, c[0x0][0x390] ;  /* 0x0000e400ff269b82 */ /* 0x000e620000000a00 */
[----:B------:R-:W-:Y:S01]  /*1160*/  @!P2 MOV R43, R101 ;  /* 0x00000065002ba202 */ /* 0x000fe20000000f00 */
[----:B------:R-:W-:-:S06]  /*1170*/  @!P2 IMAD R53, R72, R49, R18 ;  /* 0x000000314835a224 */ /* 0x000fcc00078e0212 */
[----:B--2---:R-:W2:Y:S01]  /*1180*/  @!P6 LDC.64 R40, c[0x0][0x3e0] ;  /* 0x0000f800ff28eb82 */ /* 0x004ea20000000a00 */
[----:B0-----:R-:W-:Y:S02]  /*1190*/  @!P1 IMAD R18, R61, R46, RZ ;  /* 0x0000002e3d129224 */ /* 0x001fe400078e02ff */
[----:B------:R-:W-:Y:S01]  /*11a0*/  @!P2 IMAD.WIDE.U32 R48, R72, R48, R42 ;  /* 0x000000304830a225 */ /* 0x000fe200078e002a */
[----:B------:R-:W-:-:S04]  /*11b0*/  MOV R89, RZ ;  /* 0x000000ff00597202 */ /* 0x000fc80000000f00 */
[----:B------:R-:W0:Y:S01]  /*11c0*/  @!P4 LDC.64 R36, c[0x0][0x3e0] ;  /* 0x0000f800ff24cb82 */ /* 0x000e220000000a00 */
[----:B------:R-:W-:Y:S01]  /*11d0*/  @!P1 IMAD R55, R10, R47, R18 ;  /* 0x0000002f0a379224 */ /* 0x000fe200078e0212 */
[----:B------:R-:W-:Y:S01]  /*11e0*/  @!P2 IADD3 R18, PT, PT, R49, R53, RZ ;  /* 0x000000353112a210 */ /* 0x000fe20007ffe0ff */
[----:B------:R-:W3:Y:S01]  /*11f0*/  @!P5 LDG.E R89, desc[UR6][R50.64] ;  /* 0x000000063259d981 */ /* 0x000ee2000c1e1900 */
[----:B------:R-:W-:Y:S02]  /*1200*/  @!P1 MOV R52, R102 ;  /* 0x0000006600349202 */ /* 0x000fe40000000f00 */
[----:B------:R-:W-:Y:S02]  /*1210*/  @!P1 MOV R53, R101 ;  /* 0x0000006500359202 */ /* 0x000fe40000000f00 */
[----:B------:R-:W4:Y:S01]  /*1220*/  @!P6 LDC.64 R42, c[0x0][0x390] ;  /* 0x0000e400ff2aeb82 */ /* 0x000f220000000a00 */
[----:B-----5:R-:W-:Y:S01]  /*1230*/  @!P2 LEA R44, P5, R48, R44, 0x1 ;  /* 0x0000002c302ca211 */ /* 0x020fe200078a08ff */
[----:B------:R-:W-:Y:S01]  /*1240*/  @!P1 IMAD.WIDE.U32 R52, R10, R46, R52 ;  /* 0x0000002e0a349225 */ /* 0x000fe200078e0034 */
[----:B------:R-:W-:-:S02]  /*1250*/  MOV R64, RZ ;  /* 0x000000ff00407202 */ /* 0x000fc40000000f00 */
[----:B------:R-:W-:-:S03]  /*1260*/  @!P2 LEA.HI.X R45, R48, R45, R18, 0x1, P5 ;  /* 0x0000002d302da211 */ /* 0x000fc600028f0c12 */
[----:B------:R-:W5:Y:S01]  /*1270*/  @!P4 LDC.64 R46, c[0x0][0x390] ;  /* 0x0000e400ff2ecb82 */ /* 0x000f620000000a00 */
[----:B--2---:R-:W-:Y:S01]  /*1280*/  @!P6 IMAD R22, R63, R40, RZ ;  /* 0x000000283f16e224 */ /* 0x004fe200078e02ff */
[----:B------:R2:W3:Y:S01]  /*1290*/  @!P2 LDG.E R64, desc[UR6][R44.64] ;  /* 0x000000062c40a981 */ /* 0x0004e2000c1e1900 */
[----:B------:R-:W-:Y:S02]  /*12a0*/  @!P1 IADD3 R18, PT, PT, R53, R55, RZ ;  /* 0x0000003735129210 */ /* 0x000fe40007ffe0ff */
[C---:B-1----:R-:W-:Y:S01]  /*12b0*/  @!P1 LEA R38, P5, R52.reuse, R38, 0x1 ;  /* 0x0000002634269211 */ /* 0x042fe200078a08ff */
[----:B------:R-:W-:Y:S01]  /*12c0*/  @!P6 IMAD R49, R11, R41, R22 ;  /* 0x000000290b31e224 */ /* 0x000fe200078e0216 */
[----:B--2---:R-:W-:Y:S02]  /*12d0*/  @!P6 MOV R44, R102 ;  /* 0x00000066002ce202 */ /* 0x004fe40000000f00 */
[----:B------:R-:W-:Y:S02]  /*12e0*/  @!P6 MOV R45, R101 ;  /* 0x00000065002de202 */ /* 0x000fe40000000f00 */
[----:B------:R-:W-:Y:S01]  /*12f0*/  @!P1 LEA.HI.X R39, R52, R39, R18, 0x1, P5 ;  /* 0x0000002734279211 */ /* 0x000fe200028f0c12 */
[----:B0-----:R-:W-:-:S02]  /*1300*/  @!P4 IMAD R18, R65, R36, RZ ;  /* 0x000000244112c224 */ /* 0x001fc400078e02ff */
[----:B------:R-:W-:Y:S01]  /*1310*/  @!P6 IMAD.WIDE.U32 R40, R11, R40, R44 ;  /* 0x000000280b28e225 */ /* 0x000fe200078e002c */
[----:B------:R-:W-:Y:S02]  /*1320*/  @!P4 MOV R44, R102 ;  /* 0x00000066002cc202 */ /* 0x000fe40000000f00 */
[----:B------:R-:W-:Y:S01]  /*1330*/  @!P4 MOV R45, R101 ;  /* 0x00000065002dc202 */ /* 0x000fe20000000f00 */
[C---:B------:R-:W-:Y:S01]  /*1340*/  @!P4 IMAD R51, R12.reuse, R37, R18 ;  /* 0x000000250c33c224 */ /* 0x040fe200078e0212 */
[----:B------:R-:W-:Y:S02]  /*1350*/  MOV R93, RZ ;  /* 0x000000ff005d7202 */ /* 0x000fe40000000f00 */
[----:B------:R-:W-:Y:S01]  /*1360*/  @!P6 IADD3 R18, PT, PT, R41, R49, RZ ;  /* 0x000000312912e210 */ /* 0x000fe20007ffe0ff */
[----:B------:R-:W-:Y:S01]  /*1370*/  @!P4 IMAD.WIDE.U32 R36, R12, R36, R44 ;  /* 0x000000240c24c225 */ /* 0x000fe200078e002c */
[C---:B----4-:R-:W-:Y:S02]  /*1380*/  @!P6 LEA R42, P2, R40.reuse, R42, 0x1 ;  /* 0x0000002a282ae211 */ /* 0x050fe400078408ff */
[----:B------:R-:W-:Y:S01]  /*1390*/  MOV R95, RZ ;  /* 0x000000ff005f7202 */ /* 0x000fe20000000f00 */
[----:B------:R0:W2:Y:S01]  /*13a0*/  @!P1 LDG.E R93, desc[UR6][R38.64] ;  /* 0x00000006265d9981 */ /* 0x0000a2000c1e1900 */
[----:B------:R-:W-:-:S02]  /*13b0*/  @!P6 LEA.HI.X R43, R40, R43, R18, 0x1, P2 ;  /* 0x0000002b282be211 */ /* 0x000fc400010f0c12 */
[----:B------:R-:W-:Y:S02]  /*13c0*/  @!P4 IADD3 R18, PT, PT, R37, R51, RZ ;  /* 0x000000332512c210 */ /* 0x000fe40007ffe0ff */
[C---:B-----5:R-:W-:Y:S01]  /*13d0*/  @!P4 LEA R46, P1, R36.reuse, R46, 0x1 ;  /* 0x0000002e242ec211 */ /* 0x060fe200078208ff */
[----:B------:R-:W4:Y:S01]  /*13e0*/  @!P6 LDG.E R95, desc[UR6][R42.64] ;  /* 0x000000062a5fe981 */ /* 0x000f22000c1e1900 */
[----:B------:R-:W-:Y:S02]  /*13f0*/  MOV R97, RZ ;  /* 0x000000ff00617202 */ /* 0x000fe40000000f00 */
[----:B------:R-:W-:-:S05]  /*1400*/  @!P4 LEA.HI.X R47, R36, R47, R18, 0x1, P1 ;  /* 0x0000002f242fc211 */ /* 0x000fca00008f0c12 */
[----:B------:R-:W5:Y:S01]  /*1410*/  @!P4 LDG.E R97, desc[UR6][R46.64] ;  /* 0x000000062e61c981 */ /* 0x000f62000c1e1900 */
[----:B------:R-:W-:-:S04]  /*1420*/  PRMT R67, R16, 0x7632, R67 ;  /* 0x0000763210437816 */ /* 0x000fc80000000043 */
[----:B------:R-:W-:Y:S02]  /*1430*/  SHF.L.U32 R67, R67, 0x10, RZ ;  /* 0x0000001043437819 */ /* 0x000fe400000006ff */
[----:B------:R-:W-:-:S03]  /*1440*/  SHF.L.U32 R16, R16, 0x10, RZ ;  /* 0x0000001010107819 */ /* 0x000fc600000006ff */
[----:B0-----:R-:W-:Y:S02]  /*1450*/  FMUL.FTZ R39, R67, R67 ;  /* 0x0000004343277220 */ /* 0x001fe40000410000 */
[C---:B------:R-:W-:Y:S02]  /*1460*/  FADD.FTZ R37, R16.reuse, R67 ;  /* 0x0000004310257221 */ /* 0x040fe40000010000 */
[----:B------:R-:W-:Y:S01]  /*1470*/  FFMA.FTZ R39, R16, R16, R39 ;  /* 0x0000001010277223 */ /* 0x000fe20000010027 */
[----:B------:R-:W-:-:S04]  /*1480*/  PRMT R71, R20, 0x7632, R71 ;  /* 0x0000763214477816 */ /* 0x000fc80000000047 */
[----:B------:R-:W-:Y:S02]  /*1490*/  SHF.L.U32 R71, R71, 0x10, RZ ;  /* 0x0000001047477819 */ /* 0x000fe400000006ff */
[----:B------:R-:W-:Y:S02]  /*14a0*/  SHF.L.U32 R20, R20, 0x10, RZ ;  /* 0x0000001014147819 */ /* 0x000fe400000006ff */
[----:B------:R-:W-:-:S04]  /*14b0*/  PRMT R22, R73, 0x7632, R22 ;  /* 0x0000763249167816 */ /* 0x000fc80000000016 */
[----:B------:R-:W-:Y:S02]  /*14c0*/  SHF.L.U32 R22, R22, 0x10, RZ ;  /* 0x0000001016167819 */ /* 0x000fe400000006ff */
[----:B------:R-:W-:-:S03]  /*14d0*/  SHF.L.U32 R73, R73, 0x10, RZ ;  /* 0x0000001049497819 */ /* 0x000fc600000006ff */
[----:B------:R-:W-:Y:S01]  /*14e0*/  FMUL.FTZ R40, R22, R22 ;  /* 0x0000001616287220 */ /* 0x000fe20000410000 */
[----:B------:R-:W-:Y:S01]  /*14f0*/  FADD.FTZ R38, R20, R71 ;  /* 0x0000004714267221 */ /* 0x000fe20000010000 */
[----:B---3--:R-:W-:-:S04]  /*1500*/  PRMT R77, R26, 0x7632, R77 ;  /* 0x000076321a4d7816 */ /* 0x008fc8000000004d */
[----:B------:R-:W-:Y:S02]  /*1510*/  SHF.L.U32 R77, R77, 0x10, RZ ;  /* 0x000000104d4d7819 */ /* 0x000fe400000006ff */
[----:B------:R-:W-:Y:S02]  /*1520*/  SHF.L.U32 R26, R26, 0x10, RZ ;  /* 0x000000101a1a7819 */ /* 0x000fe400000006ff */
[----:B------:R-:W-:-:S04]  /*1530*/  PRMT R18, R69, 0x7632, R18 ;  /* 0x0000763245127816 */ /* 0x000fc80000000012 */
[----:B------:R-:W-:Y:S02]  /*1540*/  SHF.L.U32 R18, R18, 0x10, RZ ;  /* 0x0000001012127819 */ /* 0x000fe400000006ff */
[----:B------:R-:W-:-:S03]  /*1550*/  SHF.L.U32 R69, R69, 0x10, RZ ;  /* 0x0000001045457819 */ /* 0x000fc600000006ff */
[----:B------:R-:W-:Y:S02]  /*1560*/  FMUL.FTZ R36, R18, R18 ;  /* 0x0000001212247220 */ /* 0x000fe40000410000 */
[C---:B------:R-:W-:Y:S02]  /*1570*/  FADD.FTZ R24, R69.reuse, R18 ;  /* 0x0000001245187221 */ /* 0x040fe40000010000 */
[----:B------:R-:W-:Y:S02]  /*1580*/  FFMA.FTZ R36, R69, R69, R36 ;  /* 0x0000004545247223 */ /* 0x000fe40000010024 */
[----:B------:R-:W-:Y:S02]  /*1590*/  FADD.FTZ R24, RZ, R24 ;  /* 0x00000018ff187221 */ /* 0x000fe40000010000 */
[----:B------:R-:W-:Y:S02]  /*15a0*/  FADD.FTZ R36, RZ, R36 ;  /* 0x00000024ff247221 */ /* 0x000fe40000010000 */
[----:B------:R-:W-:-:S02]  /*15b0*/  FADD.FTZ R37, R24, R37 ;  /* 0x0000002518257221 */ /* 0x000fc40000010000 */
[----:B------:R-:W-:Y:S01]  /*15c0*/  FADD.FTZ R36, R36, R39 ;  /* 0x0000002724247221 */ /* 0x000fe20000010000 */
[----:B------:R-:W-:Y:S01]  /*15d0*/  FMUL.FTZ R39, R71, R71 ;  /* 0x0000004747277220 */ /* 0x000fe20000410000 */
[----:B------:R-:W-:-:S03]  /*15e0*/  PRMT R24, R75, 0x7632, R24 ;  /* 0x000076324b187816 */ /* 0x000fc60000000018 */
[----:B------:R-:W-:Y:S01]  /*15f0*/  FFMA.FTZ R39, R20, R20, R39 ;  /* 0x0000001414277223 */ /* 0x000fe20000010027 */
[----:B------:R-:W-:Y:S02]  /*1600*/  SHF.L.U32 R24, R24, 0x10, RZ ;  /* 0x0000001018187819 */ /* 0x000fe400000006ff */
[----:B------:R-:W-:Y:S01]  /*1610*/  SHF.L.U32 R75, R75, 0x10, RZ ;  /* 0x000000104b4b7819 */ /* 0x000fe200000006ff */
[----:B------:R-:W-:Y:S01]  /*1620*/  FADD.FTZ R36, R36, R39 ;  /* 0x0000002724247221 */ /* 0x000fe20000010000 */
[----:B------:R-:W-:Y:S01]  /*1630*/  FFMA.FTZ R39, R73, R73, R40 ;  /* 0x0000004949277223 */ /* 0x000fe20000010028 */
[----:B------:R-:W-:Y:S01]  /*1640*/  FMUL.FTZ R40, R24, R24 ;  /* 0x0000001818287220 */ /* 0x000fe20000410000 */
[----:B------:R-:W-:Y:S02]  /*1650*/  FADD.FTZ R37, R37, R38 ;  /* 0x0000002625257221 */ /* 0x000fe40000010000 */
[----:B------:R-:W-:Y:S01]  /*1660*/  FADD.FTZ R36, R36, R39 ;  /* 0x0000002724247221 */ /* 0x000fe20000010000 */
[----:B------:R-:W-:Y:S01]  /*1670*/  FFMA.FTZ R39, R75, R75, R40 ;  /* 0x0000004b4b277223 */ /* 0x000fe20000010028 */
[----:B------:R-:W-:Y:S01]  /*1680*/  FADD.FTZ R38, R73, R22 ;  /* 0x0000001649267221 */ /* 0x000fe20000010000 */
[----:B------:R-:W-:-:S02]  /*1690*/  PRMT R79, R28, 0x7632, R79 ;  /* 0x000076321c4f7816 */ /* 0x000fc4000000004f */
[----:B------:R-:W-:Y:S01]  /*16a0*/  FADD.FTZ R36, R36, R39 ;  /* 0x0000002724247221 */ /* 0x000fe20000010000 */
[----:B------:R-:W-:Y:S01]  /*16b0*/  FADD.FTZ R37, R37, R38 ;  /* 0x0000002625257221 */ /* 0x000fe20000010000 */
[----:B------:R-:W-:Y:S01]  /*16c0*/  PRMT R81, R30, 0x7632, R81 ;  /* 0x000076321e517816 */ /* 0x000fe20000000051 */
[----:B------:R-:W-:Y:S01]  /*16d0*/  FMUL.FTZ R39, R77, R77 ;  /* 0x0000004d4d277220 */ /* 0x000fe20000410000 */
[----:B------:R-:W-:Y:S01]  /*16e0*/  SHF.L.U32 R79, R79, 0x10, RZ ;  /* 0x000000104f4f7819 */ /* 0x000fe200000006ff */
[----:B------:R-:W-:Y:S01]  /*16f0*/  FADD.FTZ R38, R75, R24 ;  /* 0x000000184b267221 */ /* 0x000fe20000010000 */
[----:B------:R-:W-:Y:S01]  /*1700*/  SHF.L.U32 R28, R28, 0x10, RZ ;  /* 0x000000101c1c7819 */ /* 0x000fe200000006ff */
[----:B------:R-:W-:Y:S01]  /*1710*/  FFMA.FTZ R39, R26, R26, R39 ;  /* 0x0000001a1a277223 */ /* 0x000fe20000010027 */
[----:B------:R-:W-:Y:S01]  /*1720*/  SHF.L.U32 R81, R81, 0x10, RZ ;  /* 0x0000001051517819 */ /* 0x000fe200000006ff */
[----:B------:R-:W-:Y:S01]  /*1730*/  FADD.FTZ R37, R37, R38 ;  /* 0x0000002625257221 */ /* 0x000fe20000010000 */
[----:B------:R-:W-:Y:S01]  /*1740*/  FMUL.FTZ R41, R79, R79 ;  /* 0x0000004f4f297220 */ /* 0x000fe20000410000 */
[----:B------:R-:W-:Y:S01]  /*1750*/  PRMT R83, R32, 0x7632, R83 ;  /* 0x0000763220537816 */ /* 0x000fe20000000053 */
[----:B------:R-:W-:Y:S01]  /*1760*/  FADD.FTZ R38, R26, R77 ;  /* 0x0000004d1a267221 */ /* 0x000fe20000010000 */
[----:B------:R-:W-:Y:S01]  /*1770*/  SHF.L.U32 R30, R30, 0x10, RZ ;  /* 0x000000101e1e7819 */ /* 0x000fe200000006ff */
[----:B------:R-:W-:Y:S01]  /*1780*/  FADD.FTZ R36, R36, R39 ;  /* 0x0000002724247221 */ /* 0x000fe20000010000 */
[----:B------:R-:W-:Y:S01]  /*1790*/  FFMA.FTZ R41, R28, R28, R41 ;  /* 0x0000001c1c297223 */ /* 0x000fe20000010029 */
[----:B------:R-:W-:Y:S01]  /*17a0*/  SHF.L.U32 R83, R83, 0x10, RZ ;  /* 0x0000001053537819 */ /* 0x000fe200000006ff */
[----:B------:R-:W-:Y:S01]  /*17b0*/  FMUL.FTZ R39, R81, R81 ;  /* 0x0000005151277220 */ /* 0x000fe20000410000 */
[----:B------:R-:W-:Y:S01]  /*17c0*/  PRMT R85, R34, 0x7632, R85 ;  /* 0x0000763222557816 */ /* 0x000fe20000000055 */
[----:B------:R-:W-:Y:S01]  /*17d0*/  FADD.FTZ R37, R37, R38 ;  /* 0x0000002625257221 */ /* 0x000fe20000010000 */
[----:B------:R-:W-:Y:S01]  /*17e0*/  FADD.FTZ R38, R28, R79 ;  /* 0x0000004f1c267221 */ /* 0x000fe20000010000 */
[----:B------:R-:W-:Y:S01]  /*17f0*/  FADD.FTZ R36, R36, R41 ;  /* 0x0000002924247221 */ /* 0x000fe20000010000 */
[----:B------:R-:W-:Y:S01]  /*1800*/  SHF.L.U32 R32, R32, 0x10, RZ ;  /* 0x0000001020207819 */ /* 0x000fe200000006ff */
[C---:B------:R-:W-:Y:S01]  /*1810*/  FFMA.FTZ R39, R30.reuse, R30, R39 ;  /* 0x0000001e1e277223 */ /* 0x040fe20000010027 */
[----:B------:R-:W-:Y:S01]  /*1820*/  SHF.L.U32 R85, R85, 0x10, RZ ;  /* 0x0000001055557819 */ /* 0x000fe200000006ff */
[----:B------:R-:W-:Y:S01]  /*1830*/  FMUL.FTZ R41, R83, R83 ;  /* 0x0000005353297220 */ /* 0x000fe20000410000 */
[----:B------:R-:W-:Y:S01]  /*1840*/  PRMT R60, R87, 0x7632, R60 ;  /* 0x00007632573c7816 */ /* 0x000fe2000000003c */
[----:B------:R-:W-:Y:S01]  /*1850*/  FADD.FTZ R37, R37, R38 ;  /* 0x0000002625257221 */ /* 0x000fe20000010000 */
[----:B------:R-:W-:Y:S01]  /*1860*/  FADD.FTZ R38, R30, R81 ;  /* 0x000000511e267221 */ /* 0x000fe20000010000 */
[----:B------:R-:W-:Y:S01]  /*1870*/  SHF.L.U32 R34, R34, 0x10, RZ ;  /* 0x0000001022227819 */ /* 0x000fe200000006ff */
[----:B------:R-:W-:Y:S01]  /*1880*/  FADD.FTZ R36, R36, R39 ;  /* 0x0000002724247221 */ /* 0x000fe20000010000 */
[----:B------:R-:W-:Y:S01]  /*1890*/  FFMA.FTZ R41, R32, R32, R41 ;  /* 0x0000002020297223 */ /* 0x000fe20000010029 */
[----:B------:R-:W-:Y:S01]  /*18a0*/  SHF.L.U32 R60, R60, 0x10, RZ ;  /* 0x000000103c3c7819 */ /* 0x000fe200000006ff */
[----:B------:R-:W-:Y:S01]  /*18b0*/  FMUL.FTZ R39, R85, R85 ;  /* 0x0000005555277220 */ /* 0x000fe20000410000 */
[----:B------:R-:W-:Y:S01]  /*18c0*/  FADD.FTZ R37, R37, R38 ;  /* 0x0000002625257221 */ /* 0x000fe20000010000 */
[----:B------:R-:W-:Y:S01]  /*18d0*/  FADD.FTZ R38, R32, R83 ;  /* 0x0000005320267221 */ /* 0x000fe20000010000 */
[----:B------:R-:W-:Y:S01]  /*18e0*/  FADD.FTZ R36, R36, R41 ;  /* 0x0000002924247221 */ /* 0x000fe20000010000 */
[----:B------:R-:W-:Y:S01]  /*18f0*/  SHF.L.U32 R87, R87, 0x10, RZ ;  /* 0x0000001057577819 */ /* 0x000fe200000006ff */
[----:B------:R-:W-:Y:S01]  /*1900*/  FFMA.FTZ R39, R34, R34, R39 ;  /* 0x0000002222277223 */ /* 0x000fe20000010027 */
[----:B------:R-:W-:Y:S01]  /*1910*/  FMUL.FTZ R40, R60, R60 ;  /* 0x0000003c3c287220 */ /* 0x000fe20000410000 */
[----:B------:R-:W-:Y:S01]  /*1920*/  FADD.FTZ R37, R37, R38 ;  /* 0x0000002625257221 */ /* 0x000fe20000010000 */
[----:B------:R-:W-:Y:S01]  /*1930*/  FADD.FTZ R38, R34, R85 ;  /* 0x0000005522267221 */ /* 0x000fe20000010000 */
[----:B------:R-:W-:Y:S01]  /*1940*/  FADD.FTZ R36, R36, R39 ;  /* 0x0000002724247221 */ /* 0x000fe20000010000 */
[----:B------:R-:W-:-:S02]  /*1950*/  FFMA.FTZ R39, R87, R87, R40 ;  /* 0x0000005757277223 */ /* 0x000fc40000010028 */
[----:B------:R-:W-:Y:S01]  /*1960*/  FADD.FTZ R37, R37, R38 ;  /* 0x0000002625257221 */ /* 0x000fe20000010000 */
[----:B------:R-:W-:-:S04]  /*1970*/  PRMT R62, R89, 0x7632, R62 ;  /* 0x00007632593e7816 */ /* 0x000fc8000000003e */
[----:B------:R-:W-:Y:S02]  /*1980*/  SHF.L.U32 R62, R62, 0x10, RZ ;  /* 0x000000103e3e7819 */ /* 0x000fe400000006ff */
[----:B------:R-:W-:-:S03]  /*1990*/  SHF.L.U32 R89, R89, 0x10, RZ ;  /* 0x0000001059597819 */ /* 0x000fc600000006ff */
[----:B------:R-:W-:Y:S01]  /*19a0*/  FMUL.FTZ R40, R62, R62 ;  /* 0x0000003e3e287220 */ /* 0x000fe20000410000 */
[----:B------:R-:W-:Y:S01]  /*19b0*/  FADD.FTZ R38, R87, R60 ;  /* 0x0000003c57267221 */ /* 0x000fe20000010000 */
[----:B------:R-:W-:Y:S01]  /*19c0*/  FADD.FTZ R36, R36, R39 ;  /* 0x0000002724247221 */ /* 0x000fe20000010000 */
[----:B------:R-:W-:Y:S01]  /*19d0*/  PRMT R91, R64, 0x7632, R91 ;  /* 0x00007632405b7816 */ /* 0x000fe2000000005b */
[----:B------:R-:W-:-:S03]  /*19e0*/  FFMA.FTZ R39, R89, R89, R40 ;  /* 0x0000005959277223 */ /* 0x000fc60000010028 */
[----:B------:R-:W-:Y:S01]  /*19f0*/  SHF.L.U32 R91, R91, 0x10, RZ ;  /* 0x000000105b5b7819 */ /* 0x000fe200000006ff */
[----:B------:R-:W-:Y:S01]  /*1a00*/  FADD.FTZ R37, R37, R38 ;  /* 0x0000002625257221 */ /* 0x000fe20000010000 */
[----:B------:R-:W-:Y:S01]  /*1a10*/  SHF.L.U32 R64, R64, 0x10, RZ ;  /* 0x0000001040407819 */ /* 0x000fe200000006ff */
[----:B------:R-:W-:Y:S01]  /*1a20*/  FADD.FTZ R38, R89, R62 ;  /* 0x0000003e59267221 */ /* 0x000fe20000010000 */
[----:B------:R-:W-:Y:S01]  /*1a30*/  FADD.FTZ R36, R36, R39 ;  /* 0x0000002724247221 */ /* 0x000fe20000010000 */
[----:B------:R-:W-:Y:S02]  /*1a40*/  FMUL.FTZ R39, R91, R91 ;  /* 0x0000005b5b277220 */ /* 0x000fe40000410000 */
[----:B------:R-:W-:Y:S01]  /*1a50*/  FADD.FTZ R37, R37, R38 ;  /* 0x0000002625257221 */ /* 0x000fe20000010000 */
[C---:B------:R-:W-:Y:S01]  /*1a60*/  FADD.FTZ R38, R64.reuse, R91 ;  /* 0x0000005b40267221 */ /* 0x040fe20000010000 */
[----:B------:R-:W-:-:S03]  /*1a70*/  FFMA.FTZ R39, R64, R64, R39 ;  /* 0x0000004040277223 */ /* 0x000fc60000010027 */
[----:B------:R-:W-:Y:S01]  /*1a80*/  FADD.FTZ R37, R37, R38 ;  /* 0x0000002625257221 */ /* 0x000fe20000010000 */
[----:B------:R-:W-:Y:S01]  /*1a90*/  FADD.FTZ R36, R36, R39 ;  /* 0x0000002724247221 */ /* 0x000fe20000010000 */
[----:B--2---:R-:W-:-:S04]  /*1aa0*/  PRMT R66, R93, 0x7632, R66 ;  /* 0x000076325d427816 */ /* 0x004fc80000000042 */
[----:B------:R-:W-:Y:S02]  /*1ab0*/  SHF.L.U32 R66, R66, 0x10, RZ ;  /* 0x0000001042427819 */ /* 0x000fe400000006ff */
[----:B----4-:R-:W-:Y:S02]  /*1ac0*/  PRMT R68, R95, 0x7632, R68 ;  /* 0x000076325f447816 */ /* 0x010fe40000000044 */
[----:B------:R-:W-:Y:S01]  /*1ad0*/  SHF.L.U32 R93, R93, 0x10, RZ ;  /* 0x000000105d5d7819 */ /* 0x000fe200000006ff */
[----:B------:R-:W-:Y:S01]  /*1ae0*/  FMUL.FTZ R40, R66, R66 ;  /* 0x0000004242287220 */ /* 0x000fe20000410000 */
[----:B------:R-:W-:Y:S02]  /*1af0*/  SHF.L.U32 R68, R68, 0x10, RZ ;  /* 0x0000001044447819 */ /* 0x000fe400000006ff */
[----:B-----5:R-:W-:Y:S01]  /*1b00*/  PRMT R70, R97, 0x7632, R70 ;  /* 0x0000763261467816 */ /* 0x020fe20000000046 */
[C---:B------:R-:W-:Y:S01]  /*1b10*/  FADD.FTZ R38, R93.reuse, R66 ;  /* 0x000000425d267221 */ /* 0x040fe20000010000 */
[----:B------:R-:W-:Y:S01]  /*1b20*/  FFMA.FTZ R39, R93, R93, R40 ;  /* 0x0000005d5d277223 */ /* 0x000fe20000010028 */
[----:B------:R-:W-:Y:S01]  /*1b30*/  SHF.L.U32 R95, R95, 0x10, RZ ;  /* 0x000000105f5f7819 */ /* 0x000fe200000006ff */
[----:B------:R-:W-:Y:S01]  /*1b40*/  FMUL.FTZ R40, R68, R68 ;  /* 0x0000004444287220 */ /* 0x000fe20000410000 */
[----:B------:R-:W-:Y:S01]  /*1b50*/  SHF.L.U32 R70, R70, 0x10, RZ ;  /* 0x0000001046467819 */ /* 0x000fe200000006ff */
[----:B------:R-:W-:Y:S01]  /*1b60*/  FADD.FTZ R37, R37, R38 ;  /* 0x0000002625257221 */ /* 0x000fe20000010000 */
[----:B------:R-:W-:Y:S01]  /*1b70*/  FADD.FTZ R36, R36, R39 ;  /* 0x0000002724247221 */ /* 0x000fe20000010000 */
[----:B------:R-:W-:Y:S01]  /*1b80*/  SHF.L.U32 R97, R97, 0x10, RZ ;  /* 0x0000001061617819 */ /* 0x000fe200000006ff */
        /* <DEDUP_REMOVED lines=39> */
[----:B------:R-:W0:Y:S01]  /*1e00*/  @!P1 S2R R38, SR_CgaCtaId ;  /* 0x0000000000269919 */ /* 0x000e220000008800 */
[----:B------:R-:W-:Y:S02]  /*1e10*/  @!P1 MOV R37, 0x400 ;  /* 0x0000040000259802 */ /* 0x000fe40000000f00 */
[----:B------:R-:W-:-:S04]  /*1e20*/  @!P1 SHF.R.U32.HI R36, RZ, 0x2, R2 ;  /* 0x00000002ff249819 */ /* 0x000fc80000011602 */
[----:B------:R-:W-:Y:S02]  /*1e30*/  @!P1 LOP3.LUT R36, R36, 0xf8, RZ, 0xc0, !PT ;  /* 0x000000f824249812 */ /* 0x000fe400078ec0ff */
[----:B0-----:R-:W-:-:S04]  /*1e40*/  @!P1 LEA R37, R38, R37, 0x18 ;  /* 0x0000002526259211 */ /* 0x001fc800078ec0ff */
[----:B------:R-:W-:-:S05]  /*1e50*/  @!P1 IADD3 R36, PT, PT, R36, R37, RZ ;  /* 0x0000002524249210 */ /* 0x000fca0007ffe0ff */
[----:B------:R3:W-:Y:S02]  /*1e60*/  @!P1 STS.64 [R36+0x10], R56 ;  /* 0x0000103824009388 */ /* 0x0007e40000000a00 */
.L_x_1942:
[----:B------:R-:W-:Y:S05]  /*1e70*/  BSYNC.RECONVERGENT B0 ;  /* 0x0000000000007941 */ /* 0x000fea0003800200 */
.L_x_1941:
        /* <DEDUP_REMOVED lines=8> */
[----:B------:R-:W4:Y:S04]  /*1f00*/  LDS.64 R58, [UR4+0x18] ;  /* 0x00001804ff3a7984 */ /* 0x000f280008000a00 */
[----:B---3--:R-:W3:Y:S04]  /*1f10*/  LDS.128 R36, [UR4+0x20] ;  /* 0x00002004ff247984 */ /* 0x008ee80008000c00 */
[----:B-12---:R-:W1:Y:S04]  /*1f20*/  LDS.128 R40, [UR4+0x30] ;  /* 0x00003004ff287984 */ /* 0x006e680008000c00 */
[----:B------:R-:W2:Y:S04]  /*1f30*/  LDS.128 R44, [UR4+0x40] ;  /* 0x00004004ff2c7984 */ /* 0x000ea80008000c00 */
[----:B------:R-:W5:Y:S04]  /*1f40*/  LDS.128 R48, [UR4+0x50] ;  /* 0x00005004ff307984 */ /* 0x000f680008000c00 */
[----:B------:R-:W5:Y:S01]  /*1f50*/  LDS.128 R52, [UR4+0x60] ;  /* 0x00006004ff347984 */ /* 0x000f620008000c00 */
[----:B----4-:R-:W-:Y:S01]  /*1f60*/  FADD.FTZ R99, R56, R58 ;  /* 0x0000003a38637221 */ /* 0x010fe20000010000 */
[----:B------:R-:W-:-:S02]  /*1f70*/  FADD.FTZ R104, R57, R59 ;  /* 0x0000003b39687221 */ /* 0x000fc40000010000 */
[----:B0-----:R-:W0:Y:S01]  /*1f80*/  LDS.128 R56, [UR4+0x70] ;  /* 0x00007004ff387984 */ /* 0x001e220008000c00 */
[----:B---3--:R-:W-:Y:S01]  /*1f90*/  FADD.FTZ R99, R99, R36 ;  /* 0x0000002463637221 */ /* 0x008fe20000010000 */
[----:B------:R-:W-:Y:S02]  /*1fa0*/  FADD.FTZ R104, R104, R37 ;  /* 0x0000002568687221 */ /* 0x000fe40000010000 */
[----:B------:R-:W3:Y:S01]  /*1fb0*/  LDS.64 R36, [UR4+0x80] ;  /* 0x00008004ff247984 */ /* 0x000ee20008000a00 */
[----:B------:R-:W-:Y:S01]  /*1fc0*/  FADD.FTZ R99, R99, R38 ;  /* 0x0000002663637221 */ /* 0x000fe20000010000 */
[----:B------:R-:W-:-:S03]  /*1fd0*/  FADD.FTZ R104, R104, R39 ;  /* 0x0000002768687221 */ /* 0x000fc60000010000 */
[----:B-1----:R-:W-:Y:S01]  /*1fe0*/  FADD.FTZ R99, R99, R40 ;  /* 0x0000002863637221 */ /* 0x002fe20000010000 */
[----:B------:R-:W-:-:S03]  /*1ff0*/  FADD.FTZ R104, R104, R41 ;  /* 0x0000002968687221 */ /* 0x000fc60000010000 */
[----:B------:R-:W-:Y:S01]  /*2000*/  FADD.FTZ R99, R99, R42 ;  /* 0x0000002a63637221 */ /* 0x000fe20000010000 */
[----:B------:R-:W-:-:S03]  /*2010*/  FADD.FTZ R104, R104, R43 ;  /* 0x0000002b68687221 */ /* 0x000fc60000010000 */
[----:B--2---:R-:W-:Y:S01]  /*2020*/  FADD.FTZ R99, R99, R44 ;  /* 0x0000002c63637221 */ /* 0x004fe20000010000 */
        /* <DEDUP_REMOVED lines=15> */
[----:B---3--:R-:W-:Y:S01]  /*2120*/  FADD.FTZ R56, R99, R36 ;  /* 0x0000002463387221 */ /* 0x008fe20000010000 */
[----:B------:R-:W-:-:S07]  /*2130*/  FADD.FTZ R57, R104, R37 ;  /* 0x0000002568397221 */ /* 0x000fce0000010000 */
.L_x_1944:
[----:B------:R-:W-:Y:S05]  /*2140*/  BSYNC.RECONVERGENT B0 ;  /* 0x0000000000007941 */ /* 0x000fea0003800200 */
.L_x_1943:
[----:B------:R-:W-:Y:S05]  /*2150*/  @!P1 BRA `(.L_x_1945) ;  /* 0x0000000800989947 */ /* 0x000fea0003800000 */
[----:B------:R-:W4:Y:S01]  /*2160*/  LDC.64 R44, c[0x0][0x3b8] ;  /* 0x0000ee00ff2c7b82 */ /* 0x000f220000000a00 */
[----:B------:R-:W-:Y:S02]  /*2170*/  LOP3.LUT R38, R6, 0x1, RZ, 0xc0, !PT ;  /* 0x0000000106267812 */ /* 0x000fe400078ec0ff */
[----:B------:R-:W-:-:S03]  /*2180*/  ISETP.GE.U32.AND P4, PT, R7, 0x8, PT ;  /* 0x000000080700780c */ /* 0x000fc60003f86070 */
[----:B---3--:R-:W-:-:S04]  /*2190*/  IMAD R36, R38, R5, RZ ;  /* 0x0000000526247224 */ /* 0x008fc800078e02ff */
[----:B------:R-:W-:-:S05]  /*21a0*/  IMAD R36, R36, R7, RZ ;  /* 0x0000000724247224 */ /* 0x000fca00078e02ff */
[----:B------:R-:W-:-:S05]  /*21b0*/  SHF.L.U32 R37, R36, 0x1, RZ ;  /* 0x0000000124257819 */ /* 0x000fca00000006ff */
[----:B----4-:R-:W-:Y:S01]  /*21c0*/  IMAD.WIDE R44, R37, 0x4, R44 ;  /* 0x00000004252c7825 */ /* 0x010fe200078e022c */
[----:B------:R-:W-:Y:S06]  /*21d0*/  @P2 BRA `(.L_x_1946) ;  /* 0x0000000000502947 */ /* 0x000fec0003800000 */
[----:B------:R-:W3:Y:S01]  /*21e0*/  LDC.64 R36, c[0x0][0x3b0] ;  /* 0x0000ec00ff247b82 */ /* 0x000ee20000000a00 */
[----:B------:R-:W-:Y:S01]  /*21f0*/  LOP3.LUT P1, R40, R6, 0x2, RZ, 0xc0, !PT ;  /* 0x0000000206287812 */ /* 0x000fe2000782c0ff */
[-CC-:B------:R-:W-:Y:S02]  /*2200*/  IMAD R39, R38, R5.reuse, R0.reuse ;  /* 0x0000000526277224 */ /* 0x180fe400078e0200 */
[----:B-1----:R-:W-:Y:S01]  /*2210*/  IMAD R41, R3, R5, R0 ;  /* 0x0000000503297224 */ /* 0x002fe200078e0200 */
[----:B------:R-:W-:-:S04]  /*2220*/  SEL R43, R7, RZ, !P1 ;  /* 0x000000ff072b7207 */ /* 0x000fc80004800000 */
[----:B------:R-:W-:Y:S01]  /*2230*/  ISETP.NE.AND P1, PT, R43, -0x1, PT ;  /* 0xffffffff2b00780c */ /* 0x000fe20003f25270 */
[----:B---3--:R-:W-:-:S04]  /*2240*/  IMAD.WIDE.U32 R36, R39, 0x4, R36 ;  /* 0x0000000427247825 */ /* 0x008fc800078e0024 */
        /* <DEDUP_REMOVED lines=8> */
.L_x_1947:
[----:B---3--:R-:W3:Y:S04]  /*22d0*/  LDG.E.STRONG.GPU R38, desc[UR6][R36.64] ;  /* 0x0000000624267981 */ /* 0x008ee8000c1ef900 */
[----:B---3--:R-:W-:Y:S01]  /*22e0*/  CCTL.IVALL ;  /* 0x00000000ff00798f */ /* 0x008fe20002000000 */
[----:B------:R-:W-:Y:S05]  /*22f0*/  YIELD ;  /* 0x0000000000007946 */ /* 0x000fea0003800000 */
[----:B------:R-:W-:-:S13]  /*2300*/  ISETP.NE.AND P1, PT, R38, R43, PT ;  /* 0x0000002b2600720c */ /* 0x000fda0003f25270 */
[----:B------:R-:W-:Y:S05]  /*2310*/  @P1 BRA `(.L_x_1947) ;  /* 0xfffffffc00ec1947 */ /* 0x000fea000383ffff */
.L_x_1946:
[----:B------:R-:W-:Y:S05]  /*2320*/  WARPSYNC.ALL ;  /* 0x0000000000007948 */ /* 0x000fea0003800000 */
[----:B------:R-:W-:Y:S01]  /*2330*/  BAR.SYNC.DEFER_BLOCKING 0x0 ;  /* 0x0000000000007b1d */ /* 0x000fe20000010000 */
[----:B--2---:R-:W-:-:S05]  /*2340*/  HFMA2 R42, -RZ, RZ, 0, 0 ;  /* 0x00000000ff2a7431 */ /* 0x004fca00000001ff */
[----:B------:R-:W-:Y:S05]  /*2350*/  @!P4 BRA `(.L_x_1948) ;  /* 0x00000004001cc947 */ /* 0x000fea0003800000 */
[CC--:B------:R-:W-:Y:S01]  /*2360*/  LEA R46, R5.reuse, R0.reuse, 0x1 ;  /* 0x00000000052e7211 */ /* 0x0c0fe200078e08ff */
[C-C-:B------:R-:W-:Y:S01]  /*2370*/  IMAD R48, R5.reuse, 0x6, R0.reuse ;  /* 0x0000000605307824 */ /* 0x140fe200078e0200 */
[CC--:B------:R-:W-:Y:S01]  /*2380*/  LEA R47, R5.reuse, R0.reuse, 0x2 ;  /* 0x00000000052f7211 */ /* 0x0c0fe200078e10ff */
[C-C-:B------:R-:W-:Y:S01]  /*2390*/  IMAD R49, R5.reuse, 0x5, R0.reuse ;  /* 0x0000000505317824 */ /* 0x140fe200078e0200 */
[----:B------:R-:W-:Y:S01]  /*23a0*/  IADD3 R52, PT, PT, R0, R5, RZ ;  /* 0x0000000500347210 */ /* 0x000fe20007ffe0ff */
[--C-:B------:R-:W-:Y:S01]  /*23b0*/  IMAD R50, R5, 0x3, R0.reuse ;  /* 0x0000000305327824 */ /* 0x100fe200078e0200 */
[----:B------:R-:W-:Y:S01]  /*23c0*/  IADD3 R53, PT, PT, -R3, RZ, RZ ;  /* 0x000000ff03357210 */ /* 0x000fe20007ffe1ff */
[----:B------:R-:W-:Y:S01]  /*23d0*/  IMAD R51, R5, 0x7, R0 ;  /* 0x0000000705337824 */ /* 0x000fe200078e0200 */
[----:B------:R-:W-:Y:S01]  /*23e0*/  MOV R54, R0 ;  /* 0x0000000000367202 */ /* 0x000fe20000000f00 */
[----:B------:R-:W-:Y:S01]  /*23f0*/  UMOV UR4, URZ ;  /* 0x000000ff00047c82 */ /* 0x000fe20008000000 */
[----:B------:R-:W-:-:S07]  /*2400*/  LOP3.LUT R55, R7, 0x7ffffff8, RZ, 0xc0, !PT ;  /* 0x7ffffff807377812 */ /* 0x000fce00078ec0ff */
.L_x_1949:
[----:B------:R-:W-:Y:S01]  /*2410*/  UIADD3 UR5, UPT, UPT, UR4, 0x1, URZ ;  /* 0x0000000104057890 */ /* 0x000fe2000fffe0ff */
[----:B------:R-:W-:Y:S01]  /*2420*/  ISETP.EQ.OR P5, PT, R53, RZ, P2 ;  /* 0x000000ff3500720c */ /* 0x000fe200017a2670 */
[----:B------:R-:W-:-:S04]  /*2430*/  UIADD3 UR8, UPT, UPT, UR4, 0x2, URZ ;  /* 0x0000000204087890 */ /* 0x000fc8000fffe0ff */
[C---:B------:R-:W-:Y:S01]  /*2440*/  ISETP.EQ.OR P6, PT, R3.reuse, UR5, P2 ;  /* 0x0000000503007c0c */ /* 0x040fe200097c2670 */
[----:B------:R-:W-:Y:S01]  /*2450*/  UIADD3 UR5, UPT, UPT, UR4, 0x3, URZ ;  /* 0x0000000304057890 */ /* 0x000fe2000fffe0ff */
[----:B------:R-:W-:-:S05]  /*2460*/  ISETP.EQ.OR P1, PT, R3, UR8, P2 ;  /* 0x0000000803007c0c */ /* 0x000fca0009722670 */
[----:B------:R-:W-:Y:S01]  /*2470*/  ISETP.EQ.OR P4, PT, R3, UR5, P2 ;  /* 0x0000000503007c0c */ /* 0x000fe20009782670 */
[----:B---3--:R-:W-:-:S05]  /*2480*/  @!P5 IMAD.WIDE.U32 R36, R54, 0x8, R44 ;  /* 0x000000083624d825 */ /* 0x008fca00078e002c */
[--C-:B------:R-:W-:Y:S01]  /*2490*/  @!P6 IMAD.WIDE.U32 R38, R52, 0x8, R44.reuse ;  /* 0x000000083426e825 */ /* 0x100fe200078e002c */
[----:B------:R-:W0:Y:S03]  /*24a0*/  @!P5 LDG.E.64 R36, desc[UR6][R36.64] ;  /* 0x000000062424d981 */ /* 0x000e26000c1e1b00 */
[--C-:B-1----:R-:W-:Y:S02]  /*24b0*/  @!P1 IMAD.WIDE.U32 R40, R46, 0x8, R44.reuse ;  /* 0x000000082e289825 */ /* 0x102fe400078e002c */
[----:B------:R-:W2:Y:S02]  /*24c0*/  @!P6 LDG.E.64 R38, desc[UR6][R38.64] ;  /* 0x000000062626e981 */ /* 0x000ea4000c1e1b00 */
[----:B------:R-:W-:Y:S02]  /*24d0*/  @!P4 IMAD.WIDE.U32 R42, R50, 0x8, R44 ;  /* 0x00000008322ac825 */ /* 0x000fe400078e002c */
[----:B------:R-:W3:Y:S04]  /*24e0*/  @!P1 LDG.E.64 R40, desc[UR6][R40.64] ;  /* 0x0000000628289981 */ /* 0x000ee8000c1e1b00 */
[----:B------:R-:W4:Y:S01]  /*24f0*/  @!P4 LDG.E.64 R42, desc[UR6][R42.64] ;  /* 0x000000062a2ac981 */ /* 0x000f22000c1e1b00 */
[----:B------:R-:W-:-:S02]  /*2500*/  UIADD3 UR5, UPT, UPT, UR4, 0x4, URZ ;  /* 0x0000000404057890 */ /* 0x000fc4000fffe0ff */
[----:B------:R-:W-:Y:S01]  /*2510*/  UIADD3 UR8, UPT, UPT, UR4, 0x5, URZ ;  /* 0x0000000504087890 */ /* 0x000fe2000fffe0ff */
[----:B0-----:R-:W-:Y:S01]  /*2520*/  @!P5 FADD.FTZ R56, R56, R36 ;  /* 0x000000243838d221 */ /* 0x001fe20000010000 */
[----:B------:R-:W-:Y:S02]  /*2530*/  @!P5 FADD.FTZ R57, R57, R37 ;  /* 0x000000253939d221 */ /* 0x000fe40000010000 */
[----:B------:R-:W-:Y:S01]  /*2540*/  ISETP.EQ.OR P5, PT, R3, UR5, P2 ;  /* 0x0000000503007c0c */ /* 0x000fe200097a2670 */
[----:B------:R-:W-:Y:S01]  /*2550*/  UIADD3 UR5, UPT, UPT, UR4, 0x6, URZ ;  /* 0x0000000604057890 */ /* 0x000fe2000fffe0ff */
[----:B--2---:R-:W-:Y:S01]  /*2560*/  @!P6 FADD.FTZ R56, R56, R38 ;  /* 0x000000263838e221 */ /* 0x004fe20000010000 */
[----:B------:R-:W-:Y:S01]  /*2570*/  @!P6 FADD.FTZ R57, R57, R39 ;  /* 0x000000273939e221 */ /* 0x000fe20000010000 */
[----:B------:R-:W-:Y:S01]  /*2580*/  ISETP.EQ.OR P6, PT, R3, UR8, P2 ;  /* 0x0000000803007c0c */ /* 0x000fe200097c2670 */
[----:B------:R-:W-:Y:S01]  /*2590*/  UIADD3 UR8, UPT, UPT, UR4, 0x7, URZ ;  /* 0x0000000704087890 */ /* 0x000fe2000fffe0ff */
[----:B---3--:R-:W-:Y:S01]  /*25a0*/  @!P1 FADD.FTZ R56, R56, R40 ;  /* 0x0000002838389221 */ /* 0x008fe20000010000 */
[----:B------:R-:W-:Y:S01]  /*25b0*/  @!P1 FADD.FTZ R57, R57, R41 ;  /* 0x0000002939399221 */ /* 0x000fe20000010000 */
[----:B------:R-:W-:-:S02]  /*25c0*/  ISETP.EQ.OR P1, PT, R3, UR5, P2 ;  /* 0x0000000503007c0c */ /* 0x000fc40009722670 */
[----:B----4-:R-:W-:Y:S01]  /*25d0*/  @!P4 FADD.FTZ R56, R56, R42 ;  /* 0x0000002a3838c221 */ /* 0x010fe20000010000 */
[----:B------:R-:W-:Y:S02]  /*25e0*/  @!P4 FADD.FTZ R57, R57, R43 ;  /* 0x0000002b3939c221 */ /* 0x000fe40000010000 */
[----:B------:R-:W-:Y:S01]  /*25f0*/  @!P5 IMAD.WIDE.U32 R36, R47, 0x8, R44 ;  /* 0x000000082f24d825 */ /* 0x000fe200078e002c */
[----:B------:R-:W-:-:S03]  /*2600*/  ISETP.EQ.OR P4, PT, R3, UR8, P2 ;  /* 0x0000000803007c0c */ /* 0x000fc60009782670 */
[--C-:B------:R-:W-:Y:S02]  /*2610*/  @!P6 IMAD.WIDE.U32 R38, R49, 0x8, R44.reuse ;  /* 0x000000083126e825 */ /* 0x100fe400078e002c */
[----:B------:R-:W2:Y:S02]  /*2620*/  @!P5 LDG.E.64 R36, desc[UR6][R36.64] ;  /* 0x000000062424d981 */ /* 0x000ea4000c1e1b00 */
[--C-:B------:R-:W-:Y:S02]  /*2630*/  @!P1 IMAD.WIDE.U32 R40, R48, 0x8, R44.reuse ;  /* 0x0000000830289825 */ /* 0x100fe400078e002c */
[----:B------:R-:W3:Y:S04]  /*2640*/  @!P6 LDG.E.64 R38, desc[UR6][R38.64] ;  /* 0x000000062626e981 */ /* 0x000ee8000c1e1b00 */
[----:B------:R-:W-:Y:S01]  /*2650*/  @!P4 IMAD.WIDE.U32 R42, R51, 0x8, R44 ;  /* 0x00000008332ac825 */ /* 0x000fe200078e002c */
[----:B------:R-:W4:Y:S05]  /*2660*/  @!P1 LDG.E.64 R40, desc[UR6][R40.64] ;  /* 0x0000000628289981 */ /* 0x000f2a000c1e1b00 */
[----:B------:R-:W5:Y:S01]  /*2670*/  @!P4 LDG.E.64 R42, desc[UR6][R42.64] ;  /* 0x000000062a2ac981 */ /* 0x000f62000c1e1b00 */
[----:B------:R-:W-:Y:S01]  /*2680*/  UIADD3 UR4, UPT, UPT, UR4, 0x8, URZ ;  /* 0x0000000804047890 */ /* 0x000fe2000fffe0ff */
[----:B------:R-:W-:-:S02]  /*2690*/  IADD3 R53, PT, PT, R53, 0x8, RZ ;  /* 0x0000000835357810 */ /* 0x000fc40007ffe0ff */
[C---:B------:R-:W-:Y:S02]  /*26a0*/  LEA R54, R5.reuse, R54, 0x3 ;  /* 0x0000003605367211 */ /* 0x040fe400078e18ff */
[C---:B------:R-:W-:Y:S02]  /*26b0*/  LEA R52, R5.reuse, R52, 0x3 ;  /* 0x0000003405347211 */ /* 0x040fe400078e18ff */
[C---:B------:R-:W-:Y:S02]  /*26c0*/  LEA R46, R5.reuse, R46, 0x3 ;  /* 0x0000002e052e7211 */ /* 0x040fe400078e18ff */
[C---:B------:R-:W-:Y:S02]  /*26d0*/  LEA R50, R5.reuse, R50, 0x3 ;  /* 0x0000003205327211 */ /* 0x040fe400078e18ff */
[C---:B------:R-:W-:Y:S02]  /*26e0*/  LEA R47, R5.reuse, R47, 0x3 ;  /* 0x0000002f052f7211 */ /* 0x040fe400078e18ff */
[----:B------:R-:W-:-:S02]  /*26f0*/  LEA R49, R5, R49, 0x3 ;  /* 0x0000003105317211 */ /* 0x000fc400078e18ff */
[C---:B------:R-:W-:Y:S02]  /*2700*/  LEA R48, R5.reuse, R48, 0x3 ;  /* 0x0000003005307211 */ /* 0x040fe400078e18ff */
[----:B------:R-:W-:Y:S01]  /*2710*/  LEA R51, R5, R51, 0x3 ;  /* 0x0000003305337211 */ /* 0x000fe200078e18ff */
[----:B--2---:R-:W-:Y:S01]  /*2720*/  @!P5 FADD.FTZ R56, R56, R36 ;  /* 0x000000243838d221 */ /* 0x004fe20000010000 */
[----:B------:R-:W-:-:S03]  /*2730*/  @!P5 FADD.FTZ R57, R57, R37 ;  /* 0x000000253939d221 */ /* 0x000fc60000010000 */
[----:B---3--:R-:W-:Y:S01]  /*2740*/  @!P6 FADD.FTZ R56, R56, R38 ;  /* 0x000000263838e221 */ /* 0x008fe20000010000 */
[----:B------:R-:W-:-:S03]  /*2750*/  @!P6 FADD.FTZ R57, R57, R39 ;  /* 0x000000273939e221 */ /* 0x000fc60000010000 */
[----:B----4-:R-:W-:Y:S01]  /*2760*/  @!P1 FADD.FTZ R56, R56, R40 ;  /* 0x0000002838389221 */ /* 0x010fe20000010000 */
[----:B------:R-:W-:Y:S01]  /*2770*/  @!P1 FADD.FTZ R57, R57, R41 ;  /* 0x0000002939399221 */ /* 0x000fe20000010000 */
[----:B------:R-:W-:Y:S02]  /*2780*/  ISETP.NE.AND P1, PT, R55, UR4, PT ;  /* 0x0000000437007c0c */ /* 0x000fe4000bf25270 */
[----:B-----5:R-:W-:Y:S01]  /*2790*/  @!P4 FADD.FTZ R56, R56, R42 ;  /* 0x0000002a3838c221 */ /* 0x020fe20000010000 */
[----:B------:R-:W-:-:S10]  /*27a0*/  @!P4 FADD.FTZ R57, R57, R43 ;  /* 0x0000002b3939c221 */ /* 0x000fd40000010000 */
[----:B------:R-:W-:Y:S05]  /*27b0*/  @P1 BRA `(.L_x_1949) ;  /* 0xfffffffc00141947 */ /* 0x000fea000383ffff */
[----:B------:R-:W-:-:S07]  /*27c0*/  MOV R42, R55 ;  /* 0x00000037002a7202 */ /* 0x000fce0000000f00 */
.L_x_1948:
[----:B------:R-:W-:-:S13]  /*27d0*/  LOP3.LUT P1, RZ, R7, 0x7, RZ, 0xc0, !PT ;  /* 0x0000000707ff7812 */ /* 0x000fda000782c0ff */
[----:B------:R-:W-:Y:S05]  /*27e0*/  @!P1 BRA `(.L_x_1945) ;  /* 0x0000000000f49947 */ /* 0x000fea0003800000 */
[C---:B---3--:R-:W-:Y:S02]  /*27f0*/  LOP3.LUT R36, R7.reuse, 0x7, RZ, 0xc0, !PT ;  /* 0x0000000707247812 */ /* 0x048fe400078ec0ff */
[----:B------:R-:W-:Y:S02]  /*2800*/  LOP3.LUT P1, R47, R7, 0x3, RZ, 0xc0, !PT ;  /* 0x00000003072f7812 */ /* 0x000fe4000782c0ff */
[----:B------:R-:W-:-:S04]  /*2810*/  IADD3 R36, PT, PT, R36, -0x1, RZ ;  /* 0xffffffff24247810 */ /* 0x000fc80007ffe0ff */
[----:B------:R-:W-:-:S13]  /*2820*/  ISETP.GE.U32.AND P4, PT, R36, 0x3, PT ;  /* 0x000000032400780c */ /* 0x000fda0003f86070 */
[----:B------:R-:W-:Y:S05]  /*2830*/  @!P4 BRA `(.L_x_1950) ;  /* 0x000000000070c947 */ /* 0x000fea0003800000 */
[----:B------:R-:W-:-:S13]  /*2840*/  ISETP.EQ.OR P6, PT, R42, R3, P2 ;  /* 0x000000032a00720c */ /* 0x000fda00017c2670 */
[----:B------:R-:W-:-:S04]  /*2850*/  @!P6 IMAD R37, R42, R5, R0 ;  /* 0x000000052a25e224 */ /* 0x000fc800078e0200 */
[----:B------:R-:W-:-:S06]  /*2860*/  @!P6 IMAD.WIDE.U32 R36, R37, 0x8, R44 ;  /* 0x000000082524e825 */ /* 0x000fcc00078e002c */
[----:B------:R-:W0:Y:S01]  /*2870*/  @!P6 LDG.E.64 R36, desc[UR6][R36.64] ;  /* 0x000000062424e981 */ /* 0x000e22000c1e1b00 */
[C---:B------:R-:W-:Y:S02]  /*2880*/  IADD3 R38, PT, PT, R42.reuse, 0x1, RZ ;  /* 0x000000012a267810 */ /* 0x040fe40007ffe0ff */
[----:B------:R-:W-:Y:S02]  /*2890*/  IADD3 R40, PT, PT, R42, 0x2, RZ ;  /* 0x000000022a287810 */ /* 0x000fe40007ffe0ff */
[-C--:B------:R-:W-:Y:S02]  /*28a0*/  ISETP.EQ.OR P5, PT, R38, R3.reuse, P2 ;  /* 0x000000032600720c */ /* 0x080fe400017a2670 */
[----:B------:R-:W-:Y:S02]  /*28b0*/  IADD3 R46, PT, PT, R42, 0x3, RZ ;  /* 0x000000032a2e7810 */ /* 0x000fe40007ffe0ff */
[----:B------:R-:W-:-:S09]  /*28c0*/  ISETP.EQ.OR P4, PT, R40, R3, P2 ;  /* 0x000000032800720c */ /* 0x000fd20001782670 */
[----:B------:R-:W-:-:S04]  /*28d0*/  @!P5 IMAD R39, R38, R5, R0 ;  /* 0x000000052627d224 */ /* 0x000fc800078e0200 */
[----:B-1----:R-:W-:Y:S02]  /*28e0*/  @!P4 IMAD R41, R40, R5, R0 ;  /* 0x000000052829c224 */ /* 0x002fe400078e0200 */
[----:B0-----:R-:W-:Y:S01]  /*28f0*/  @!P6 FADD.FTZ R56, R56, R36 ;  /* 0x000000243838e221 */ /* 0x001fe20000010000 */
[----:B------:R-:W-:Y:S01]  /*2900*/  @!P6 FADD.FTZ R57, R57, R37 ;  /* 0x000000253939e221 */ /* 0x000fe20000010000 */
[----:B------:R-:W-:Y:S01]  /*2910*/  ISETP.EQ.OR P6, PT, R46, R3, P2 ;  /* 0x000000032e00720c */ /* 0x000fe200017c2670 */
        /* <DEDUP_REMOVED lines=14> */
.L_x_1950:
        /* <DEDUP_REMOVED lines=18> */
.L_x_1951:
        /* <DEDUP_REMOVED lines=9> */
.L_x_1952:
[----:B------:R-:W-:Y:S05]  /*2bb0*/  BSYNC.RECONVERGENT B0 ;  /* 0x0000000000007941 */ /* 0x000fea0003800200 */
.L_x_1945:
[----:B------:R-:W4:Y:S01]  /*2bc0*/  S2UR UR5, SR_CgaCtaId ;  /* 0x00000000000579c3 */ /* 0x000f220000008800 */
[----:B------:R-:W2:Y:S01]  /*2bd0*/  LDCU UR8, c[0x0][0x414] ;  /* 0x00008280ff0877ac */ /* 0x000ea20008000800 */
[----:B-1-3--:R-:W-:Y:S01]  /*2be0*/  LOP3.LUT R41, R14, 0xffff, RZ, 0xc0, !PT ;  /* 0x0000ffff0e297812 */ /* 0x00afe200078ec0ff */
[----:B------:R-:W-:-:S03]  /*2bf0*/  UMOV UR4, 0x400 ;  /* 0x0000040000047882 */ /* 0x000fc60000000000 */
[----:B------:R-:W-:Y:S02]  /*2c00*/  IADD3 R41, PT, PT, R98, R41, RZ ;  /* 0x0000002962297210 */ /* 0x000fe40007ffe0ff */
[----:B------:R-:W1:Y:S08]  /*2c10*/  @P0 LDC.64 R44, c[0x0][0x388] ;  /* 0x0000e200ff2c0b82 */ /* 0x000e700000000a00 */
[----:B------:R-:W3:Y:S01]  /*2c20*/  LDC.64 R38, c[0x0][0x398] ;  /* 0x0000e600ff267b82 */ /* 0x000ee20000000a00 */
[----:B--2---:R-:W-:Y:S01]  /*2c30*/  @P0 FMUL.FTZ R42, R56, UR8 ;  /* 0x00000008382a0c20 */ /* 0x004fe20008410000 */
[----:B------:R-:W-:Y:S01]  /*2c40*/  @P0 FMUL.FTZ R43, R57, UR8 ;  /* 0x00000008392b0c20 */ /* 0x000fe20008410000 */
[----:B----4-:R-:W-:-:S05]  /*2c50*/  ULEA UR4, UR5, UR4, 0x18 ;  /* 0x0000000405047291 */ /* 0x010fca000f8ec0ff */
[----:B------:R-:W2:Y:S01]  /*2c60*/  LDC.64 R36, c[0x0][0x3a0] ;  /* 0x0000e800ff247b82 */ /* 0x000ea20000000a00 */
[----:B-1----:R-:W-:-:S03]  /*2c70*/  @P0 IMAD.WIDE R44, R8, 0x8, R44 ;  /* 0x00000008082c0825 */ /* 0x002fc600078e022c */
[----:B------:R-:W-:Y:S04]  /*2c80*/  @!P2 STS.64 [UR4+0x90], R56 ;  /* 0x00009038ff00a988 */ /* 0x000fe80008000a04 */
[----:B------:R1:W-:Y:S01]  /*2c90*/  @P0 STG.E.64 desc[UR6][R44.64], R42 ;  /* 0x0000002a2c000986 */ /* 0x0003e2000c101b06 */
[----:B---3--:R-:W-:-:S04]  /*2ca0*/  IMAD.WIDE R46, R41, 0x4, R38 ;  /* 0x00000004292e7825 */ /* 0x008fc800078e0226 */
[----:B--2---:R-:W-:Y:S01]  /*2cb0*/  IMAD.WIDE R38, R41, 0x4, R36 ;  /* 0x0000000429267825 */ /* 0x004fe200078e0224 */
[----:B------:R-:W-:Y:S06]  /*2cc0*/  BAR.SYNC.DEFER_BLOCKING 0x0 ;  /* 0x0000000000007b1d */ /* 0x000fec0000010000 */
[----:B------:R2:W5:Y:S04]  /*2cd0*/  LDG.E.64 R36, desc[UR6][R46.64] ;  /* 0x000000062e247981 */ /* 0x000568000c1e1b00 */
[----:B------:R-:W5:Y:S01]  /*2ce0*/  LDG.E.64 R38, desc[UR6][R38.64] ;  /* 0x0000000626267981 */ /* 0x000f62000c1e1b00 */
[----:B-1----:R-:W-:Y:S01]  /*2cf0*/  HFMA2 R44, -RZ, RZ, 1.875, 0 ;  /* 0x3f800000ff2c7431 */ /* 0x002fe200000001ff */
[----:B------:R-:W-:Y:S02]  /*2d00*/  BSSY.RECONVERGENT B0, `(.L_x_1953) ;  /* 0x0000387000007945 */ /* 0x000fe40003800200 */
[----:B------:R-:W1:Y:S01]  /*2d10*/  LDS.64 R40, [UR4+0x90] ;  /* 0x00009004ff287984 */ /* 0x000e620008000a00 */
[----:B------:R-:W3:Y:S02]  /*2d20*/  LDCU.U8 UR4, c[0x0][0x3fc] ;  /* 0x00007f80ff0477ac */ /* 0x000ee40008000000 */
[----:B---3--:R-:W-:Y:S01]  /*2d30*/  UISETP.NE.AND UP0, UPT, UR4, URZ, UPT ;  /* 0x000000ff0400728c */ /* 0x008fe2000bf05270 */
[----:B-1----:R-:W-:-:S04]  /*2d40*/  FMUL.FTZ R48, R40, UR8 ;  /* 0x0000000828307c20 */ /* 0x002fc80008410000 */
[----:B------:R-:W-:-:S04]  /*2d50*/  FMUL.FTZ R40, R48, R48 ;  /* 0x0000003030287220 */ /* 0x000fc80000410000 */
[----:B------:R-:W-:-:S05]  /*2d60*/  FFMA.FTZ R40, R41, UR8, -R40 ;  /* 0x0000000829287c23 */ /* 0x000fca0008010828 */
[----:B------:R-:W-:-:S13]  /*2d70*/  FSETP.GTU.FTZ.AND P1, PT, R40, RZ, PT ;  /* 0x000000ff2800720b */ /* 0x000fda0003f3c000 */
[----:B------:R-:W1:Y:S02]  /*2d80*/  @P1 LDC R41, c[0x0][0x3a8] ;  /* 0x0000ea00ff291b82 */ /* 0x000e640000000800 */
[----:B-1----:R-:W-:-:S04]  /*2d90*/  @P1 FADD.FTZ R40, R40, R41 ;  /* 0x0000002928281221 */ /* 0x002fc80000010000 */
[----:B------:R2:W1:Y:S01]  /*2da0*/  @P1 MUFU.RSQ R44, R40 ;  /* 0x00000028002c1308 */ /* 0x0004620000001400 */
[----:B------:R-:W-:Y:S05]  /*2db0*/  BRA.U UP0, `(.L_x_1954) ;  /* 0x0000001500bc7547 */ /* 0x000fea000b800000 */
[----:B------:R-:W3:Y:S01]  /*2dc0*/  LDCU.64 UR8, c[0x0][0x3e8] ;  /* 0x00007d00ff0877ac */ /* 0x000ee20008000a00 */
[----:B------:R-:W-:Y:S01]  /*2dd0*/  BSSY.RECONVERGENT B1, `(.L_x_1955) ;  /* 0x000001a000017945 */ /* 0x000fe20003800200 */
[----:B---3--:R-:W-:Y:S02]  /*2de0*/  ISETP.GE.U32.AND P1, PT, R96, UR8, PT ;  /* 0x0000000860007c0c */ /* 0x008fe4000bf26070 */
[----:B------:R-:W-:Y:S02]  /*2df0*/  ISETP.GE.U32.AND P2, PT, R94, UR8, PT ;  /* 0x000000085e007c0c */ /* 0x000fe4000bf46070 */
[----:B------:R-:W-:Y:S02]  /*2e00*/  ISETP.GE.AND.EX P1, PT, R9, UR9, PT, P1 ;  /* 0x0000000909007c0c */ /* 0x000fe4000bf26310 */
[----:B------:R-:W-:Y:S02]  /*2e10*/  ISETP.GE.U32.AND P5, PT, R92, UR8, PT ;  /* 0x000000085c007c0c */ /* 0x000fe4000bfa6070 */
[----:B------:R-:W-:-:S02]  /*2e20*/  ISETP.GE.U32.AND P6, PT, R90, UR8, PT ;  /* 0x000000085a007c0c */ /* 0x000fc4000bfc6070 */
[----:B------:R-:W-:-:S07]  /*2e30*/  ISETP.GE.AND.EX P2, PT, R13, UR9, PT, P2 ;  /* 0x000000090d007c0c */ /* 0x000fce000bf46320 */
[----:B------:R-:W-:Y:S06]  /*2e40*/  @P1 BRA `(.L_x_1956) ;  /* 0x0000000000481947 */ /* 0x000fec0003800000 */
[----:B------:R-:W3:Y:S01]  /*2e50*/  LDCU.64 UR10, c[0x0][0x3e0] ;  /* 0x00007c00ff0a77ac */ /* 0x000ee20008000a00 */
[----:B--2---:R-:W-:Y:S01]  /*2e60*/  MOV R40, R102 ;  /* 0x0000006600287202 */ /* 0x004fe20000000f00 */
        /* <DEDUP_REMOVED lines=8> */
[----:B---3--:R-:W-:Y:S02]  /*2ef0*/  IMAD R45, R9, UR10, RZ ;  /* 0x0000000a092d7c24 */ /* 0x008fe4000f8e02ff */
[----:B------:R-:W-:-:S04]  /*2f00*/  IMAD.WIDE.U32 R40, R96, UR10, R40 ;  /* 0x0000000a60287c25 */ /* 0x000fc8000f8e0028 */
[----:B------:R-:W-:Y:S01]  /*2f10*/  IMAD R45, R96, UR11, R45 ;  /* 0x0000000b602d7c24 */ /* 0x000fe2000f8e022d */
[----:B--2---:R-:W-:-:S04]  /*2f20*/  LEA R42, P1, R40, UR4, 0x1 ;  /* 0x00000004282a7c11 */ /* 0x004fc8000f8208ff */
[----:B------:R-:W-:Y:S02]  /*2f30*/  IADD3 R45, PT, PT, R41, R45, RZ ;  /* 0x0000002d292d7210 */ /* 0x000fe40007ffe0ff */
[----:B------:R-:W-:Y:S02]  /*2f40*/  F2FP.BF16.F32.PACK_AB R41, R18, R69 ;  /* 0x000000451229723e */ /* 0x000fe400000010ff */
[----:B------:R-:W-:-:S05]  /*2f50*/  LEA.HI.X R43, R40, UR5, R45, 0x1, P1 ;  /* 0x00000005282b7c11 */ /* 0x000fca00088f0c2d */
[----:B------:R3:W-:Y:S02]  /*2f60*/  STG.E desc[UR6][R42.64], R41 ;  /* 0x000000292a007986 */ /* 0x0007e4000c101906 */
.L_x_1956:
[----:B------:R-:W-:Y:S05]  /*2f70*/  BSYNC.RECONVERGENT B1 ;  /* 0x0000000000017941 */ /* 0x000fea0003800200 */
.L_x_1955:
[----:B------:R-:W-:Y:S04]  /*2f80*/  BSSY.RECONVERGENT B1, `(.L_x_1957) ;  /* 0x0000014000017945 */ /* 0x000fe80003800200 */
[----:B------:R-:W-:Y:S05]  /*2f90*/  @P2 BRA `(.L_x_1958) ;  /* 0x0000000000482947 */ /* 0x000fea0003800000 */
[----:B------:R-:W4:Y:S01]  /*2fa0*/  LDCU.64 UR4, c[0x0][0x3e0] ;  /* 0x00007c00ff0477ac */ /* 0x000f220008000a00 */
[----:B--2---:R-:W-:Y:S01]  /*2fb0*/  MOV R40, R102 ;  /* 0x0000006600287202 */ /* 0x004fe20000000f00 */
[--C-:B---3--:R-:W-:Y:S01]  /*2fc0*/  FADD.FTZ R43, R16, -R48.reuse ;  /* 0x80000030102b7221 */ /* 0x108fe20000010000 */
[----:B------:R-:W-:Y:S01]  /*2fd0*/  MOV R41, R101 ;  /* 0x0000006500297202 */ /* 0x000fe20000000f00 */
[----:B------:R-:W2:Y:S01]  /*2fe0*/  LDCU.64 UR10, c[0x0][0x380] ;  /* 0x00007000ff0a77ac */ /* 0x000ea20008000a00 */
[----:B------:R-:W-:Y:S01]  /*2ff0*/  FADD.FTZ R67, R67, -R48 ;  /* 0x8000003043437221 */ /* 0x000fe20000010000 */
[----:B-1----:R-:W-:-:S03]  /*3000*/  FMUL.FTZ R43, R43, R44 ;  /* 0x0000002c2b2b7220 */ /* 0x002fc60000410000 */
[----:B------:R-:W-:Y:S01]  /*3010*/  FMUL.FTZ R16, R67, R44 ;  /* 0x0000002c43107220 */ /* 0x000fe20000410000 */
[----:B-----5:R-:W-:Y:S01]  /*3020*/  FFMA.FTZ R18, R36, R43, R38 ;  /* 0x0000002b24127223 */ /* 0x020fe20000010026 */
[----:B----4-:R-:W-:Y:S02]  /*3030*/  IMAD R45, R13, UR4, RZ ;  /* 0x000000040d2d7c24 */ /* 0x010fe4000f8e02ff */
[----:B------:R-:W-:-:S04]  /*3040*/  IMAD.WIDE.U32 R40, R94, UR4, R40 ;  /* 0x000000045e287c25 */ /* 0x000fc8000f8e0028 */
[----:B------:R-:W-:Y:S02]  /*3050*/  IMAD R47, R94, UR5, R45 ;  /* 0x000000055e2f7c24 */ /* 0x000fe4000f8e022d */
[----:B------:R-:W-:Y:S01]  /*3060*/  FFMA.FTZ R45, R37, R16, R39 ;  /* 0x00000010252d7223 */ /* 0x000fe20000010027 */
[C---:B--2---:R-:W-:Y:S02]  /*3070*/  LEA R42, P1, R40.reuse, UR10, 0x1 ;  /* 0x0000000a282a7c11 */ /* 0x044fe4000f8208ff */
[----:B------:R-:W-:Y:S02]  /*3080*/  IADD3 R47, PT, PT, R41, R47, RZ ;  /* 0x0000002f292f7210 */ /* 0x000fe40007ffe0ff */
[----:B------:R-:W-:Y:S02]  /*3090*/  F2FP.BF16.F32.PACK_AB R41, R45, R18 ;  /* 0x000000122d29723e */ /* 0x000fe400000010ff */
[----:B------:R-:W-:-:S05]  /*30a0*/  LEA.HI.X R43, R40, UR11, R47, 0x1, P1 ;  /* 0x0000000b282b7c11 */ /* 0x000fca00088f0c2f */
[----:B------:R4:W-:Y:S02]  /*30b0*/  STG.E desc[UR6][R42.64], R41 ;  /* 0x000000292a007986 */ /* 0x0009e4000c101906 */
.L_x_1958:
[----:B------:R-:W-:Y:S05]  /*30c0*/  BSYNC.RECONVERGENT B1 ;  /* 0x0000000000017941 */ /* 0x000fea0003800200 */
.L_x_1957:
[----:B------:R-:W-:Y:S01]  /*30d0*/  ISETP.GE.AND.EX P5, PT, R15, UR9, PT, P5 ;  /* 0x000000090f007c0c */ /* 0x000fe2000bfa6350 */
[----:B------:R-:W-:Y:S01]  /*30e0*/  BSSY.RECONVERGENT B1, `(.L_x_1959) ;  /* 0x000001b000017945 */ /* 0x000fe20003800200 */
[----:B------:R-:W-:Y:S02]  /*30f0*/  ISETP.GE.U32.AND P1, PT, R88, UR8, PT ;  /* 0x0000000858007c0c */ /* 0x000fe4000bf26070 */
[----:B------:R-:W-:Y:S02]  /*3100*/  ISETP.GE.U32.AND P2, PT, R86, UR8, PT ;  /* 0x0000000856007c0c */ /* 0x000fe4000bf46070 */
[----:B------:R-:W-:Y:S02]  /*3110*/  ISETP.GE.U32.AND P4, PT, R84, UR8, PT ;  /* 0x0000000854007c0c */ /* 0x000fe4000bf86070 */
[----:B------:R-:W-:Y:S02]  /*3120*/  ISETP.GE.U32.AND P3, PT, R82, UR8, PT ;  /* 0x0000000852007c0c */ /* 0x000fe4000bf66070 */
[----:B------:R-:W-:-:S02]  /*3130*/  ISETP.GE.AND.EX P6, PT, R17, UR9, PT, P6 ;  /* 0x0000000911007c0c */ /* 0x000fc4000bfc6360 */
[----:B------:R-:W-:Y:S02]  /*3140*/  ISETP.GE.AND.EX P1, PT, R19, UR9, PT, P1 ;  /* 0x0000000913007c0c */ /* 0x000fe4000bf26310 */
[----:B------:R-:W-:Y:S01]  /*3150*/  ISETP.GE.AND.EX P2, PT, R21, UR9, PT, P2 ;  /* 0x0000000915007c0c */ /* 0x000fe2000bf46320 */
[----:B------:R-:W-:-:S12]  /*3160*/  @P5 BRA `(.L_x_1960) ;  /* 0x0000000000485947 */ /* 0x000fd80003800000 */
[----:B------:R-:W0:Y:S01]  /*3170*/  LDCU.64 UR4, c[0x0][0x3e0] ;  /* 0x00007c00ff0477ac */ /* 0x000e220008000a00 */
[----:B--2---:R-:W-:Y:S01]  /*3180*/  MOV R40, R102 ;  /* 0x0000006600287202 */ /* 0x004fe20000000f00 */
[--C-:B---34-:R-:W-:Y:S01]  /*3190*/  FADD.FTZ R43, R20, -R48.reuse ;  /* 0x80000030142b7221 */ /* 0x118fe20000010000 */
[----:B------:R-:W-:Y:S01]  /*31a0*/  MOV R41, R101 ;  /* 0x0000006500297202 */ /* 0x000fe20000000f00 */
[----:B------:R-:W2:Y:S01]  /*31b0*/  LDCU.64 UR10, c[0x0][0x380] ;  /* 0x00007000ff0a77ac */ /* 0x000ea20008000a00 */
[----:B------:R-:W-:Y:S01]  /*31c0*/  FADD.FTZ R71, R71, -R48 ;  /* 0x8000003047477221 */ /* 0x000fe20000010000 */
[----:B-1----:R-:W-:-:S03]  /*31d0*/  FMUL.FTZ R43, R43, R44 ;  /* 0x0000002c2b2b7220 */ /* 0x002fc60000410000 */
[----:B------:R-:W-:Y:S01]  /*31e0*/  FMUL.FTZ R16, R71, R44 ;  /* 0x0000002c47107220 */ /* 0x000fe20000410000 */
[----:B-----5:R-:W-:Y:S01]  /*31f0*/  FFMA.FTZ R18, R36, R43, R38 ;  /* 0x0000002b24127223 */ /* 0x020fe20000010026 */
[----:B0-----:R-:W-:Y:S02]  /*3200*/  IMAD R45, R15, UR4, RZ ;  /* 0x000000040f2d7c24 */ /* 0x001fe4000f8e02ff */
        /* <DEDUP_REMOVED lines=8> */
.L_x_1960:
[----:B------:R-:W-:Y:S05]  /*3290*/  BSYNC.RECONVERGENT B1 ;  /* 0x0000000000017941 */ /* 0x000fea0003800200 */
.L_x_1959:
[----:B------:R-:W-:Y:S04]  /*32a0*/  BSSY.RECONVERGENT B1, `(.L_x_1961) ;  /* 0x0000014000017945 */ /* 0x000fe80003800200 */
[----:B------:R-:W-:Y:S05]  /*32b0*/  @P6 BRA `(.L_x_1962) ;  /* 0x0000000000486947 */ /* 0x000fea0003800000 */
[----:B------:R-:W1:Y:S01]  /*32c0*/  LDCU.64 UR4, c[0x0][0x3e0] ;  /* 0x00007c00ff0477ac */ /* 0x000e620008000a00 */
[----:B--2---:R-:W-:Y:S01]  /*32d0*/  MOV R40, R102 ;  /* 0x0000006600287202 */ /* 0x004fe20000000f00 */
[--C-:B------:R-:W-:Y:S01]  /*32e0*/  FADD.FTZ R73, R73, -R48.reuse ;  /* 0x8000003049497221 */ /* 0x100fe20000010000 */
[----:B0--34-:R-:W-:Y:S01]  /*32f0*/  MOV R41, R101 ;  /* 0x0000006500297202 */ /* 0x019fe20000000f00 */
[----:B------:R-:W0:Y:S01]  /*3300*/  LDCU.64 UR10, c[0x0][0x380] ;  /* 0x00007000ff0a77ac */ /* 0x000e220008000a00 */
[----:B------:R-:W-:Y:S01]  /*3310*/  FADD.FTZ R43, R22, -R48 ;  /* 0x80000030162b7221 */ /* 0x000fe20000010000 */
[----:B-1----:R-:W-:-:S03]  /*3320*/  FMUL.FTZ R73, R73, R44 ;  /* 0x0000002c49497220 */ /* 0x002fc60000410000 */
[----:B------:R-:W-:Y:S01]  /*3330*/  FMUL.FTZ R16, R43, R44 ;  /* 0x0000002c2b107220 */ /* 0x000fe20000410000 */
[----:B-----5:R-:W-:-:S03]  /*3340*/  FFMA.FTZ R73, R36, R73, R38 ;  /* 0x0000004924497223 */ /* 0x020fc60000010026 */
[----:B------:R-:W-:Y:S01]  /*3350*/  FFMA.FTZ R16, R37, R16, R39 ;  /* 0x0000001025107223 */ /* 0x000fe20000010027 */
[----:B------:R-:W-:Y:S02]  /*3360*/  IMAD R45, R17, UR4, RZ ;  /* 0x00000004112d7c24 */ /* 0x000fe4000f8e02ff */
[----:B------:R-:W-:-:S04]  /*3370*/  IMAD.WIDE.U32 R40, R90, UR4, R40 ;  /* 0x000000045a287c25 */ /* 0x000fc8000f8e0028 */
[----:B------:R-:W-:Y:S01]  /*3380*/  IMAD R45, R90, UR5, R45 ;  /* 0x000000055a2d7c24 */ /* 0x000fe2000f8e022d */
[----:B0-----:R-:W-:-:S04]  /*3390*/  LEA R42, P5, R40, UR10, 0x1 ;  /* 0x0000000a282a7c11 */ /* 0x001fc8000f8a08ff */
[----:B------:R-:W-:Y:S02]  /*33a0*/  IADD3 R45, PT, PT, R41, R45, RZ ;  /* 0x0000002d292d7210 */ /* 0x000fe40007ffe0ff */
[----:B------:R-:W-:Y:S02]  /*33b0*/  F2FP.BF16.F32.PACK_AB R41, R16, R73 ;  /* 0x000000491029723e */ /* 0x000fe400000010ff */
[----:B------:R-:W-:-:S05]  /*33c0*/  LEA.HI.X R43, R40, UR11, R45, 0x1, P5 ;  /* 0x0000000b282b7c11 */ /* 0x000fca000a8f0c2d */
[----:B------:R0:W-:Y:S02]  /*33d0*/  STG.E desc[UR6][R42.64], R41 ;  /* 0x000000292a007986 */ /* 0x0001e4000c101906 */
.L_x_1962:
[----:B------:R-:W-:Y:S05]  /*33e0*/  BSYNC.RECONVERGENT B1 ;  /* 0x0000000000017941 */ /* 0x000fea0003800200 */
.L_x_1961:
        /* <DEDUP_REMOVED lines=20> */
.L_x_1964:
[----:B------:R-:W-:Y:S05]  /*3530*/  BSYNC.RECONVERGENT B1 ;  /* 0x0000000000017941 */ /* 0x000fea0003800200 */
.L_x_1963:
[----:B------:R-:W-:Y:S04]  /*3540*/  BSSY.RECONVERGENT B1, `(.L_x_1965) ;  /* 0x0000014000017945 */ /* 0x000fe80003800200 */
[----:B------:R-:W-:Y:S05]  /*3550*/  @P2 BRA `(.L_x_1966) ;  /* 0x0000000000482947 */ /* 0x000fea0003800000 */
[----:B------:R-:W1:Y:S01]  /*3560*/  LDCU.64 UR4, c[0x0][0x3e0] ;  /* 0x00007c00ff0477ac */ /* 0x000e620008000a00 */
[----:B--2---:R-:W-:Y:S01]  /*3570*/  MOV R40, R102 ;  /* 0x0000006600287202 */ /* 0x004fe20000000f00 */
[--C-:B0--34-:R-:W-:Y:S01]  /*3580*/  FADD.FTZ R43, R26, -R48.reuse ;  /* 0x800000301a2b7221 */ /* 0x119fe20000010000 */
[----:B------:R-:W-:Y:S01]  /*3590*/  MOV R41, R101 ;  /* 0x0000006500297202 */ /* 0x000fe20000000f00 */
[----:B------:R-:W0:Y:S01]  /*35a0*/  LDCU.64 UR10, c[0x0][0x380] ;  /* 0x00007000ff0a77ac */ /* 0x000e220008000a00 */
[----:B------:R-:W-:Y:S01]  /*35b0*/  FADD.FTZ R77, R77, -R48 ;  /* 0x800000304d4d7221 */ /* 0x000fe20000010000 */
[----:B-1----:R-:W-:-:S03]  /*35c0*/  FMUL.FTZ R43, R43, R44 ;  /* 0x0000002c2b2b7220 */ /* 0x002fc60000410000 */
[----:B------:R-:W-:Y:S01]  /*35d0*/  FMUL.FTZ R16, R77, R44 ;  /* 0x0000002c4d107220 */ /* 0x000fe20000410000 */
[----:B-----5:R-:W-:Y:S01]  /*35e0*/  FFMA.FTZ R18, R36, R43, R38 ;  /* 0x0000002b24127223 */ /* 0x020fe20000010026 */
[----:B------:R-:W-:Y:S02]  /*35f0*/  IMAD R45, R21, UR4, RZ ;  /* 0x00000004152d7c24 */ /* 0x000fe4000f8e02ff */
[----:B------:R-:W-:-:S04]  /*3600*/  IMAD.WIDE.U32 R40, R86, UR4, R40 ;  /* 0x0000000456287c25 */ /* 0x000fc8000f8e0028 */
[----:B------:R-:W-:Y:S02]  /*3610*/  IMAD R47, R86, UR5, R45 ;  /* 0x00000005562f7c24 */ /* 0x000fe4000f8e022d */
[----:B------:R-:W-:Y:S01]  /*3620*/  FFMA.FTZ R45, R37, R16, R39 ;  /* 0x00000010252d7223 */ /* 0x000fe20000010027 */
[C---:B0-----:R-:W-:Y:S02]  /*3630*/  LEA R42, P1, R40.reuse, UR10, 0x1 ;  /* 0x0000000a282a7c11 */ /* 0x041fe4000f8208ff */
[----:B------:R-:W-:Y:S02]  /*3640*/  IADD3 R47, PT, PT, R41, R47, RZ ;  /* 0x0000002f292f7210 */ /* 0x000fe40007ffe0ff */
[----:B------:R-:W-:Y:S02]  /*3650*/  F2FP.BF16.F32.PACK_AB R41, R45, R18 ;  /* 0x000000122d29723e */ /* 0x000fe400000010ff */
[----:B------:R-:W-:-:S05]  /*3660*/  LEA.HI.X R43, R40, UR11, R47, 0x1, P1 ;  /* 0x0000000b282b7c11 */ /* 0x000fca00088f0c2f */
[----:B------:R0:W-:Y:S02]  /*3670*/  STG.E desc[UR6][R42.64], R41 ;  /* 0x000000292a007986 */ /* 0x0001e4000c101906 */
.L_x_1966:
[----:B------:R-:W-:Y:S05]  /*3680*/  BSYNC.RECONVERGENT B1 ;  /* 0x0000000000017941 */ /* 0x000fea0003800200 */
.L_x_1965:
        /* <DEDUP_REMOVED lines=28> */
.L_x_1968:
[----:B------:R-:W-:Y:S05]  /*3850*/  BSYNC.RECONVERGENT B1 ;  /* 0x0000000000017941 */ /* 0x000fea0003800200 */
.L_x_1967:
        /* <DEDUP_REMOVED lines=20> */
.L_x_1970:
[----:B------:R-:W-:Y:S05]  /*39a0*/  BSYNC.RECONVERGENT B1 ;  /* 0x0000000000017941 */ /* 0x000fea0003800200 */
.L_x_1969:
        /* <DEDUP_REMOVED lines=20> */
.L_x_1972:
[----:B------:R-:W-:Y:S05]  /*3af0*/  BSYNC.RECONVERGENT B1 ;  /* 0x0000000000017941 */ /* 0x000fea0003800200 */
.L_x_1971:
        /* <DEDUP_REMOVED lines=20> */
.L_x_1974:
[----:B------:R-:W-:Y:S05]  /*3c40*/  BSYNC.RECONVERGENT B1 ;  /* 0x0000000000017941 */ /* 0x000fea0003800200 */
.L_x_1973:
        /* <DEDUP_REMOVED lines=8> */
[----:B------:R-:W-:Y:S02]  /*3cd0*/  ISETP.GE.AND.EX P2, PT, R61, UR9, PT, P2 ;  /* 0x000000093d007c0c */ /* 0x000fe4000bf46320 */
[----:B------:R-:W-:Y:S02]  /*3ce0*/  ISETP.GE.AND.EX P3, PT, R63, UR9, PT, P3 ;  /* 0x000000093f007c0c */ /* 0x000fe4000bf66330 */
[----:B------:R-:W-:Y:S01]  /*3cf0*/  ISETP.GE.AND.EX P4, PT, R65, UR9, PT, P4 ;  /* 0x0000000941007c0c */ /* 0x000fe2000bf86340 */
[----:B------:R-:W-:-:S12]  /*3d00*/  @P6 BRA `(.L_x_1976) ;  /* 0x0000000000486947 */ /* 0x000fd80003800000 */
        /* <DEDUP_REMOVED lines=18> */
.L_x_1976:
[----:B------:R-:W-:Y:S05]  /*3e30*/  BSYNC.RECONVERGENT B1 ;  /* 0x0000000000017941 */ /* 0x000fea0003800200 */
.L_x_1975:
        /* <DEDUP_REMOVED lines=20> */
.L_x_1978:
[----:B------:R-:W-:Y:S05]  /*3f80*/  BSYNC.RECONVERGENT B1 ;  /* 0x0000000000017941 */ /* 0x000fea0003800200 */
.L_x_1977:
[----:B------:R-:W-:Y:S04]  /*3f90*/  BSSY.RECONVERGENT B1, `(.L_x_1979) ;  /* 0x0000014000017945 */ /* 0x000fe80003800200 */
[----:B------:R-:W-:Y:S05]  /*3fa0*/  @P1 BRA `(.L_x_1980) ;  /* 0x0000000000481947 */ /* 0x000fea0003800000 */
[----:B------:R-:W1:Y:S01]  /*3fb0*/  LDCU.64 UR4, c[0x0][0x3e0] ;  /* 0x00007c00ff0477ac */ /* 0x000e620008000a00 */
[--C-:B0--34-:R-:W-:Y:S01]  /*3fc0*/  FADD.FTZ R43, R64, -R48.reuse ;  /* 0x80000030402b7221 */ /* 0x119fe20000010000 */
[----:B--2---:R-:W-:Y:S01]  /*3fd0*/  MOV R40, R102 ;  /* 0x0000006600287202 */ /* 0x004fe20000000f00 */
[----:B------:R-:W-:Y:S01]  /*3fe0*/  FADD.FTZ R91, R91, -R48 ;  /* 0x800000305b5b7221 */ /* 0x000fe20000010000 */
[----:B------:R-:W0:Y:S01]  /*3ff0*/  LDCU.64 UR10, c[0x0][0x380] ;  /* 0x00007000ff0a77ac */ /* 0x000e220008000a00 */
[----:B------:R-:W-:Y:S01]  /*4000*/  MOV R41, R101 ;  /* 0x0000006500297202 */ /* 0x000fe20000000f00 */
[-C--:B-1----:R-:W-:Y:S01]  /*4010*/  FMUL.FTZ R45, R43, R44.reuse ;  /* 0x0000002c2b2d7220 */ /* 0x082fe20000410000 */
[----:B------:R-:W-:-:S03]  /*4020*/  FMUL.FTZ R16, R91, R44 ;  /* 0x0000002c5b107220 */ /* 0x000fc60000410000 */
[----:B-----5:R-:W-:Y:S01]  /*4030*/  FFMA.FTZ R45, R36, R45, R38 ;  /* 0x0000002d242d7223 */ /* 0x020fe20000010026 */
        /* <DEDUP_REMOVED lines=9> */
.L_x_1980:
[----:B------:R-:W-:Y:S05]  /*40d0*/  BSYNC.RECONVERGENT B1 ;  /* 0x0000000000017941 */ /* 0x000fea0003800200 */
.L_x_1979:
        /* <DEDUP_REMOVED lines=20> */
.L_x_1982:
[----:B------:R-:W-:Y:S05]  /*4220*/  BSYNC.RECONVERGENT B1 ;  /* 0x0000000000017941 */ /* 0x000fea0003800200 */
.L_x_1981:
        /* <DEDUP_REMOVED lines=20> */
.L_x_1984:
[----:B------:R-:W-:Y:S05]  /*4370*/  BSYNC.RECONVERGENT B1 ;  /* 0x0000000000017941 */ /* 0x000fea0003800200 */
.L_x_1983:
[----:B------:R-:W-:Y:S05]  /*4380*/  @P4 BRA `(.L_x_1985) ;  /* 0x0000002000784947 */ /* 0x000fea0003800000 */
[----:B------:R-:W2:Y:S01]  /*4390*/  LDCU.64 UR4, c[0x0][0x3e0] ;  /* 0x00007c00ff0477ac */ /* 0x000ea20008000a00 */
[--C-:B------:R-:W-:Y:S01]  /*43a0*/  FADD.FTZ R97, R97, -R48.reuse ;  /* 0x8000003061617221 */ /* 0x100fe20000010000 */
[----:B------:R-:W-:Y:S01]  /*43b0*/  MOV R100, R102 ;  /* 0x0000006600647202 */ /* 0x000fe20000000f00 */
[----:B0--34-:R-:W-:Y:S01]  /*43c0*/  FADD.FTZ R41, R70, -R48 ;  /* 0x8000003046297221 */ /* 0x019fe20000010000 */
[----:B------:R-:W0:Y:S01]  /*43d0*/  LDCU.64 UR8, c[0x0][0x380] ;  /* 0x00007000ff0877ac */ /* 0x000e220008000a00 */
[-C--:B-1----:R-:W-:Y:S02]  /*43e0*/  FMUL.FTZ R97, R97, R44.reuse ;  /* 0x0000002c61617220 */ /* 0x082fe40000410000 */
[----:B------:R-:W-:Y:S02]  /*43f0*/  FMUL.FTZ R44, R41, R44 ;  /* 0x0000002c292c7220 */ /* 0x000fe40000410000 */
[----:B-----5:R-:W-:Y:S02]  /*4400*/  FFMA.FTZ R97, R36, R97, R38 ;  /* 0x0000006124617223 */ /* 0x020fe40000010026 */
[----:B------:R-:W-:-:S05]  /*4410*/  FFMA.FTZ R44, R37, R44, R39 ;  /* 0x0000002c252c7223 */ /* 0x000fca0000010027 */
[----:B------:R-:W-:Y:S01]  /*4420*/  F2FP.BF16.F32.PACK_AB R39, R44, R97 ;  /* 0x000000612c27723e */ /* 0x000fe200000010ff */
[----:B--2---:R-:W-:Y:S02]  /*4430*/  IMAD R43, R65, UR4, RZ ;  /* 0x00000004412b7c24 */ /* 0x004fe4000f8e02ff */
[----:B------:R-:W-:-:S04]  /*4440*/  IMAD.WIDE.U32 R100, R12, UR4, R100 ;  /* 0x000000040c647c25 */ /* 0x000fc8000f8e0064 */
[----:B------:R-:W-:Y:S01]  /*4450*/  IMAD R43, R12, UR5, R43 ;  /* 0x000000050c2b7c24 */ /* 0x000fe2000f8e022b */
[----:B0-----:R-:W-:-:S04]  /*4460*/  LEA R36, P1, R100, UR8, 0x1 ;  /* 0x0000000864247c11 */ /* 0x001fc8000f8208ff */
[----:B------:R-:W-:-:S04]  /*4470*/  IADD3 R43, PT, PT, R101, R43, RZ ;  /* 0x0000002b652b7210 */ /* 0x000fc80007ffe0ff */
[----:B------:R-:W-:-:S05]  /*4480*/  LEA.HI.X R37, R100, UR9, R43, 0x1, P1 ;  /* 0x0000000964257c11 */ /* 0x000fca00088f0c2b */
[----:B------:R0:W-:Y:S01]  /*4490*/  STG.E desc[UR6][R36.64], R39 ;  /* 0x0000002724007986 */ /* 0x0001e2000c101906 */
[----:B------:R-:W-:Y:S05]  /*44a0*/  BRA `(.L_x_1985) ;  /* 0x0000002000307947 */ /* 0x000fea0003800000 */
.L_x_1954:
[----:B------:R-:W3:Y:S01]  /*44b0*/  LDCU.64 UR10, c[0x0][0x3e8] ;  /* 0x00007d00ff0a77ac */ /* 0x000ee20008000a00 */
[----:B------:R-:W-:Y:S01]  /*44c0*/  BSSY.RECONVERGENT B1, `(.L_x_1986) ;  /* 0x0000022000017945 */ /* 0x000fe20003800200 */
[----:B---3--:R-:W-:Y:S02]  /*44d0*/  ISETP.GE.U32.AND P4, PT, R94, UR10, PT ;  /* 0x0000000a5e007c0c */ /* 0x008fe4000bf86070 */
[----:B------:R-:W-:Y:S02]  /*44e0*/  ISETP.GE.U32.AND P2, PT, R92, UR10, PT ;  /* 0x0000000a5c007c0c */ /* 0x000fe4000bf46070 */
[----:B------:R-:W-:Y:S02]  /*44f0*/  ISETP.GE.U32.AND P1, PT, R90, UR10, PT ;  /* 0x0000000a5a007c0c */ /* 0x000fe4000bf26070 */
[----:B------:R-:W-:Y:S01]  /*4500*/  ISETP.GE.AND.EX P4, PT, R13, UR11, PT, P4 ;  /* 0x0000000b0d007c0c */ /* 0x000fe2000bf86340 */
[----:B------:R-:W-:-:S12]  /*4510*/  @P3 BRA `(.L_x_1987) ;  /* 0x0000000000703947 */ /* 0x000fd80003800000 */
[--C-:B------:R-:W-:Y:S01]  /*4520*/  FADD.FTZ R69, R69, -R48.reuse ;  /* 0x8000003045457221 */ /* 0x100fe20000010000 */
[----:B------:R-:W-:Y:S01]  /*4530*/  FADD.FTZ R41, R18, -R48 ;  /* 0x8000003012297221 */ /* 0x000fe20000010000 */
[----:B------:R-:W3:Y:S01]  /*4540*/  LDCU.64 UR4, c[0x0][0x3e0] ;  /* 0x00007c00ff0477ac */ /* 0x000ee20008000a00 */
[----:B------:R-:W-:Y:S01]  /*4550*/  MOV R42, R102 ;  /* 0x00000066002a7202 */ /* 0x000fe20000000f00 */
[-C--:B-1----:R-:W-:Y:S01]  /*4560*/  FMUL.FTZ R69, R69, R44.reuse ;  /* 0x0000002c45457220 */ /* 0x082fe20000410000 */
[----:B--2---:R-:W-:Y:S01]  /*4570*/  FMUL.FTZ R40, R41, R44 ;  /* 0x0000002c29287220 */ /* 0x004fe20000410000 */
[----:B------:R-:W1:Y:S01]  /*4580*/  LDCU.64 UR8, c[0x0][0x380] ;  /* 0x00007000ff0877ac */ /* 0x000e620008000a00 */
[----:B------:R-:W-:Y:S01]  /*4590*/  MOV R43, R101 ;  /* 0x00000065002b7202 */ /* 0x000fe20000000f00 */
[----:B-----5:R-:W-:Y:S01]  /*45a0*/  FFMA.FTZ R69, R36, R69, R38 ;  /* 0x0000004524457223 */ /* 0x020fe20000010026 */
[----:B------:R-:W-:-:S03]  /*45b0*/  FFMA.FTZ R46, R37, R40, R39 ;  /* 0x00000028252e7223 */ /* 0x000fc60000010027 */
[----:B------:R-:W-:Y:S01]  /*45c0*/  FMUL.FTZ R18, R69, -1.4426950216293334961 ;  /* 0xbfb8aa3b45127820 */ /* 0x000fe20000410000 */
[----:B------:R-:W-:-:S05]  /*45d0*/  FMUL.FTZ R41, R46, -1.4426950216293334961 ;  /* 0xbfb8aa3b2e297820 */ /* 0x000fca0000410000 */
[----:B------:R-:W2:Y:S01]  /*45e0*/  MUFU.EX2 R18, R18 ;  /* 0x0000001200127308 */ /* 0x000ea20000000800 */
[----:B---3--:R-:W-:-:S03]  /*45f0*/  IMAD R47, R9, UR4, RZ ;  /* 0x00000004092f7c24 */ /* 0x008fc6000f8e02ff */
        /* <DEDUP_REMOVED lines=14> */
.L_x_1987:
[----:B------:R-:W-:Y:S05]  /*46e0*/  BSYNC.RECONVERGENT B1 ;  /* 0x0000000000017941 */ /* 0x000fea0003800200 */
.L_x_1986:
[----:B------:R-:W-:Y:S04]  /*46f0*/  BSSY.RECONVERGENT B1, `(.L_x_1988) ;  /* 0x000001e000017945 */ /* 0x000fe80003800200 */
[----:B------:R-:W-:Y:S05]  /*4700*/  @P4 BRA `(.L_x_1989) ;  /* 0x0000000000704947 */ /* 0x000fea0003800000 */
[--C-:B---3--:R-:W-:Y:S01]  /*4710*/  FADD.FTZ R41, R16, -R48.reuse ;  /* 0x8000003010297221 */ /* 0x108fe20000010000 */
[----:B------:R-:W-:Y:S01]  /*4720*/  FADD.FTZ R67, R67, -R48 ;  /* 0x8000003043437221 */ /* 0x000fe20000010000 */
[----:B------:R-:W3:Y:S01]  /*4730*/  LDCU.64 UR4, c[0x0][0x3e0] ;  /* 0x00007c00ff0477ac */ /* 0x000ee20008000a00 */
[----:B------:R-:W-:Y:S01]  /*4740*/  MOV R42, R102 ;  /* 0x00000066002a7202 */ /* 0x000fe20000000f00 */
[-C--:B-1----:R-:W-:Y:S01]  /*4750*/  FMUL.FTZ R41, R41, R44.reuse ;  /* 0x0000002c29297220 */ /* 0x082fe20000410000 */
[----:B------:R-:W-:Y:S01]  /*4760*/  FMUL.FTZ R18, R67, R44 ;  /* 0x0000002c43127220 */ /* 0x000fe20000410000 */
[----:B------:R-:W1:Y:S01]  /*4770*/  LDCU.64 UR8, c[0x0][0x380] ;  /* 0x00007000ff0877ac */ /* 0x000e620008000a00 */
[----:B------:R-:W-:Y:S01]  /*4780*/  MOV R43, R101 ;  /* 0x00000065002b7202 */ /* 0x000fe20000000f00 */
[----:B-----5:R-:W-:Y:S01]  /*4790*/  FFMA.FTZ R41, R36, R41, R38 ;  /* 0x0000002924297223 */ /* 0x020fe20000010026 */
[----:B--2---:R-:W-:-:S03]  /*47a0*/  FFMA.FTZ R46, R37, R18, R39 ;  /* 0x00000012252e7223 */ /* 0x004fc60000010027 */
        /* <DEDUP_REMOVED lines=9> */
[----:B---3--:R-:W-:Y:S01]  /*4840*/  FADD.FTZ R45, R40, 1 ;  /* 0x3f800000282d7421 */ /* 0x008fe20000010000 */
[C---:B-1----:R-:W-:Y:S01]  /*4850*/  LEA R40, P3, R42.reuse, UR8, 0x1 ;  /* 0x000000082a287c11 */ /* 0x042fe2000f8608ff */
[----:B------:R-:W1:Y:S08]  /*4860*/  MUFU.RCP R18, R18 ;  /* 0x0000001200127308 */ /* 0x000e700000001000 */
[----:B------:R-:W2:Y:S01]  /*4870*/  MUFU.RCP R45, R45 ;  /* 0x0000002d002d7308 */ /* 0x000ea20000001000 */
[----:B-1----:R-:W-:Y:S01]  /*4880*/  FMUL.FTZ R16, R41, R18 ;  /* 0x0000001229107220 */ /* 0x002fe20000410000 */
[----:B------:R-:W-:Y:S01]  /*4890*/  LEA.HI.X R41, R42, UR9, R49, 0x1, P3 ;  /* 0x000000092a297c11 */ /* 0x000fe200098f0c31 */
[----:B--2---:R-:W-:-:S05]  /*48a0*/  FMUL.FTZ R47, R46, R45 ;  /* 0x0000002d2e2f7220 */ /* 0x004fca0000410000 */
[----:B------:R-:W-:-:S05]  /*48b0*/  F2FP.BF16.F32.PACK_AB R47, R47, R16 ;  /* 0x000000102f2f723e */ /* 0x000fca00000010ff */
[----:B------:R4:W-:Y:S02]  /*48c0*/  STG.E desc[UR6][R40.64], R47 ;  /* 0x0000002f28007986 */ /* 0x0009e4000c101906 */
.L_x_1989:
[----:B------:R-:W-:Y:S05]  /*48d0*/  BSYNC.RECONVERGENT B1 ;  /* 0x0000000000017941 */ /* 0x000fea0003800200 */
.L_x_1988:
        /* <DEDUP_REMOVED lines=10> */
[--C-:B---34-:R-:W-:Y:S01]  /*4980*/  FADD.FTZ R41, R20, -R48.reuse ;  /* 0x8000003014297221 */ /* 0x118fe20000010000 */
        /* <DEDUP_REMOVED lines=22> */
[----:B---3--:R-:W-:Y:S01]  /*4af0*/  FMUL.FTZ R47, R40, R45 ;  /* 0x0000002d282f7220 */ /* 0x008fe20000410000 */
[----:B-1----:R-:W-:-:S04]  /*4b00*/  LEA R40, P2, R42, UR8, 0x1 ;  /* 0x000000082a287c11 */ /* 0x002fc8000f8408ff */
[----:B------:R-:W-:Y:S02]  /*4b10*/  LEA.HI.X R41, R42, UR9, R49, 0x1, P2 ;  /* 0x000000092a297c11 */ /* 0x000fe400090f0c31 */
[----:B------:R-:W-:-:S05]  /*4b20*/  F2FP.BF16.F32.PACK_AB R47, R47, R16 ;  /* 0x000000102f2f723e */ /* 0x000fca00000010ff */
[----:B------:R1:W-:Y:S02]  /*4b30*/  STG.E desc[UR6][R40.64], R47 ;  /* 0x0000002f28007986 */ /* 0x0003e4000c101906 */
.L_x_1991:
[----:B------:R-:W-:Y:S05]  /*4b40*/  BSYNC.RECONVERGENT B1 ;  /* 0x0000000000017941 */ /* 0x000fea0003800200 */
.L_x_1990:
[----:B------:R-:W-:Y:S04]  /*4b50*/  BSSY.RECONVERGENT B1, `(.L_x_1992) ;  /* 0x000001e000017945 */ /* 0x000fe80003800200 */
[----:B------:R-:W-:Y:S05]  /*4b60*/  @P1 BRA `(.L_x_1993) ;  /* 0x0000000000701947 */ /* 0x000fea0003800000 */
[--C-:B------:R-:W-:Y:S01]  /*4b70*/  FADD.FTZ R73, R73, -R48.reuse ;  /* 0x8000003049497221 */ /* 0x100fe20000010000 */
[----:B-1-34-:R-:W-:Y:S01]  /*4b80*/  FADD.FTZ R41, R22, -R48 ;  /* 0x8000003016297221 */ /* 0x01afe20000010000 */
[----:B------:R-:W1:Y:S01]  /*4b90*/  LDCU.64 UR4, c[0x0][0x3e0] ;  /* 0x00007c00ff0477ac */ /* 0x000e620008000a00 */
[----:B------:R-:W-:Y:S01]  /*4ba0*/  MOV R42, R102 ;  /* 0x00000066002a7202 */ /* 0x000fe20000000f00 */
[-C--:B------:R-:W-:Y:S01]  /*4bb0*/  FMUL.FTZ R73, R73, R44.reuse ;  /* 0x0000002c49497220 */ /* 0x080fe20000410000 */
[----:B------:R-:W-:Y:S01]  /*4bc0*/  FMUL.FTZ R18, R41, R44 ;  /* 0x0000002c29127220 */ /* 0x000fe20000410000 */
[----:B------:R-:W2:Y:S01]  /*4bd0*/  LDCU.64 UR8, c[0x0][0x380] ;  /* 0x00007000ff0877ac */ /* 0x000ea20008000a00 */
[----:B------:R-:W-:Y:S01]  /*4be0*/  MOV R43, R101 ;  /* 0x00000065002b7202 */ /* 0x000fe20000000f00 */
[----:B-----5:R-:W-:Y:S01]  /*4bf0*/  FFMA.FTZ R73, R36, R73, R38 ;  /* 0x0000004924497223 */ /* 0x020fe20000010026 */
[----:B------:R-:W-:-:S03]  /*4c00*/  FFMA.FTZ R45, R37, R18, R39 ;  /* 0x00000012252d7223 */ /* 0x000fc60000010027 */
[----:B------:R-:W-:Y:S01]  /*4c10*/  FMUL.FTZ R16, R73, -1.4426950216293334961 ;  /* 0xbfb8aa3b49107820 */ /* 0x000fe20000410000 */
[----:B------:R-:W-:-:S05]  /*4c20*/  FMUL.FTZ R20, R45, -1.4426950216293334961 ;  /* 0xbfb8aa3b2d147820 */ /* 0x000fca0000410000 */
[----:B------:R-:W3:Y:S01]  /*4c30*/  MUFU.EX2 R16, R16 ;  /* 0x0000001000107308 */ /* 0x000ee20000000800 */
[----:B-1----:R-:W-:-:S03]  /*4c40*/  IMAD R41, R17, UR4, RZ ;  /* 0x0000000411297c24 */ /* 0x002fc6000f8e02ff */
[----:B------:R-:W1:Y:S01]  /*4c50*/  MUFU.EX2 R20, R20 ;  /* 0x0000001400147308 */ /* 0x000e620000000800 */
[----:B------:R-:W-:-:S04]  /*4c60*/  IMAD.WIDE.U32 R42, R90, UR4, R42 ;  /* 0x000000045a2a7c25 */ /* 0x000fc8000f8e002a */
[----:B------:R-:W-:Y:S01]  /*4c70*/  IMAD R41, R90, UR5, R41 ;  /* 0x000000055a297c24 */ /* 0x000fe2000f8e0229 */
[----:B--2---:R-:W-:Y:S01]  /*4c80*/  LEA R40, P1, R42, UR8, 0x1 ;  /* 0x000000082a287c11 */ /* 0x004fe2000f8208ff */
[----:B---3--:R-:W-:-:S03]  /*4c90*/  FADD.FTZ R18, R16, 1 ;  /* 0x3f80000010127421 */ /* 0x008fc60000010000 */
[----:B------:R-:W-:Y:S01]  /*4ca0*/  IADD3 R41, PT, PT, R43, R41, RZ ;  /* 0x000000292b297210 */ /* 0x000fe20007ffe0ff */
[----:B-1----:R-:W-:-:S03]  /*4cb0*/  FADD.FTZ R22, R20, 1 ;  /* 0x3f80000014167421 */ /* 0x002fc60000010000 */
[----:B------:R-:W-:Y:S01]  /*4cc0*/  LEA.HI.X R41, R42, UR9, R41, 0x1, P1 ;  /* 0x000000092a297c11 */ /* 0x000fe200088f0c29 */
[----:B------:R-:W1:Y:S08]  /*4cd0*/  MUFU.RCP R18, R18 ;  /* 0x0000001200127308 */ /* 0x000e700000001000 */
[----:B------:R-:W2:Y:S01]  /*4ce0*/  MUFU.RCP R22, R22 ;  /* 0x0000001600167308 */ /* 0x000ea20000001000 */
[----:B-1----:R-:W-:Y:S01]  /*4cf0*/  FMUL.FTZ R16, R73, R18 ;  /* 0x0000001249107220 */ /* 0x002fe20000410000 */
[----:B--2---:R-:W-:-:S05]  /*4d00*/  FMUL.FTZ R45, R45, R22 ;  /* 0x000000162d2d7220 */ /* 0x004fca0000410000 */
[----:B------:R-:W-:-:S05]  /*4d10*/  F2FP.BF16.F32.PACK_AB R45, R45, R16 ;  /* 0x000000102d2d723e */ /* 0x000fca00000010ff */
[----:B------:R1:W-:Y:S02]  /*4d20*/  STG.E desc[UR6][R40.64], R45 ;  /* 0x0000002d28007986 */ /* 0x0003e4000c101906 */
.L_x_1993:
[----:B------:R-:W-:Y:S05]  /*4d30*/  BSYNC.RECONVERGENT B1 ;  /* 0x0000000000017941 */ /* 0x000fea0003800200 */
.L_x_1992:
        /* <DEDUP_REMOVED lines=30> */
.L_x_1995:
[----:B------:R-:W-:Y:S05]  /*4f20*/  BSYNC.RECONVERGENT B1 ;  /* 0x0000000000017941 */ /* 0x000fea0003800200 */
.L_x_1994:
[----:B------:R-:W-:Y:S04]  /*4f30*/  BSSY.RECONVERGENT B1, `(.L_x_1996) ;  /* 0x000001e000017945 */ /* 0x000fe80003800200 */
[----:B------:R-:W-:Y:S05]  /*4f40*/  @P6 BRA `(.L_x_1997) ;  /* 0x0000000000706947 */ /* 0x000fea0003800000 */
[--C-:B-1-34-:R-:W-:Y:S01]  /*4f50*/  FADD.FTZ R41, R26, -R48.reuse ;  /* 0x800000301a297221 */ /* 0x11afe20000010000 */
[----:B------:R-:W-:Y:S01]  /*4f60*/  FADD.FTZ R77, R77, -R48 ;  /* 0x800000304d4d7221 */ /* 0x000fe20000010000 */
[----:B------:R-:W2:Y:S01]  /*4f70*/  LDCU.64 UR4, c[0x0][0x3e0] ;  /* 0x00007c00ff0477ac */ /* 0x000ea20008000a00 */
[----:B------:R-:W-:Y:S01]  /*4f80*/  MOV R42, R102 ;  /* 0x00000066002a7202 */ /* 0x000fe20000000f00 */
[-C--:B------:R-:W-:Y:S01]  /*4f90*/  FMUL.FTZ R41, R41, R44.reuse ;  /* 0x0000002c29297220 */ /* 0x080fe20000410000 */
[----:B------:R-:W-:Y:S01]  /*4fa0*/  FMUL.FTZ R18, R77, R44 ;  /* 0x0000002c4d127220 */ /* 0x000fe20000410000 */
[----:B------:R-:W1:Y:S01]  /*4fb0*/  LDCU.64 UR8, c[0x0][0x380] ;  /* 0x00007000ff0877ac */ /* 0x000e620008000a00 */
[----:B------:R-:W-:Y:S01]  /*4fc0*/  MOV R43, R101 ;  /* 0x00000065002b7202 */ /* 0x000fe20000000f00 */
[----:B-----5:R-:W-:Y:S01]  /*4fd0*/  FFMA.FTZ R41, R36, R41, R38 ;  /* 0x0000002924297223 */ /* 0x020fe20000010026 */
[----:B------:R-:W-:-:S03]  /*4fe0*/  FFMA.FTZ R45, R37, R18, R39 ;  /* 0x00000012252d7223 */ /* 0x000fc60000010027 */
[----:B------:R-:W-:Y:S01]  /*4ff0*/  FMUL.FTZ R16, R41, -1.4426950216293334961 ;  /* 0xbfb8aa3b29107820 */ /* 0x000fe20000410000 */
[----:B------:R-:W-:-:S05]  /*5000*/  FMUL.FTZ R20, R45, -1.4426950216293334961 ;  /* 0xbfb8aa3b2d147820 */ /* 0x000fca0000410000 */
[----:B------:R-:W3:Y:S01]  /*5010*/  MUFU.EX2 R16, R16 ;  /* 0x0000001000107308 */ /* 0x000ee20000000800 */
[----:B--2---:R-:W-:-:S03]  /*5020*/  IMAD R47, R21, UR4, RZ ;  /* 0x00000004152f7c24 */ /* 0x004fc6000f8e02ff */
[----:B------:R-:W2:Y:S01]  /*5030*/  MUFU.EX2 R20, R20 ;  /* 0x0000001400147308 */ /* 0x000ea20000000800 */
[----:B------:R-:W-:-:S04]  /*5040*/  IMAD.WIDE.U32 R42, R86, UR4, R42 ;  /* 0x00000004562a7c25 */ /* 0x000fc8000f8e002a */
[----:B------:R-:W-:Y:S01]  /*5050*/  IMAD R47, R86, UR5, R47 ;  /* 0x00000005562f7c24 */ /* 0x000fe2000f8e022f */
[----:B-1----:R-:W-:Y:S01]  /*5060*/  LEA R40, P1, R42, UR8, 0x1 ;  /* 0x000000082a287c11 */ /* 0x002fe2000f8208ff */
[----:B---3--:R-:W-:-:S03]  /*5070*/  FADD.FTZ R18, R16, 1 ;  /* 0x3f80000010127421 */ /* 0x008fc60000010000 */
[----:B------:R-:W-:Y:S01]  /*5080*/  IADD3 R47, PT, PT, R43, R47, RZ ;  /* 0x0000002f2b2f7210 */ /* 0x000fe20007ffe0ff */
[----:B--2---:R-:W-:Y:S02]  /*5090*/  FADD.FTZ R22, R20, 1 ;  /* 0x3f80000014167421 */ /* 0x004fe40000010000 */
[----:B------:R-:W1:Y:S08]  /*50a0*/  MUFU.RCP R18, R18 ;  /* 0x0000001200127308 */ /* 0x000e700000001000 */
[----:B------:R-:W2:Y:S01]  /*50b0*/  MUFU.RCP R22, R22 ;  /* 0x0000001600167308 */ /* 0x000ea20000001000 */
[----:B-1----:R-:W-:Y:S01]  /*50c0*/  FMUL.FTZ R16, R41, R18 ;  /* 0x0000001229107220 */ /* 0x002fe20000410000 */
[----:B------:R-:W-:Y:S01]  /*50d0*/  LEA.HI.X R41, R42, UR9, R47, 0x1, P1 ;  /* 0x000000092a297c11 */ /* 0x000fe200088f0c2f */
[----:B--2---:R-:W-:-:S05]  /*50e0*/  FMUL.FTZ R45, R45, R22 ;  /* 0x000000162d2d7220 */ /* 0x004fca0000410000 */
[----:B------:R-:W-:-:S05]  /*50f0*/  F2FP.BF16.F32.PACK_AB R45, R45, R16 ;  /* 0x000000102d2d723e */ /* 0x000fca00000010ff */
[----:B------:R1:W-:Y:S02]  /*5100*/  STG.E desc[UR6][R40.64], R45 ;  /* 0x0000002d28007986 */ /* 0x0003e4000c101906 */
.L_x_1997:
[----:B------:R-:W-:Y:S05]  /*5110*/  BSYNC.RECONVERGENT B1 ;  /* 0x0000000000017941 */ /* 0x000fea0003800200 */
.L_x_1996:
        /* <DEDUP_REMOVED lines=38> */
.L_x_1999:
[----:B------:R-:W-:Y:S05]  /*5380*/  BSYNC.RECONVERGENT B1 ;  /* 0x0000000000017941 */ /* 0x000fea0003800200 */
.L_x_1998:
        /* <DEDUP_REMOVED lines=30> */
.L_x_2001:
[----:B------:R-:W-:Y:S05]  /*5570*/  BSYNC.RECONVERGENT B1 ;  /* 0x0000000000017941 */ /* 0x000fea0003800200 */
.L_x_2000:
        /* <DEDUP_REMOVED lines=30> */
.L_x_2003:
[----:B------:R-:W-:Y:S05]  /*5760*/  BSYNC.RECONVERGENT B1 ;  /* 0x0000000000017941 */ /* 0x000fea0003800200 */
.L_x_2002:
[----:B------:R-:W-:Y:S04]  /*5770*/  BSSY.RECONVERGENT B1, `(.L_x_2004) ;  /* 0x000001e000017945 */ /* 0x000fe80003800200 */
[----:B------:R-:W-:Y:S05]  /*5780*/  @P6 BRA `(.L_x_2005) ;  /* 0x0000000000706947 */ /* 0x000fea0003800000 */
[--C-:B-1-34-:R-:W-:Y:S01]  /*5790*/  FADD.FTZ R41, R34, -R48.reuse ;  /* 0x8000003022297221 */ /* 0x11afe20000010000 */
[----:B------:R-:W-:Y:S01]  /*57a0*/  FADD.FTZ R85, R85, -R48 ;  /* 0x8000003055557221 */ /* 0x000fe20000010000 */
[----:B------:R-:W1:Y:S01]  /*57b0*/  LDCU.64 UR4, c[0x0][0x3e0] ;  /* 0x00007c00ff0477ac */ /* 0x000e620008000a00 */
[----:B--2---:R-:W-:Y:S01]  /*57c0*/  MOV R40, R102 ;  /* 0x0000006600287202 */ /* 0x004fe20000000f00 */
[-C--:B------:R-:W-:Y:S01]  /*57d0*/  FMUL.FTZ R41, R41, R44.reuse ;  /* 0x0000002c29297220 */ /* 0x080fe20000410000 */
[----:B------:R-:W-:Y:S01]  /*57e0*/  FMUL.FTZ R18, R85, R44 ;  /* 0x0000002c55127220 */ /* 0x000fe20000410000 */
[----:B------:R-:W2:Y:S02]  /*57f0*/  LDCU.64 UR8, c[0x0][0x380] ;  /* 0x00007000ff0877ac */ /* 0x000ea40008000a00 */
[----:B-----5:R-:W-:Y:S01]  /*5800*/  FFMA.FTZ R43, R36, R41, R38 ;  /* 0x00000029242b7223 */ /* 0x020fe20000010026 */
[----:B------:R-:W-:Y:S01]  /*5810*/  FFMA.FTZ R45, R37, R18, R39 ;  /* 0x00000012252d7223 */ /* 0x000fe20000010027 */
[----:B------:R-:W-:-:S02]  /*5820*/  MOV R41, R101 ;  /* 0x0000006500297202 */ /* 0x000fc40000000f00 */
        /* <DEDUP_REMOVED lines=10> */
[----:B-1----:R-:W-:Y:S02]  /*58d0*/  FADD.FTZ R22, R20, 1 ;  /* 0x3f80000014167421 */ /* 0x002fe40000010000 */
[----:B------:R-:W1:Y:S08]  /*58e0*/  MUFU.RCP R18, R18 ;  /* 0x0000001200127308 */ /* 0x000e700000001000 */
[----:B------:R-:W2:Y:S01]  /*58f0*/  MUFU.RCP R22, R22 ;  /* 0x0000001600167308 */ /* 0x000ea20000001000 */
[----:B-1----:R-:W-:Y:S01]  /*5900*/  FMUL.FTZ R16, R43, R18 ;  /* 0x000000122b107220 */ /* 0x002fe20000410000 */
[----:B------:R-:W-:Y:S01]  /*5910*/  LEA.HI.X R43, R40, UR9, R47, 0x1, P3 ;  /* 0x00000009282b7c11 */ /* 0x000fe200098f0c2f */
[----:B--2---:R-:W-:-:S05]  /*5920*/  FMUL.FTZ R45, R45, R22 ;  /* 0x000000162d2d7220 */ /* 0x004fca0000410000 */
[----:B------:R-:W-:-:S05]  /*5930*/  F2FP.BF16.F32.PACK_AB R45, R45, R16 ;  /* 0x000000102d2d723e */ /* 0x000fca00000010ff */
[----:B------:R1:W-:Y:S02]  /*5940*/  STG.E desc[UR6][R42.64], R45 ;  /* 0x0000002d2a007986 */ /* 0x0003e4000c101906 */
.L_x_2005:
[----:B------:R-:W-:Y:S05]  /*5950*/  BSYNC.RECONVERGENT B1 ;  /* 0x0000000000017941 */ /* 0x000fea0003800200 */
.L_x_2004:
        /* <DEDUP_REMOVED lines=12> */
[--C-:B------:R-:W-:Y:S01]  /*5a20*/  FADD.FTZ R87, R87, -R48.reuse ;  /* 0x8000003057577221 */ /* 0x100fe20000010000 */
[----:B-1-34-:R-:W-:Y:S01]  /*5a30*/  FADD.FTZ R41, R60, -R48 ;  /* 0x800000303c297221 */ /* 0x01afe20000010000 */
[----:B------:R-:W1:Y:S01]  /*5a40*/  LDCU.64 UR4, c[0x0][0x3e0] ;  /* 0x00007c00ff0477ac */ /* 0x000e620008000a00 */
[----:B--2---:R-:W-:Y:S01]  /*5a50*/  MOV R40, R102 ;  /* 0x0000006600287202 */ /* 0x004fe20000000f00 */
        /* <DEDUP_REMOVED lines=24> */
.L_x_2007:
[----:B------:R-:W-:Y:S05]  /*5be0*/  BSYNC.RECONVERGENT B1 ;  /* 0x0000000000017941 */ /* 0x000fea0003800200 */
.L_x_2006:
[----:B------:R-:W-:Y:S04]  /*5bf0*/  BSSY.RECONVERGENT B1, `(.L_x_2008) ;  /* 0x000001e000017945 */ /* 0x000fe80003800200 */
[----:B------:R-:W-:Y:S05]  /*5c00*/  @P2 BRA `(.L_x_2009) ;  /* 0x0000000000702947 */ /* 0x000fea0003800000 */
        /* <DEDUP_REMOVED lines=28> */
.L_x_2009:
[----:B------:R-:W-:Y:S05]  /*5dd0*/  BSYNC.RECONVERGENT B1 ;  /* 0x0000000000017941 */ /* 0x000fea0003800200 */
.L_x_2008:
        /* <DEDUP_REMOVED lines=30> */
.L_x_2011:
[----:B------:R-:W-:Y:S05]  /*5fc0*/  BSYNC.RECONVERGENT B1 ;  /* 0x0000000000017941 */ /* 0x000fea0003800200 */
.L_x_2010:
        /* <DEDUP_REMOVED lines=30> */
.L_x_2013:
[----:B------:R-:W-:Y:S05]  /*61b0*/  BSYNC.RECONVERGENT B1 ;  /* 0x0000000000017941 */ /* 0x000fea0003800200 */
.L_x_2012:
        /* <DEDUP_REMOVED lines=30> */
.L_x_2015:
[----:B------:R-:W-:Y:S05]  /*63a0*/  BSYNC.RECONVERGENT B1 ;  /* 0x0000000000017941 */ /* 0x000fea0003800200 */
.L_x_2014:
[----:B------:R-:W-:Y:S05]  /*63b0*/  @P6 BRA `(.L_x_1985) ;  /* 0x00000000006c6947 */ /* 0x000fea0003800000 */
[--C-:B------:R-:W-:Y:S01]  /*63c0*/  FADD.FTZ R97, R97, -R48.reuse ;  /* 0x8000003061617221 */ /* 0x100fe20000010000 */
[----:B-1-34-:R-:W-:Y:S01]  /*63d0*/  FADD.FTZ R41, R70, -R48 ;  /* 0x8000003046297221 */ /* 0x01afe20000010000 */
[----:B------:R-:W1:Y:S01]  /*63e0*/  LDCU.64 UR4, c[0x0][0x3e0] ;  /* 0x00007c00ff0477ac */ /* 0x000e620008000a00 */
[----:B------:R-:W-:Y:S01]  /*63f0*/  MOV R100, R102 ;  /* 0x0000006600647202 */ /* 0x000fe20000000f00 */
[-C--:B------:R-:W-:Y:S01]  /*6400*/  FMUL.FTZ R97, R97, R44.reuse ;  /* 0x0000002c61617220 */ /* 0x080fe20000410000 */
[----:B------:R-:W-:Y:S01]  /*6410*/  FMUL.FTZ R44, R41, R44 ;  /* 0x0000002c292c7220 */ /* 0x000fe20000410000 */
[----:B------:R-:W3:Y:S02]  /*6420*/  LDCU.64 UR8, c[0x0][0x380] ;  /* 0x00007000ff0877ac */ /* 0x000ee40008000a00 */
[----:B-----5:R-:W-:Y:S01]  /*6430*/  FFMA.FTZ R97, R36, R97, R38 ;  /* 0x0000006124617223 */ /* 0x020fe20000010026 */
[----:B------:R-:W-:-:S03]  /*6440*/  FFMA.FTZ R39, R37, R44, R39 ;  /* 0x0000002c25277223 */ /* 0x000fc60000010027 */
[----:B------:R-:W-:Y:S01]  /*6450*/  FMUL.FTZ R16, R97, -1.4426950216293334961 ;  /* 0xbfb8aa3b61107820 */ /* 0x000fe20000410000 */
[----:B------:R-:W-:-:S05]  /*6460*/  FMUL.FTZ R20, R39, -1.4426950216293334961 ;  /* 0xbfb8aa3b27147820 */ /* 0x000fca0000410000 */
[----:B------:R-:W4:Y:S01]  /*6470*/  MUFU.EX2 R16, R16 ;  /* 0x0000001000107308 */ /* 0x000f220000000800 */
[----:B-1----:R-:W-:-:S03]  /*6480*/  IMAD R37, R65, UR4, RZ ;  /* 0x0000000441257c24 */ /* 0x002fc6000f8e02ff */
[----:B------:R-:W1:Y:S01]  /*6490*/  MUFU.EX2 R20, R20 ;  /* 0x0000001400147308 */ /* 0x000e620000000800 */
[----:B------:R-:W-:-:S04]  /*64a0*/  IMAD.WIDE.U32 R100, R12, UR4, R100 ;  /* 0x000000040c647c25 */ /* 0x000fc8000f8e0064 */
[----:B------:R-:W-:Y:S01]  /*64b0*/  IMAD R37, R12, UR5, R37 ;  /* 0x000000050c257c24 */ /* 0x000fe2000f8e0225 */
[----:B---3--:R-:W-:Y:S01]  /*64c0*/  LEA R36, P1, R100, UR8, 0x1 ;  /* 0x0000000864247c11 */ /* 0x008fe2000f8208ff */
[----:B----4-:R-:W-:-:S03]  /*64d0*/  FADD.FTZ R18, R16, 1 ;  /* 0x3f80000010127421 */ /* 0x010fc60000010000 */
[----:B------:R-:W-:Y:S01]  /*64e0*/  IADD3 R37, PT, PT, R101, R37, RZ ;  /* 0x0000002565257210 */ /* 0x000fe20007ffe0ff */
[----:B-1----:R-:W-:-:S03]  /*64f0*/  FADD.FTZ R22, R20, 1 ;  /* 0x3f80000014167421 */ /* 0x002fc60000010000 */
[----:B------:R-:W-:Y:S01]  /*6500*/  LEA.HI.X R37, R100, UR9, R37, 0x1, P1 ;  /* 0x0000000964257c11 */ /* 0x000fe200088f0c25 */
[----:B------:R-:W1:Y:S08]  /*6510*/  MUFU.RCP R18, R18 ;  /* 0x0000001200127308 */ /* 0x000e700000001000 */
[----:B------:R-:W3:Y:S01]  /*6520*/  MUFU.RCP R22, R22 ;  /* 0x0000001600167308 */ /* 0x000ee20000001000 */
[----:B-1----:R-:W-:Y:S01]  /*6530*/  FMUL.FTZ R16, R97, R18 ;  /* 0x0000001261107220 */ /* 0x002fe20000410000 */
[----:B---3--:R-:W-:-:S05]  /*6540*/  FMUL.FTZ R39, R39, R22 ;  /* 0x0000001627277220 */ /* 0x008fca0000410000 */
[----:B------:R-:W-:-:S05]  /*6550*/  F2FP.BF16.F32.PACK_AB R39, R39, R16 ;  /* 0x000000102727723e */ /* 0x000fca00000010ff */
[----:B------:R1:W-:Y:S02]  /*6560*/  STG.E desc[UR6][R36.64], R39 ;  /* 0x0000002724007986 */ /* 0x0003e4000c101906 */
.L_x_1985:
[----:B------:R-:W-:Y:S05]  /*6570*/  BSYNC.RECONVERGENT B0 ;  /* 0x0000000000007941 */ /* 0x000fea0003800200 */
.L_x_1953:
[----:B------:R-:W2:Y:S01]  /*6580*/  LDCU UR4, c[0x0][0x3f8] ;  /* 0x00007f00ff0477ac */ /* 0x000ea20008000800 */
[----:B------:R-:W-:Y:S02]  /*6590*/  IADD3 R8, PT, PT, R5, R8, RZ ;  /* 0x0000000805087210 */ /* 0x000fe40007ffe0ff */
[----:B------:R-:W-:Y:S01]  /*65a0*/  IADD3 R6, PT, PT, R6, 0x1, RZ ;  /* 0x0000000106067810 */ /* 0x000fe20007ffe0ff */
[----:B------:R-:W2:Y:S02]  /*65b0*/  LDCU UR5, c[0x0][0x3c8] ;  /* 0x00007900ff0577ac */ /* 0x000ea40008000800 */
[----:B--2---:R-:W-:-:S06]  /*65c0*/  UIMAD UR4, UR4, UR5, URZ ;  /* 0x00000005040472a4 */ /* 0x004fcc000f8e02ff */
[----:B------:R-:W-:-:S13]  /*65d0*/  ISETP.GE.AND P1, PT, R8, UR4, PT ;  /* 0x0000000408007c0c */ /* 0x000fda000bf26270 */
[----:B------:R-:W-:Y:S05]  /*65e0*/  @!P1 BRA `(.L_x_2016) ;  /* 0xffffff9c00789947 */ /* 0x000fea000383ffff */
[----:B------:R-:W-:Y:S05]  /*65f0*/  EXIT ;  /* 0x000000000000794d */ /* 0x000fea0003800000 */
.L_x_2017:
        /* <DEDUP_REMOVED lines=16> */
.L_x_4534:


//--------------------- .text._Z35group_norm_nhwc_fwd_one_pass_kernelI11Bf16IOFp32WLi512ELi60ELi480EEv26Group_norm_nhwc_fwd_params --------------------------
	.section	.text._Z35group_norm_nhwc_fwd_one_pass_kernelI11Bf16IOFp32WLi512ELi60ELi480EEv26Group_norm_nhwc_fwd_params,"ax",@progbits
	.align	128
        .global         _Z35group_norm_nhwc_fwd_one_pass_kernelI11Bf16IOFp32WLi512ELi60ELi480EEv26Group_norm_nhwc_fwd_params
        .type           _Z35group_norm_nhwc_fwd_one_pass_kernelI11Bf16IOFp32WLi512ELi60ELi480EEv26Group_norm_nhwc_fwd_params,@function
        .size           _Z35group_norm_nhwc_fwd_one_pass_kernelI11Bf16IOFp32WLi512ELi60ELi480EEv26Group_norm_nhwc_fwd_params,(.L_x_4535 - _Z35group_norm_nhwc_fwd_one_pass_kernelI11Bf16IOFp32WLi512ELi60ELi480EEv26Group_norm_nhwc_fwd_params)
        .other          _Z35group_norm_nhwc_fwd_one_pass_kernelI11Bf16IOFp32WLi512ELi60ELi480EEv26Group_norm_nhwc_fwd_params,@"STO_CUDA_ENTRY STV_DEFAULT"
_Z35group_norm_nhwc_fwd_one_pass_kernelI11Bf16IOFp32WLi512ELi60ELi480EEv26Group_norm_nhwc_fwd_params:
.text._Z35group_norm_nhwc_fwd_one_pass_kernelI11Bf16IOFp32WLi512ELi60ELi480EEv26Group_norm_nhwc_fwd_params:
        /* <DEDUP_REMOVED lines=10> */
[----:B------:R-:W-:Y:S01]  /*00a0*/  HFMA2 R90, -RZ, RZ, 0, 0 ;  /* 0x00000000ff5a7431 */ /* 0x000fe200000001ff */
[----:B------:R-:W3:Y:S01]  /*00b0*/  S2R R105, SR_CTAID.X ;  /* 0x0000000000697919 */ /* 0x000ee20000002500 */
[----:B------:R-:W4:Y:S01]  /*00c0*/  LDCU.64 UR6, c[0x0][0x388] ;  /* 0x00007100ff0677ac */ /* 0x000f220008000a00 */
[----:B------:R-:W-:Y:S01]  /*00d0*/  MOV R109, R107 ;  /* 0x0000006b006d7202 */ /* 0x000fe20000000f00 */
[----:B------:R-:W1:Y:S01]  /*00e0*/  S2R R84, SR_LANEID ;  /* 0x0000000000547919 */ /* 0x000e620000000000 */
[----:B----4-:R-:W-:Y:S02]  /*00f0*/  ISETP.NE.U32.AND P1, PT, RZ, UR6, PT ;  /* 0x00000006ff007c0c */ /* 0x010fe4000bf25070 */
[----:B0-----:R-:W-:-:S02]  /*0100*/  LOP3.LUT R0, R88, 0xffff, RZ, 0xc0, !PT ;  /* 0x0000ffff58007812 */ /* 0x001fc400078ec0ff */
[----:B---3--:R-:W-:-:S03]  /*0110*/  LOP3.LUT P0, RZ, R88, R105, RZ, 0xfc, !PT ;  /* 0x0000006958ff7212 */ /* 0x008fc6000780fcff */
[----:B------:R-:W-:Y:S01]  /*0120*/  IMAD R0, R0, 0x889, RZ ;  /* 0x0000088900007824 */ /* 0x000fe200078e02ff */
[----:B------:R-:W-:Y:S01]  /*0130*/  ISETP.NE.AND.EX P0, PT, RZ, UR7, !P0, P1 ;  /* 0x00000007ff007c0c */ /* 0x000fe2000c705310 */
[----:B------:R-:W0:Y:S03]  /*0140*/  LDCU.64 UR6, c[0x0][0x358] ;  /* 0x00006b00ff0677ac */ /* 0x000e260008000a00 */
[----:B------:R-:W-:-:S04]  /*0150*/  SHF.R.U32.HI R112, RZ, 0x10, R0 ;  /* 0x00000010ff707819 */ /* 0x000fc80000011600 */
[----:B------:R-:W-:Y:S01]  /*0160*/  PRMT R0, R112, 0x9910, RZ ;  /* 0x0000991070007816 */ /* 0x000fe200000000ff */
[----:B-1----:R-:W-:-:S04]  /*0170*/  IMAD R94, R105, UR4, R112 ;  /* 0x00000004695e7c24 */ /* 0x002fc8000f8e0270 */
[----:B------:R-:W-:Y:S01]  /*0180*/  IMAD R0, R0, 0x1e, RZ ;  /* 0x0000001e00007824 */ /* 0x000fe200078e02ff */
[C---:B------:R-:W-:Y:S02]  /*0190*/  IADD3 R110, PT, PT, R94.reuse, 0x20, RZ ;  /* 0x000000205e6e7810 */ /* 0x040fe40007ffe0ff */
[C---:B------:R-:W-:Y:S02]  /*01a0*/  IADD3 R108, PT, PT, R94.reuse, 0xf0, RZ ;  /* 0x000000f05e6c7810 */ /* 0x040fe40007ffe0ff */
[----:B------:R-:W-:Y:S02]  /*01b0*/  IADD3 R0, PT, PT, RZ, -R0, RZ ;  /* 0x80000000ff007210 */ /* 0x000fe40007ffe0ff */
[----:B------:R-:W-:Y:S02]  /*01c0*/  IADD3 R106, PT, PT, R94, 0x100, RZ ;  /* 0x000001005e6a7810 */ /* 0x000fe40007ffe0ff */
        /* <DEDUP_REMOVED lines=17> */
[----:B0-2---:R-:W-:-:S07]  /*02e0*/  SHF.L.U32 R92, R92, 0x1, RZ ;  /* 0x000000015c5c7819 */ /* 0x005fce00000006ff */
.L_x_2157:
[----:B0-----:R-:W0:Y:S01]  /*02f0*/  LDC R6, c[0x0][0x3f8] ;  /* 0x0000fe00ff067b82 */ /* 0x001e220000000800 */
[----:B------:R-:W1:Y:S01]  /*0300*/  LDCU UR8, c[0x0][0x404] ;  /* 0x00008080ff0877ac */ /* 0x000e620008000800 */
[----:B------:R-:W-:Y:S02]  /*0310*/  LOP3.LUT R114, R92, 0xffff, RZ, 0xc0, !PT ;  /* 0x0000ffff5c727812 */ /* 0x000fe400078ec0ff */
[----:B------:R-:W-:Y:S01]  /*0320*/  MOV R85, RZ ;  /* 0x000000ff00557202 */ /* 0x000fe20000000f00 */
[----:B--2---:R-:W2:Y:S01]  /*0330*/  LDCU.64 UR4, c[0x0][0x3e8] ;  /* 0x00007d00ff0477ac */ /* 0x004ea20008000a00 */
[----:B-1---5:R-:W-:Y:S01]  /*0340*/  IMAD R31, R105, UR8, R112 ;  /* 0x00000008691f7c24 */ /* 0x022fe2000f8e0270 */
[----:B------:R-:W1:Y:S01]  /*0350*/  LDCU.64 UR8, c[0x0][0x3f0] ;  /* 0x00007e00ff0877ac */ /* 0x000e620008000a00 */
[----:B0--34-:R-:W-:-:S03]  /*0360*/  IABS R5, R6 ;  /* 0x0000000600057213 */ /* 0x019fc60000000000 */
[C---:B------:R-:W-:Y:S01]  /*0370*/  IADD3 R9, PT, PT, R31.reuse, 0x10, RZ ;  /* 0x000000101f097810 */ /* 0x040fe20007ffe0ff */
[----:B------:R-:W0:Y:S01]  /*0380*/  I2F.RP R0, R5 ;  /* 0x0000000500007306 */ /* 0x000e220000209400 */
[C---:B------:R-:W-:Y:S02]  /*0390*/  IADD3 R17, PT, PT, R31.reuse, 0x30, RZ ;  /* 0x000000301f117810 */ /* 0x040fe40007ffe0ff */
[----:B------:R-:W-:Y:S02]  /*03a0*/  SHF.R.S32.HI R11, RZ, 0x1f, R9 ;  /* 0x0000001fff0b7819 */ /* 0x000fe40000011409 */
[----:B------:R-:W-:Y:S02]  /*03b0*/  IADD3 R19, PT, PT, R31, 0x40, RZ ;  /* 0x000000401f137810 */ /* 0x000fe40007ffe0ff */
[----:B--2---:R-:W-:Y:S02]  /*03c0*/  ISETP.GE.U32.AND P4, PT, R17, UR4, PT ;  /* 0x0000000411007c0c */ /* 0x004fe4000bf86070 */
[----:B------:R-:W-:-:S02]  /*03d0*/  SHF.R.S32.HI R15, RZ, 0x1f, R17 ;  /* 0x0000001fff0f7819 */ /* 0x000fc40000011411 */
[----:B------:R-:W-:Y:S02]  /*03e0*/  ISETP.GE.U32.AND P5, PT, R19, UR4, PT ;  /* 0x0000000413007c0c */ /* 0x000fe4000bfa6070 */
[----:B------:R-:W-:Y:S01]  /*03f0*/  ISETP.GE.AND.EX P4, PT, R15, UR5, PT, P4 ;  /* 0x000000050f007c0c */ /* 0x000fe2000bf86340 */
[----:B0-----:R-:W0:Y:S01]  /*0400*/  MUFU.RCP R0, R0 ;  /* 0x0000000000007308 */ /* 0x001e220000001000 */
[----:B------:R-:W-:Y:S02]  /*0410*/  SHF.R.S32.HI R25, RZ, 0x1f, R19 ;  /* 0x0000001fff197819 */ /* 0x000fe40000011413 */
[----:B------:R-:W-:Y:S02]  /*0420*/  IADD3 R21, PT, PT, R31, 0x50, RZ ;  /* 0x000000501f157810 */ /* 0x000fe40007ffe0ff */
[----:B------:R-:W-:Y:S02]  /*0430*/  ISETP.GE.AND.EX P5, PT, R25, UR5, PT, P5 ;  /* 0x0000000519007c0c */ /* 0x000fe4000bfa6350 */
[----:B------:R-:W-:-:S02]  /*0440*/  SHF.R.S32.HI R27, RZ, 0x1f, R21 ;  /* 0x0000001fff1b7819 */ /* 0x000fc40000011415 */
[----:B0-----:R-:W-:-:S04]  /*0450*/  IADD3 R2, PT, PT, R0, 0xffffffe, RZ ;  /* 0x0ffffffe00027810 */ /* 0x001fc80007ffe0ff */
[----:B------:R0:W2:Y:S02]  /*0460*/  F2I.FTZ.U32.TRUNC.NTZ R3, R2 ;  /* 0x0000000200037305 */ /* 0x0000a4000021f000 */
[----:B0-----:R-:W-:Y:S02]  /*0470*/  MOV R2, RZ ;  /* 0x000000ff00027202 */ /* 0x001fe40000000f00 */
[----:B--2---:R-:W-:-:S05]  /*0480*/  IADD3 R4, PT, PT, RZ, -R3, RZ ;  /* 0x80000003ff047210 */ /* 0x004fca0007ffe0ff */
        /* <DEDUP_REMOVED lines=12> */
[----:B------:R-:W-:-:S02]  /*0550*/  ISETP.GE.AND P3, PT, R0, RZ, PT ;  /* 0x000000ff0000720c */ /* 0x000fc40003f66270 */
[----:B------:R-:W-:-:S05]  /*0560*/  SHF.R.S32.HI R5, RZ, 0x1f, R31 ;  /* 0x0000001fff057819 */ /* 0x000fca000001141f */
[----:B------:R-:W-:Y:S02]  /*0570*/  @P1 IADD3 R3, PT, PT, R3, 0x1, RZ ;  /* 0x0000000103031810 */ /* 0x000fe40007ffe0ff */
[----:B------:R-:W-:-:S04]  /*0580*/  ISETP.GE.U32.AND P1, PT, R31, UR4, PT ;  /* 0x000000041f007c0c */ /* 0x000fc8000bf26070 */
[----:B------:R-:W-:Y:S02]  /*0590*/  ISETP.GE.AND.EX P1, PT, R5, UR5, PT, P1 ;  /* 0x0000000505007c0c */ /* 0x000fe4000bf26310 */
[----:B------:R-:W-:Y:S02]  /*05a0*/  @!P3 IADD3 R3, PT, PT, -R3, RZ, RZ ;  /* 0x000000ff0303b210 */ /* 0x000fe40007ffe1ff */
[----:B------:R-:W-:Y:S02]  /*05b0*/  @!P2 LOP3.LUT R3, RZ, R6, RZ, 0x33, !PT ;  /* 0x00000006ff03a212 */ /* 0x000fe400078e33ff */
[----:B------:R-:W-:Y:S02]  /*05c0*/  ISETP.GE.U32.AND P3, PT, R9, UR4, PT ;  /* 0x0000000409007c0c */ /* 0x000fe4000bf66070 */
[----:B------:R-:W-:Y:S02]  /*05d0*/  IADD3 R0, PT, PT, -R3, RZ, RZ ;  /* 0x000000ff03007210 */ /* 0x000fe40007ffe1ff */
[----:B------:R-:W-:-:S03]  /*05e0*/  ISETP.GE.AND.EX P3, PT, R11, UR5, PT, P3 ;  /* 0x000000050b007c0c */ /* 0x000fc6000bf66330 */
[----:B------:R-:W-:Y:S01]  /*05f0*/  IMAD R111, R6, R0, R109 ;  /* 0x00000000066f7224 */ /* 0x000fe200078e026d */
[----:B------:R-:W-:Y:S01]  /*0600*/  SHF.R.S32.HI R0, RZ, 0x1f, R3 ;  /* 0x0000001fff007819 */ /* 0x000fe20000011403 */
[----:B------:R-:W0:Y:S02]  /*0610*/  @!P1 LDC.64 R6, c[0x0][0x3e0] ;  /* 0x0000f800ff069b82 */ /* 0x000e240000000a00 */
[----:B------:R-:W-:Y:S02]  /*0620*/  IMAD R111, R111, 0x3c, RZ ;  /* 0x0000003c6f6f7824 */ /* 0x000fe400078e02ff */
[----:B-1----:R-:W-:-:S03]  /*0630*/  IMAD R0, R0, UR8, RZ ;  /* 0x0000000800007c24 */ /* 0x002fc6000f8e02ff */
[----:B------:R-:W-:Y:S01]  /*0640*/  IADD3 R114, P2, PT, R111, R114, RZ ;  /* 0x000000726f727210 */ /* 0x000fe20007f5e0ff */
[----:B------:R-:W1:Y:S01]  /*0650*/  @!P1 LDC.64 R12, c[0x0][0x390] ;  /* 0x0000e400ff0c9b82 */ /* 0x000e620000000a00 */
[----:B------:R-:W-:Y:S02]  /*0660*/  IMAD R117, R3, UR9, R0 ;  /* 0x0000000903757c24 */ /* 0x000fe4000f8e0200 */
[----:B------:R-:W-:-:S05]  /*0670*/  LEA.HI.X.SX32 R115, R111, RZ, 0x1, P2 ;  /* 0x000000ff6f737211 */ /* 0x000fca00010f0eff */
[----:B------:R-:W2:Y:S01]  /*0680*/  @!P3 LDC.64 R28, c[0x0][0x3e0] ;  /* 0x0000f800ff1cbb82 */ /* 0x000ea20000000a00 */
[----:B------:R-:W-:-:S05]  /*0690*/  IMAD.WIDE.U32 R114, R3, UR8, R114 ;  /* 0x0000000803727c25 */ /* 0x000fca000f8e0072 */
[----:B------:R-:W-:Y:S02]  /*06a0*/  IADD3 R117, PT, PT, R115, R117, RZ ;  /* 0x0000007573757210 */ /* 0x000fe40007ffe0ff */
[----:B------:R-:W-:Y:S01]  /*06b0*/  @!P1 MOV R116, R114 ;  /* 0x0000007200749202 */ /* 0x000fe20000000f00 */
[-C--:B0-----:R-:W-:Y:S01]  /*06c0*/  @!P1 IMAD R0, R5, R6.reuse, RZ ;  /* 0x0000000605009224 */ /* 0x081fe200078e02ff */
[----:B------:R-:W0:Y:S03]  /*06d0*/  @!P3 LDC.64 R34, c[0x0][0x390] ;  /* 0x0000e400ff22bb82 */ /* 0x000e260000000a00 */
[C---:B------:R-:W-:Y:S02]  /*06e0*/  @!P1 IMAD R3, R31.reuse, R7, R0 ;  /* 0x000000071f039224 */ /* 0x040fe400078e0200 */
[----:B------:R-:W-:-:S03]  /*06f0*/  @!P1 IMAD.WIDE.U32 R4, R31, R6, R116 ;  /* 0x000000061f049225 */ /* 0x000fc600078e0074 */
[----:B------:R-:W3:Y:S02]  /*0700*/  @!P4 LDC.64 R6, c[0x0][0x3e0] ;  /* 0x0000f800ff06cb82 */ /* 0x000ee40000000a00 */
[----:B------:R-:W-:Y:S02]  /*0710*/  @!P1 IADD3 R0, PT, PT, R5, R3, RZ ;  /* 0x0000000305009210 */ /* 0x000fe40007ffe0ff */
[C---:B-1----:R-:W-:Y:S01]  /*0720*/  @!P1 LEA R10, P2, R4.reuse, R12, 0x1 ;  /* 0x0000000c040a9211 */ /* 0x042fe200078408ff */
[----:B--2---:R-:W-:Y:S01]  /*0730*/  @!P3 IMAD R8, R11, R28, RZ ;  /* 0x0000001c0b08b224 */ /* 0x004fe200078e02ff */
[----:B------:R-:W-:Y:S02]  /*0740*/  @!P3 MOV R12, R114 ;  /* 0x00000072000cb202 */ /* 0x000fe40000000f00 */
[----:B------:R-:W1:Y:S01]  /*0750*/  @!P5 LDC.64 R2, c[0x0][0x3e0] ;  /* 0x0000f800ff02db82 */ /* 0x000e620000000a00 */
[----:B------:R-:W-:Y:S01]  /*0760*/  @!P1 LEA.HI.X R11, R4, R13, R0, 0x1, P2 ;  /* 0x0000000d040b9211 */ /* 0x000fe200010f0c00 */
[----:B------:R-:W-:Y:S01]  /*0770*/  @!P3 IMAD R29, R9, R29, R8 ;  /* 0x0000001d091db224 */ /* 0x000fe200078e0208 */
[----:B------:R-:W-:-:S02]  /*0780*/  @!P3 MOV R13, R117 ;  /* 0x00000075000db202 */ /* 0x000fc40000000f00 */
[----:B------:R-:W-:Y:S01]  /*0790*/  ISETP.GE.U32.AND P2, PT, R21, UR4, PT ;  /* 0x0000000415007c0c */ /* 0x000fe2000bf46070 */
[----:B------:R2:W4:Y:S01]  /*07a0*/  @!P1 LDG.E R85, desc[UR6][R10.64] ;  /* 0x000000060a559981 */ /* 0x000522000c1e1900 */
[----:B------:R-:W-:Y:S01]  /*07b0*/  @!P3 IMAD.WIDE.U32 R12, R9, R28, R12 ;  /* 0x0000001c090cb225 */ /* 0x000fe200078e000c */
[----:B------:R-:W-:Y:S01]  /*07c0*/  IADD3 R23, PT, PT, R31, 0x60, RZ ;  /* 0x000000601f177810 */ /* 0x000fe20007ffe0ff */
[----:B------:R-:W5:Y:S01]  /*07d0*/  @!P4 LDC.64 R8, c[0x0][0x390] ;  /* 0x0000e400ff08cb82 */ /* 0x000f620000000a00 */
[----:B------:R-:W-:Y:S02]  /*07e0*/  ISETP.GE.AND.EX P1, PT, R27, UR5, PT, P2 ;  /* 0x000000051b007c0c */ /* 0x000fe4000bf26320 */
[----:B------:R-:W-:Y:S02]  /*07f0*/  ISETP.GE.U32.AND P2, PT, R23, UR4, PT ;  /* 0x0000000417007c0c */ /* 0x000fe4000bf46070 */
[----:B------:R-:W-:-:S03]  /*0800*/  SHF.R.S32.HI R33, RZ, 0x1f, R23 ;  /* 0x0000001fff217819 */ /* 0x000fc60000011417 */
[----:B------:R-:W5:Y:S01]  /*0810*/  @!P5 LDC.64 R4, c[0x0][0x390] ;  /* 0x0000e400ff04db82 */ /* 0x000f620000000a00 */
[----:B------:R-:W-:Y:S02]  /*0820*/  @!P3 IADD3 R0, PT, PT, R13, R29, RZ ;  /* 0x0000001d0d00b210 */ /* 0x000fe40007ffe0ff */
[----:B0-----:R-:W-:Y:S01]  /*0830*/  @!P3 LEA R14, P6, R12, R34, 0x1 ;  /* 0x000000220c0eb211 */ /* 0x001fe200078c08ff */
[----:B---3--:R-:W-:Y:S01]  /*0840*/  @!P4 IMAD R16, R15, R6, RZ ;  /* 0x000000060f10c224 */ /* 0x008fe200078e02ff */
[----:B------:R-:W-:Y:S02]  /*0850*/  ISETP.GE.AND.EX P2, PT, R33, UR5, PT, P2 ;  /* 0x0000000521007c0c */ /* 0x000fe4000bf46320 */
[----:B--2---:R-:W-:Y:S02]  /*0860*/  @!P4 MOV R10, R114 ;  /* 0x00000072000ac202 */ /* 0x004fe40000000f00 */
[----:B------:R-:W-:Y:S02]  /*0870*/  @!P4 MOV R11, R117 ;  /* 0x00000075000bc202 */ /* 0x000fe40000000f00 */
[----:B------:R-:W-:-:S02]  /*0880*/  MOV R83, RZ ;  /* 0x000000ff00537202 */ /* 0x000fc40000000f00 */
[----:B------:R-:W-:Y:S01]  /*0890*/  @!P3 LEA.HI.X R15, R12, R35, R0, 0x1, P6 ;  /* 0x000000230c0fb211 */ /* 0x000fe200030f0c00 */
[----:B------:R-:W-:Y:S02]  /*08a0*/  @!P4 IMAD R13, R17, R7, R16 ;  /* 0x00000007110dc224 */ /* 0x000fe400078e0210 */
[----:B-1----:R-:W-:Y:S02]  /*08b0*/  @!P5 IMAD R0, R25, R2, RZ ;  /* 0x000000021900d224 */ /* 0x002fe400078e02ff */
[----:B------:R-:W-:Y:S01]  /*08c0*/  @!P4 IMAD.WIDE.U32 R10, R17, R6, R10 ;  /* 0x00000006110ac225 */ /* 0x000fe200078e000a */
[----:B------:R0:W2:Y:S01]  /*08d0*/  @!P3 LDG.E R83, desc[UR6][R14.64] ;  /* 0x000000060e53b981 */ /* 0x0000a2000c1e1900 */
[----:B------:R-:W1:Y:S02]  /*08e0*/  @!P1 LDC.64 R6, c[0x0][0x3e0] ;  /* 0x0000f800ff069b82 */ /* 0x000e640000000a00 */
[----:B------:R-:W-:Y:S01]  /*08f0*/  @!P5 IMAD R29, R19, R3, R0 ;  /* 0x00000003131dd224 */ /* 0x000fe200078e0200 */
[----:B------:R-:W-:-:S02]  /*0900*/  @!P4 IADD3 R0, PT, PT, R11, R13, RZ ;  /* 0x0000000d0b00c210 */ /* 0x000fc40007ffe0ff */
[----:B-----5:R-:W-:-:S03]  /*0910*/  @!P4 LEA R12, P3, R10, R8, 0x1 ;  /* 0x000000080a0cc211 */ /* 0x020fc600078608ff */
[----:B------:R-:W3:Y:S01]  /*0920*/  @!P2 LDC.64 R36, c[0x0][0x3e0] ;  /* 0x0000f800ff24ab82 */ /* 0x000ee20000000a00 */
[----:B0-----:R-:W-:Y:S02]  /*0930*/  @!P5 MOV R14, R114 ;  /* 0x00000072000ed202 */ /* 0x001fe40000000f00 */
[----:B------:R-:W-:Y:S02]  /*0940*/  @!P5 MOV R15, R117 ;  /* 0x00000075000fd202 */ /* 0x000fe40000000f00 */
[----:B------:R-:W-:Y:S02]  /*0950*/  IADD3 R17, PT, PT, R31, 0x70, RZ ;  /* 0x000000701f117810 */ /* 0x000fe40007ffe0ff */
[----:B------:R-:W-:Y:S01]  /*0960*/  @!P4 LEA.HI.X R13, R10, R9, R0, 0x1, P3 ;  /* 0x000000090a0dc211 */ /* 0x000fe200018f0c00 */
[----:B------:R-:W-:Y:S01]  /*0970*/  @!P5 IMAD.WIDE.U32 R2, R19, R2, R14 ;  /* 0x000000021302d225 */ /* 0x000fe200078e000e */
[----:B------:R-:W-:Y:S02]  /*0980*/  ISETP.GE.U32.AND P3, PT, R17, UR4, PT ;  /* 0x0000000411007c0c */ /* 0x000fe4000bf66070 */
[----:B------:R-:W-:-:S02]  /*0990*/  SHF.R.S32.HI R25, RZ, 0x1f, R17 ;  /* 0x0000001fff197819 */ /* 0x000fc40000011411 */
[----:B------:R-:W-:Y:S02]  /*09a0*/  @!P5 IADD3 R0, PT, PT, R3, R29, RZ ;  /* 0x0000001d0300d210 */ /* 0x000fe40007ffe0ff */
[C---:B------:R-:W-:Y:S02]  /*09b0*/  @!P5 LEA R10, P6, R2.reuse, R4, 0x1 ;  /* 0x00000004020ad211 */ /* 0x040fe400078c08ff */
[----:B------:R-:W-:Y:S02]  /*09c0*/  ISETP.GE.AND.EX P3, PT, R25, UR5, PT, P3 ;  /* 0x0000000519007c0c */ /* 0x000fe4000bf66330 */
[----:B------:R-:W-:Y:S02]  /*09d0*/  @!P5 LEA.HI.X R11, R2, R5, R0, 0x1, P6 ;  /* 0x00000005020bd211 */ /* 0x000fe400030f0c00 */
[----:B------:R-:W0:Y:S01]  /*09e0*/  @!P1 LDC.64 R4, c[0x0][0x390] ;  /* 0x0000e400ff049b82 */ /* 0x000e220000000a00 */
[----:B------:R-:W-:Y:S01]  /*09f0*/  CS2R R28, SRZ ;  /* 0x00000000001c7805 */ /* 0x000fe2000001ff00 */
[----:B-1----:R-:W-:-:S05]  /*0a00*/  @!P1 IMAD R0, R27, R6, RZ ;  /* 0x000000061b009224 */ /* 0x002fca00078e02ff */
[----:B------:R1:W5:Y:S01]  /*0a10*/  @!P4 LDG.E R29, desc[UR6][R12.64] ;  /* 0x000000060c1dc981 */ /* 0x000362000c1e1900 */
[----:B------:R-:W0:Y:S01]  /*0a20*/  @!P2 LDC.64 R2, c[0x0][0x390] ;  /* 0x0000e400ff02ab82 */ /* 0x000e220000000a00 */
[----:B------:R-:W-:Y:S01]  /*0a30*/  IADD3 R19, PT, PT, R31, 0x80, RZ ;  /* 0x000000801f137810 */ /* 0x000fe20007ffe0ff */
[----:B------:R-:W-:Y:S01]  /*0a40*/  @!P1 IMAD R7, R21, R7, R0 ;  /* 0x0000000715079224 */ /* 0x000fe200078e0200 */
[----:B------:R-:W-:-:S05]  /*0a50*/  @!P2 MOV R14, R114 ;  /* 0x00000072000ea202 */ /* 0x000fca0000000f00 */
[----:B------:R-:W0:Y:S01]  /*0a60*/  @!P3 LDC.64 R8, c[0x0][0x3e0] ;  /* 0x0000f800ff08bb82 */ /* 0x000e220000000a00 */
[----:B-1----:R-:W-:Y:S01]  /*0a70*/  @!P1 MOV R12, R114 ;  /* 0x00000072000c9202 */ /* 0x002fe20000000f00 */
[----:B------:R0:W5:Y:S01]  /*0a80*/  @!P5 LDG.E R28, desc[UR6][R10.64] ;  /* 0x000000060a1cd981 */ /* 0x000162000c1e1900 */
[----:B------:R-:W-:Y:S01]  /*0a90*/  @!P1 MOV R13, R117 ;  /* 0x00000075000d9202 */ /* 0x000fe20000000f00 */
[----:B---3--:R-:W-:Y:S01]  /*0aa0*/  @!P2 IMAD R0, R33, R36, RZ ;  /* 0x000000242100a224 */ /* 0x008fe200078e02ff */
[----:B------:R-:W-:Y:S01]  /*0ab0*/  ISETP.GE.U32.AND P4, PT, R19, UR4, PT ;  /* 0x0000000413007c0c */ /* 0x000fe2000bf86070 */
[----:B------:R-:W-:Y:S01]  /*0ac0*/  @!P1 IMAD.WIDE.U32 R12, R21, R6, R12 ;  /* 0x00000006150c9225 */ /* 0x000fe200078e000c */
[----:B------:R-:W-:Y:S02]  /*0ad0*/  SHF.R.S32.HI R35, RZ, 0x1f, R19 ;  /* 0x0000001fff237819 */ /* 0x000fe40000011413 */
[----:B------:R-:W-:Y:S01]  /*0ae0*/  IADD3 R21, PT, PT, R31, 0x90, RZ ;  /* 0x000000901f157810 */ /* 0x000fe20007ffe0ff */
[----:B------:R-:W-:Y:S01]  /*0af0*/  @!P2 IMAD R33, R23, R37, R0 ;  /* 0x000000251721a224 */ /* 0x000fe200078e0200 */
[----:B------:R-:W-:-:S02]  /*0b00*/  @!P2 MOV R15, R117 ;  /* 0x00000075000fa202 */ /* 0x000fc40000000f00 */
[----:B------:R-:W-:Y:S02]  /*0b10*/  @!P1 IADD3 R0, PT, PT, R13, R7, RZ ;  /* 0x000000070d009210 */ /* 0x000fe40007ffe0ff */
[----:B------:R-:W1:Y:S01]  /*0b20*/  @!P3 LDC.64 R6, c[0x0][0x390] ;  /* 0x0000e400ff06bb82 */ /* 0x000e620000000a00 */
[----:B------:R-:W-:Y:S02]  /*0b30*/  ISETP.GE.AND.EX P4, PT, R35, UR5, PT, P4 ;  /* 0x0000000523007c0c */ /* 0x000fe4000bf86340 */
[----:B------:R-:W-:Y:S02]  /*0b40*/  ISETP.GE.U32.AND P5, PT, R21, UR4, PT ;  /* 0x0000000415007c0c */ /* 0x000fe4000bfa6070 */
[----:B------:R-:W-:Y:S01]  /*0b50*/  SHF.R.S32.HI R37, RZ, 0x1f, R21 ;  /* 0x0000001fff257819 */ /* 0x000fe20000011415 */
[----:B------:R-:W-:Y:S01]  /*0b60*/  @!P2 IMAD.WIDE.U32 R14, R23, R36, R14 ;  /* 0x00000024170ea225 */ /* 0x000fe200078e000e */
[----:B0-----:R-:W-:Y:S02]  /*0b70*/  @!P1 LEA R10, P6, R12, R4, 0x1 ;  /* 0x000000040c0a9211 */ /* 0x001fe400078c08ff */
[----:B------:R-:W-:-:S02]  /*0b80*/  ISETP.GE.AND.EX P5, PT, R37, UR5, PT, P5 ;  /* 0x0000000525007c0c */ /* 0x000fc4000bfa6350 */
[----:B------:R-:W-:Y:S02]  /*0b90*/  @!P1 LEA.HI.X R11, R12, R5, R0, 0x1, P6 ;  /* 0x000000050c0b9211 */ /* 0x000fe400030f0c00 */
[----:B------:R-:W-:Y:S01]  /*0ba0*/  @!P2 IADD3 R0, PT, PT, R15, R33, RZ ;  /* 0x000000210f00a210 */ /* 0x000fe20007ffe0ff */
[----:B------:R-:W0:Y:S01]  /*0bb0*/  @!P4 LDC.64 R4, c[0x0][0x3e0] ;  /* 0x0000f800ff04cb82 */ /* 0x000e220000000a00 */
[C---:B------:R-:W-:Y:S01]  /*0bc0*/  @!P2 LEA R12, P6, R14.reuse, R2, 0x1 ;  /* 0x000000020e0ca211 */ /* 0x040fe200078c08ff */
[----:B------:R-:W-:Y:S01]  /*0bd0*/  @!P3 IMAD R2, R25, R8, RZ ;  /* 0x000000081902b224 */ /* 0x000fe200078e02ff */
[----:B------:R-:W-:Y:S02]  /*0be0*/  @!P3 MOV R15, R117 ;  /* 0x00000075000fb202 */ /* 0x000fe40000000f00 */
[----:B------:R-:W-:Y:S02]  /*0bf0*/  @!P2 LEA.HI.X R13, R14, R3, R0, 0x1, P6 ;  /* 0x000000030e0da211 */ /* 0x000fe400030f0c00 */
[----:B------:R-:W-:-:S02]  /*0c00*/  @!P3 MOV R14, R114 ;  /* 0x00000072000eb202 */ /* 0x000fc40000000f00 */
[----:B------:R-:W-:Y:S01]  /*0c10*/  CS2R R26, SRZ ;  /* 0x00000000001a7805 */ /* 0x000fe2000001ff00 */
[C---:B------:R-:W-:Y:S02]  /*0c20*/  @!P3 IMAD R33, R17.reuse, R9, R2 ;  /* 0x000000091121b224 */ /* 0x040fe400078e0202 */
[----:B------:R-:W3:Y:S01]  /*0c30*/  @!P5 LDC.64 R2, c[0x0][0x3e0] ;  /* 0x0000f800ff02db82 */ /* 0x000ee20000000a00 */
[----:B------:R-:W-:Y:S01]  /*0c40*/  @!P3 IMAD.WIDE.U32 R14, R17, R8, R14 ;  /* 0x00000008110eb225 */ /* 0x000fe200078e000e */
[C---:B------:R-:W-:Y:S01]  /*0c50*/  IADD3 R23, PT, PT, R31.reuse, 0xa0, RZ ;  /* 0x000000a01f177810 */ /* 0x040fe20007ffe0ff */
[----:B------:R-:W5:Y:S01]  /*0c60*/  @!P1 LDG.E R27, desc[UR6][R10.64] ;  /* 0x000000060a1b9981 */ /* 0x000f62000c1e1900 */
[----:B------:R-:W-:Y:S02]  /*0c70*/  IADD3 R25, PT, PT, R31, 0xb0, RZ ;  /* 0x000000b01f197810 */ /* 0x000fe40007ffe0ff */
[----:B------:R-:W-:Y:S01]  /*0c80*/  @!P3 IADD3 R0, PT, PT, R15, R33, RZ ;  /* 0x000000210f00b210 */ /* 0x000fe20007ffe0ff */
[----:B------:R0:W5:Y:S01]  /*0c90*/  @!P2 LDG.E R26, desc[UR6][R12.64] ;  /* 0x000000060c1aa981 */ /* 0x000162000c1e1900 */
[----:B------:R-:W3:Y:S01]  /*0ca0*/  @!P4 LDC.64 R8, c[0x0][0x390] ;  /* 0x0000e400ff08cb82 */ /* 0x000ee20000000a00 */
[----:B-1----:R-:W-:-:S02]  /*0cb0*/  @!P3 LEA R16, P6, R14, R6, 0x1 ;  /* 0x000000060e10b211 */ /* 0x002fc400078c08ff */
[----:B------:R-:W-:Y:S02]  /*0cc0*/  ISETP.GE.U32.AND P1, PT, R23, UR4, PT ;  /* 0x0000000417007c0c */ /* 0x000fe4000bf26070 */
[----:B------:R-:W-:Y:S02]  /*0cd0*/  SHF.R.S32.HI R39, RZ, 0x1f, R23 ;  /* 0x0000001fff277819 */ /* 0x000fe40000011417 */
[----:B------:R-:W-:Y:S02]  /*0ce0*/  @!P3 LEA.HI.X R17, R14, R7, R0, 0x1, P6 ;  /* 0x000000070e11b211 */ /* 0x000fe400030f0c00 */
[----:B------:R-:W-:Y:S01]  /*0cf0*/  ISETP.GE.AND.EX P1, PT, R39, UR5, PT, P1 ;  /* 0x0000000527007c0c */ /* 0x000fe2000bf26310 */
[----:B------:R-:W1:Y:S01]  /*0d00*/  @!P5 LDC.64 R6, c[0x0][0x390] ;  /* 0x0000e400ff06db82 */ /* 0x000e620000000a00 */
[----:B------:R-:W-:Y:S02]  /*0d10*/  ISETP.GE.U32.AND P2, PT, R25, UR4, PT ;  /* 0x0000000419007c0c */ /* 0x000fe4000bf46070 */
[----:B------:R-:W-:-:S02]  /*0d20*/  SHF.R.S32.HI R41, RZ, 0x1f, R25 ;  /* 0x0000001fff297819 */ /* 0x000fc40000011419 */
[----:B------:R-:W-:Y:S02]  /*0d30*/  MOV R22, RZ ;  /* 0x000000ff00167202 */ /* 0x000fe40000000f00 */
[----:B------:R-:W-:Y:S01]  /*0d40*/  ISETP.GE.AND.EX P2, PT, R41, UR5, PT, P2 ;  /* 0x0000000529007c0c */ /* 0x000fe2000bf46320 */
[----:B0-----:R-:W-:Y:S01]  /*0d50*/  @!P4 IMAD R0, R35, R4, RZ ;  /* 0x000000042300c224 */ /* 0x001fe200078e02ff */
[----:B------:R-:W-:Y:S02]  /*0d60*/  @!P4 MOV R12, R114 ;  /* 0x00000072000cc202 */ /* 0x000fe40000000f00 */
[----:B------:R-:W-:Y:S01]  /*0d70*/  @!P4 MOV R13, R117 ;  /* 0x00000075000dc202 */ /* 0x000fe20000000f00 */
[----:B------:R0:W5:Y:S01]  /*0d80*/  @!P3 LDG.E R22, desc[UR6][R16.64] ;  /* 0x000000061016b981 */ /* 0x000162000c1e1900 */
[----:B------:R-:W-:Y:S01]  /*0d90*/  IADD3 R33, PT, PT, R31, 0xc0, RZ ;  /* 0x000000c01f217810 */ /* 0x000fe20007ffe0ff */
[----:B------:R-:W-:Y:S01]  /*0da0*/  @!P4 IMAD R15, R19, R5, R0 ;  /* 0x00000005130fc224 */ /* 0x000fe200078e0200 */
[----:B------:R-:W1:Y:S01]  /*0db0*/  @!P1 LDC.64 R10, c[0x0][0x3e0] ;  /* 0x0000f800ff0a9b82 */ /* 0x000e620000000a00 */
[----:B---3--:R-:W-:-:S02]  /*0dc0*/  @!P5 IMAD R0, R37, R2, RZ ;  /* 0x000000022500d224 */ /* 0x008fc400078e02ff */
[----:B------:R-:W-:Y:S01]  /*0dd0*/  @!P4 IMAD.WIDE.U32 R12, R19, R4, R12 ;  /* 0x00000004130cc225 */ /* 0x000fe200078e000c */
[----:B------:R-:W-:Y:S02]  /*0de0*/  ISETP.GE.U32.AND P3, PT, R33, UR4, PT ;  /* 0x0000000421007c0c */ /* 0x000fe4000bf66070 */
[----:B0-----:R-:W-:Y:S02]  /*0df0*/  @!P5 MOV R16, R114 ;  /* 0x000000720010d202 */ /* 0x001fe40000000f00 */
[----:B------:R-:W-:Y:S02]  /*0e00*/  @!P5 MOV R17, R117 ;  /* 0x000000750011d202 */ /* 0x000fe40000000f00 */
[----:B------:R-:W-:Y:S01]  /*0e10*/  SHF.R.S32.HI R43, RZ, 0x1f, R33 ;  /* 0x0000001fff2b7819 */ /* 0x000fe20000011421 */
[----:B------:R-:W-:Y:S01]  /*0e20*/  @!P5 IMAD R19, R21, R3, R0 ;  /* 0x000000031513d224 */ /* 0x000fe200078e0200 */
[----:B------:R-:W0:Y:S01]  /*0e30*/  @!P2 LDC.64 R4, c[0x0][0x3e0] ;  /* 0x0000f800ff04ab82 */ /* 0x000e220000000a00 */
[----:B------:R-:W-:Y:S01]  /*0e40*/  @!P4 IADD3 R0, PT, PT, R13, R15, RZ ;  /* 0x0000000f0d00c210 */ /* 0x000fe20007ffe0ff */
[----:B------:R-:W-:Y:S01]  /*0e50*/  @!P5 IMAD.WIDE.U32 R2, R21, R2, R16 ;  /* 0x000000021502d225 */ /* 0x000fe200078e0010 */
[----:B------:R-:W-:-:S02]  /*0e60*/  @!P4 LEA R14, P6, R12, R8, 0x1 ;  /* 0x000000080c0ec211 */ /* 0x000fc400078c08ff */
[----:B------:R-:W-:Y:S02]  /*0e70*/  ISETP.GE.AND.EX P3, PT, R43, UR5, PT, P3 ;  /* 0x000000052b007c0c */ /* 0x000fe4000bf66330 */
[----:B------:R-:W-:Y:S02]  /*0e80*/  @!P4 LEA.HI.X R15, R12, R9, R0, 0x1, P6 ;  /* 0x000000090c0fc211 */ /* 0x000fe400030f0c00 */
[----:B------:R-:W-:Y:S01]  /*0e90*/  MOV R20, RZ ;  /* 0x000000ff00147202 */ /* 0x000fe20000000f00 */
[----:B------:R-:W3:Y:S01]  /*0ea0*/  @!P1 LDC.64 R8, c[0x0][0x390] ;  /* 0x0000e400ff089b82 */ /* 0x000ee20000000a00 */
[----:B------:R-:W-:Y:S02]  /*0eb0*/  @!P5 IADD3 R0, PT, PT, R3, R19, RZ ;  /* 0x000000130300d210 */ /* 0x000fe40007ffe0ff */
[----:B-1----:R-:W-:Y:S02]  /*0ec0*/  @!P5 LEA R12, P6, R2, R6, 0x1 ;  /* 0x00000006020cd211 */ /* 0x002fe400078c08ff */
[----:B------:R-:W-:-:S02]  /*0ed0*/  CS2R R18, SRZ ;  /* 0x0000000000127805 */ /* 0x000fc4000001ff00 */
[----:B------:R-:W-:Y:S01]  /*0ee0*/  IADD3 R35, PT, PT, R31, 0xd0, RZ ;  /* 0x000000d01f237810 */ /* 0x000fe20007ffe0ff */
[----:B------:R1:W5:Y:S01]  /*0ef0*/  @!P4 LDG.E R20, desc[UR6][R14.64] ;  /* 0x000000060e14c981 */ /* 0x000362000c1e1900 */
[----:B------:R-:W-:Y:S02]  /*0f00*/  @!P5 LEA.HI.X R13, R2, R7, R0, 0x1, P6 ;  /* 0x00000007020dd211 */ /* 0x000fe400030f0c00 */
[----:B------:R-:W-:Y:S01]  /*0f10*/  ISETP.GE.U32.AND P4, PT, R35, UR4, PT ;  /* 0x0000000423007c0c */ /* 0x000fe2000bf86070 */
[----:B------:R-:W4:Y:S01]  /*0f20*/  @!P3 LDC.64 R2, c[0x0][0x3e0] ;  /* 0x0000f800ff02bb82 */ /* 0x000f220000000a00 */
[----:B------:R-:W-:Y:S01]  /*0f30*/  SHF.R.S32.HI R45, RZ, 0x1f, R35 ;  /* 0x0000001fff2d7819 */ /* 0x000fe20000011423 */
[----:B------:R4:W5:Y:S03]  /*0f40*/  @!P5 LDG.E R19, desc[UR6][R12.64] ;  /* 0x000000060c13d981 */ /* 0x000966000c1e1900 */
[----:B------:R-:W-:Y:S01]  /*0f50*/  ISETP.GE.AND.EX P5, PT, R45, UR5, PT, P4 ;  /* 0x000000052d007c0c */ /* 0x000fe2000bfa6340 */
[----:B------:R-:W-:Y:S01]  /*0f60*/  @!P1 IMAD R0, R39, R10, RZ ;  /* 0x0000000a27009224 */ /* 0x000fe200078e02ff */
[-C--:B-1----:R-:W-:Y:S01]  /*0f70*/  @!P1 MOV R14, R114.reuse ;  /* 0x00000072000e9202 */ /* 0x082fe20000000f00 */
[----:B------:R-:W1:Y:S01]  /*0f80*/  @!P2 LDC.64 R6, c[0x0][0x390] ;  /* 0x0000e400ff06ab82 */ /* 0x000e620000000a00 */
[----:B------:R-:W-:Y:S01]  /*0f90*/  @!P1 MOV R15, R117 ;  /* 0x00000075000f9202 */ /* 0x000fe20000000f00 */
[----:B------:R-:W-:Y:S01]  /*0fa0*/  @!P1 IMAD R11, R23, R11, R0 ;  /* 0x0000000b170b9224 */ /* 0x000fe200078e0200 */
[----:B------:R-:W-:Y:S01]  /*0fb0*/  @!P2 MOV R16, R114 ;  /* 0x000000720010a202 */ /* 0x000fe20000000f00 */
[----:B0-----:R-:W-:Y:S01]  /*0fc0*/  @!P2 IMAD R0, R41, R4, RZ ;  /* 0x000000042900a224 */ /* 0x001fe200078e02ff */
[----:B------:R-:W-:Y:S01]  /*0fd0*/  @!P2 MOV R17, R117 ;  /* 0x000000750011a202 */ /* 0x000fe20000000f00 */
[----:B------:R-:W-:Y:S01]  /*0fe0*/  @!P1 IMAD.WIDE.U32 R14, R23, R10, R14 ;  /* 0x0000000a170e9225 */ /* 0x000fe200078e000e */
[----:B------:R-:W-:-:S03]  /*0ff0*/  IADD3 R37, PT, PT, R31, 0xe0, RZ ;  /* 0x000000e01f257810 */ /* 0x000fc60007ffe0ff */
[----:B------:R-:W-:Y:S01]  /*1000*/  @!P2 IMAD R21, R25, R5, R0 ;  /* 0x000000051915a224 */ /* 0x000fe200078e0200 */
[----:B------:R-:W-:Y:S01]  /*1010*/  @!P1 IADD3 R0, PT, PT, R15, R11, RZ ;  /* 0x0000000b0f009210 */ /* 0x000fe20007ffe0ff */
[----:B------:R-:W-:Y:S01]  /*1020*/  @!P2 IMAD.WIDE.U32 R16, R25, R4, R16 ;  /* 0x000000041910a225 */ /* 0x000fe200078e0010 */
[----:B------:R-:W0:Y:S01]  /*1030*/  @!P3 LDC.64 R10, c[0x0][0x390] ;  /* 0x0000e400ff0abb82 */ /* 0x000e220000000a00 */
[----:B---3--:R-:W-:Y:S02]  /*1040*/  @!P1 LEA R8, P4, R14, R8, 0x1 ;  /* 0x000000080e089211 */ /* 0x008fe400078808ff */
[----:B------:R-:W-:-:S05]  /*1050*/  ISETP.GE.U32.AND P6, PT, R37, UR4, PT ;  /* 0x0000000425007c0c */ /* 0x000fca000bfc6070 */
[----:B------:R-:W3:Y:S01]  /*1060*/  @!P5 LDC.64 R4, c[0x0][0x3e0] ;  /* 0x0000f800ff04db82 */ /* 0x000ee20000000a00 */
[----:B------:R-:W-:Y:S02]  /*1070*/  SHF.R.S32.HI R25, RZ, 0x1f, R37 ;  /* 0x0000001fff197819 */ /* 0x000fe40000011425 */
[----:B------:R-:W-:Y:S01]  /*1080*/  @!P1 LEA.HI.X R9, R14, R9, R0, 0x1, P4 ;  /* 0x000000090e099211 */ /* 0x000fe200020f0c00 */
[----:B----4-:R-:W-:Y:S01]  /*1090*/  @!P3 IMAD R12, R43, R2, RZ ;  /* 0x000000022b0cb224 */ /* 0x010fe200078e02ff */
[----:B------:R-:W-:Y:S02]  /*10a0*/  IADD3 R39, PT, PT, R31, 0x110, RZ ;  /* 0x000001101f277810 */ /* 0x000fe40007ffe0ff */
[----:B------:R-:W-:Y:S01]  /*10b0*/  ISETP.GE.AND.EX P6, PT, R25, UR5, PT, P6 ;  /* 0x0000000519007c0c */ /* 0x000fe2000bfc6360 */
[----:B------:R3:W4:Y:S01]  /*10c0*/  @!P1 LDG.E R18, desc[UR6][R8.64] ;  /* 0x0000000608129981 */ /* 0x000722000c1e1900 */
[----:B------:R-:W-:Y:S01]  /*10d0*/  @!P2 IADD3 R0, PT, PT, R17, R21, RZ ;  /* 0x000000151100a210 */ /* 0x000fe20007ffe0ff */
[----:B------:R-:W-:Y:S01]  /*10e0*/  @!P3 IMAD R17, R33, R3, R12 ;  /* 0x000000032111b224 */ /* 0x000fe200078e020c */
[----:B------:R-:W-:Y:S01]  /*10f0*/  ISETP.GE.U32.AND P1, PT, R39, UR4, PT ;  /* 0x0000000427007c0c */ /* 0x000fe2000bf26070 */
[----:B------:R-:W2:Y:S01]  /*1100*/  @!P5 LDC.64 R14, c[0x0][0x390] ;  /* 0x0000e400ff0edb82 */ /* 0x000ea20000000a00 */
[----:B------:R-:W-:-:S02]  /*1110*/  SHF.R.S32.HI R43, RZ, 0x1f, R39 ;  /* 0x0000001fff2b7819 */ /* 0x000fc40000011427 */
[C---:B-1----:R-:W-:Y:S02]  /*1120*/  @!P2 LEA R6, P4, R16.reuse, R6, 0x1 ;  /* 0x000000061006a211 */ /* 0x042fe400078808ff */
[----:B------:R-:W-:Y:S02]  /*1130*/  @!P3 MOV R12, R114 ;  /* 0x00000072000cb202 */ /* 0x000fe40000000f00 */
[----:B------:R-:W-:Y:S02]  /*1140*/  @!P3 MOV R13, R117 ;  /* 0x00000075000db202 */ /* 0x000fe40000000f00 */
[----:B------:R-:W-:Y:S02]  /*1150*/  ISETP.GE.AND.EX P1, PT, R43, UR5, PT, P1 ;  /* 0x000000052b007c0c */ /* 0x000fe4000bf26310 */
[----:B------:R-:W-:Y:S01]  /*1160*/  MOV R21, RZ ;  /* 0x000000ff00157202 */ /* 0x000fe20000000f00 */
[----:B------:R-:W-:Y:S01]  /*1170*/  @!P3 IMAD.WIDE.U32 R12, R33, R2, R12 ;  /* 0x00000002210cb225 */ /* 0x000fe200078e000c */
[----:B------:R-:W-:Y:S01]  /*1180*/  @!P2 LEA.HI.X R7, R16, R7, R0, 0x1, P4 ;  /* 0x000000071007a211 */ /* 0x000fe200020f0c00 */
[----:B------:R-:W1:Y:S01]  /*1190*/  @!P6 LDC.64 R2, c[0x0][0x3e0] ;  /* 0x0000f800ff02eb82 */ /* 0x000e620000000a00 */
[----:B------:R-:W-:Y:S01]  /*11a0*/  IADD3 R41, PT, PT, R31, 0x140, RZ ;  /* 0x000001401f297810 */ /* 0x000fe20007ffe0ff */
[----:B---3--:R-:W-:Y:S01]  /*11b0*/  @!P5 IMAD R8, R45, R4, RZ ;  /* 0x000000042d08d224 */ /* 0x008fe200078e02ff */
[----:B------:R-:W-:Y:S01]  /*11c0*/  @!P3 IADD3 R0, PT, PT, R13, R17, RZ ;  /* 0x000000110d00b210 */ /* 0x000fe20007ffe0ff */
[----:B------:R3:W4:Y:S01]  /*11d0*/  @!P2 LDG.E R21, desc[UR6][R6.64] ;  /* 0x000000060615a981 */ /* 0x000722000c1e1900 */
[----:B0-----:R-:W-:-:S02]  /*11e0*/  @!P3 LEA R16, P4, R12, R10, 0x1 ;  /* 0x0000000a0c10b211 */ /* 0x001fc400078808ff */
[----:B------:R-:W-:Y:S02]  /*11f0*/  ISETP.GE.U32.AND P2, PT, R41, UR4, PT ;  /* 0x0000000429007c0c */ /* 0x000fe4000bf46070 */
[----:B------:R-:W-:Y:S02]  /*1200*/  SHF.R.S32.HI R45, RZ, 0x1f, R41 ;  /* 0x0000001fff2d7819 */ /* 0x000fe40000011429 */
[----:B------:R-:W-:Y:S02]  /*1210*/  @!P3 LEA.HI.X R17, R12, R11, R0, 0x1, P4 ;  /* 0x0000000b0c11b211 */ /* 0x000fe400020f0c00 */
[----:B------:R-:W-:Y:S01]  /*1220*/  ISETP.GE.AND.EX P2, PT, R45, UR5, PT, P2 ;  /* 0x000000052d007c0c */ /* 0x000fe2000bf46320 */
[----:B------:R-:W0:Y:S01]  /*1230*/  @!P1 LDC.64 R12, c[0x0][0x3e0] ;  /* 0x0000f800ff0c9b82 */ /* 0x000e220000000a00 */
[----:B---3--:R-:W-:Y:S02]  /*1240*/  @!P5 MOV R6, R114 ;  /* 0x000000720006d202 */ /* 0x008fe40000000f00 */
[----:B------:R-:W-:Y:S01]  /*1250*/  @!P5 MOV R7, R117 ;  /* 0x000000750007d202 */ /* 0x000fe20000000f00 */
[C---:B------:R-:W-:Y:S01]  /*1260*/  @!P5 IMAD R11, R35.reuse, R5, R8 ;  /* 0x00000005230bd224 */ /* 0x040fe200078e0208 */
[----:B------:R-:W-:Y:S01]  /*1270*/  MOV R23, RZ ;  /* 0x000000ff00177202 */ /* 0x000fe20000000f00 */
[----:B------:R-:W-:Y:S01]  /*1280*/  @!P5 IMAD.WIDE.U32 R4, R35, R4, R6 ;  /* 0x000000042304d225 */ /* 0x000fe200078e0006 */
[----:B------:R-:W-:Y:S01]  /*1290*/  IADD3 R35, PT, PT, R31, 0x150, RZ ;  /* 0x000001501f237810 */ /* 0x000fe20007ffe0ff */
[----:B------:R-:W3:Y:S03]  /*12a0*/  @!P6 LDC.64 R8, c[0x0][0x390] ;  /* 0x0000e400ff08eb82 */ /* 0x000ee60000000a00 */
[----:B------:R1:W4:Y:S01]  /*12b0*/  @!P3 LDG.E R23, desc[UR6][R16.64] ;  /* 0x000000061017b981 */ /* 0x000322000c1e1900 */
[----:B------:R-:W-:-:S02]  /*12c0*/  ISETP.GE.U32.AND P4, PT, R35, UR4, PT ;  /* 0x0000000423007c0c */ /* 0x000fc4000bf86070 */
[----:B------:R-:W-:Y:S02]  /*12d0*/  SHF.R.S32.HI R47, RZ, 0x1f, R35 ;  /* 0x0000001fff2f7819 */ /* 0x000fe40000011423 */
[----:B------:R-:W-:Y:S01]  /*12e0*/  @!P5 IADD3 R0, PT, PT, R5, R11, RZ ;  /* 0x0000000b0500d210 */ /* 0x000fe20007ffe0ff */
[----:B------:R-:W3:Y:S01]  /*12f0*/  @!P2 LDC.64 R6, c[0x0][0x3e0] ;  /* 0x0000f800ff06ab82 */ /* 0x000ee20000000a00 */
[----:B------:R-:W-:Y:S02]  /*1300*/  ISETP.GE.AND.EX P3, PT, R47, UR5, PT, P4 ;  /* 0x000000052f007c0c */ /* 0x000fe4000bf66340 */
[----:B--2---:R-:W-:-:S05]  /*1310*/  @!P5 LEA R32, P4, R4, R14, 0x1 ;  /* 0x0000000e0420d211 */ /* 0x004fca00078808ff */
[----:B------:R-:W2:Y:S01]  /*1320*/  @!P1 LDC.64 R10, c[0x0][0x390] ;  /* 0x0000e400ff0a9b82 */ /* 0x000ea20000000a00 */
[----:B-1----:R-:W-:Y:S01]  /*1330*/  @!P6 IMAD R14, R25, R2, RZ ;  /* 0x00000002190ee224 */ /* 0x002fe200078e02ff */
[----:B------:R-:W-:Y:S02]  /*1340*/  MOV R25, RZ ;  /* 0x000000ff00197202 */ /* 0x000fe40000000f00 */
[----:B------:R-:W-:Y:S02]  /*1350*/  @!P6 MOV R16, R114 ;  /* 0x000000720010e202 */ /* 0x000fe40000000f00 */
[----:B------:R-:W-:Y:S02]  /*1360*/  @!P6 MOV R17, R117 ;  /* 0x000000750011e202 */ /* 0x000fe40000000f00 */
[----:B------:R-:W-:Y:S01]  /*1370*/  @!P5 LEA.HI.X R33, R4, R15, R0, 0x1, P4 ;  /* 0x0000000f0421d211 */ /* 0x000fe200020f0c00 */
[C---:B------:R-:W-:Y:S01]  /*1380*/  @!P6 IMAD R15, R37.reuse, R3, R14 ;  /* 0x00000003250fe224 */ /* 0x040fe200078e020e */
[----:B------:R-:W1:Y:S01]  /*1390*/  @!P2 LDC.64 R4, c[0x0][0x390] ;  /* 0x0000e400ff04ab82 */ /* 0x000e620000000a00 */
[----:B------:R-:W-:Y:S01]  /*13a0*/  @!P6 IMAD.WIDE.U32 R16, R37, R2, R16 ;  /* 0x000000022510e225 */ /* 0x000fe200078e0010 */
[----:B------:R-:W-:Y:S01]  /*13b0*/  ISETP.GE.U32.AND P4, PT, R110, UR4, PT ;  /* 0x000000046e007c0c */ /* 0x000fe2000bf86070 */
[----:B------:R0:W4:Y:S02]  /*13c0*/  @!P5 LDG.E R25, desc[UR6][R32.64] ;  /* 0x000000062019d981 */ /* 0x000124000c1e1900 */
[----:B0-----:R-:W-:Y:S01]  /*13d0*/  @!P1 IMAD R24, R43, R12, RZ ;  /* 0x0000000c2b189224 */ /* 0x001fe200078e02ff */
[----:B------:R-:W-:-:S02]  /*13e0*/  @!P6 IADD3 R0, PT, PT, R17, R15, RZ ;  /* 0x0000000f1100e210 */ /* 0x000fc40007ffe0ff */
[----:B------:R-:W0:Y:S01]  /*13f0*/  @!P3 LDC.64 R2, c[0x0][0x3e0] ;  /* 0x0000f800ff02bb82 */ /* 0x000e220000000a00 */
[----:B------:R-:W-:Y:S02]  /*1400*/  ISETP.GE.AND.EX P4, PT, R103, UR5, PT, P4 ;  /* 0x0000000567007c0c */ /* 0x000fe4000bf86340 */
[----:B------:R-:W-:Y:S02]  /*1410*/  @!P1 MOV R32, R114 ;  /* 0x0000007200209202 */ /* 0x000fe40000000f00 */
[----:B------:R-:W-:Y:S01]  /*1420*/  @!P1 MOV R33, R117 ;  /* 0x0000007500219202 */ /* 0x000fe20000000f00 */
[C---:B------:R-:W-:Y:S01]  /*1430*/  @!P1 IMAD R17, R39.reuse, R13, R24 ;  /* 0x0000000d27119224 */ /* 0x040fe200078e0218 */
[----:B---3--:R-:W-:Y:S01]  /*1440*/  @!P6 LEA R14, P5, R16, R8, 0x1 ;  /* 0x00000008100ee211 */ /* 0x008fe200078a08ff */
[----:B------:R-:W-:-:S03]  /*1450*/  @!P1 IMAD.WIDE.U32 R12, R39, R12, R32 ;  /* 0x0000000c270c9225 */ /* 0x000fc600078e0020 */
[----:B------:R-:W-:Y:S02]  /*1460*/  @!P6 LEA.HI.X R15, R16, R9, R0, 0x1, P5 ;  /* 0x00000009100fe211 */ /* 0x000fe400028f0c00 */
[----:B------:R-:W-:Y:S01]  /*1470*/  IADD3 R37, PT, PT, R31, 0x170, RZ ;  /* 0x000001701f257810 */ /* 0x000fe20007ffe0ff */
[----:B------:R-:W3:Y:S01]  /*1480*/  @!P4 LDC.64 R8, c[0x0][0x3e0] ;  /* 0x0000f800ff08cb82 */ /* 0x000ee20000000a00 */
[----:B------:R-:W-:Y:S02]  /*1490*/  @!P1 IADD3 R0, PT, PT, R13, R17, RZ ;  /* 0x000000110d009210 */ /* 0x000fe40007ffe0ff */
[----:B--2---:R-:W-:Y:S01]  /*14a0*/  @!P1 LEA R16, P5, R12, R10, 0x1 ;  /* 0x0000000a0c109211 */ /* 0x004fe200078a08ff */
[----:B------:R-:W-:Y:S01]  /*14b0*/  @!P2 IMAD R10, R45, R6, RZ ;  /* 0x000000062d0aa224 */ /* 0x000fe200078e02ff */
[----:B------:R-:W-:Y:S02]  /*14c0*/  @!P2 MOV R32, R114 ;  /* 0x000000720020a202 */ /* 0x000fe40000000f00 */
[----:B------:R-:W-:-:S02]  /*14d0*/  @!P2 MOV R33, R117 ;  /* 0x000000750021a202 */ /* 0x000fc40000000f00 */
[----:B------:R-:W-:Y:S02]  /*14e0*/  MOV R24, RZ ;  /* 0x000000ff00187202 */ /* 0x000fe40000000f00 */
[----:B------:R-:W-:Y:S01]  /*14f0*/  @!P1 LEA.HI.X R17, R12, R11, R0, 0x1, P5 ;  /* 0x0000000b0c119211 */ /* 0x000fe200028f0c00 */
[----:B------:R-:W-:Y:S01]  /*1500*/  @!P2 IMAD R7, R41, R7, R10 ;  /* 0x000000072907a224 */ /* 0x000fe200078e020a */
[----:B------:R-:W-:Y:S01]  /*1510*/  ISETP.GE.U32.AND P5, PT, R37, UR4, PT ;  /* 0x0000000425007c0c */ /* 0x000fe2000bfa6070 */
[----:B------:R-:W-:Y:S01]  /*1520*/  @!P2 IMAD.WIDE.U32 R32, R41, R6, R32 ;  /* 0x000000062920a225 */ /* 0x000fe200078e0020 */
[----:B------:R-:W-:Y:S01]  /*1530*/  SHF.R.S32.HI R43, RZ, 0x1f, R37 ;  /* 0x0000001fff2b7819 */ /* 0x000fe20000011425 */
[----:B------:R2:W4:Y:S01]  /*1540*/  @!P6 LDG.E R24, desc[UR6][R14.64] ;  /* 0x000000060e18e981 */ /* 0x000522000c1e1900 */
[----:B------:R-:W2:Y:S02]  /*1550*/  @!P3 LDC.64 R10, c[0x0][0x390] ;  /* 0x0000e400ff0abb82 */ /* 0x000ea40000000a00 */
[----:B------:R-:W-:-:S02]  /*1560*/  ISETP.GE.AND.EX P5, PT, R43, UR5, PT, P5 ;  /* 0x000000052b007c0c */ /* 0x000fc4000bfa6350 */
[----:B------:R-:W-:Y:S02]  /*1570*/  @!P2 IADD3 R0, PT, PT, R33, R7, RZ ;  /* 0x000000072100a210 */ /* 0x000fe40007ffe0ff */
[C---:B-1----:R-:W-:Y:S01]  /*1580*/  @!P2 LEA R12, P6, R32.reuse, R4, 0x1 ;  /* 0x00000004200ca211 */ /* 0x042fe200078c08ff */
[----:B0-----:R-:W-:Y:S01]  /*1590*/  @!P3 IMAD R30, R47, R2, RZ ;  /* 0x000000022f1eb224 */ /* 0x001fe200078e02ff */
[----:B------:R-:W-:Y:S02]  /*15a0*/  @!P3 MOV R33, R117 ;  /* 0x000000750021b202 */ /* 0x000fe40000000f00 */
[----:B------:R-:W-:Y:S02]  /*15b0*/  CS2R R52, SRZ ;  /* 0x0000000000347805 */ /* 0x000fe4000001ff00 */
[----:B------:R-:W-:Y:S01]  /*15c0*/  @!P2 LEA.HI.X R13, R32, R5, R0, 0x1, P6 ;  /* 0x00000005200da211 */ /* 0x000fe200030f0c00 */
[----:B------:R-:W0:Y:S01]  /*15d0*/  @!P4 LDC.64 R6, c[0x0][0x390] ;  /* 0x0000e400ff06cb82 */ /* 0x000e220000000a00 */
[----:B------:R-:W-:Y:S01]  /*15e0*/  @!P3 MOV R32, R114 ;  /* 0x000000720020b202 */ /* 0x000fe20000000f00 */
[----:B------:R-:W-:Y:S01]  /*15f0*/  @!P3 IMAD R5, R35, R3, R30 ;  /* 0x000000032305b224 */ /* 0x000fe200078e021e */
[----:B------:R-:W-:Y:S01]  /*1600*/  IADD3 R39, PT, PT, R31, 0x180, RZ ;  /* 0x000001801f277810 */ /* 0x000fe20007ffe0ff */
[----:B------:R0:W4:Y:S02]  /*1610*/  @!P1 LDG.E R53, desc[UR6][R16.64] ;  /* 0x0000000610359981 */ /* 0x000124000c1e1900 */
[----:B------:R-:W-:-:S02]  /*1620*/  @!P3 IMAD.WIDE.U32 R32, R35, R2, R32 ;  /* 0x000000022320b225 */ /* 0x000fc400078e0020 */
[----:B------:R-:W1:Y:S01]  /*1630*/  @!P5 LDC.64 R2, c[0x0][0x3e0] ;  /* 0x0000f800ff02db82 */ /* 0x000e620000000a00 */
[----:B------:R-:W-:Y:S02]  /*1640*/  ISETP.GE.U32.AND P1, PT, R39, UR4, PT ;  /* 0x0000000427007c0c */ /* 0x000fe4000bf26070 */
[----:B------:R-:W-:Y:S01]  /*1650*/  SHF.R.S32.HI R41, RZ, 0x1f, R39 ;  /* 0x0000001fff297819 */ /* 0x000fe20000011427 */
[----:B---3--:R-:W-:Y:S01]  /*1660*/  @!P4 IMAD R0, R103, R8, RZ ;  /* 0x000000086700c224 */ /* 0x008fe200078e02ff */
[----:B--2---:R-:W-:Y:S02]  /*1670*/  @!P4 MOV R14, R114 ;  /* 0x00000072000ec202 */ /* 0x004fe40000000f00 */
[----:B------:R-:W-:Y:S02]  /*1680*/  ISETP.GE.AND.EX P1, PT, R41, UR5, PT, P1 ;  /* 0x0000000529007c0c */ /* 0x000fe4000bf26310 */
[----:B------:R-:W-:Y:S01]  /*1690*/  @!P4 MOV R15, R117 ;  /* 0x00000075000fc202 */ /* 0x000fe20000000f00 */
[----:B------:R-:W-:Y:S01]  /*16a0*/  @!P4 IMAD R9, R110, R9, R0 ;  /* 0x000000096e09c224 */ /* 0x000fe200078e0200 */
[----:B------:R-:W-:-:S02]  /*16b0*/  CS2R R58, SRZ ;  /* 0x00000000003a7805 */ /* 0x000fc4000001ff00 */
[----:B------:R-:W-:Y:S02]  /*16c0*/  @!P3 IADD3 R0, PT, PT, R33, R5, RZ ;  /* 0x000000052100b210 */ /* 0x000fe40007ffe0ff */
[----:B------:R-:W-:Y:S01]  /*16d0*/  @!P3 LEA R4, P6, R32, R10, 0x1 ;  /* 0x0000000a2004b211 */ /* 0x000fe200078c08ff */
[----:B------:R-:W-:Y:S01]  /*16e0*/  @!P4 IMAD.WIDE.U32 R14, R110, R8, R14 ;  /* 0x000000086e0ec225 */ /* 0x000fe200078e000e */
[----:B------:R-:W-:Y:S01]  /*16f0*/  IADD3 R33, PT, PT, R31, 0x190, RZ ;  /* 0x000001901f217810 */ /* 0x000fe20007ffe0ff */
[----:B------:R2:W3:Y:S01]  /*1700*/  @!P2 LDG.E R59, desc[UR6][R12.64] ;  /* 0x000000060c3ba981 */ /* 0x0004e2000c1e1900 */
[----:B------:R-:W-:Y:S02]  /*1710*/  @!P3 LEA.HI.X R5, R32, R11, R0, 0x1, P6 ;  /* 0x0000000b2005b211 */ /* 0x000fe400030f0c00 */
[----:B------:R-:W5:Y:S01]  /*1720*/  @!P5 LDC.64 R10, c[0x0][0x390] ;  /* 0x0000e400ff0adb82 */ /* 0x000f620000000a00 */
[----:B------:R-:W-:Y:S02]  /*1730*/  ISETP.GE.U32.AND P2, PT, R33, UR4, PT ;  /* 0x0000000421007c0c */ /* 0x000fe4000bf46070 */
[----:B------:R-:W-:Y:S01]  /*1740*/  SHF.R.S32.HI R45, RZ, 0x1f, R33 ;  /* 0x0000001fff2d7819 */ /* 0x000fe20000011421 */
[----:B------:R5:W3:Y:S01]  /*1750*/  @!P3 LDG.E R58, desc[UR6][R4.64] ;  /* 0x00000006043ab981 */ /* 0x000ae2000c1e1900 */
[----:B------:R-:W-:-:S03]  /*1760*/  @!P4 IADD3 R0, PT, PT, R15, R9, RZ ;  /* 0x000000090f00c210 */ /* 0x000fc60007ffe0ff */
[----:B------:R-:W5:Y:S01]  /*1770*/  @!P1 LDC.64 R8, c[0x0][0x3e0] ;  /* 0x0000f800ff089b82 */ /* 0x000f620000000a00 */
[C---:B0-----:R-:W-:Y:S01]  /*1780*/  @!P4 LEA R16, P6, R14.reuse, R6, 0x1 ;  /* 0x000000060e10c211 */ /* 0x041fe200078c08ff */
[----:B-1----:R-:W-:Y:S01]  /*1790*/  @!P5 IMAD R6, R43, R2, RZ ;  /* 0x000000022b06d224 */ /* 0x002fe200078e02ff */
[----:B------:R-:W-:Y:S02]  /*17a0*/  ISETP.GE.AND.EX P2, PT, R45, UR5, PT, P2 ;  /* 0x000000052d007c0c */ /* 0x000fe4000bf46320 */
[----:B------:R-:W-:Y:S01]  /*17b0*/  @!P4 LEA.HI.X R17, R14, R7, R0, 0x1, P6 ;  /* 0x000000070e11c211 */ /* 0x000fe200030f0c00 */
[----:B------:R-:W-:Y:S01]  /*17c0*/  @!P5 IMAD R15, R37, R3, R6 ;  /* 0x00000003250fd224 */ /* 0x000fe200078e0206 */
[----:B------:R-:W-:Y:S01]  /*17d0*/  MOV R0, RZ ;  /* 0x000000ff00007202 */ /* 0x000fe20000000f00 */
[----:B--2---:R-:W0:Y:S01]  /*17e0*/  @!P1 LDC.64 R12, c[0x0][0x390] ;  /* 0x0000e400ff0c9b82 */ /* 0x004e220000000a00 */
[----:B------:R-:W-:Y:S02]  /*17f0*/  @!P5 MOV R6, R114 ;  /* 0x000000720006d202 */ /* 0x000fe40000000f00 */
[----:B------:R-:W-:-:S02]  /*1800*/  @!P5 MOV R7, R117 ;  /* 0x000000750007d202 */ /* 0x000fc40000000f00 */
[----:B------:R-:W-:Y:S01]  /*1810*/  IADD3 R35, PT, PT, R31, 0x1c0, RZ ;  /* 0x000001c01f237810 */ /* 0x000fe20007ffe0ff */
[----:B------:R-:W2:Y:S01]  /*1820*/  @!P4 LDG.E R0, desc[UR6][R16.64] ;  /* 0x000000061000c981 */ /* 0x000ea2000c1e1900 */
[----:B------:R-:W-:Y:S02]  /*1830*/  @!P5 IMAD.WIDE.U32 R6, R37, R2, R6 ;  /* 0x000000022506d225 */ /* 0x000fe400078e0006 */
[----:B------:R-:W-:Y:S01]  /*1840*/  ISETP.GE.U32.AND P4, PT, R35, UR4, PT ;  /* 0x0000000423007c0c */ /* 0x000fe2000bf86070 */
[----:B------:R-:W1:Y:S01]  /*1850*/  @!P2 LDC.64 R2, c[0x0][0x3e0] ;  /* 0x0000f800ff02ab82 */ /* 0x000e620000000a00 */
[----:B------:R-:W-:-:S04]  /*1860*/  SHF.R.S32.HI R37, RZ, 0x1f, R35 ;  /* 0x0000001fff257819 */ /* 0x000fc80000011423 */
[----:B------:R-:W-:Y:S02]  /*1870*/  ISETP.GE.AND.EX P3, PT, R37, UR5, PT, P4 ;  /* 0x0000000525007c0c */ /* 0x000fe4000bf66340 */
[----:B------:R-:W-:Y:S02]  /*1880*/  @!P5 IADD3 R7, PT, PT, R7, R15, RZ ;  /* 0x0000000f0707d210 */ /* 0x000fe40007ffe0ff */
[C---:B-----5:R-:W-:Y:S01]  /*1890*/  @!P5 LEA R10, P4, R6.reuse, R10, 0x1 ;  /* 0x0000000a060ad211 */ /* 0x060fe200078808ff */
[----:B------:R-:W-:Y:S01]  /*18a0*/  @!P1 IMAD R14, R41, R8, RZ ;  /* 0x00000008290e9224 */ /* 0x000fe200078e02ff */
[----:B------:R-:W-:Y:S02]  /*18b0*/  @!P1 MOV R4, R114 ;  /* 0x0000007200049202 */ /* 0x000fe40000000f00 */
[----:B------:R-:W-:Y:S02]  /*18c0*/  @!P1 MOV R5, R117 ;  /* 0x0000007500059202 */ /* 0x000fe40000000f00 */
[----:B------:R-:W-:Y:S01]  /*18d0*/  @!P5 LEA.HI.X R11, R6, R11, R7, 0x1, P4 ;  /* 0x0000000b060bd211 */ /* 0x000fe200020f0c07 */
[C---:B------:R-:W-:Y:S01]  /*18e0*/  @!P1 IMAD R15, R39.reuse, R9, R14 ;  /* 0x00000009270f9224 */ /* 0x040fe200078e020e */
[----:B------:R-:W-:Y:S01]  /*18f0*/  MOV R62, RZ ;  /* 0x000000ff003e7202 */ /* 0x000fe20000000f00 */
[----:B------:R-:W5:Y:S01]  /*1900*/  @!P2 LDC.64 R6, c[0x0][0x390] ;  /* 0x0000e400ff06ab82 */ /* 0x000f620000000a00 */
[----:B------:R-:W-:-:S04]  /*1910*/  @!P1 IMAD.WIDE.U32 R8, R39, R8, R4 ;  /* 0x0000000827089225 */ /* 0x000fc800078e0004 */
[----:B------:R1:W3:Y:S03]  /*1920*/  @!P5 LDG.E R62, desc[UR6][R10.64] ;  /* 0x000000060a3ed981 */ /* 0x0002e6000c1e1900 */
[----:B------:R-:W5:Y:S01]  /*1930*/  @!P3 LDC.64 R4, c[0x0][0x3e0] ;  /* 0x0000f800ff04bb82 */ /* 0x000f620000000a00 */
[----:B------:R-:W-:Y:S02]  /*1940*/  ISETP.GE.U32.AND P5, PT, R106, UR4, PT ;  /* 0x000000046a007c0c */ /* 0x000fe4000bfa6070 */
[----:B------:R-:W-:Y:S02]  /*1950*/  @!P1 IADD3 R9, PT, PT, R9, R15, RZ ;  /* 0x0000000f09099210 */ /* 0x000fe40007ffe0ff */
[----:B0-----:R-:W-:Y:S02]  /*1960*/  @!P1 LEA R12, P4, R8, R12, 0x1 ;  /* 0x0000000c080c9211 */ /* 0x001fe400078808ff */
[----:B------:R-:W-:-:S02]  /*1970*/  ISETP.GE.AND.EX P5, PT, R99, UR5, PT, P5 ;  /* 0x0000000563007c0c */ /* 0x000fc4000bfa6350 */
[----:B------:R-:W-:Y:S01]  /*1980*/  @!P1 LEA.HI.X R13, R8, R13, R9, 0x1, P4 ;  /* 0x0000000d080d9211 */ /* 0x000fe200020f0c09 */
[----:B-1----:R-:W-:Y:S01]  /*1990*/  @!P2 IMAD R14, R45, R2, RZ ;  /* 0x000000022d0ea224 */ /* 0x002fe200078e02ff */
[----:B------:R-:W-:Y:S01]  /*19a0*/  ISETP.GE.U32.AND P4, PT, R108, UR4, PT ;  /* 0x000000046c007c0c */ /* 0x000fe2000bf86070 */
[----:B------:R-:W0:Y:S01]  /*19b0*/  @!P3 LDC.64 R8, c[0x0][0x390] ;  /* 0x0000e400ff08bb82 */ /* 0x000e220000000a00 */
[----:B------:R-:W-:Y:S02]  /*19c0*/  @!P2 MOV R10, R114 ;  /* 0x00000072000aa202 */ /* 0x000fe40000000f00 */
[----:B------:R-:W-:Y:S01]  /*19d0*/  @!P2 MOV R11, R117 ;  /* 0x00000075000ba202 */ /* 0x000fe20000000f00 */
[----:B------:R-:W-:Y:S01]  /*19e0*/  @!P2 IMAD R17, R33, R3, R14 ;  /* 0x000000032111a224 */ /* 0x000fe200078e020e */
[----:B------:R-:W-:Y:S02]  /*19f0*/  ISETP.GE.AND.EX P4, PT, R101, UR5, PT, P4 ;  /* 0x0000000565007c0c */ /* 0x000fe4000bf86340 */
[----:B------:R-:W-:Y:S01]  /*1a00*/  MOV R64, RZ ;  /* 0x000000ff00407202 */ /* 0x000fe20000000f00 */
[----:B------:R-:W-:Y:S01]  /*1a10*/  @!P2 IMAD.WIDE.U32 R2, R33, R2, R10 ;  /* 0x000000022102a225 */ /* 0x000fe200078e000a */
[----:B------:R-:W1:Y:S04]  /*1a20*/  @!P5 LDC.64 R14, c[0x0][0x3e0] ;  /* 0x0000f800ff0edb82 */ /* 0x000e680000000a00 */
[----:B------:R0:W3:Y:S01]  /*1a30*/  @!P1 LDG.E R64, desc[UR6][R12.64] ;  /* 0x000000060c409981 */ /* 0x0000e2000c1e1900 */
[----:B------:R-:W-:-:S02]  /*1a40*/  @!P2 IADD3 R3, PT, PT, R3, R17, RZ ;  /* 0x000000110303a210 */ /* 0x000fc40007ffe0ff */
[C---:B-----5:R-:W-:Y:S01]  /*1a50*/  @!P2 LEA R16, P1, R2.reuse, R6, 0x1 ;  /* 0x000000060210a211 */ /* 0x060fe200078208ff */
[----:B------:R-:W-:Y:S01]  /*1a60*/  @!P3 IMAD R6, R37, R4, RZ ;  /* 0x000000042506b224 */ /* 0x000fe200078e02ff */
[----:B------:R-:W-:Y:S01]  /*1a70*/  MOV R66, RZ ;  /* 0x000000ff00427202 */ /* 0x000fe20000000f00 */
[----:B------:R-:W5:Y:S01]  /*1a80*/  @!P5 LDC.64 R10, c[0x0][0x390] ;  /* 0x0000e400ff0adb82 */ /* 0x000f620000000a00 */
[----:B------:R-:W-:Y:S01]  /*1a90*/  @!P2 LEA.HI.X R17, R2, R7, R3, 0x1, P1 ;  /* 0x000000070211a211 */ /* 0x000fe200008f0c03 */
[----:B------:R-:W-:Y:S01]  /*1aa0*/  @!P3 IMAD R33, R35, R5, R6 ;  /* 0x000000052321b224 */ /* 0x000fe200078e0206 */
[----:B------:R-:W-:-:S05]  /*1ab0*/  ISETP.GE.U32.AND P1, PT, R104, UR4, PT ;  /* 0x0000000468007c0c */ /* 0x000fca000bf26070 */
[----:B------:R-:W5:Y:S01]  /*1ac0*/  @!P4 LDC.64 R2, c[0x0][0x3e0] ;  /* 0x0000f800ff02cb82 */ /* 0x000f620000000a00 */
[----:B------:R-:W-:Y:S01]  /*1ad0*/  @!P3 MOV R6, R114 ;  /* 0x000000720006b202 */ /* 0x000fe20000000f00 */
[----:B------:R1:W3:Y:S01]  /*1ae0*/  @!P2 LDG.E R66, desc[UR6][R16.64] ;  /* 0x000000061042a981 */ /* 0x0002e2000c1e1900 */
[----:B------:R-:W-:Y:S02]  /*1af0*/  @!P3 MOV R7, R117 ;  /* 0x000000750007b202 */ /* 0x000fe40000000f00 */
[----:B------:R-:W-:Y:S01]  /*1b00*/  ISETP.GE.AND.EX P1, PT, R97, UR5, PT, P1 ;  /* 0x0000000561007c0c */ /* 0x000fe2000bf26310 */
[----:B------:R-:W-:Y:S02]  /*1b10*/  @!P3 IMAD.WIDE.U32 R4, R35, R4, R6 ;  /* 0x000000042304b225 */ /* 0x000fe400078e0006 */
[----:B0-----:R-:W0:Y:S03]  /*1b20*/  @!P4 LDC.64 R12, c[0x0][0x390] ;  /* 0x0000e400ff0ccb82 */ /* 0x001e260000000a00 */
[----:B------:R-:W-:-:S02]  /*1b30*/  @!P3 IADD3 R5, PT, PT, R5, R33, RZ ;  /* 0x000000210505b210 */ /* 0x000fc40007ffe0ff */
[----:B------:R-:W-:Y:S02]  /*1b40*/  @!P3 LEA R8, P2, R4, R8, 0x1 ;  /* 0x000000080408b211 */ /* 0x000fe400078408ff */
[----:B-1----:R-:W-:-:S03]  /*1b50*/  @!P5 MOV R16, R114 ;  /* 0x000000720010d202 */ /* 0x002fc60000000f00 */
[----:B------:R-:W1:Y:S01]  /*1b60*/  @!P1 LDC.64 R6, c[0x0][0x3e0] ;  /* 0x0000f800ff069b82 */ /* 0x000e620000000a00 */
[----:B------:R-:W-:Y:S01]  /*1b70*/  @!P3 LEA.HI.X R9, R4, R9, R5, 0x1, P2 ;  /* 0x000000090409b211 */ /* 0x000fe200010f0c05 */
[----:B------:R-:W-:Y:S01]  /*1b80*/  @!P5 IMAD R4, R99, R14, RZ ;  /* 0x0000000e6304d224 */ /* 0x000fe200078e02ff */
[----:B------:R-:W-:Y:S02]  /*1b90*/  ISETP.GE.U32.AND P2, PT, R102, UR4, PT ;  /* 0x0000000466007c0c */ /* 0x000fe4000bf46070 */
[----:B------:R-:W-:Y:S01]  /*1ba0*/  @!P5 MOV R17, R117 ;  /* 0x000000750011d202 */ /* 0x000fe20000000f00 */
[C---:B------:R-:W-:Y:S01]  /*1bb0*/  @!P5 IMAD R15, R106.reuse, R15, R4 ;  /* 0x0000000f6a0fd224 */ /* 0x040fe200078e0204 */
[----:B------:R-:W-:Y:S01]  /*1bc0*/  ISETP.GE.AND.EX P2, PT, R95, UR5, PT, P2 ;  /* 0x000000055f007c0c */ /* 0x000fe2000bf46320 */
[----:B-----5:R-:W-:Y:S02]  /*1bd0*/  @!P4 IMAD R4, R101, R2, RZ ;  /* 0x000000026504c224 */ /* 0x020fe400078e02ff */
[----:B------:R-:W-:Y:S01]  /*1be0*/  @!P5 IMAD.WIDE.U32 R16, R106, R14, R16 ;  /* 0x0000000e6a10d225 */ /* 0x000fe200078e0010 */
[----:B------:R-:W-:-:S03]  /*1bf0*/  @!P4 MOV R14, R114 ;  /* 0x00000072000ec202 */ /* 0x000fc60000000f00 */
[----:B------:R-:W-:Y:S01]  /*1c00*/  @!P4 IMAD R33, R108, R3, R4 ;  /* 0x000000036c21c224 */ /* 0x000fe200078e0204 */
[----:B------:R-:W-:Y:S01]  /*1c10*/  @!P5 IADD3 R3, PT, PT, R17, R15, RZ ;  /* 0x0000000f1103d210 */ /* 0x000fe20007ffe0ff */
[----:B------:R-:W5:Y:S01]  /*1c20*/  @!P1 LDC.64 R4, c[0x0][0x390] ;  /* 0x0000e400ff049b82 */ /* 0x000f620000000a00 */
[----:B------:R-:W-:Y:S02]  /*1c30*/  @!P4 MOV R15, R117 ;  /* 0x00000075000fc202 */ /* 0x000fe40000000f00 */
[----:B------:R-:W-:Y:S01]  /*1c40*/  @!P5 LEA R10, P6, R16, R10, 0x1 ;  /* 0x0000000a100ad211 */ /* 0x000fe200078c08ff */
[----:B------:R-:W-:-:S03]  /*1c50*/  @!P4 IMAD.WIDE.U32 R14, R108, R2, R14 ;  /* 0x000000026c0ec225 */ /* 0x000fc600078e000e */
[----:B------:R-:W-:Y:S02]  /*1c60*/  @!P5 LEA.HI.X R11, R16, R11, R3, 0x1, P6 ;  /* 0x0000000b100bd211 */ /* 0x000fe400030f0c03 */
[----:B------:R-:W5:Y:S01]  /*1c70*/  @!P2 LDC.64 R2, c[0x0][0x3e0] ;  /* 0x0000f800ff02ab82 */ /* 0x000f620000000a00 */
[----:B------:R-:W-:Y:S02]  /*1c80*/  MOV R51, RZ ;  /* 0x000000ff00337202 */ /* 0x000fe40000000f00 */
[----:B------:R-:W-:Y:S02]  /*1c90*/  @!P4 IADD3 R15, PT, PT, R15, R33, RZ ;  /* 0x000000210f0fc210 */ /* 0x000fe40007ffe0ff */
[C---:B0-----:R-:W-:Y:S01]  /*1ca0*/  @!P4 LEA R16, P6, R14.reuse, R12, 0x1 ;  /* 0x0000000c0e10c211 */ /* 0x041fe200078c08ff */
[----:B-1----:R-:W-:Y:S01]  /*1cb0*/  @!P1 IMAD R12, R97, R6, RZ ;  /* 0x00000006610c9224 */ /* 0x002fe200078e02ff */
[----:B------:R0:W3:Y:S02]  /*1cc0*/  @!P5 LDG.E R51, desc[UR6][R10.64] ;  /* 0x000000060a33d981 */ /* 0x0000e4000c1e1900 */
[----:B------:R-:W-:Y:S01]  /*1cd0*/  @!P4 LEA.HI.X R17, R14, R13, R15, 0x1, P6 ;  /* 0x0000000d0e11c211 */ /* 0x000fe200030f0c0f */
[----:B------:R-:W-:Y:S01]  /*1ce0*/  @!P1 IMAD R15, R104, R7, R12 ;  /* 0x00000007680f9224 */ /* 0x000fe200078e020c */
[----:B0-----:R-:W-:Y:S01]  /*1cf0*/  @!P1 MOV R10, R114 ;  /* 0x00000072000a9202 */ /* 0x001fe20000000f00 */
[----:B------:R-:W0:Y:S01]  /*1d00*/  @!P2 LDC.64 R12, c[0x0][0x390] ;  /* 0x0000e400ff0cab82 */ /* 0x000e220000000a00 */
[----:B------:R-:W-:-:S03]  /*1d10*/  @!P1 MOV R11, R117 ;  /* 0x00000075000b9202 */ /* 0x000fc60000000f00 */
[----:B------:R-:W-:Y:S01]  /*1d20*/  @!P1 IMAD.WIDE.U32 R6, R104, R6, R10 ;  /* 0x0000000668069225 */ /* 0x000fe200078e000a */
[----:B------:R-:W-:-:S04]  /*1d30*/  ISETP.GE.U32.AND P6, PT, R100, UR4, PT ;  /* 0x0000000464007c0c */ /* 0x000fc8000bfc6070 */
[----:B------:R-:W-:Y:S02]  /*1d40*/  @!P1 IADD3 R7, PT, PT, R7, R15, RZ ;  /* 0x0000000f07079210 */ /* 0x000fe40007ffe0ff */
[C---:B-----5:R-:W-:Y:S02]  /*1d50*/  @!P1 LEA R14, P5, R6.reuse, R4, 0x1 ;  /* 0x00000004060e9211 */ /* 0x060fe400078a08ff */
[----:B------:R-:W-:Y:S02]  /*1d60*/  ISETP.GE.AND.EX P6, PT, R93, UR5, PT, P6 ;  /* 0x000000055d007c0c */ /* 0x000fe4000bfc6360 */
[----:B------:R-:W-:Y:S01]  /*1d70*/  @!P1 LEA.HI.X R15, R6, R5, R7, 0x1, P5 ;  /* 0x00000005060f9211 */ /* 0x000fe200028f0c07 */
[----:B------:R-:W-:Y:S01]  /*1d80*/  @!P2 IMAD R6, R95, R2, RZ ;  /* 0x000000025f06a224 */ /* 0x000fe200078e02ff */
[----:B------:R-:W-:Y:S02]  /*1d90*/  ISETP.GE.U32.AND P5, PT, R98, UR4, PT ;  /* 0x0000000462007c0c */ /* 0x000fe4000bfa6070 */
[----:B------:R-:W-:Y:S01]  /*1da0*/  @!P2 MOV R7, R117 ;  /* 0x000000750007a202 */ /* 0x000fe20000000f00 */
[----:B------:R-:W-:Y:S01]  /*1db0*/  @!P2 IMAD R11, R102, R3, R6 ;  /* 0x00000003660ba224 */ /* 0x000fe200078e0206 */
[----:B------:R-:W-:Y:S01]  /*1dc0*/  ISETP.GE.AND.EX P5, PT, R91, UR5, PT, P5 ;  /* 0x000000055b007c0c */ /* 0x000fe2000bfa6350 */
[----:B------:R-:W5:Y:S01]  /*1dd0*/  @!P1 LDG.E R52, desc[UR6][R14.64] ;  /* 0x000000060e349981 */ /* 0x000f62000c1e1900 */
[----:B------:R-:W-:-:S03]  /*1de0*/  @!P2 MOV R6, R114 ;  /* 0x000000720006a202 */ /* 0x000fc60000000f00 */
[----:B------:R-:W1:Y:S02]  /*1df0*/  @!P6 LDC.64 R4, c[0x0][0x3e0] ;  /* 0x0000f800ff04eb82 */ /* 0x000e640000000a00 */
[----:B------:R-:W-:Y:S01]  /*1e00*/  @!P2 IMAD.WIDE.U32 R2, R102, R2, R6 ;  /* 0x000000026602a225 */ /* 0x000fe200078e0006 */
[----:B------:R-:W-:-:S04]  /*1e10*/  MOV R49, RZ ;  /* 0x000000ff00317202 */ /* 0x000fc80000000f00 */
[----:B------:R-:W-:Y:S01]  /*1e20*/  @!P2 IADD3 R3, PT, PT, R3, R11, RZ ;  /* 0x0000000b0303a210 */ /* 0x000fe20007ffe0ff */
[----:B------:R-:W4:Y:S01]  /*1e30*/  @!P5 LDC.64 R6, c[0x0][0x3e0] ;  /* 0x0000f800ff06db82 */ /* 0x000f220000000a00 */
[C---:B0-----:R-:W-:Y:S01]  /*1e40*/  @!P2 LEA R12, P1, R2.reuse, R12, 0x1 ;  /* 0x0000000c020ca211 */ /* 0x041fe200078208ff */
[----:B------:R0:W5:Y:S03]  /*1e50*/  @!P4 LDG.E R49, desc[UR6][R16.64] ;  /* 0x000000061031c981 */ /* 0x000166000c1e1900 */
[----:B------:R-:W-:-:S03]  /*1e60*/  @!P2 LEA.HI.X R13, R2, R13, R3, 0x1, P1 ;  /* 0x0000000d020da211 */ /* 0x000fc600008f0c03 */
[----:B------:R-:W4:Y:S01]  /*1e70*/  @!P6 LDC.64 R2, c[0x0][0x390] ;  /* 0x0000e400ff02eb82 */ /* 0x000f220000000a00 */
[----:B------:R-:W-:Y:S02]  /*1e80*/  ISETP.GE.U32.AND P1, PT, R96, UR4, PT ;  /* 0x0000000460007c0c */ /* 0x000fe4000bf26070 */
[----:B------:R-:W-:Y:S02]  /*1e90*/  CS2R R72, SRZ ;  /* 0x0000000000487805 */ /* 0x000fe4000001ff00 */
[----:B------:R-:W-:-:S03]  /*1ea0*/  MOV R57, RZ ;  /* 0x000000ff00397202 */ /* 0x000fc60000000f00 */
[----:B0-----:R-:W0:Y:S01]  /*1eb0*/  @!P5 LDC.64 R16, c[0x0][0x390] ;  /* 0x0000e400ff10db82 */ /* 0x001e220000000a00 */
[----:B------:R-:W-:Y:S01]  /*1ec0*/  ISETP.GE.AND.EX P1, PT, R89, UR5, PT, P1 ;  /* 0x0000000559007c0c */ /* 0x000fe2000bf26310 */
[----:B------:R1:W5:Y:S01]  /*1ed0*/  @!P3 LDG.E R72, desc[UR6][R8.64] ;  /* 0x000000060848b981 */ /* 0x000362000c1e1900 */
[----:B------:R-:W-:Y:S01]  /*1ee0*/  IADD3 R33, PT, PT, R31, 0x1d0, RZ ;  /* 0x000001d01f217810 */ /* 0x000fe20007ffe0ff */
[----:B-1----:R-:W-:Y:S02]  /*1ef0*/  @!P6 IMAD R10, R93, R4, RZ ;  /* 0x000000045d0ae224 */ /* 0x002fe400078e02ff */
[----:B------:R1:W5:Y:S01]  /*1f00*/  @!P2 LDG.E R57, desc[UR6][R12.64] ;  /* 0x000000060c39a981 */ /* 0x000362000c1e1900 */
[----:B------:R-:W-:Y:S02]  /*1f10*/  ISETP.GE.U32.AND P2, PT, R33, UR4, PT ;  /* 0x0000000421007c0c */ /* 0x000fe4000bf46070 */
[----:B------:R-:W-:Y:S02]  /*1f20*/  SHF.R.S32.HI R35, RZ, 0x1f, R33 ;  /* 0x0000001fff237819 */ /* 0x000fe40000011421 */
[----:B------:R-:W-:-:S02]  /*1f30*/  @!P6 MOV R8, R114 ;  /* 0x000000720008e202 */ /* 0x000fc40000000f00 */
[----:B------:R-:W-:Y:S01]  /*1f40*/  @!P6 MOV R9, R117 ;  /* 0x000000750009e202 */ /* 0x000fe20000000f00 */
[C---:B------:R-:W-:Y:S01]  /*1f50*/  @!P6 IMAD R11, R100.reuse, R5, R10 ;  /* 0x00000005640be224 */ /* 0x040fe200078e020a */
[----:B------:R-:W-:Y:S01]  /*1f60*/  ISETP.GE.AND.EX P2, PT, R35, UR5, PT, P2 ;  /* 0x0000000523007c0c */ /* 0x000fe2000bf46320 */
[----:B----4-:R-:W-:Y:S01]  /*1f70*/  @!P5 IMAD R10, R91, R6, RZ ;  /* 0x000000065b0ad224 */ /* 0x010fe200078e02ff */
[----:B------:R-:W4:Y:S01]  /*1f80*/  @!P1 LDC.64 R14, c[0x0][0x3e0] ;  /* 0x0000f800ff0e9b82 */ /* 0x000f220000000a00 */
[----:B------:R-:W-:Y:S01]  /*1f90*/  @!P6 IMAD.WIDE.U32 R4, R100, R4, R8 ;  /* 0x000000046404e225 */ /* 0x000fe200078e0008 */
[----:B------:R-:W-:Y:S02]  /*1fa0*/  @!P5 MOV R8, R114 ;  /* 0x000000720008d202 */ /* 0x000fe40000000f00 */
[----:B------:R-:W-:Y:S01]  /*1fb0*/  @!P5 MOV R9, R117 ;  /* 0x000000750009d202 */ /* 0x000fe20000000f00 */
[----:B-1----:R-:W-:Y:S01]  /*1fc0*/  @!P5 IMAD R13, R98, R7, R10 ;  /* 0x00000007620dd224 */ /* 0x002fe200078e020a */
[----:B------:R-:W-:-:S02]  /*1fd0*/  @!P6 IADD3 R5, PT, PT, R5, R11, RZ ;  /* 0x0000000b0505e210 */ /* 0x000fc40007ffe0ff */
[----:B------:R-:W-:Y:S01]  /*1fe0*/  @!P6 LEA R2, P3, R4, R2, 0x1 ;  /* 0x000000020402e211 */ /* 0x000fe200078608ff */
[----:B------:R-:W-:Y:S01]  /*1ff0*/  @!P5 IMAD.WIDE.U32 R6, R98, R6, R8 ;  /* 0x000000066206d225 */ /* 0x000fe200078e0008 */
[----:B------:R-:W-:Y:S01]  /*2000*/  MOV R60, RZ ;  /* 0x000000ff003c7202 */ /* 0x000fe20000000f00 */
[----:B------:R-:W1:Y:S01]  /*2010*/  @!P2 LDC.64 R10, c[0x0][0x3e0] ;  /* 0x0000f800ff0aab82 */ /* 0x000e620000000a00 */
[----:B------:R-:W-:Y:S02]  /*2020*/  @!P6 LEA.HI.X R3, R4, R3, R5, 0x1, P3 ;  /* 0x000000030403e211 */ /* 0x000fe400018f0c05 */
[----:B------:R-:W-:Y:S02]  /*2030*/  @!P5 IADD3 R4, PT, PT, R7, R13, RZ ;  /* 0x0000000d0704d210 */ /* 0x000fe40007ffe0ff */
[C---:B0-----:R-:W-:Y:S01]  /*2040*/  @!P5 LEA R16, P3, R6.reuse, R16, 0x1 ;  /* 0x000000100610d211 */ /* 0x041fe200078608ff */
[----:B------:R0:W5:Y:S02]  /*2050*/  @!P6 LDG.E R60, desc[UR6][R2.64] ;  /* 0x00000006023ce981 */ /* 0x000164000c1e1900 */
[----:B------:R-:W2:Y:S01]  /*2060*/  @!P1 LDC.64 R12, c[0x0][0x390] ;  /* 0x0000e400ff0c9b82 */ /* 0x000ea20000000a00 */
[----:B------:R-:W-:-:S02]  /*2070*/  @!P5 LEA.HI.X R17, R6, R17, R4, 0x1, P3 ;  /* 0x000000110611d211 */ /* 0x000fc400018f0c04 */
[----:B------:R-:W-:Y:S02]  /*2080*/  ISETP.GE.U32.AND P3, PT, R94, UR4, PT ;  /* 0x000000045e007c0c */ /* 0x000fe4000bf66070 */
[----:B------:R-:W-:Y:S02]  /*2090*/  IADD3 R31, PT, PT, R31, 0x1f0, RZ ;  /* 0x000001f01f1f7810 */ /* 0x000fe40007ffe0ff */
[----:B------:R-:W-:Y:S01]  /*20a0*/  ISETP.GE.AND.EX P3, PT, R87, UR5, PT, P3 ;  /* 0x0000000557007c0c */ /* 0x000fe2000bf66330 */
[----:B------:R-:W2:Y:S01]  /*20b0*/  @!P2 LDC.64 R6, c[0x0][0x390] ;  /* 0x0000e400ff06ab82 */ /* 0x000ea20000000a00 */
[----:B------:R-:W-:Y:S02]  /*20c0*/  ISETP.GE.U32.AND P6, PT, R31, UR4, PT ;  /* 0x000000041f007c0c */ /* 0x000fe4000bfc6070 */
[----:B------:R-:W-:Y:S01]  /*20d0*/  SHF.R.S32.HI R37, RZ, 0x1f, R31 ;  /* 0x0000001fff257819 */ /* 0x000fe2000001141f */
[----:B----4-:R-:W-:Y:S01]  /*20e0*/  @!P1 IMAD R4, R89, R14, RZ ;  /* 0x0000000e59049224 */ /* 0x010fe200078e02ff */
[----:B0-----:R-:W-:-:S02]  /*20f0*/  @!P1 MOV R2, R114 ;  /* 0x0000007200029202 */ /* 0x001fc40000000f00 */
[----:B------:R-:W-:Y:S02]  /*2100*/  ISETP.GE.AND.EX P6, PT, R37, UR5, PT, P6 ;  /* 0x0000000525007c0c */ /* 0x000fe4000bfc6360 */
[----:B------:R-:W-:Y:S01]  /*2110*/  @!P1 MOV R3, R117 ;  /* 0x0000007500039202 */ /* 0x000fe20000000f00 */
[C---:B------:R-:W-:Y:S01]  /*2120*/  @!P1 IMAD R39, R96.reuse, R15, R4 ;  /* 0x0000000f60279224 */ /* 0x040fe200078e0204 */
[----:B------:R-:W-:Y:S01]  /*2130*/  MOV R71, RZ ;  /* 0x000000ff00477202 */ /* 0x000fe20000000f00 */
[----:B------:R-:W0:Y:S01]  /*2140*/  @!P3 LDC.64 R8, c[0x0][0x3e0] ;  /* 0x0000f800ff08bb82 */ /* 0x000e220000000a00 */
[----:B------:R-:W-:-:S04]  /*2150*/  @!P1 IMAD.WIDE.U32 R14, R96, R14, R2 ;  /* 0x0000000e600e9225 */ /* 0x000fc800078e0002 */
[----:B------:R0:W4:Y:S01]  /*2160*/  @!P5 LDG.E R71, desc[UR6][R16.64] ;  /* 0x000000061047d981 */ /* 0x000122000c1e1900 */
[----:B-1----:R-:W-:Y:S01]  /*2170*/  @!P2 IMAD R2, R35, R10, RZ ;  /* 0x0000000a2302a224 */ /* 0x002fe200078e02ff */
[----:B------:R-:W-:Y:S01]  /*2180*/  @!P1 IADD3 R15, PT, PT, R15, R39, RZ ;  /* 0x000000270f0f9210 */ /* 0x000fe20007ffe0ff */
[----:B------:R-:W1:Y:S01]  /*2190*/  @!P6 LDC.64 R4, c[0x0][0x3e0] ;  /* 0x0000f800ff04eb82 */ /* 0x000e620000000a00 */
[----:B--2---:R-:W-:Y:S01]  /*21a0*/  @!P1 LEA R12, P5, R14, R12, 0x1 ;  /* 0x0000000c0e0c9211 */ /* 0x004fe200078a08ff */
[----:B------:R-:W-:-:S03]  /*21b0*/  @!P2 IMAD R35, R33, R11, R2 ;  /* 0x0000000b2123a224 */ /* 0x000fc600078e0202 */
[----:B------:R-:W-:Y:S02]  /*21c0*/  @!P1 LEA.HI.X R13, R14, R13, R15, 0x1, P5 ;  /* 0x0000000d0e0d9211 */ /* 0x000fe400028f0c0f */
[----:B------:R-:W-:Y:S01]  /*21d0*/  @!P2 MOV R14, R114 ;  /* 0x00000072000ea202 */ /* 0x000fe20000000f00 */
[----:B------:R-:W2:Y:S01]  /*21e0*/  @!P3 LDC.64 R2, c[0x0][0x390] ;  /* 0x0000e400ff02bb82 */ /* 0x000ea20000000a00 */
[----:B------:R-:W-:Y:S01]  /*21f0*/  @!P2 MOV R15, R117 ;  /* 0x00000075000fa202 */ /* 0x000fe20000000f00 */
[----:B------:R0:W4:Y:S02]  /*2200*/  @!P1 LDG.E R73, desc[UR6][R12.64] ;  /* 0x000000060c499981 */ /* 0x000124000c1e1900 */
[----:B------:R-:W-:-:S04]  /*2210*/  @!P2 IMAD.WIDE.U32 R14, R33, R10, R14 ;  /* 0x0000000a210ea225 */ /* 0x000fc800078e000e */
[----:B------:R-:W2:Y:S01]  /*2220*/  @!P6 LDC.64 R10, c[0x0][0x390] ;  /* 0x0000e400ff0aeb82 */ /* 0x000ea20000000a00 */
[----:B0-----:R-:W-:Y:S01]  /*2230*/  @!P3 IMAD R16, R87, R8, RZ ;  /* 0x000000085710b224 */ /* 0x001fe200078e02ff */
[----:B------:R-:W-:Y:S02]  /*2240*/  @!P2 IADD3 R15, PT, PT, R15, R35, RZ ;  /* 0x000000230f0fa210 */ /* 0x000fe40007ffe0ff */
[C---:B------:R-:W-:Y:S02]  /*2250*/  @!P2 LEA R6, P1, R14.reuse, R6, 0x1 ;  /* 0x000000060e06a211 */ /* 0x040fe400078208ff */
[----:B------:R-:W-:Y:S02]  /*2260*/  @!P3 MOV R12, R114 ;  /* 0x00000072000cb202 */ /* 0x000fe40000000f00 */
[----:B------:R-:W-:Y:S02]  /*2270*/  @!P3 MOV R13, R117 ;  /* 0x00000075000db202 */ /* 0x000fe40000000f00 */
[----:B------:R-:W-:Y:S01]  /*2280*/  @!P2 LEA.HI.X R7, R14, R7, R15, 0x1, P1 ;  /* 0x000000070e07a211 */ /* 0x000fe200008f0c0f */
[----:B------:R-:W-:-:S02]  /*2290*/  @!P3 IMAD R15, R94, R9, R16 ;  /* 0x000000095e0fb224 */ /* 0x000fc400078e0210 */
[----:B------:R-:W-:Y:S01]  /*22a0*/  @!P3 IMAD.WIDE.U32 R8, R94, R8, R12 ;  /* 0x000000085e08b225 */ /* 0x000fe200078e000c */
[----:B------:R-:W-:Y:S02]  /*22b0*/  @!P6 MOV R12, R114 ;  /* 0x00000072000ce202 */ /* 0x000fe40000000f00 */
[----:B------:R-:W-:Y:S01]  /*22c0*/  @!P6 MOV R13, R117 ;  /* 0x00000075000de202 */ /* 0x000fe20000000f00 */
[----:B-1----:R-:W-:Y:S01]  /*22d0*/  @!P6 IMAD R14, R37, R4, RZ ;  /* 0x00000004250ee224 */ /* 0x002fe200078e02ff */
[----:B------:R-:W-:Y:S02]  /*22e0*/  MOV R77, RZ ;  /* 0x000000ff004d7202 */ /* 0x000fe40000000f00 */
[----:B------:R-:W-:Y:S01]  /*22f0*/  @!P3 IADD3 R9, PT, PT, R9, R15, RZ ;  /* 0x0000000f0909b210 */ /* 0x000fe20007ffe0ff */
[C---:B------:R-:W-:Y:S01]  /*2300*/  @!P6 IMAD R17, R31.reuse, R5, R14 ;  /* 0x000000051f11e224 */ /* 0x040fe200078e020e */
[C---:B--2---:R-:W-:Y:S01]  /*2310*/  @!P3 LEA R2, P1, R8.reuse, R2, 0x1 ;  /* 0x000000020802b211 */ /* 0x044fe200078208ff */
[----:B------:R-:W-:Y:S01]  /*2320*/  @!P6 IMAD.WIDE.U32 R4, R31, R4, R12 ;  /* 0x000000041f04e225 */ /* 0x000fe200078e000c */
[----:B------:R-:W-:Y:S01]  /*2330*/  MOV R79, RZ ;  /* 0x000000ff004f7202 */ /* 0x000fe20000000f00 */
[----:B------:R0:W2:Y:S01]  /*2340*/  @!P2 LDG.E R77, desc[UR6][R6.64] ;  /* 0x00000006064da981 */ /* 0x0000a2000c1e1900 */
[----:B------:R-:W-:-:S02]  /*2350*/  @!P3 LEA.HI.X R3, R8, R3, R9, 0x1, P1 ;  /* 0x000000030803b211 */ /* 0x000fc400008f0c09 */
[----:B------:R-:W-:Y:S02]  /*2360*/  @!P6 IADD3 R5, PT, PT, R5, R17, RZ ;  /* 0x000000110505e210 */ /* 0x000fe40007ffe0ff */
[C---:B------:R-:W-:Y:S01]  /*2370*/  @!P6 LEA R10, P1, R4.reuse, R10, 0x1 ;  /* 0x0000000a040ae211 */ /* 0x040fe200078208ff */
[----:B------:R1:W2:Y:S01]  /*2380*/  @!P3 LDG.E R79, desc[UR6][R2.64] ;  /* 0x00000006024fb981 */ /* 0x0002a2000c1e1900 */
[----:B------:R-:W-:Y:S02]  /*2390*/  MOV R81, RZ ;  /* 0x000000ff00517202 */ /* 0x000fe40000000f00 */
[----:B------:R-:W-:-:S05]  /*23a0*/  @!P6 LEA.HI.X R11, R4, R11, R5, 0x1, P1 ;  /* 0x0000000b040be211 */ /* 0x000fca00008f0c05 */
[----:B------:R1:W2:Y:S01]  /*23b0*/  @!P6 LDG.E R81, desc[UR6][R10.64] ;  /* 0x000000060a51e981 */ /* 0x0002a2000c1e1900 */
[----:B------:R-:W-:Y:S02]  /*23c0*/  PRMT R82, R85, 0x7632, R82 ;  /* 0x0000763255527816 */ /* 0x000fe40000000052 */
[----:B------:R-:W-:Y:S02]  /*23d0*/  PRMT R80, R83, 0x7632, R80 ;  /* 0x0000763253507816 */ /* 0x000fe40000000050 */
[----:B------:R-:W-:Y:S02]  /*23e0*/  SHF.L.U32 R82, R82, 0x10, RZ ;  /* 0x0000001052527819 */ /* 0x000fe400000006ff */
[----:B------:R-:W-:Y:S02]  /*23f0*/  SHF.L.U32 R85, R85, 0x10, RZ ;  /* 0x0000001055557819 */ /* 0x000fe400000006ff */
[----:B------:R-:W-:Y:S01]  /*2400*/  SHF.L.U32 R80, R80, 0x10, RZ ;  /* 0x0000001050507819 */ /* 0x000fe200000006ff */
[----:B0-----:R-:W-:Y:S01]  /*2410*/  FMUL.FTZ R6, R82, R82 ;  /* 0x0000005252067220 */ /* 0x001fe20000410000 */
[----:B------:R-:W-:Y:S01]  /*2420*/  SHF.L.U32 R83, R83, 0x10, RZ ;  /* 0x0000001053537819 */ /* 0x000fe200000006ff */
[C---:B-1----:R-:W-:Y:S01]  /*2430*/  FADD.FTZ R2, R85.reuse, R82 ;  /* 0x0000005255027221 */ /* 0x042fe20000010000 */
[----:B------:R-:W-:Y:S01]  /*2440*/  PRMT R3, R0, 0x7632, R3 ;  /* 0x0000763200037816 */ /* 0x000fe20000000003 */
[----:B------:R-:W-:Y:S01]  /*2450*/  FMUL.FTZ R8, R80, R80 ;  /* 0x0000005050087220 */ /* 0x000fe20000410000 */
[----:B------:R-:W-:Y:S01]  /*2460*/  FFMA.FTZ R6, R85, R85, R6 ;  /* 0x0000005555067223 */ /* 0x000fe20000010006 */
[C---:B------:R-:W-:Y:S01]  /*2470*/  FADD.FTZ R5, R83.reuse, R80 ;  /* 0x0000005053057221 */ /* 0x040fe20000010000 */
[----:B------:R-:W-:Y:S01]  /*2480*/  FADD.FTZ R2, RZ, R2 ;  /* 0x00000002ff027221 */ /* 0x000fe20000010000 */
[----:B------:R-:W-:Y:S01]  /*2490*/  FFMA.FTZ R9, R83, R83, R8 ;  /* 0x0000005353097223 */ /* 0x000fe20000010008 */
[----:B------:R-:W-:Y:S01]  /*24a0*/  FADD.FTZ R6, RZ, R6 ;  /* 0x00000006ff067221 */ /* 0x000fe20000010000 */
[----:B------:R-:W-:-:S02]  /*24b0*/  SHF.L.U32 R3, R3, 0x10, RZ ;  /* 0x0000001003037819 */ /* 0x000fc400000006ff */
[----:B------:R-:W-:Y:S01]  /*24c0*/  PRMT R4, R29, 0x7632, R4 ;  /* 0x000076321d047816 */ /* 0x000fe20000000004 */
[----:B------:R-:W-:Y:S01]  /*24d0*/  FADD.FTZ R7, R2, R5 ;  /* 0x0000000502077221 */ /* 0x000fe20000010000 */
[----:B------:R-:W-:Y:S01]  /*24e0*/  SHF.L.U32 R0, R0, 0x10, RZ ;  /* 0x0000001000007819 */ /* 0x000fe200000006ff */
[----:B------:R-:W-:Y:S01]  /*24f0*/  FADD.FTZ R6, R6, R9 ;  /* 0x0000000906067221 */ /* 0x000fe20000010000 */
[----:B------:R-:W-:Y:S01]  /*2500*/  SHF.L.U32 R2, R4, 0x10, RZ ;  /* 0x0000001004027819 */ /* 0x000fe200000006ff */
[----:B------:R-:W-:Y:S01]  /*2510*/  FMUL.FTZ R9, R3, R3 ;  /* 0x0000000303097220 */ /* 0x000fe20000410000 */
[----:B------:R-:W-:Y:S01]  /*2520*/  PRMT R4, R28, 0x7632, R4 ;  /* 0x000076321c047816 */ /* 0x000fe20000000004 */
[C---:B------:R-:W-:Y:S01]  /*2530*/  FADD.FTZ R8, R0.reuse, R3 ;  /* 0x0000000300087221 */ /* 0x040fe20000010000 */
[----:B------:R-:W-:Y:S01]  /*2540*/  SHF.L.U32 R5, R29, 0x10, RZ ;  /* 0x000000101d057819 */ /* 0x000fe200000006ff */
[----:B------:R-:W-:Y:S01]  /*2550*/  FFMA.FTZ R9, R0, R0, R9 ;  /* 0x0000000000097223 */ /* 0x000fe20000010009 */
[----:B------:R-:W-:Y:S01]  /*2560*/  FMUL.FTZ R10, R2, R2 ;  /* 0x00000002020a7220 */ /* 0x000fe20000410000 */
[----:B------:R-:W-:Y:S01]  /*2570*/  SHF.L.U32 R4, R4, 0x10, RZ ;  /* 0x0000001004047819 */ /* 0x000fe200000006ff */
[----:B------:R-:W-:Y:S01]  /*2580*/  FADD.FTZ R8, R7, R8 ;  /* 0x0000000807087221 */ /* 0x000fe20000010000 */
[----:B------:R-:W-:Y:S01]  /*2590*/  FADD.FTZ R6, R6, R9 ;  /* 0x0000000906067221 */ /* 0x000fe20000010000 */
[C---:B------:R-:W-:Y:S01]  /*25a0*/  FADD.FTZ R11, R5.reuse, R2 ;  /* 0x00000002050b7221 */ /* 0x040fe20000010000 */
[----:B------:R-:W-:Y:S01]  /*25b0*/  FFMA.FTZ R9, R5, R5, R10 ;  /* 0x0000000505097223 */ /* 0x000fe2000001000a */
[----:B------:R-:W-:Y:S01]  /*25c0*/  SHF.L.U32 R7, R28, 0x10, RZ ;  /* 0x000000101c077819 */ /* 0x000fe200000006ff */
[----:B------:R-:W-:Y:S01]  /*25d0*/  FMUL.FTZ R10, R4, R4 ;  /* 0x00000004040a7220 */ /* 0x000fe20000410000 */
[----:B------:R-:W-:Y:S01]  /*25e0*/  FADD.FTZ R8, R8, R11 ;  /* 0x0000000b08087221 */ /* 0x000fe20000010000 */
[----:B------:R-:W-:Y:S01]  /*25f0*/  FADD.FTZ R9, R6, R9 ;  /* 0x0000000906097221 */ /* 0x000fe20000010000 */
[----:B------:R-:W-:Y:S01]  /*2600*/  PRMT R6, R27, 0x7632, R6 ;  /* 0x000076321b067816 */ /* 0x000fe20000000006 */
[C---:B------:R-:W-:Y:S01]  /*2610*/  FADD.FTZ R11, R7.reuse, R4 ;  /* 0x00000004070b7221 */ /* 0x040fe20000010000 */
[----:B------:R-:W-:-:S02]  /*2620*/  FFMA.FTZ R10, R7, R7, R10 ;  /* 0x00000007070a7223 */ /* 0x000fc4000001000a */
[----:B------:R-:W-:Y:S01]  /*2630*/  SHF.L.U32 R6, R6, 0x10, RZ ;  /* 0x0000001006067819 */ /* 0x000fe200000006ff */
[--C-:B------:R-:W-:Y:S01]  /*2640*/  FADD.FTZ R12, R8, R11.reuse ;  /* 0x0000000b080c7221 */ /* 0x100fe20000010000 */
[----:B------:R-:W-:Y:S01]  /*2650*/  PRMT R11, R26, 0x7632, R11 ;  /* 0x000076321a0b7816 */ /* 0x000fe2000000000b */
[--C-:B------:R-:W-:Y:S01]  /*2660*/  FADD.FTZ R13, R9, R10.reuse ;  /* 0x0000000a090d7221 */ /* 0x100fe20000010000 */
[----:B------:R-:W-:Y:S01]  /*2670*/  SHF.L.U32 R9, R27, 0x10, RZ ;  /* 0x000000101b097819 */ /* 0x000fe200000006ff */
[----:B------:R-:W-:Y:S01]  /*2680*/  FMUL.FTZ R14, R6, R6 ;  /* 0x00000006060e7220 */ /* 0x000fe20000410000 */
[----:B------:R-:W-:Y:S02]  /*2690*/  SHF.L.U32 R11, R11, 0x10, RZ ;  /* 0x000000100b0b7819 */ /* 0x000fe400000006ff */
[----:B------:R-:W-:Y:S01]  /*26a0*/  PRMT R10, R22, 0x7632, R10 ;  /* 0x00007632160a7816 */ /* 0x000fe2000000000a */
[C---:B------:R-:W-:Y:S01]  /*26b0*/  FADD.FTZ R15, R9.reuse, R6 ;  /* 0x00000006090f7221 */ /* 0x040fe20000010000 */
[----:B------:R-:W-:Y:S01]  /*26c0*/  SHF.L.U32 R8, R26, 0x10, RZ ;  /* 0x000000101a087819 */ /* 0x000fe200000006ff */
[----:B------:R-:W-:Y:S01]  /*26d0*/  FFMA.FTZ R14, R9, R9, R14 ;  /* 0x00000009090e7223 */ /* 0x000fe2000001000e */
[----:B------:R-:W-:Y:S01]  /*26e0*/  SHF.L.U32 R10, R10, 0x10, RZ ;  /* 0x000000100a0a7819 */ /* 0x000fe200000006ff */
[----:B------:R-:W-:Y:S01]  /*26f0*/  FMUL.FTZ R17, R11, R11 ;  /* 0x0000000b0b117220 */ /* 0x000fe20000410000 */
[----:B------:R-:W-:Y:S01]  /*2700*/  FADD.FTZ R15, R12, R15 ;  /* 0x0000000f0c0f7221 */ /* 0x000fe20000010000 */
[----:B------:R-:W-:Y:S01]  /*2710*/  FADD.FTZ R14, R13, R14 ;  /* 0x0000000e0d0e7221 */ /* 0x000fe20000010000 */
[----:B------:R-:W-:Y:S01]  /*2720*/  PRMT R12, R20, 0x7632, R12 ;  /* 0x00007632140c7816 */ /* 0x000fe2000000000c */
[----:B------:R-:W-:Y:S01]  /*2730*/  FFMA.FTZ R17, R8, R8, R17 ;  /* 0x0000000808117223 */ /* 0x000fe20000010011 */
[----:B------:R-:W-:Y:S01]  /*2740*/  SHF.L.U32 R13, R22, 0x10, RZ ;  /* 0x00000010160d7819 */ /* 0x000fe200000006ff */
[----:B------:R-:W-:Y:S01]  /*2750*/  FMUL.FTZ R22, R10, R10 ;  /* 0x0000000a0a167220 */ /* 0x000fe20000410000 */
[----:B------:R-:W-:Y:S01]  /*2760*/  FADD.FTZ R16, R8, R11 ;  /* 0x0000000b08107221 */ /* 0x000fe20000010000 */
[----:B------:R-:W-:Y:S01]  /*2770*/  SHF.L.U32 R12, R12, 0x10, RZ ;  /* 0x000000100c0c7819 */ /* 0x000fe200000006ff */
[----:B------:R-:W-:Y:S01]  /*2780*/  FADD.FTZ R14, R14, R17 ;  /* 0x000000110e0e7221 */ /* 0x000fe20000010000 */
[----:B------:R-:W-:Y:S01]  /*2790*/  FFMA.FTZ R17, R13, R13, R22 ;  /* 0x0000000d0d117223 */ /* 0x000fe20000010016 */
[----:B------:R-:W-:Y:S01]  /*27a0*/  FADD.FTZ R16, R15, R16 ;  /* 0x000000100f107221 */ /* 0x000fe20000010000 */
[----:B------:R-:W-:Y:S01]  /*27b0*/  SHF.L.U32 R15, R20, 0x10, RZ ;  /* 0x00000010140f7819 */ /* 0x000fe200000006ff */
[----:B------:R-:W-:Y:S01]  /*27c0*/  FMUL.FTZ R20, R12, R12 ;  /* 0x0000000c0c147220 */ /* 0x000fe20000410000 */
[----:B------:R-:W-:Y:S01]  /*27d0*/  FADD.FTZ R17, R14, R17 ;  /* 0x000000110e117221 */ /* 0x000fe20000010000 */
[----:B------:R-:W-:Y:S01]  /*27e0*/  PRMT R14, R19, 0x7632, R14 ;  /* 0x00007632130e7816 */ /* 0x000fe2000000000e */
[----:B------:R-:W-:Y:S01]  /*27f0*/  FADD.FTZ R27, R13, R10 ;  /* 0x0000000a0d1b7221 */ /* 0x000fe20000010000 */
[----:B------:R-:W-:-:S02]  /*2800*/  FFMA.FTZ R20, R15, R15, R20 ;  /* 0x0000000f0f147223 */ /* 0x000fc40000010014 */
[----:B------:R-:W-:Y:S01]  /*2810*/  SHF.L.U32 R14, R14, 0x10, RZ ;  /* 0x000000100e0e7819 */ /* 0x000fe200000006ff */
[----:B------:R-:W-:Y:S01]  /*2820*/  FADD.FTZ R16, R16, R27 ;  /* 0x0000001b10107221 */ /* 0x000fe20000010000 */
[----:B------:R-:W-:Y:S01]  /*2830*/  FADD.FTZ R20, R17, R20 ;  /* 0x0000001411147221 */ /* 0x000fe20000010000 */
[----:B------:R-:W-:Y:S01]  /*2840*/  FADD.FTZ R27, R15, R12 ;  /* 0x0000000c0f1b7221 */ /* 0x000fe20000010000 */
[----:B------:R-:W-:Y:S01]  /*2850*/  SHF.L.U32 R17, R19, 0x10, RZ ;  /* 0x0000001013117819 */ /* 0x000fe200000006ff */
[----:B------:R-:W-:Y:S01]  /*2860*/  FMUL.FTZ R26, R14, R14 ;  /* 0x0000000e0e1a7220 */ /* 0x000fe20000410000 */
[----:B------:R-:W-:Y:S01]  /*2870*/  PRMT R19, R18, 0x7632, R19 ;  /* 0x0000763212137816 */ /* 0x000fe20000000013 */
[----:B------:R-:W-:Y:S01]  /*2880*/  FADD.FTZ R27, R16, R27 ;  /* 0x0000001b101b7221 */ /* 0x000fe20000010000 */
[----:B------:R-:W-:Y:S01]  /*2890*/  SHF.L.U32 R16, R18, 0x10, RZ ;  /* 0x0000001012107819 */ /* 0x000fe200000006ff */
[----:B------:R-:W-:Y:S01]  /*28a0*/  FADD.FTZ R22, R17, R14 ;  /* 0x0000000e11167221 */ /* 0x000fe20000010000 */
[----:B------:R-:W-:Y:S01]  /*28b0*/  SHF.L.U32 R19, R19, 0x10, RZ ;  /* 0x0000001013137819 */ /* 0x000fe200000006ff */
[----:B------:R-:W-:Y:S01]  /*28c0*/  FFMA.FTZ R29, R17, R17, R26 ;  /* 0x00000011111d7223 */ /* 0x000fe2000001001a */
[----:B------:R-:W-:Y:S01]  /*28d0*/  PRMT R18, R21, 0x7632, R18 ;  /* 0x0000763215127816 */ /* 0x000fe20000000012 */
[----:B------:R-:W-:Y:S01]  /*28e0*/  FADD.FTZ R22, R27, R22 ;  /* 0x000000161b167221 */ /* 0x000fe20000010000 */
[----:B------:R-:W-:Y:S01]  /*28f0*/  SHF.L.U32 R21, R21, 0x10, RZ ;  /* 0x0000001015157819 */ /* 0x000fe200000006ff */
[----:B------:R-:W-:Y:S01]  /*2900*/  FADD.FTZ R29, R20, R29 ;  /* 0x0000001d141d7221 */ /* 0x000fe20000010000 */
[----:B------:R-:W-:Y:S01]  /*2910*/  SHF.L.U32 R18, R18, 0x10, RZ ;  /* 0x0000001012127819 */ /* 0x000fe200000006ff */
[----:B------:R-:W-:Y:S01]  /*2920*/  FADD.FTZ R27, R16, R19 ;  /* 0x00000013101b7221 */ /* 0x000fe20000010000 */
[----:B------:R-:W-:Y:S01]  /*2930*/  FMUL.FTZ R31, R19, R19 ;  /* 0x00000013131f7220 */ /* 0x000fe20000410000 */
[----:B------:R-:W-:-:S02]  /*2940*/  PRMT R20, R23, 0x7632, R20 ;  /* 0x0000763217147816 */ /* 0x000fc40000000014 */
[----:B------:R-:W-:Y:S01]  /*2950*/  FADD.FTZ R22, R22, R27 ;  /* 0x0000001b16167221 */ /* 0x000fe20000010000 */
[----:B------:R-:W-:Y:S01]  /*2960*/  FFMA.FTZ R26, R16, R16, R31 ;  /* 0x00000010101a7223 */ /* 0x000fe2000001001f */
[----:B------:R-:W-:Y:S01]  /*2970*/  FMUL.FTZ R28, R18, R18 ;  /* 0x00000012121c7220 */ /* 0x000fe20000410000 */
[----:B------:R-:W-:Y:S01]  /*2980*/  SHF.L.U32 R20, R20, 0x10, RZ ;  /* 0x0000001014147819 */ /* 0x000fe200000006ff */
[----:B------:R-:W-:Y:S01]  /*2990*/  FADD.FTZ R27, R21, R18 ;  /* 0x00000012151b7221 */ /* 0x000fe20000010000 */
[----:B------:R-:W-:Y:S01]  /*29a0*/  SHF.L.U32 R23, R23, 0x10, RZ ;  /* 0x0000001017177819 */ /* 0x000fe200000006ff */
[----:B------:R-:W-:Y:S01]  /*29b0*/  FADD.FTZ R26, R29, R26 ;  /* 0x0000001a1d1a7221 */ /* 0x000fe20000010000 */
[----:B------:R-:W-:Y:S01]  /*29c0*/  FFMA.FTZ R29, R21, R21, R28 ;  /* 0x00000015151d7223 */ /* 0x000fe2000001001c */
[----:B------:R-:W-:Y:S01]  /*29d0*/  FADD.FTZ R27, R22, R27 ;  /* 0x0000001b161b7221 */ /* 0x000fe20000010000 */
[----:B------:R-:W-:Y:S01]  /*29e0*/  PRMT R22, R25, 0x7632, R22 ;  /* 0x0000763219167816 */ /* 0x000fe20000000016 */
[----:B------:R-:W-:Y:S01]  /*29f0*/  FADD.FTZ R28, R23, R20 ;  /* 0x00000014171c7221 */ /* 0x000fe20000010000 */
[----:B------:R-:W-:Y:S01]  /*2a00*/  FMUL.FTZ R30, R20, R20 ;  /* 0x00000014141e7220 */ /* 0x000fe20000410000 */
[----:B------:R-:W-:Y:S01]  /*2a10*/  FADD.FTZ R26, R26, R29 ;  /* 0x0000001d1a1a7221 */ /* 0x000fe20000010000 */
[----:B------:R-:W-:Y:S01]  /*2a20*/  SHF.L.U32 R22, R22, 0x10, RZ ;  /* 0x0000001016167819 */ /* 0x000fe200000006ff */
[----:B------:R-:W-:Y:S01]  /*2a30*/  FADD.FTZ R28, R27, R28 ;  /* 0x0000001c1b1c7221 */ /* 0x000fe20000010000 */
[----:B------:R-:W-:Y:S01]  /*2a40*/  SHF.L.U32 R25, R25, 0x10, RZ ;  /* 0x0000001019197819 */ /* 0x000fe200000006ff */
[----:B------:R-:W-:Y:S01]  /*2a50*/  FFMA.FTZ R29, R23, R23, R30 ;  /* 0x00000017171d7223 */ /* 0x000fe2000001001e */
[----:B------:R-:W-:-:S02]  /*2a60*/  PRMT R27, R24, 0x7632, R27 ;  /* 0x00007632181b7816 */ /* 0x000fc4000000001b */
[----:B------:R-:W-:Y:S01]  /*2a70*/  SHF.L.U32 R24, R24, 0x10, RZ ;  /* 0x0000001018187819 */ /* 0x000fe200000006ff */
[----:B------:R-:W-:Y:S01]  /*2a80*/  FADD.FTZ R29, R26, R29 ;  /* 0x0000001d1a1d7221 */ /* 0x000fe20000010000 */
[----:B------:R-:W-:Y:S01]  /*2a90*/  FADD.FTZ R31, R25, R22 ;  /* 0x00000016191f7221 */ /* 0x000fe20000010000 */
[----:B------:R-:W-:Y:S01]  /*2aa0*/  SHF.L.U32 R27, R27, 0x10, RZ ;  /* 0x000000101b1b7819 */ /* 0x000fe200000006ff */
[----:B------:R-:W-:Y:S02]  /*2ab0*/  FMUL.FTZ R30, R22, R22 ;  /* 0x00000016161e7220 */ /* 0x000fe40000410000 */
[----:B------:R-:W-:Y:S01]  /*2ac0*/  FADD.FTZ R28, R28, R31 ;  /* 0x0000001f1c1c7221 */ /* 0x000fe20000010000 */
[----:B---3--:R-:W-:Y:S01]  /*2ad0*/  PRMT R48, R51, 0x7632, R48 ;  /* 0x0000763233307816 */ /* 0x008fe20000000030 */
[----:B------:R-:W-:Y:S01]  /*2ae0*/  FADD.FTZ R31, R24, R27 ;  /* 0x0000001b181f7221 */ /* 0x000fe20000010000 */
[----:B------:R-:W-:Y:S01]  /*2af0*/  FFMA.FTZ R30, R25, R25, R30 ;  /* 0x00000019191e7223 */ /* 0x000fe2000001001e */
[----:B------:R-:W-:Y:S01]  /*2b00*/  FMUL.FTZ R33, R27, R27 ;  /* 0x0000001b1b217220 */ /* 0x000fe20000410000 */
[----:B------:R-:W-:Y:S01]  /*2b10*/  SHF.L.U32 R48, R48, 0x10, RZ ;  /* 0x0000001030307819 */ /* 0x000fe200000006ff */
[----:B------:R-:W-:Y:S01]  /*2b20*/  FADD.FTZ R28, R28, R31 ;  /* 0x0000001f1c1c7221 */ /* 0x000fe20000010000 */
[----:B------:R-:W-:Y:S01]  /*2b30*/  SHF.L.U32 R51, R51, 0x10, RZ ;  /* 0x0000001033337819 */ /* 0x000fe200000006ff */
[----:B------:R-:W-:Y:S01]  /*2b40*/  FADD.FTZ R29, R29, R30 ;  /* 0x0000001e1d1d7221 */ /* 0x000fe20000010000 */
[C---:B------:R-:W-:Y:S01]  /*2b50*/  PRMT R50, R53.reuse, 0x7632, R50 ;  /* 0x0000763235327816 */ /* 0x040fe20000000032 */
[----:B------:R-:W-:Y:S01]  /*2b60*/  FFMA.FTZ R30, R24, R24, R33 ;  /* 0x00000018181e7223 */ /* 0x000fe20000010021 */
[----:B------:R-:W-:-:S02]  /*2b70*/  SHF.L.U32 R53, R53, 0x10, RZ ;  /* 0x0000001035357819 */ /* 0x000fc400000006ff */
[----:B------:R-:W-:Y:S01]  /*2b80*/  SHF.L.U32 R50, R50, 0x10, RZ ;  /* 0x0000001032327819 */ /* 0x000fe200000006ff */
[----:B------:R-:W-:Y:S01]  /*2b90*/  FADD.FTZ R29, R29, R30 ;  /* 0x0000001e1d1d7221 */ /* 0x000fe20000010000 */
[----:B------:R-:W-:-:S04]  /*2ba0*/  FMUL.FTZ R30, R48, R48 ;  /* 0x00000030301e7220 */ /* 0x000fc80000410000 */
[----:B------:R-:W-:Y:S01]  /*2bb0*/  FFMA.FTZ R30, R51, R51, R30 ;  /* 0x00000033331e7223 */ /* 0x000fe2000001001e */
[C---:B-----5:R-:W-:Y:S02]  /*2bc0*/  PRMT R26, R49.reuse, 0x7632, R26 ;  /* 0x00007632311a7816 */ /* 0x060fe4000000001a */
[----:B------:R-:W-:Y:S02]  /*2bd0*/  SHF.L.U32 R49, R49, 0x10, RZ ;  /* 0x0000001031317819 */ /* 0x000fe400000006ff */
[----:B------:R-:W-:-:S05]  /*2be0*/  SHF.L.U32 R26, R26, 0x10, RZ ;  /* 0x000000101a1a7819 */ /* 0x000fca00000006ff */
[----:B------:R-:W-:Y:S01]  /*2bf0*/  FADD.FTZ R31, R49, R26 ;  /* 0x0000001a311f7221 */ /* 0x000fe20000010000 */
[----:B------:R-:W-:Y:S01]  /*2c00*/  FMUL.FTZ R32, R26, R26 ;  /* 0x0000001a1a207220 */ /* 0x000fe20000410000 */
[----:B------:R-:W-:Y:S02]  /*2c10*/  PRMT R55, R52, 0x7632, R55 ;  /* 0x0000763234377816 */ /* 0x000fe40000000037 */
[----:B------:R-:W-:Y:S01]  /*2c20*/  FADD.FTZ R28, R28, R31 ;  /* 0x0000001f1c1c7221 */ /* 0x000fe20000010000 */
[----:B------:R-:W-:Y:S01]  /*2c30*/  FADD.FTZ R31, R51, R48 ;  /* 0x00000030331f7221 */ /* 0x000fe20000010000 */
[----:B------:R-:W-:Y:S01]  /*2c40*/  FFMA.FTZ R32, R49, R49, R32 ;  /* 0x0000003131207223 */ /* 0x000fe20000010020 */
[----:B------:R-:W-:Y:S02]  /*2c50*/  SHF.L.U32 R52, R52, 0x10, RZ ;  /* 0x0000001034347819 */ /* 0x000fe400000006ff */
[----:B------:R-:W-:Y:S01]  /*2c60*/  FADD.FTZ R28, R28, R31 ;  /* 0x0000001f1c1c7221 */ /* 0x000fe20000010000 */
[----:B------:R-:W-:Y:S01]  /*2c70*/  FADD.FTZ R31, R53, R50 ;  /* 0x00000032351f7221 */ /* 0x000fe20000010000 */
[----:B------:R-:W-:Y:S01]  /*2c80*/  SHF.L.U32 R55, R55, 0x10, RZ ;  /* 0x0000001037377819 */ /* 0x000fe200000006ff */
[----:B------:R-:W-:Y:S01]  /*2c90*/  FADD.FTZ R29, R29, R32 ;  /* 0x000000201d1d7221 */ /* 0x000fe20000010000 */
[C---:B------:R-:W-:Y:S01]  /*2ca0*/  PRMT R54, R57.reuse, 0x7632, R54 ;  /* 0x0000763239367816 */ /* 0x040fe20000000036 */
        /* <DEDUP_REMOVED lines=9> */
[----:B------:R-:W-:Y:S01]  /*2d40*/  SHF.L.U32 R56, R56, 0x10, RZ ;  /* 0x0000001038387819 */ /* 0x000fe200000006ff */
[----:B------:R-:W-:Y:S01]  /*2d50*/  FADD.FTZ R31, R57, R54 ;  /* 0x00000036391f7221 */ /* 0x000fe20000010000 */
[----:B------:R-:W-:Y:S01]  /*2d60*/  SHF.L.U32 R59, R59, 0x10, RZ ;  /* 0x000000103b3b7819 */ /* 0x000fe200000006ff */
[----:B------:R-:W-:Y:S01]  /*2d70*/  FMUL.FTZ R33, R55, R55 ;  /* 0x0000003737217220 */ /* 0x000fe20000410000 */
[----:B------:R-:W-:Y:S01]  /*2d80*/  PRMT R61, R58, 0x7632, R61 ;  /* 0x000076323a3d7816 */ /* 0x000fe2000000003d */
[----:B------:R-:W-:Y:S01]  /*2d90*/  FADD.FTZ R29, R29, R30 ;  /* 0x0000001e1d1d7221 */ /* 0x000fe20000010000 */
[----:B------:R-:W-:Y:S01]  /*2da0*/  FADD.FTZ R28, R28, R31 ;  /* 0x0000001f1c1c7221 */ /* 0x000fe20000010000 */
[----:B------:R-:W-:Y:S01]  /*2db0*/  FFMA.FTZ R30, R52, R52, R33 ;  /* 0x00000034341e7223 */ /* 0x000fe20000010021 */
[----:B------:R-:W-:Y:S01]  /*2dc0*/  FADD.FTZ R31, R59, R56 ;  /* 0x000000383b1f7221 */ /* 0x000fe20000010000 */
[----:B------:R-:W-:Y:S01]  /*2dd0*/  SHF.L.U32 R58, R58, 0x10, RZ ;  /* 0x000000103a3a7819 */ /* 0x000fe200000006ff */
[----:B------:R-:W-:Y:S01]  /*2de0*/  FMUL.FTZ R32, R54, R54 ;  /* 0x0000003636207220 */ /* 0x000fe20000410000 */
[----:B------:R-:W-:Y:S01]  /*2df0*/  SHF.L.U32 R61, R61, 0x10, RZ ;  /* 0x000000103d3d7819 */ /* 0x000fe200000006ff */
[----:B------:R-:W-:Y:S01]  /*2e00*/  FADD.FTZ R29, R29, R30 ;  /* 0x0000001e1d1d7221 */ /* 0x000fe20000010000 */
[----:B------:R-:W-:Y:S01]  /*2e10*/  FADD.FTZ R28, R28, R31 ;  /* 0x0000001f1c1c7221 */ /* 0x000fe20000010000 */
[----:B------:R-:W-:Y:S01]  /*2e20*/  PRMT R63, R60, 0x7632, R63 ;  /* 0x000076323c3f7816 */ /* 0x000fe2000000003f */
[----:B------:R-:W-:Y:S01]  /*2e30*/  FFMA.FTZ R32, R57, R57, R32 ;  /* 0x0000003939207223 */ /* 0x000fe20000010020 */
[----:B------:R-:W-:Y:S01]  /*2e40*/  FMUL.FTZ R30, R56, R56 ;  /* 0x00000038381e7220 */ /* 0x000fe20000410000 */
[----:B------:R-:W-:Y:S01]  /*2e50*/  FADD.FTZ R31, R58, R61 ;  /* 0x0000003d3a1f7221 */ /* 0x000fe20000010000 */
[----:B------:R-:W-:-:S02]  /*2e60*/  SHF.L.U32 R60, R60, 0x10, RZ ;  /* 0x000000103c3c7819 */ /* 0x000fc400000006ff */
[----:B------:R-:W-:Y:S02]  /*2e70*/  SHF.L.U32 R63, R63, 0x10, RZ ;  /* 0x000000103f3f7819 */ /* 0x000fe400000006ff */
[----:B------:R-:W-:Y:S01]  /*2e80*/  PRMT R65, R62, 0x7632, R65 ;  /* 0x000076323e417816 */ /* 0x000fe20000000041 */
[----:B------:R-:W-:Y:S01]  /*2e90*/  FADD.FTZ R29, R29, R32 ;  /* 0x000000201d1d7221 */ /* 0x000fe20000010000 */
[----:B------:R-:W-:Y:S01]  /*2ea0*/  FFMA.FTZ R30, R59, R59, R30 ;  /* 0x0000003b3b1e7223 */ /* 0x000fe2000001001e */
[----:B------:R-:W-:Y:S01]  /*2eb0*/  FADD.FTZ R28, R28, R31 ;  /* 0x0000001f1c1c7221 */ /* 0x000fe20000010000 */
[----:B------:R-:W-:Y:S01]  /*2ec0*/  FMUL.FTZ R33, R61, R61 ;  /* 0x0000003d3d217220 */ /* 0x000fe20000410000 */
[----:B------:R-:W-:Y:S01]  /*2ed0*/  SHF.L.U32 R62, R62, 0x10, RZ ;  /* 0x000000103e3e7819 */ /* 0x000fe200000006ff */
[----:B------:R-:W-:Y:S01]  /*2ee0*/  FADD.FTZ R31, R60, R63 ;  /* 0x0000003f3c1f7221 */ /* 0x000fe20000010000 */
[----:B------:R-:W-:Y:S01]  /*2ef0*/  SHF.L.U32 R65, R65, 0x10, RZ ;  /* 0x0000001041417819 */ /* 0x000fe200000006ff */
[----:B------:R-:W-:Y:S01]  /*2f00*/  FADD.FTZ R29, R29, R30 ;  /* 0x0000001e1d1d7221 */ /* 0x000fe20000010000 */
[----:B------:R-:W-:Y:S01]  /*2f10*/  FFMA.FTZ R30, R58, R58, R33 ;  /* 0x0000003a3a1e7223 */ /* 0x000fe20000010021 */
[----:B------:R-:W-:Y:S01]  /*2f20*/  FADD.FTZ R28, R28, R31 ;  /* 0x0000001f1c1c7221 */ /* 0x000fe20000010000 */
[----:B------:R-:W-:Y:S01]  /*2f30*/  FMUL.FTZ R33, R63, R63 ;  /* 0x0000003f3f217220 */ /* 0x000fe20000410000 */
[----:B------:R-:W-:Y:S01]  /*2f40*/  FADD.FTZ R31, R62, R65 ;  /* 0x000000413e1f7221 */ /* 0x000fe20000010000 */
[----:B------:R-:W-:Y:S01]  /*2f50*/  PRMT R67, R64, 0x7632, R67 ;  /* 0x0000763240437816 */ /* 0x000fe20000000043 */
[----:B------:R-:W-:Y:S01]  /*2f60*/  FADD.FTZ R29, R29, R30 ;  /* 0x0000001e1d1d7221 */ /* 0x000fe20000010000 */
[----:B------:R-:W-:Y:S01]  /*2f70*/  FFMA.FTZ R30, R60, R60, R33 ;  /* 0x0000003c3c1e7223 */ /* 0x000fe20000010021 */
[----:B------:R-:W-:Y:S01]  /*2f80*/  FADD.FTZ R28, R28, R31 ;  /* 0x0000001f1c1c7221 */ /* 0x000fe20000010000 */
[----:B------:R-:W-:Y:S01]  /*2f90*/  SHF.L.U32 R67, R67, 0x10, RZ ;  /* 0x0000001043437819 */ /* 0x000fe200000006ff */
[----:B------:R-:W-:Y:S01]  /*2fa0*/  FMUL.FTZ R31, R65, R65 ;  /* 0x00000041411f7220 */ /* 0x000fe20000410000 */
[----:B------:R-:W-:-:S02]  /*2fb0*/  SHF.L.U32 R64, R64, 0x10, RZ ;  /* 0x0000001040407819 */ /* 0x000fc400000006ff */
[----:B------:R-:W-:Y:S01]  /*2fc0*/  PRMT R69, R66, 0x7632, R69 ;  /* 0x0000763242457816 */ /* 0x000fe20000000045 */
[----:B------:R-:W-:Y:S01]  /*2fd0*/  FADD.FTZ R29, R29, R30 ;  /* 0x0000001e1d1d7221 */ /* 0x000fe20000010000 */
[----:B------:R-:W-:Y:S01]  /*2fe0*/  FFMA.FTZ R30, R62, R62, R31 ;  /* 0x0000003e3e1e7223 */ /* 0x000fe2000001001f */
[----:B------:R-:W-:Y:S01]  /*2ff0*/  FMUL.FTZ R33, R67, R67 ;  /* 0x0000004343217220 */ /* 0x000fe20000410000 */
[----:B------:R-:W-:Y:S01]  /*3000*/  SHF.L.U32 R69, R69, 0x10, RZ ;  /* 0x0000001045457819 */ /* 0x000fe200000006ff */
[----:B------:R-:W-:Y:S01]  /*3010*/  FADD.FTZ R31, R64, R67 ;  /* 0x00000043401f7221 */ /* 0x000fe20000010000 */
[----:B------:R-:W-:Y:S02]  /*3020*/  SHF.L.U32 R66, R66, 0x10, RZ ;  /* 0x0000001042427819 */ /* 0x000fe400000006ff */
[----:B----4-:R-:W-:Y:S01]  /*3030*/  PRMT R68, R71, 0x7632, R68 ;  /* 0x0000763247447816 */ /* 0x010fe20000000044 */
[----:B------:R-:W-:Y:S01]  /*3040*/  FADD.FTZ R29, R29, R30 ;  /* 0x0000001e1d1d7221 */ /* 0x000fe20000010000 */
[----:B------:R-:W-:Y:S01]  /*3050*/  FFMA.FTZ R30, R64, R64, R33 ;  /* 0x00000040401e7223 */ /* 0x000fe20000010021 */
[----:B------:R-:W-:Y:S01]  /*3060*/  FADD.FTZ R28, R28, R31 ;  /* 0x0000001f1c1c7221 */ /* 0x000fe20000010000 */
[----:B------:R-:W-:Y:S01]  /*3070*/  SHF.L.U32 R68, R68, 0x10, RZ ;  /* 0x0000001044447819 */ /* 0x000fe200000006ff */
[----:B------:R-:W-:Y:S01]  /*3080*/  FMUL.FTZ R33, R69, R69 ;  /* 0x0000004545217220 */ /* 0x000fe20000410000 */
[----:B------:R-:W-:Y:S01]  /*3090*/  PRMT R70, R73, 0x7632, R70 ;  /* 0x0000763249467816 */ /* 0x000fe20000000046 */
[C---:B------:R-:W-:Y:S01]  /*30a0*/  FADD.FTZ R31, R66.reuse, R69 ;  /* 0x00000045421f7221 */ /* 0x040fe20000010000 */
[----:B------:R-:W-:Y:S01]  /*30b0*/  SHF.L.U32 R71, R71, 0x10, RZ ;  /* 0x0000001047477819 */ /* 0x000fe200000006ff */
[----:B------:R-:W-:Y:S01]  /*30c0*/  FADD.FTZ R29, R29, R30 ;  /* 0x0000001e1d1d7221 */ /* 0x000fe20000010000 */
        /* <DEDUP_REMOVED lines=9> */
[----:B------:R-:W-:Y:S01]  /*3160*/  FMUL.FTZ R30, R70, R70 ;  /* 0x00000046461e7220 */ /* 0x000fe20000410000 */
[----:B------:R-:W-:Y:S01]  /*3170*/  SHF.L.U32 R75, R75, 0x10, RZ ;  /* 0x000000104b4b7819 */ /* 0x000fe200000006ff */
[----:B------:R-:W-:Y:S01]  /*3180*/  FADD.FTZ R28, R28, R31 ;  /* 0x0000001f1c1c7221 */ /* 0x000fe20000010000 */
[----:B------:R-:W-:Y:S01]  /*3190*/  SHF.L.U32 R72, R72, 0x10, RZ ;  /* 0x0000001048487819 */ /* 0x000fe200000006ff */
[----:B------:R-:W-:Y:S01]  /*31a0*/  FADD.FTZ R31, R73, R70 ;  /* 0x00000046491f7221 */ /* 0x000fe20000010000 */
[----:B------:R-:W-:Y:S01]  /*31b0*/  FADD.FTZ R29, R29, R32 ;  /* 0x000000201d1d7221 */ /* 0x000fe20000010000 */
[----:B------:R-:W-:Y:S01]  /*31c0*/  FFMA.FTZ R30, R73, R73, R30 ;  /* 0x00000049491e7223 */ /* 0x000fe2000001001e */
[----:B------:R-:W-:Y:S01]  /*31d0*/  FMUL.FTZ R33, R75, R75 ;  /* 0x0000004b4b217220 */ /* 0x000fe20000410000 */
[----:B------:R-:W-:Y:S01]  /*31e0*/  FADD.FTZ R28, R28, R31 ;  /* 0x0000001f1c1c7221 */ /* 0x000fe20000010000 */
[----:B------:R-:W-:Y:S01]  /*31f0*/  FADD.FTZ R31, R72, R75 ;  /* 0x0000004b481f7221 */ /* 0x000fe20000010000 */
[----:B--2---:R-:W-:-:S04]  /*3200*/  PRMT R74, R77, 0x7632, R74 ;  /* 0x000076324d4a7816 */ /* 0x004fc8000000004a */
[----:B------:R-:W-:Y:S02]  /*3210*/  SHF.L.U32 R74, R74, 0x10, RZ ;  /* 0x000000104a4a7819 */ /* 0x000fe400000006ff */
[----:B------:R-:W-:Y:S01]  /*3220*/  PRMT R76, R79, 0x7632, R76 ;  /* 0x000076324f4c7816 */ /* 0x000fe2000000004c */
[----:B------:R-:W-:Y:S01]  /*3230*/  FADD.FTZ R29, R29, R30 ;  /* 0x0000001e1d1d7221 */ /* 0x000fe20000010000 */
[----:B------:R-:W-:Y:S01]  /*3240*/  SHF.L.U32 R77, R77, 0x10, RZ ;  /* 0x000000104d4d7819 */ /* 0x000fe200000006ff */
[----:B------:R-:W-:Y:S01]  /*3250*/  FFMA.FTZ R30, R72, R72, R33 ;  /* 0x00000048481e7223 */ /* 0x000fe20000010021 */
[----:B------:R-:W-:Y:S01]  /*3260*/  FMUL.FTZ R32, R74, R74 ;  /* 0x0000004a4a207220 */ /* 0x000fe20000410000 */
[----:B------:R-:W-:Y:S01]  /*3270*/  SHF.L.U32 R76, R76, 0x10, RZ ;  /* 0x000000104c4c7819 */ /* 0x000fe200000006ff */
[----:B------:R-:W-:Y:S01]  /*3280*/  FADD.FTZ R28, R28, R31 ;  /* 0x0000001f1c1c7221 */ /* 0x000fe20000010000 */
[----:B------:R-:W-:Y:S01]  /*3290*/  PRMT R78, R81, 0x7632, R78 ;  /* 0x00007632514e7816 */ /* 0x000fe2000000004e */
        /* <DEDUP_REMOVED lines=38> */
[----:B------:R-:W-:Y:S01]  /*3500*/  ISETP.NE.AND P2, PT, R88, RZ, PT ;  /* 0x000000ff5800720c */ /* 0x000fe20003f45270 */
        /* <DEDUP_REMOVED lines=17> */
.L_x_2019:
[----:B------:R-:W-:Y:S05]  /*3620*/  BSYNC.RECONVERGENT B0 ;  /* 0x0000000000007941 */ /* 0x000fea0003800200 */
.L_x_2018:
[----:B------:R-:W-:Y:S06]  /*3630*/  BAR.SYNC.DEFER_BLOCKING 0x0 ;  /* 0x0000000000007b1d */ /* 0x000fec0000010000 */
[----:B------:R-:W-:Y:S04]  /*3640*/  BSSY.RECONVERGENT B0, `(.L_x_2020) ;  /* 0x0000029000007945 */ /* 0x000fe80003800200 */
[----:B------:R-:W-:Y:S05]  /*3650*/  @P2 BRA `(.L_x_2021) ;  /* 0x00000000009c2947 */ /* 0x000fea0003800000 */
[----:B------:R-:W4:Y:S01]  /*3660*/  S2UR UR5, SR_CgaCtaId ;  /* 0x00000000000579c3 */ /* 0x000f220000008800 */
[----:B------:R-:W-:Y:S02]  /*3670*/  UMOV UR4, 0x400 ;  /* 0x0000040000047882 */ /* 0x000fe40000000000 */
[----:B----4-:R-:W-:-:S09]  /*3680*/  ULEA UR4, UR5, UR4, 0x18 ;  /* 0x0000000405047291 */ /* 0x010fd2000f8ec0ff */
[----:B--2---:R-:W2:Y:S04]  /*3690*/  LDS.64 R34, [UR4+0x18] ;  /* 0x00001804ff227984 */ /* 0x004ea80008000a00 */
[----:B------:R-:W4:Y:S04]  /*36a0*/  LDS.128 R44, [UR4+0x20] ;  /* 0x00002004ff2c7984 */ /* 0x000f280008000c00 */
[----:B---3--:R-:W3:Y:S04]  /*36b0*/  LDS.128 R28, [UR4+0x30] ;  /* 0x00003004ff1c7984 */ /* 0x008ee80008000c00 */
[----:B------:R-:W5:Y:S04]  /*36c0*/  LDS.128 R40, [UR4+0x40] ;  /* 0x00004004ff287984 */ /* 0x000f680008000c00 */
[----:B-1----:R-:W1:Y:S01]  /*36d0*/  LDS.128 R36, [UR4+0x50] ;  /* 0x00005004ff247984 */ /* 0x002e620008000c00 */
[----:B--2---:R-:W-:Y:S01]  /*36e0*/  FADD.FTZ R113, R32, R34 ;  /* 0x0000002220717221 */ /* 0x004fe20000010000 */
[----:B0-----:R-:W-:-:S03]  /*36f0*/  FADD.FTZ R32, R33, R35 ;  /* 0x0000002321207221 */ /* 0x001fc60000010000 */
[----:B----4-:R-:W-:Y:S01]  /*3700*/  FADD.FTZ R113, R113, R44 ;  /* 0x0000002c71717221 */ /* 0x010fe20000010000 */
[----:B------:R-:W-:Y:S02]  /*3710*/  FADD.FTZ R44, R32, R45 ;  /* 0x0000002d202c7221 */ /* 0x000fe40000010000 */
[----:B------:R-:W0:Y:S01]  /*3720*/  LDS.128 R32, [UR4+0x60] ;  /* 0x00006004ff207984 */ /* 0x000e220008000c00 */
[----:B------:R-:W-:Y:S01]  /*3730*/  FADD.FTZ R113, R113, R46 ;  /* 0x0000002e71717221 */ /* 0x000fe20000010000 */
[----:B------:R-:W-:Y:S02]  /*3740*/  FADD.FTZ R118, R44, R47 ;  /* 0x0000002f2c767221 */ /* 0x000fe40000010000 */
[----:B------:R-:W2:Y:S01]  /*3750*/  LDS.128 R44, [UR4+0x70] ;  /* 0x00007004ff2c7984 */ /* 0x000ea20008000c00 */
[----:B---3--:R-:W-:Y:S01]  /*3760*/  FADD.FTZ R113, R113, R28 ;  /* 0x0000001c71717221 */ /* 0x008fe20000010000 */
[----:B------:R-:W-:Y:S02]  /*3770*/  FADD.FTZ R118, R118, R29 ;  /* 0x0000001d76767221 */ /* 0x000fe40000010000 */
[----:B------:R-:W3:Y:S01]  /*3780*/  LDS.64 R28, [UR4+0x80] ;  /* 0x00008004ff1c7984 */ /* 0x000ee20008000a00 */
[----:B------:R-:W-:Y:S01]  /*3790*/  FADD.FTZ R113, R113, R30 ;  /* 0x0000001e71717221 */ /* 0x000fe20000010000 */
[----:B------:R-:W-:-:S03]  /*37a0*/  FADD.FTZ R118, R118, R31 ;  /* 0x0000001f76767221 */ /* 0x000fc60000010000 */
[----:B-----5:R-:W-:Y:S01]  /*37b0*/  FADD.FTZ R113, R113, R40 ;  /* 0x0000002871717221 */ /* 0x020fe20000010000 */
        /* <DEDUP_REMOVED lines=16> */
[----:B------:R-:W-:-:S07]  /*38c0*/  FADD.FTZ R33, R118, R29 ;  /* 0x0000001d76217221 */ /* 0x000fce0000010000 */
.L_x_2021:
[----:B------:R-:W-:Y:S05]  /*38d0*/  BSYNC.RECONVERGENT B0 ;  /* 0x0000000000007941 */ /* 0x000fea0003800200 */
.L_x_2020:
[----:B------:R-:W4:Y:S02]  /*38e0*/  LDCU UR4, c[0x0][0x370] ;  /* 0x00006e00ff0477ac */ /* 0x000f240008000800 */
[----:B----4-:R-:W-:-:S09]  /*38f0*/  UISETP.GE.U32.AND UP0, UPT, UR4, 0x2, UPT ;  /* 0x000000020400788c */ /* 0x010fd2000bf06070 */
[----:B------:R-:W-:Y:S05]  /*3900*/  BRA.U !UP0, `(.L_x_2022) ;  /* 0x0000000908b87547 */ /* 0x000fea000b800000 */
[----:B------:R-:W4:Y:S01]  /*3910*/  LDC R29, c[0x0][0x370] ;  /* 0x0000dc00ff1d7b82 */ /* 0x000f220000000800 */
[----:B------:R-:W-:-:S05]  /*3920*/  LOP3.LUT R31, R90, 0x1, RZ, 0xc0, !PT ;  /* 0x000000015a1f7812 */ /* 0x000fca00078ec0ff */
[----:B---3--:R-:W-:Y:S02]  /*3930*/  IMAD R28, R31, R86, RZ ;  /* 0x000000561f1c7224 */ /* 0x008fe400078e02ff */
[----:B------:R-:W3:Y:S02]  /*3940*/  LDC.64 R38, c[0x0][0x3b8] ;  /* 0x0000ee00ff267b82 */ /* 0x000ee40000000a00 */
[----:B----4-:R-:W-:-:S05]  /*3950*/  IMAD R28, R28, R29, RZ ;  /* 0x0000001d1c1c7224 */ /* 0x010fca00078e02ff */
[----:B------:R-:W-:-:S05]  /*3960*/  SHF.L.U32 R29, R28, 0x1, RZ ;  /* 0x000000011c1d7819 */ /* 0x000fca00000006ff */
[----:B---3--:R-:W-:Y:S01]  /*3970*/  IMAD.WIDE R38, R29, 0x4, R38 ;  /* 0x000000041d267825 */ /* 0x008fe200078e0226 */
[----:B------:R-:W-:Y:S06]  /*3980*/  @P2 BRA `(.L_x_2023) ;  /* 0x0000000000542947 */ /* 0x000fec0003800000 */
[----:B------:R-:W3:Y:S01]  /*3990*/  LDC.64 R28, c[0x0][0x3b0] ;  /* 0x0000ec00ff1c7b82 */ /* 0x000ee20000000a00 */
[-CC-:B------:R-:W-:Y:S01]  /*39a0*/  IMAD R31, R31, R86.reuse, R107.reuse ;  /* 0x000000561f1f7224 */ /* 0x180fe200078e026b */
[----:B------:R-:W-:Y:S01]  /*39b0*/  LOP3.LUT P1, R34, R90, 0x2, RZ, 0xc0, !PT ;  /* 0x000000025a227812 */ /* 0x000fe2000782c0ff */
[----:B--2---:R-:W-:Y:S02]  /*39c0*/  IMAD R35, R105, R86, R107 ;  /* 0x0000005669237224 */ /* 0x004fe400078e026b */
[----:B---3--:R-:W-:-:S04]  /*39d0*/  IMAD.WIDE.U32 R28, R31, 0x4, R28 ;  /* 0x000000041f1c7825 */ /* 0x008fc800078e001c */
[----:B------:R-:W-:Y:S01]  /*39e0*/  IMAD.WIDE.U32 R30, R35, 0x8, R38 ;  /* 0x00000008231e7825 */ /* 0x000fe200078e0026 */
[----:B------:R-:W-:Y:S02]  /*39f0*/  IADD3 R35, PT, PT, -R34, 0x1, RZ ;  /* 0x0000000122237810 */ /* 0x000fe40007ffe1ff */
[----:B------:R-:W2:Y:S02]  /*3a00*/  LDC R34, c[0x0][0x370] ;  /* 0x0000dc00ff227b82 */ /* 0x000ea40000000800 */
[----:B------:R3:W-:Y:S01]  /*3a10*/  STG.E.64 desc[UR6][R30.64], R32 ;  /* 0x000000201e007986 */ /* 0x0007e2000c101b06 */
[----:B------:R-:W-:Y:S06]  /*3a20*/  MEMBAR.ALL.GPU ;  /* 0x0000000000007992 */ /* 0x000fec000000a000 */
[----:B------:R-:W-:-:S00]  /*3a30*/  ERRBAR ;  /* 0x00000000000079ab */ /* 0x000fc00000000000 */
[----:B------:R-:W-:Y:S06]  /*3a40*/  CGAERRBAR ;  /* 0x00000000000075ab */ /* 0x000fec0000000000 */
[----:B------:R3:W-:Y:S01]  /*3a50*/  REDG.E.ADD.S32.STRONG.GPU desc[UR6][R28.64], R35 ;  /* 0x000000231c00798e */ /* 0x0007e2000c12e306 */
[----:B--2---:R-:W-:-:S04]  /*3a60*/  SEL R37, R34, RZ, !P1 ;  /* 0x000000ff22257207 */ /* 0x004fc80004800000 */
[----:B------:R-:W-:-:S13]  /*3a70*/  ISETP.NE.AND P1, PT, R37, -0x1, PT ;  /* 0xffffffff2500780c */ /* 0x000fda0003f25270 */
[----:B---3--:R-:W-:Y:S05]  /*3a80*/  @!P1 BRA `(.L_x_2023) ;  /* 0x0000000000149947 */ /* 0x008fea0003800000 */
.L_x_2024:
[----:B------:R-:W2:Y:S04]  /*3a90*/  LDG.E.STRONG.GPU R30, desc[UR6][R28.64] ;  /* 0x000000061c1e7981 */ /* 0x000ea8000c1ef900 */
[----:B--2---:R-:W-:Y:S01]  /*3aa0*/  CCTL.IVALL ;  /* 0x00000000ff00798f */ /* 0x004fe20002000000 */
[----:B------:R-:W-:Y:S05]  /*3ab0*/  YIELD ;  /* 0x0000000000007946 */ /* 0x000fea0003800000 */
[----:B------:R-:W-:-:S13]  /*3ac0*/  ISETP.NE.AND P1, PT, R30, R37, PT ;  /* 0x000000251e00720c */ /* 0x000fda0003f25270 */
[----:B------:R-:W-:Y:S05]  /*3ad0*/  @P1 BRA `(.L_x_2024) ;  /* 0xfffffffc00ec1947 */ /* 0x000fea000383ffff */
.L_x_2023:
[----:B------:R-:W3:Y:S01]  /*3ae0*/  LDC R28, c[0x0][0x370] ;  /* 0x0000dc00ff1c7b82 */ /* 0x000ee20000000800 */
[----:B------:R-:W-:Y:S05]  /*3af0*/  WARPSYNC.ALL ;  /* 0x0000000000007948 */ /* 0x000fea0003800000 */
[----:B---3--:R-:W-:Y:S02]  /*3b00*/  ISETP.GE.U32.AND P1, PT, R28, 0x8, PT ;  /* 0x000000081c00780c */ /* 0x008fe40003f26070 */
[----:B------:R-:W-:Y:S01]  /*3b10*/  BAR.SYNC.DEFER_BLOCKING 0x0 ;  /* 0x0000000000007b1d */ /* 0x000fe20000010000 */
[----:B------:R-:W-:-:S10]  /*3b20*/  HFMA2 R40, -RZ, RZ, 0, 0 ;  /* 0x00000000ff287431 */ /* 0x000fd400000001ff */
[----:B------:R-:W-:Y:S05]  /*3b30*/  @!P1 BRA `(.L_x_2025) ;  /* 0x0000000400209947 */ /* 0x000fea0003800000 */
[CC--:B------:R-:W-:Y:S01]  /*3b40*/  LEA R119, R86.reuse, R107.reuse, 0x1 ;  /* 0x0000006b56777211 */ /* 0x0c0fe200078e08ff */
[C-C-:B------:R-:W-:Y:S01]  /*3b50*/  IMAD R47, R86.reuse, 0x6, R107.reuse ;  /* 0x00000006562f7824 */ /* 0x140fe200078e026b */
[CC--:B------:R-:W-:Y:S01]  /*3b60*/  LEA R113, R86.reuse, R107.reuse, 0x2 ;  /* 0x0000006b56717211 */ /* 0x0c0fe200078e10ff */
[C-C-:B------:R-:W-:Y:S01]  /*3b70*/  IMAD R43, R86.reuse, 0x5, R107.reuse ;  /* 0x00000005562b7824 */ /* 0x140fe200078e026b */
[----:B------:R-:W-:Y:S01]  /*3b80*/  IADD3 R123, PT, PT, R107, R86, RZ ;  /* 0x000000566b7b7210 */ /* 0x000fe20007ffe0ff */
[C-C-:B------:R-:W-:Y:S01]  /*3b90*/  IMAD R41, R86.reuse, 0x3, R107.reuse ;  /* 0x0000000356297824 */ /* 0x140fe200078e026b */
[----:B------:R-:W-:Y:S01]  /*3ba0*/  IADD3 R40, PT, PT, -R105, RZ, RZ ;  /* 0x000000ff69287210 */ /* 0x000fe20007ffe1ff */
[----:B------:R-:W-:Y:S01]  /*3bb0*/  IMAD R45, R86, 0x7, R107 ;  /* 0x00000007562d7824 */ /* 0x000fe200078e026b */
[----:B------:R-:W-:Y:S01]  /*3bc0*/  MOV R121, R107 ;  /* 0x0000006b00797202 */ /* 0x000fe20000000f00 */
[----:B------:R-:W-:-:S06]  /*3bd0*/  UMOV UR4, URZ ;  /* 0x000000ff00047c82 */ /* 0x000fcc0008000000 */
.L_x_2026:
[----:B------:R-:W-:Y:S01]  /*3be0*/  ISETP.EQ.OR P1, PT, R40, RZ, P2 ;  /* 0x000000ff2800720c */ /* 0x000fe20001722670 */
[----:B------:R-:W-:Y:S02]  /*3bf0*/  UIADD3 UR5, UPT, UPT, UR4, 0x1, URZ ;  /* 0x0000000104057890 */ /* 0x000fe4000fffe0ff */
[----:B------:R-:W-:-:S04]  /*3c00*/  UIADD3 UR8, UPT, UPT, UR4, 0x2, URZ ;  /* 0x0000000204087890 */ /* 0x000fc8000fffe0ff */
[C---:B------:R-:W-:Y:S01]  /*3c10*/  ISETP.EQ.OR P6, PT, R105.reuse, UR5, P2 ;  /* 0x0000000569007c0c */ /* 0x040fe200097c2670 */
[----:B------:R-:W-:Y:S01]  /*3c20*/  UIADD3 UR5, UPT, UPT, UR4, 0x3, URZ ;  /* 0x0000000304057890 */ /* 0x000fe2000fffe0ff */
[----:B------:R-:W-:-:S04]  /*3c30*/  ISETP.EQ.OR P5, PT, R105, UR8, P2 ;  /* 0x0000000869007c0c */ /* 0x000fc800097a2670 */
[----:B------:R-:W-:Y:S01]  /*3c40*/  @!P1 IMAD.WIDE.U32 R28, R121, 0x8, R38 ;  /* 0x00000008791c9825 */ /* 0x000fe200078e0026 */
[----:B------:R-:W-:-:S05]  /*3c50*/  ISETP.EQ.OR P3, PT, R105, UR5, P2 ;  /* 0x0000000569007c0c */ /* 0x000fca0009762670 */
[----:B------:R-:W0:Y:S01]  /*3c60*/  @!P1 LDG.E.64 R28, desc[UR6][R28.64] ;  /* 0x000000061c1c9981 */ /* 0x000e22000c1e1b00 */
[----:B------:R-:W-:-:S04]  /*3c70*/  @!P6 IMAD.WIDE.U32 R30, R123, 0x8, R38 ;  /* 0x000000087b1ee825 */ /* 0x000fc800078e0026 */
[--C-:B--2---:R-:W-:Y:S02]  /*3c80*/  @!P5 IMAD.WIDE.U32 R34, R119, 0x8, R38.reuse ;  /* 0x000000087722d825 */ /* 0x104fe400078e0026 */
[----:B------:R-:W2:Y:S02]  /*3c90*/  @!P6 LDG.E.64 R30, desc[UR6][R30.64] ;  /* 0x000000061e1ee981 */ /* 0x000ea4000c1e1b00 */
[----:B-1----:R-:W-:Y:S02]  /*3ca0*/  @!P3 IMAD.WIDE.U32 R36, R41, 0x8, R38 ;  /* 0x000000082924b825 */ /* 0x002fe400078e0026 */
[----:B------:R-:W3:Y:S04]  /*3cb0*/  @!P5 LDG.E.64 R34, desc[UR6][R34.64] ;  /* 0x000000062222d981 */ /* 0x000ee8000c1e1b00 */
[----:B------:R-:W4:Y:S01]  /*3cc0*/  @!P3 LDG.E.64 R36, desc[UR6][R36.64] ;  /* 0x000000062424b981 */ /* 0x000f22000c1e1b00 */
[----:B------:R-:W-:-:S02]  /*3cd0*/  UIADD3 UR5, UPT, UPT, UR4, 0x4, URZ ;  /* 0x0000000404057890 */ /* 0x000fc4000fffe0ff */
[----:B------:R-:W-:Y:S02]  /*3ce0*/  UIADD3 UR8, UPT, UPT, UR4, 0x5, URZ ;  /* 0x0000000504087890 */ /* 0x000fe4000fffe0ff */
[----:B------:R-:W-:Y:S01]  /*3cf0*/  UIADD3 UR9, UPT, UPT, UR4, 0x6, URZ ;  /* 0x0000000604097890 */ /* 0x000fe2000fffe0ff */
[----:B0-----:R-:W-:Y:S01]  /*3d00*/  @!P1 FADD.FTZ R32, R32, R28 ;  /* 0x0000001c20209221 */ /* 0x001fe20000010000 */
[----:B------:R-:W-:Y:S01]  /*3d10*/  @!P1 FADD.FTZ R33, R33, R29 ;  /* 0x0000001d21219221 */ /* 0x000fe20000010000 */
[----:B------:R-:W-:Y:S01]  /*3d20*/  ISETP.EQ.OR P1, PT, R105, UR5, P2 ;  /* 0x0000000569007c0c */ /* 0x000fe20009722670 */
[----:B------:R-:W-:Y:S01]  /*3d30*/  UIADD3 UR5, UPT, UPT, UR4, 0x7, URZ ;  /* 0x0000000704057890 */ /* 0x000fe2000fffe0ff */
[----:B--2---:R-:W-:Y:S01]  /*3d40*/  @!P6 FADD.FTZ R32, R32, R30 ;  /* 0x0000001e2020e221 */ /* 0x004fe20000010000 */
[----:B------:R-:W-:Y:S01]  /*3d50*/  @!P6 FADD.FTZ R33, R33, R31 ;  /* 0x0000001f2121e221 */ /* 0x000fe20000010000 */
[----:B------:R-:W-:Y:S02]  /*3d60*/  ISETP.EQ.OR P6, PT, R105, UR8, P2 ;  /* 0x0000000869007c0c */ /* 0x000fe400097c2670 */
[----:B---3--:R-:W-:Y:S01]  /*3d70*/  @!P5 FADD.FTZ R32, R32, R34 ;  /* 0x000000222020d221 */ /* 0x008fe20000010000 */
[----:B------:R-:W-:-:S06]  /*3d80*/  @!P5 FADD.FTZ R33, R33, R35 ;  /* 0x000000232121d221 */ /* 0x000fcc0000010000 */
[----:B------:R-:W-:Y:S01]  /*3d90*/  @!P1 IMAD.WIDE.U32 R28, R113, 0x8, R38 ;  /* 0x00000008711c9825 */ /* 0x000fe200078e0026 */
[----:B------:R-:W-:-:S03]  /*3da0*/  ISETP.EQ.OR P5, PT, R105, UR9, P2 ;  /* 0x0000000969007c0c */ /* 0x000fc600097a2670 */
[----:B----4-:R-:W-:Y:S01]  /*3db0*/  @!P3 FADD.FTZ R32, R32, R36 ;  /* 0x000000242020b221 */ /* 0x010fe20000010000 */
[----:B------:R-:W-:Y:S01]  /*3dc0*/  @!P3 FADD.FTZ R33, R33, R37 ;  /* 0x000000252121b221 */ /* 0x000fe20000010000 */
[----:B------:R-:W-:Y:S01]  /*3dd0*/  ISETP.EQ.OR P3, PT, R105, UR5, P2 ;  /* 0x0000000569007c0c */ /* 0x000fe20009762670 */
[----:B------:R-:W2:Y:S01]  /*3de0*/  @!P1 LDG.E.64 R28, desc[UR6][R28.64] ;  /* 0x000000061c1c9981 */ /* 0x000ea2000c1e1b00 */
[----:B------:R-:W-:-:S06]  /*3df0*/  @!P6 IMAD.WIDE.U32 R30, R43, 0x8, R38 ;  /* 0x000000082b1ee825 */ /* 0x000fcc00078e0026 */
[----:B------:R-:W3:Y:S01]  /*3e00*/  @!P6 LDG.E.64 R30, desc[UR6][R30.64] ;  /* 0x000000061e1ee981 */ /* 0x000ee2000c1e1b00 */
[----:B------:R-:W-:-:S04]  /*3e10*/  @!P5 IMAD.WIDE.U32 R34, R47, 0x8, R38 ;  /* 0x000000082f22d825 */ /* 0x000fc800078e0026 */
[----:B------:R-:W-:Y:S02]  /*3e20*/  @!P3 IMAD.WIDE.U32 R36, R45, 0x8, R38 ;  /* 0x000000082d24b825 */ /* 0x000fe400078e0026 */
[----:B------:R-:W4:Y:S04]  /*3e30*/  @!P5 LDG.E.64 R34, desc[UR6][R34.64] ;  /* 0x000000062222d981 */ /* 0x000f28000c1e1b00 */
[----:B------:R-:W5:Y:S01]  /*3e40*/  @!P3 LDG.E.64 R36, desc[UR6][R36.64] ;  /* 0x000000062424b981 */ /* 0x000f62000c1e1b00 */
[----:B------:R-:W0:Y:S01]  /*3e50*/  LDC R42, c[0x0][0x370] ;  /* 0x0000dc00ff2a7b82 */ /* 0x000e220000000800 */
[----:B------:R-:W-:Y:S01]  /*3e60*/  UIADD3 UR4, UPT, UPT, UR4, 0x8, URZ ;  /* 0x0000000804047890 */ /* 0x000fe2000fffe0ff */
[----:B------:R-:W-:Y:S02]  /*3e70*/  IADD3 R40, PT, PT, R40, 0x8, RZ ;  /* 0x0000000828287810 */ /* 0x000fe40007ffe0ff */
        /* <DEDUP_REMOVED lines=9> */
[----:B0-----:R-:W-:Y:S01]  /*3f10*/  LOP3.LUT R28, R42, 0x7ffffff8, RZ, 0xc0, !PT ;  /* 0x7ffffff82a1c7812 */ /* 0x001fe200078ec0ff */
[----:B------:R-:W-:-:S03]  /*3f20*/  @!P1 FADD.FTZ R33, R33, R29 ;  /* 0x0000001d21219221 */ /* 0x000fc60000010000 */
[----:B------:R-:W-:Y:S01]  /*3f30*/  ISETP.NE.AND P1, PT, R28, UR4, PT ;  /* 0x000000041c007c0c */ /* 0x000fe2000bf25270 */
[----:B---3--:R-:W-:Y:S01]  /*3f40*/  @!P6 FADD.FTZ R32, R32, R30 ;  /* 0x0000001e2020e221 */ /* 0x008fe20000010000 */
[----:B------:R-:W-:-:S03]  /*3f50*/  @!P6 FADD.FTZ R33, R33, R31 ;  /* 0x0000001f2121e221 */ /* 0x000fc60000010000 */
[----:B----4-:R-:W-:Y:S01]  /*3f60*/  @!P5 FADD.FTZ R32, R32, R34 ;  /* 0x000000222020d221 */ /* 0x010fe20000010000 */
[----:B------:R-:W-:-:S03]  /*3f70*/  @!P5 FADD.FTZ R33, R33, R35 ;  /* 0x000000232121d221 */ /* 0x000fc60000010000 */
[----:B-----5:R-:W-:Y:S01]  /*3f80*/  @!P3 FADD.FTZ R32, R32, R36 ;  /* 0x000000242020b221 */ /* 0x020fe20000010000 */
[----:B------:R-:W-:-:S03]  /*3f90*/  @!P3 FADD.FTZ R33, R33, R37 ;  /* 0x000000252121b221 */ /* 0x000fc60000010000 */
[----:B------:R-:W-:Y:S05]  /*3fa0*/  @P1 BRA `(.L_x_2026) ;  /* 0xfffffffc000c1947 */ /* 0x000fea000383ffff */
[----:B------:R-:W-:-:S07]  /*3fb0*/  MOV R40, R28 ;  /* 0x0000001c00287202 */ /* 0x000fce0000000f00 */
.L_x_2025:
[----:B------:R-:W3:Y:S02]  /*3fc0*/  LDCU UR4, c[0x0][0x370] ;  /* 0x00006e00ff0477ac */ /* 0x000ee40008000800 */
[----:B---3--:R-:W-:-:S09]  /*3fd0*/  ULOP3.LUT UP0, URZ, UR4, 0x7, URZ, 0xc0, !UPT ;  /* 0x0000000704ff7892 */ /* 0x008fd2000f80c0ff */
[----:B------:R-:W-:Y:S05]  /*3fe0*/  BRA.U !UP0, `(.L_x_2022) ;  /* 0x0000000508007547 */ /* 0x000fea000b800000 */
[----:B------:R-:W3:Y:S01]  /*3ff0*/  LDCU UR4, c[0x0][0x370] ;  /* 0x00006e00ff0477ac */ /* 0x000ee20008000800 */
[----:B------:R-:W4:Y:S01]  /*4000*/  LDCU UR5, c[0x0][0x370] ;  /* 0x00006e00ff0577ac */ /* 0x000f220008000800 */
[----:B---3--:R-:W-:-:S04]  /*4010*/  ULOP3.LUT UR4, UR4, 0x7, URZ, 0xc0, !UPT ;  /* 0x0000000704047892 */ /* 0x008fc8000f8ec0ff */
[----:B------:R-:W-:Y:S02]  /*4020*/  UIADD3 UR4, UPT, UPT, UR4, -0x1, URZ ;  /* 0xffffffff04047890 */ /* 0x000fe4000fffe0ff */
[----:B----4-:R-:W-:Y:S02]  /*4030*/  ULOP3.LUT UP1, UR5, UR5, 0x3, URZ, 0xc0, !UPT ;  /* 0x0000000305057892 */ /* 0x010fe4000f82c0ff */
[----:B------:R-:W-:-:S09]  /*4040*/  UISETP.GE.U32.AND UP0, UPT, UR4, 0x3, UPT ;  /* 0x000000030400788c */ /* 0x000fd2000bf06070 */
        /* <DEDUP_REMOVED lines=11> */
[-C--:B--2---:R-:W-:Y:S02]  /*4100*/  @!P5 IMAD R35, R30, R86.reuse, R107 ;  /* 0x000000561e23d224 */ /* 0x084fe400078e026b */
[----:B------:R-:W-:Y:S01]  /*4110*/  @!P3 IMAD.WIDE.U32 R30, R31, 0x8, R38 ;  /* 0x000000081f1eb825 */ /* 0x000fe200078e0026 */
[----:B------:R-:W0:Y:S03]  /*4120*/  @!P1 LDG.E.64 R28, desc[UR6][R28.64] ;  /* 0x000000061c1c9981 */ /* 0x000e26000c1e1b00 */
[----:B------:R-:W-:Y:S02]  /*4130*/  @!P6 IMAD R37, R34, R86, R107 ;  /* 0x000000562225e224 */ /* 0x000fe400078e026b */
[--C-:B------:R-:W-:Y:S01]  /*4140*/  @!P5 IMAD.WIDE.U32 R34, R35, 0x8, R38.reuse ;  /* 0x000000082322d825 */ /* 0x100fe200078e0026 */
[----:B------:R-:W2:Y:S03]  /*4150*/  @!P3 LDG.E.64 R30, desc[UR6][R30.64] ;  /* 0x000000061e1eb981 */ /* 0x000ea6000c1e1b00 */
[----:B-1----:R-:W-:-:S02]  /*4160*/  @!P6 IMAD.WIDE.U32 R36, R37, 0x8, R38 ;  /* 0x000000082524e825 */ /* 0x002fc400078e0026 */
        /* <DEDUP_REMOVED lines=11> */
.L_x_2027:
[----:B------:R-:W-:Y:S05]  /*4220*/  BRA.U !UP1, `(.L_x_2022) ;  /* 0x0000000109707547 */ /* 0x000fea000b800000 */
[----:B------:R-:W3:Y:S01]  /*4230*/  LDC R34, c[0x0][0x370] ;  /* 0x0000dc00ff227b82 */ /* 0x000ee20000000800 */
[----:B------:R-:W-:Y:S01]  /*4240*/  UISETP.NE.AND UP0, UPT, UR5, 0x1, UPT ;  /* 0x000000010500788c */ /* 0x000fe2000bf05270 */
[----:B---3--:R-:W-:-:S08]  /*4250*/  LOP3.LUT R34, R34, 0x1, RZ, 0xc0, !PT ;  /* 0x0000000122227812 */ /* 0x008fd000078ec0ff */
        /* <DEDUP_REMOVED lines=15> */
.L_x_2028:
        /* <DEDUP_REMOVED lines=9> */
.L_x_2029:
[----:B------:R-:W-:Y:S05]  /*43e0*/  BSYNC.RECONVERGENT B0 ;  /* 0x0000000000007941 */ /* 0x000fea0003800200 */
.L_x_2022:
[----:B------:R-:W4:Y:S01]  /*43f0*/  S2UR UR5, SR_CgaCtaId ;  /* 0x00000000000579c3 */ /* 0x000f220000008800 */
[----:B------:R-:W1:Y:S01]  /*4400*/  LDCU UR8, c[0x0][0x414] ;  /* 0x00008280ff0877ac */ /* 0x000e620008000800 */
[----:B------:R-:W-:Y:S01]  /*4410*/  LOP3.LUT R34, R92, 0xffff, RZ, 0xc0, !PT ;  /* 0x0000ffff5c227812 */ /* 0x000fe200078ec0ff */
[----:B------:R-:W-:-:S03]  /*4420*/  UMOV UR4, 0x400 ;  /* 0x0000040000047882 */ /* 0x000fc60000000000 */
[----:B------:R-:W-:Y:S02]  /*4430*/  IADD3 R111, PT, PT, R111, R34, RZ ;  /* 0x000000226f6f7210 */ /* 0x000fe40007ffe0ff */
[----:B------:R-:W0:Y:S08]  /*4440*/  @P0 LDC.64 R40, c[0x0][0x388] ;  /* 0x0000e200ff280b82 */ /* 0x000e300000000a00 */
[----:B------:R-:W2:Y:S01]  /*4450*/  LDC.64 R30, c[0x0][0x398] ;  /* 0x0000e600ff1e7b82 */ /* 0x000ea20000000a00 */
[----:B-1----:R-:W-:Y:S01]  /*4460*/  @P0 FMUL.FTZ R36, R32, UR8 ;  /* 0x0000000820240c20 */ /* 0x002fe20008410000 */
[----:B------:R-:W-:Y:S01]  /*4470*/  @P0 FMUL.FTZ R37, R33, UR8 ;  /* 0x0000000821250c20 */ /* 0x000fe20008410000 */
[----:B----4-:R-:W-:-:S05]  /*4480*/  ULEA UR4, UR5, UR4, 0x18 ;  /* 0x0000000405047291 */ /* 0x010fca000f8ec0ff */
[----:B---3--:R-:W1:Y:S01]  /*4490*/  LDC.64 R28, c[0x0][0x3a0] ;  /* 0x0000e800ff1c7b82 */ /* 0x008e620000000a00 */
[----:B------:R-:W3:Y:S01]  /*44a0*/  LDCU UR5, c[0x0][0x404] ;  /* 0x00008080ff0577ac */ /* 0x000ee20008000800 */
[----:B0-----:R-:W-:Y:S02]  /*44b0*/  @P0 IMAD.WIDE R40, R109, 0x8, R40 ;  /* 0x000000086d280825 */ /* 0x001fe400078e0228 */
[----:B------:R-:W-:Y:S04]  /*44c0*/  @!P2 STS.64 [UR4+0x90], R32 ;  /* 0x00009020ff00a988 */ /* 0x000fe80008000a04 */
[----:B------:R-:W-:Y:S01]  /*44d0*/  @P0 STG.E.64 desc[UR6][R40.64], R36 ;  /* 0x0000002428000986 */ /* 0x000fe2000c101b06 */
[C---:B--2---:R-:W-:Y:S01]  /*44e0*/  IMAD.WIDE R42, R111.reuse, 0x4, R30 ;  /* 0x000000046f2a7825 */ /* 0x044fe200078e021e */
[----:B------:R-:W-:Y:S03]  /*44f0*/  BAR.SYNC.DEFER_BLOCKING 0x0 ;  /* 0x0000000000007b1d */ /* 0x000fe60000010000 */
[----:B-1----:R-:W-:-:S06]  /*4500*/  IMAD.WIDE R30, R111, 0x4, R28 ;  /* 0x000000046f1e7825 */ /* 0x002fcc00078e021c */
[----:B------:R-:W5:Y:S04]  /*4510*/  LDG.E.64 R30, desc[UR6][R30.64] ;  /* 0x000000061e1e7981 */ /* 0x000f68000c1e1b00 */
[----:B------:R-:W0:Y:S01]  /*4520*/  LDS.64 R34, [UR4+0x90] ;  /* 0x00009004ff227984 */ /* 0x000e220008000a00 */
[----:B------:R-:W1:Y:S01]  /*4530*/  LDCU.U8 UR4, c[0x0][0x3fc] ;  /* 0x00007f80ff0477ac */ /* 0x000e620008000000 */
[----:B------:R-:W-:Y:S02]  /*4540*/  HFMA2 R46, -RZ, RZ, 1.875, 0 ;  /* 0x3f800000ff2e7431 */ /* 0x000fe400000001ff */
[----:B---3--:R-:W-:Y:S01]  /*4550*/  IMAD R45, R105, UR5, R112 ;  /* 0x00000005692d7c24 */ /* 0x008fe2000f8e0270 */
[----:B------:R2:W5:Y:S01]  /*4560*/  LDG.E.64 R28, desc[UR6][R42.64] ;  /* 0x000000062a1c7981 */ /* 0x000562000c1e1b00 */
[----:B0-----:R-:W-:-:S04]  /*4570*/  FMUL.FTZ R38, R34, UR8 ;  /* 0x0000000822267c20 */ /* 0x001fc80008410000 */
[----:B------:R-:W-:-:S04]  /*4580*/  FMUL.FTZ R34, R38, R38 ;  /* 0x0000002626227220 */ /* 0x000fc80000410000 */
[----:B------:R-:W-:-:S05]  /*4590*/  FFMA.FTZ R34, R35, UR8, -R34 ;  /* 0x0000000823227c23 */ /* 0x000fca0008010822 */
[----:B------:R-:W-:-:S13]  /*45a0*/  FSETP.GTU.FTZ.AND P1, PT, R34, RZ, PT ;  /* 0x000000ff2200720b */ /* 0x000fda0003f3c000 */
[----:B------:R-:W0:Y:S01]  /*45b0*/  @P1 LDC R35, c[0x0][0x3a8] ;  /* 0x0000ea00ff231b82 */ /* 0x000e220000000800 */
[----:B-1----:R-:W-:Y:S01]  /*45c0*/  UISETP.NE.AND UP0, UPT, UR4, URZ, UPT ;  /* 0x000000ff0400728c */ /* 0x002fe2000bf05270 */
[C---:B------:R-:W-:Y:S02]  /*45d0*/  IADD3 R44, PT, PT, R45.reuse, 0x180, RZ ;  /* 0x000001802d2c7810 */ /* 0x040fe40007ffe0ff */
[C---:B--2---:R-:W-:Y:S02]  /*45e0*/  IADD3 R43, PT, PT, R45.reuse, 0x70, RZ ;  /* 0x000000702d2b7810 */ /* 0x044fe40007ffe0ff */
[C---:B------:R-:W-:Y:S02]  /*45f0*/  IADD3 R42, PT, PT, R45.reuse, 0x80, RZ ;  /* 0x000000802d2a7810 */ /* 0x040fe40007ffe0ff */
[----:B------:R-:W-:Y:S01]  /*4600*/  IADD3 R41, PT, PT, R45, 0x170, RZ ;  /* 0x000001702d297810 */ /* 0x000fe20007ffe0ff */
[----:B------:R-:W-:Y:S01]  /*4610*/  BSSY.RECONVERGENT B0, `(.L_x_2030) ;  /* 0x000074d000007945 */ /* 0x000fe20003800200 */
[----:B0-----:R-:W-:-:S04]  /*4620*/  @P1 FADD.FTZ R34, R34, R35 ;  /* 0x0000002322221221 */ /* 0x001fc80000010000 */
[----:B------:R0:W1:Y:S01]  /*4630*/  @P1 MUFU.RSQ R46, R34 ;  /* 0x00000022002e1308 */ /* 0x0000620000001400 */
[----:B------:R-:W-:Y:S02]  /*4640*/  SHF.R.S32.HI R40, RZ, 0x1f, R44 ;  /* 0x0000001fff287819 */ /* 0x000fe4000001142c */
[----:B------:R-:W-:Y:S02]  /*4650*/  SHF.R.S32.HI R39, RZ, 0x1f, R43 ;  /* 0x0000001fff277819 */ /* 0x000fe4000001142b */
[----:B------:R-:W-:Y:S02]  /*4660*/  SHF.R.S32.HI R37, RZ, 0x1f, R42 ;  /* 0x0000001fff257819 */ /* 0x000fe4000001142a */
[----:B------:R-:W-:Y:S01]  /*4670*/  SHF.R.S32.HI R36, RZ, 0x1f, R41 ;  /* 0x0000001fff247819 */ /* 0x000fe20000011429 */
[----:B------:R-:W-:Y:S06]  /*4680*/  BRA.U UP0, `(.L_x_2031) ;  /* 0x0000003100107547 */ /* 0x000fec000b800000 */
[----:B------:R-:W2:Y:S01]  /*4690*/  LDCU.64 UR4, c[0x0][0x3e8] ;  /* 0x00007d00ff0477ac */ /* 0x000ea20008000a00 */
[----:B------:R-:W-:Y:S01]  /*46a0*/  SHF.R.S32.HI R32, RZ, 0x1f, R45 ;  /* 0x0000001fff207819 */ /* 0x000fe2000001142d */
[----:B------:R-:W-:Y:S01]  /*46b0*/  BSSY.RECONVERGENT B1, `(.L_x_2032) ;  /* 0x000001e000017945 */ /* 0x000fe20003800200 */
[C---:B------:R-:W-:Y:S02]  /*46c0*/  IADD3 R113, PT, PT, R45.reuse, 0x10, RZ ;  /* 0x000000102d717810 */ /* 0x040fe40007ffe0ff */
[C---:B------:R-:W-:Y:S02]  /*46d0*/  IADD3 R47, PT, PT, R45.reuse, 0x30, RZ ;  /* 0x000000302d2f7810 */ /* 0x040fe40007ffe0ff */
[----:B------:R-:W-:Y:S02]  /*46e0*/  SHF.R.S32.HI R118, RZ, 0x1f, R113 ;  /* 0x0000001fff767819 */ /* 0x000fe40000011471 */
[C---:B------:R-:W-:Y:S02]  /*46f0*/  IADD3 R111, PT, PT, R45.reuse, 0x40, RZ ;  /* 0x000000402d6f7810 */ /* 0x040fe40007ffe0ff */
[----:B--2---:R-:W-:-:S02]  /*4700*/  ISETP.GE.U32.AND P1, PT, R45, UR4, PT ;  /* 0x000000042d007c0c */ /* 0x004fc4000bf26070 */
[----:B------:R-:W-:Y:S02]  /*4710*/  ISETP.GE.U32.AND P2, PT, R113, UR4, PT ;  /* 0x0000000471007c0c */ /* 0x000fe4000bf46070 */
[----:B------:R-:W-:Y:S02]  /*4720*/  ISETP.GE.AND.EX P1, PT, R32, UR5, PT, P1 ;  /* 0x0000000520007c0c */ /* 0x000fe4000bf26310 */
[----:B------:R-:W-:Y:S02]  /*4730*/  ISETP.GE.U32.AND P3, PT, R110, UR4, PT ;  /* 0x000000046e007c0c */ /* 0x000fe4000bf66070 */
[----:B------:R-:W-:Y:S02]  /*4740*/  ISETP.GE.AND.EX P2, PT, R118, UR5, PT, P2 ;  /* 0x0000000576007c0c */ /* 0x000fe4000bf46320 */
[----:B------:R-:W-:-:S07]  /*4750*/  ISETP.GE.AND.EX P3, PT, R103, UR5, PT, P3 ;  /* 0x0000000567007c0c */ /* 0x000fce000bf66330 */
[----:B------:R-:W-:Y:S06]  /*4760*/  @P1 BRA `(.L_x_2033) ;  /* 0x0000000000481947 */ /* 0x000fec0003800000 */
[----:B------:R-:W0:Y:S01]  /*4770*/  LDCU.64 UR10, c[0x0][0x3e0] ;  /* 0x00007c00ff0a77ac */ /* 0x000e220008000a00 */
[----:B------:R-:W-:Y:S01]  /*4780*/  MOV R33, R117 ;  /* 0x0000007500217202 */ /* 0x000fe20000000f00 */
[----:B------:R-:W-:Y:S01]  /*4790*/  FADD.FTZ R85, R85, -R38 ;  /* 0x8000002655557221 */ /* 0x000fe20000010000 */
[----:B------:R-:W2:Y:S03]  /*47a0*/  LDCU.64 UR8, c[0x0][0x380] ;  /* 0x00007000ff0877ac */ /* 0x000ea60008000a00 */
[----:B-1----:R-:W-:Y:S01]  /*47b0*/  FMUL.FTZ R85, R85, R46 ;  /* 0x0000002e55557220 */ /* 0x002fe20000410000 */
[----:B0-----:R-:W-:Y:S01]  /*47c0*/  IMAD R34, R32, UR10, RZ ;  /* 0x0000000a20227c24 */ /* 0x001fe2000f8e02ff */
[----:B------:R-:W-:-:S03]  /*47d0*/  MOV R32, R114 ;  /* 0x0000007200207202 */ /* 0x000fc60000000f00 */
[C---:B------:R-:W-:Y:S02]  /*47e0*/  IMAD R35, R45.reuse, UR11, R34 ;  /* 0x0000000b2d237c24 */ /* 0x040fe4000f8e0222 */
[----:B------:R-:W-:-:S05]  /*47f0*/  IMAD.WIDE.U32 R32, R45, UR10, R32 ;  /* 0x0000000a2d207c25 */ /* 0x000fca000f8e0020 */
[----:B------:R-:W-:Y:S01]  /*4800*/  IADD3 R35, PT, PT, R33, R35, RZ ;  /* 0x0000002321237210 */ /* 0x000fe20007ffe0ff */
[----:B------:R-:W-:Y:S01]  /*4810*/  FADD.FTZ R33, R82, -R38 ;  /* 0x8000002652217221 */ /* 0x000fe20000010000 */
[----:B--2---:R-:W-:-:S04]  /*4820*/  LEA R34, P1, R32, UR8, 0x1 ;  /* 0x0000000820227c11 */ /* 0x004fc8000f8208ff */
[----:B------:R-:W-:Y:S01]  /*4830*/  LEA.HI.X R35, R32, UR9, R35, 0x1, P1 ;  /* 0x0000000920237c11 */ /* 0x000fe200088f0c23 */
[----:B------:R-:W-:Y:S01]  /*4840*/  FMUL.FTZ R32, R33, R46 ;  /* 0x0000002e21207220 */ /* 0x000fe20000410000 */
[----:B-----5:R-:W-:-:S03]  /*4850*/  FFMA.FTZ R33, R28, R85, R30 ;  /* 0x000000551c217223 */ /* 0x020fc6000001001e */
[----:B------:R-:W-:-:S05]  /*4860*/  FFMA.FTZ R32, R29, R32, R31 ;  /* 0x000000201d207223 */ /* 0x000fca000001001f */
[----:B------:R-:W-:-:S05]  /*4870*/  F2FP.BF16.F32.PACK_AB R33, R32, R33 ;  /* 0x000000212021723e */ /* 0x000fca00000010ff */
[----:B------:R2:W-:Y:S02]  /*4880*/  STG.E desc[UR6][R34.64], R33 ;  /* 0x0000002122007986 */ /* 0x0005e4000c101906 */
.L_x_2033:
[----:B------:R-:W-:Y:S05]  /*4890*/  BSYNC.RECONVERGENT B1 ;  /* 0x0000000000017941 */ /* 0x000fea0003800200 */
.L_x_2032:
[----:B------:R-:W-:Y:S04]  /*48a0*/  BSSY.RECONVERGENT B1, `(.L_x_2034) ;  /* 0x0000014000017945 */ /* 0x000fe80003800200 */
[----:B------:R-:W-:Y:S05]  /*48b0*/  @P2 BRA `(.L_x_2035) ;  /* 0x0000000000482947 */ /* 0x000fea0003800000 */
[----:B------:R-:W3:Y:S01]  /*48c0*/  LDCU.64 UR8, c[0x0][0x3e0] ;  /* 0x00007c00ff0877ac */ /* 0x000ee20008000a00 */
[----:B------:R-:W-:Y:S01]  /*48d0*/  MOV R32, R114 ;  /* 0x0000007200207202 */ /* 0x000fe20000000f00 */
[--C-:B------:R-:W-:Y:S01]  /*48e0*/  FADD.FTZ R83, R83, -R38.reuse ;  /* 0x8000002653537221 */ /* 0x100fe20000010000 */
[----:B--2---:R-:W-:Y:S01]  /*48f0*/  MOV R33, R117 ;  /* 0x0000007500217202 */ /* 0x004fe20000000f00 */
[----:B------:R-:W2:Y:S01]  /*4900*/  LDCU.64 UR10, c[0x0][0x380] ;  /* 0x00007000ff0a77ac */ /* 0x000ea20008000a00 */
[----:B------:R-:W-:Y:S01]  /*4910*/  FADD.FTZ R35, R80, -R38 ;  /* 0x8000002650237221 */ /* 0x000fe20000010000 */
[----:B-1----:R-:W-:-:S03]  /*4920*/  FMUL.FTZ R83, R83, R46 ;  /* 0x0000002e53537220 */ /* 0x002fc60000410000 */
[----:B0-----:R-:W-:Y:S01]  /*4930*/  FMUL.FTZ R34, R35, R46 ;  /* 0x0000002e23227220 */ /* 0x001fe20000410000 */
        /* <DEDUP_REMOVED lines=10> */
.L_x_2035:
[----:B------:R-:W-:Y:S05]  /*49e0*/  BSYNC.RECONVERGENT B1 ;  /* 0x0000000000017941 */ /* 0x000fea0003800200 */
.L_x_2034:
[----:B------:R-:W-:Y:S04]  /*49f0*/  BSSY.RECONVERGENT B1, `(.L_x_2036) ;  /* 0x0000014000017945 */ /* 0x000fe80003800200 */
[----:B------:R-:W-:Y:S05]  /*4a00*/  @P3 BRA `(.L_x_2037) ;  /* 0x0000000000483947 */ /* 0x000fea0003800000 */
[----:B------:R-:W4:Y:S01]  /*4a10*/  LDCU.64 UR8, c[0x0][0x3e0] ;  /* 0x00007c00ff0877ac */ /* 0x000f220008000a00 */
[----:B------:R-:W-:Y:S01]  /*4a20*/  MOV R32, R114 ;  /* 0x0000007200207202 */ /* 0x000fe20000000f00 */
[--C-:B--23--:R-:W-:Y:S01]  /*4a30*/  FADD.FTZ R35, R0, -R38.reuse ;  /* 0x8000002600237221 */ /* 0x10cfe20000010000 */
[----:B------:R-:W-:Y:S01]  /*4a40*/  MOV R33, R117 ;  /* 0x0000007500217202 */ /* 0x000fe20000000f00 */
[----:B------:R-:W0:Y:S01]  /*4a50*/  LDCU.64 UR10, c[0x0][0x380] ;  /* 0x00007000ff0a77ac */ /* 0x000e220008000a00 */
[----:B------:R-:W-:Y:S01]  /*4a60*/  FADD.FTZ R3, R3, -R38 ;  /* 0x8000002603037221 */ /* 0x000fe20000010000 */
[----:B-1----:R-:W-:-:S03]  /*4a70*/  FMUL.FTZ R35, R35, R46 ;  /* 0x0000002e23237220 */ /* 0x002fc60000410000 */
[----:B------:R-:W-:Y:S01]  /*4a80*/  FMUL.FTZ R0, R3, R46 ;  /* 0x0000002e03007220 */ /* 0x000fe20000410000 */
[----:B-----5:R-:W-:-:S03]  /*4a90*/  FFMA.FTZ R3, R28, R35, R30 ;  /* 0x000000231c037223 */ /* 0x020fc6000001001e */
[----:B------:R-:W-:Y:S01]  /*4aa0*/  FFMA.FTZ R0, R29, R0, R31 ;  /* 0x000000001d007223 */ /* 0x000fe2000001001f */
[----:B----4-:R-:W-:-:S04]  /*4ab0*/  IMAD R83, R103, UR8, RZ ;  /* 0x0000000867537c24 */ /* 0x010fc8000f8e02ff */
[----:B------:R-:W-:Y:S01]  /*4ac0*/  F2FP.BF16.F32.PACK_AB R3, R0, R3 ;  /* 0x000000030003723e */ /* 0x000fe200000010ff */
[----:B------:R-:W-:-:S04]  /*4ad0*/  IMAD.WIDE.U32 R32, R110, UR8, R32 ;  /* 0x000000086e207c25 */ /* 0x000fc8000f8e0020 */
[----:B------:R-:W-:Y:S01]  /*4ae0*/  IMAD R83, R110, UR9, R83 ;  /* 0x000000096e537c24 */ /* 0x000fe2000f8e0253 */
[----:B0-----:R-:W-:-:S04]  /*4af0*/  LEA R34, P1, R32, UR10, 0x1 ;  /* 0x0000000a20227c11 */ /* 0x001fc8000f8208ff */
[----:B------:R-:W-:-:S04]  /*4b00*/  IADD3 R83, PT, PT, R33, R83, RZ ;  /* 0x0000005321537210 */ /* 0x000fc80007ffe0ff */
[----:B------:R-:W-:-:S05]  /*4b10*/  LEA.HI.X R35, R32, UR11, R83, 0x1, P1 ;  /* 0x0000000b20237c11 */ /* 0x000fca00088f0c53 */
[----:B------:R4:W-:Y:S02]  /*4b20*/  STG.E desc[UR6][R34.64], R3 ;  /* 0x0000000322007986 */ /* 0x0009e4000c101906 */
.L_x_2037:
[----:B------:R-:W-:Y:S05]  /*4b30*/  BSYNC.RECONVERGENT B1 ;  /* 0x0000000000017941 */ /* 0x000fea0003800200 */
.L_x_2036:
[----:B------:R-:W-:Y:S01]  /*4b40*/  ISETP.GE.U32.AND P5, PT, R47, UR4, PT ;  /* 0x000000042f007c0c */ /* 0x000fe2000bfa6070 */
[----:B------:R-:W-:Y:S01]  /*4b50*/  BSSY.RECONVERGENT B1, `(.L_x_2038) ;  /* 0x0000027000017945 */ /* 0x000fe20003800200 */
[----:B----4-:R-:W-:Y:S02]  /*4b60*/  SHF.R.S32.HI R3, RZ, 0x1f, R47 ;  /* 0x0000001fff037819 */ /* 0x010fe4000001142f */
[----:B------:R-:W-:Y:S02]  /*4b70*/  IADD3 R82, PT, PT, R45, 0x50, RZ ;  /* 0x000000502d527810 */ /* 0x000fe40007ffe0ff */
[----:B------:R-:W-:Y:S02]  /*4b80*/  ISETP.GE.AND.EX P5, PT, R3, UR5, PT, P5 ;  /* 0x0000000503007c0c */ /* 0x000fe4000bfa6350 */
[----:B------:R-:W-:Y:S02]  /*4b90*/  IADD3 R0, PT, PT, R45, 0x60, RZ ;  /* 0x000000602d007810 */ /* 0x000fe40007ffe0ff */
[----:B------:R-:W-:-:S02]  /*4ba0*/  ISETP.GE.U32.AND P2, PT, R111, UR4, PT ;  /* 0x000000046f007c0c */ /* 0x000fc4000bf46070 */
[----:B------:R-:W-:Y:S02]  /*4bb0*/  ISETP.GE.U32.AND P1, PT, R82, UR4, PT ;  /* 0x0000000452007c0c */ /* 0x000fe4000bf26070 */
[----:B------:R-:W-:Y:S02]  /*4bc0*/  ISETP.GE.U32.AND P6, PT, R0, UR4, PT ;  /* 0x0000000400007c0c */ /* 0x000fe4000bfc6070 */
[----:B------:R-:W-:Y:S02]  /*4bd0*/  ISETP.GE.U32.AND P3, PT, R43, UR4, PT ;  /* 0x000000042b007c0c */ /* 0x000fe4000bf66070 */
[----:B------:R-:W-:Y:S02]  /*4be0*/  ISETP.GE.U32.AND P4, PT, R42, UR4, PT ;  /* 0x000000042a007c0c */ /* 0x000fe4000bf86070 */
[----:B------:R-:W-:Y:S02]  /*4bf0*/  SHF.R.S32.HI R85, RZ, 0x1f, R111 ;  /* 0x0000001fff557819 */ /* 0x000fe4000001146f */
[----:B------:R-:W-:-:S02]  /*4c00*/  SHF.R.S32.HI R83, RZ, 0x1f, R82 ;  /* 0x0000001fff537819 */ /* 0x000fc40000011452 */
[----:B0-23--:R-:W-:Y:S02]  /*4c10*/  SHF.R.S32.HI R34, RZ, 0x1f, R0 ;  /* 0x0000001fff227819 */ /* 0x00dfe40000011400 */
[----:B------:R-:W-:Y:S02]  /*4c20*/  ISETP.GE.AND.EX P2, PT, R85, UR5, PT, P2 ;  /* 0x0000000555007c0c */ /* 0x000fe4000bf46320 */
[----:B------:R-:W-:Y:S02]  /*4c30*/  ISETP.GE.AND.EX P1, PT, R83, UR5, PT, P1 ;  /* 0x0000000553007c0c */ /* 0x000fe4000bf26310 */
[----:B------:R-:W-:Y:S02]  /*4c40*/  ISETP.GE.AND.EX P6, PT, R34, UR5, PT, P6 ;  /* 0x0000000522007c0c */ /* 0x000fe4000bfc6360 */
[----:B------:R-:W-:Y:S02]  /*4c50*/  ISETP.GE.AND.EX P3, PT, R39, UR5, PT, P3 ;  /* 0x0000000527007c0c */ /* 0x000fe4000bf66330 */
[----:B------:R-:W-:-:S02]  /*4c60*/  ISETP.GE.AND.EX P4, PT, R37, UR5, PT, P4 ;  /* 0x0000000525007c0c */ /* 0x000fc4000bf86340 */
[C---:B------:R-:W-:Y:S02]  /*4c70*/  IADD3 R35, PT, PT, R45.reuse, 0x90, RZ ;  /* 0x000000902d237810 */ /* 0x040fe40007ffe0ff */
[----:B------:R-:W-:Y:S01]  /*4c80*/  IADD3 R80, PT, PT, R45, 0xa0, RZ ;  /* 0x000000a02d507810 */ /* 0x000fe20007ffe0ff */
[----:B------:R-:W-:Y:S08]  /*4c90*/  @P5 BRA `(.L_x_2039) ;  /* 0x0000000000485947 */ /* 0x000ff00003800000 */
[----:B------:R-:W0:Y:S01]  /*4ca0*/  LDCU.64 UR8, c[0x0][0x3e0] ;  /* 0x00007c00ff0877ac */ /* 0x000e220008000a00 */
[--C-:B------:R-:W-:Y:S01]  /*4cb0*/  FADD.FTZ R33, R2, -R38.reuse ;  /* 0x8000002602217221 */ /* 0x100fe20000010000 */
[----:B------:R-:W-:Y:S01]  /*4cc0*/  MOV R2, R114 ;  /* 0x0000007200027202 */ /* 0x000fe20000000f00 */
[----:B------:R-:W-:Y:S01]  /*4cd0*/  FADD.FTZ R5, R5, -R38 ;  /* 0x8000002605057221 */ /* 0x000fe20000010000 */
[----:B------:R-:W2:Y:S03]  /*4ce0*/  LDCU.64 UR10, c[0x0][0x380] ;  /* 0x00007000ff0a77ac */ /* 0x000ea60008000a00 */
[----:B-1----:R-:W-:-:S04]  /*4cf0*/  FMUL.FTZ R5, R5, R46 ;  /* 0x0000002e05057220 */ /* 0x002fc80000410000 */
[----:B-----5:R-:W-:Y:S01]  /*4d00*/  FFMA.FTZ R5, R28, R5, R30 ;  /* 0x000000051c057223 */ /* 0x020fe2000001001e */
[----:B0-----:R-:W-:Y:S01]  /*4d10*/  IMAD R32, R3, UR8, RZ ;  /* 0x0000000803207c24 */ /* 0x001fe2000f8e02ff */
[----:B------:R-:W-:-:S03]  /*4d20*/  MOV R3, R117 ;  /* 0x0000007500037202 */ /* 0x000fc60000000f00 */
[----:B------:R-:W-:Y:S02]  /*4d30*/  IMAD R113, R47, UR9, R32 ;  /* 0x000000092f717c24 */ /* 0x000fe4000f8e0220 */
[----:B------:R-:W-:Y:S01]  /*4d40*/  FMUL.FTZ R32, R33, R46 ;  /* 0x0000002e21207220 */ /* 0x000fe20000410000 */
[----:B------:R-:W-:-:S04]  /*4d50*/  IMAD.WIDE.U32 R2, R47, UR8, R2 ;  /* 0x000000082f027c25 */ /* 0x000fc8000f8e0002 */
[----:B------:R-:W-:Y:S01]  /*4d60*/  FFMA.FTZ R118, R29, R32, R31 ;  /* 0x000000201d767223 */ /* 0x000fe2000001001f */
[----:B------:R-:W-:Y:S02]  /*4d70*/  IADD3 R113, PT, PT, R3, R113, RZ ;  /* 0x0000007103717210 */ /* 0x000fe40007ffe0ff */
[----:B--2---:R-:W-:Y:S02]  /*4d80*/  LEA R32, P5, R2, UR10, 0x1 ;  /* 0x0000000a02207c11 */ /* 0x004fe4000f8a08ff */
[----:B------:R-:W-:Y:S02]  /*4d90*/  F2FP.BF16.F32.PACK_AB R3, R118, R5 ;  /* 0x000000057603723e */ /* 0x000fe400000010ff */
[----:B------:R-:W-:-:S05]  /*4da0*/  LEA.HI.X R33, R2, UR11, R113, 0x1, P5 ;  /* 0x0000000b02217c11 */ /* 0x000fca000a8f0c71 */
[----:B------:R0:W-:Y:S04]  /*4db0*/  STG.E desc[UR6][R32.64], R3 ;  /* 0x0000000320007986 */ /* 0x0001e8000c101906 */
.L_x_2039:
[----:B------:R-:W-:Y:S05]  /*4dc0*/  BSYNC.RECONVERGENT B1 ;  /* 0x0000000000017941 */ /* 0x000fea0003800200 */
.L_x_2038:
[----:B------:R-:W-:Y:S04]  /*4dd0*/  BSSY.RECONVERGENT B1, `(.L_x_2040) ;  /* 0x0000014000017945 */ /* 0x000fe80003800200 */
[----:B------:R-:W-:Y:S05]  /*4de0*/  @P2 BRA `(.L_x_2041) ;  /* 0x0000000000482947 */ /* 0x000fea0003800000 */
[----:B------:R-:W2:Y:S01]  /*4df0*/  LDCU.64 UR8, c[0x0][0x3e0] ;  /* 0x00007c00ff0877ac */ /* 0x000ea20008000a00 */
[----:B------:R-:W-:Y:S01]  /*4e00*/  MOV R2, R114 ;  /* 0x0000007200027202 */ /* 0x000fe20000000f00 */
[--C-:B------:R-:W-:Y:S01]  /*4e10*/  FADD.FTZ R7, R7, -R38.reuse ;  /* 0x8000002607077221 */ /* 0x100fe20000010000 */
[----:B0-----:R-:W-:Y:S01]  /*4e20*/  MOV R3, R117 ;  /* 0x0000007500037202 */ /* 0x001fe20000000f00 */
[----:B------:R-:W0:Y:S01]  /*4e30*/  LDCU.64 UR10, c[0x0][0x380] ;  /* 0x00007000ff0a77ac */ /* 0x000e220008000a00 */
[----:B------:R-:W-:Y:S01]  /*4e40*/  FADD.FTZ R5, R4, -R38 ;  /* 0x8000002604057221 */ /* 0x000fe20000010000 */
[----:B-1----:R-:W-:-:S03]  /*4e50*/  FMUL.FTZ R7, R7, R46 ;  /* 0x0000002e07077220 */ /* 0x002fc60000410000 */
[----:B------:R-:W-:Y:S01]  /*4e60*/  FMUL.FTZ R4, R5, R46 ;  /* 0x0000002e05047220 */ /* 0x000fe20000410000 */
[----:B-----5:R-:W-:Y:S01]  /*4e70*/  FFMA.FTZ R7, R28, R7, R30 ;  /* 0x000000071c077223 */ /* 0x020fe2000001001e */
[----:B--2---:R-:W-:Y:S02]  /*4e80*/  IMAD R32, R85, UR8, RZ ;  /* 0x0000000855207c24 */ /* 0x004fe4000f8e02ff */
[----:B------:R-:W-:-:S04]  /*4e90*/  IMAD.WIDE.U32 R2, R111, UR8, R2 ;  /* 0x000000086f027c25 */ /* 0x000fc8000f8e0002 */
[----:B------:R-:W-:Y:S02]  /*4ea0*/  IMAD R111, R111, UR9, R32 ;  /* 0x000000096f6f7c24 */ /* 0x000fe4000f8e0220 */
[----:B------:R-:W-:Y:S01]  /*4eb0*/  FFMA.FTZ R32, R29, R4, R31 ;  /* 0x000000041d207223 */ /* 0x000fe2000001001f */
[----:B0-----:R-:W-:Y:S02]  /*4ec0*/  LEA R4, P2, R2, UR10, 0x1 ;  /* 0x0000000a02047c11 */ /* 0x001fe4000f8408ff */
[----:B------:R-:W-:Y:S02]  /*4ed0*/  IADD3 R111, PT, PT, R3, R111, RZ ;  /* 0x0000006f036f7210 */ /* 0x000fe40007ffe0ff */
[----:B------:R-:W-:Y:S02]  /*4ee0*/  F2FP.BF16.F32.PACK_AB R3, R32, R7 ;  /* 0x000000072003723e */ /* 0x000fe400000010ff */
[----:B------:R-:W-:-:S05]  /*4ef0*/  LEA.HI.X R5, R2, UR11, R111, 0x1, P2 ;  /* 0x0000000b02057c11 */ /* 0x000fca00090f0c6f */
[----:B------:R2:W-:Y:S02]  /*4f00*/  STG.E desc[UR6][R4.64], R3 ;  /* 0x0000000304007986 */ /* 0x0005e4000c101906 */
.L_x_2041:
[----:B------:R-:W-:Y:S05]  /*4f10*/  BSYNC.RECONVERGENT B1 ;  /* 0x0000000000017941 */ /* 0x000fea0003800200 */
.L_x_2040:
[----:B------:R-:W-:Y:S04]  /*4f20*/  BSSY.RECONVERGENT B1, `(.L_x_2042) ;  /* 0x0000014000017945 */ /* 0x000fe80003800200 */
[----:B------:R-:W-:Y:S05]  /*4f30*/  @P1 BRA `(.L_x_2043) ;  /* 0x0000000000481947 */ /* 0x000fea0003800000 */
[----:B------:R-:W3:Y:S01]  /*4f40*/  LDCU.64 UR8, c[0x0][0x3e0] ;  /* 0x00007c00ff0877ac */ /* 0x000ee20008000a00 */
[----:B------:R-:W-:Y:S01]  /*4f50*/  MOV R2, R114 ;  /* 0x0000007200027202 */ /* 0x000fe20000000f00 */
[--C-:B------:R-:W-:Y:S01]  /*4f60*/  FADD.FTZ R9, R9, -R38.reuse ;  /* 0x8000002609097221 */ /* 0x100fe20000010000 */
[----:B0-2---:R-:W-:Y:S01]  /*4f70*/  MOV R3, R117 ;  /* 0x0000007500037202 */ /* 0x005fe20000000f00 */
[----:B------:R-:W0:Y:S01]  /*4f80*/  LDCU.64 UR10, c[0x0][0x380] ;  /* 0x00007000ff0a77ac */ /* 0x000e220008000a00 */
        /* <DEDUP_REMOVED lines=13> */
.L_x_2043:
[----:B------:R-:W-:Y:S05]  /*5060*/  BSYNC.RECONVERGENT B1 ;  /* 0x0000000000017941 */ /* 0x000fea0003800200 */
.L_x_2042:
[----:B------:R-:W-:Y:S04]  /*5070*/  BSSY.RECONVERGENT B1, `(.L_x_2044) ;  /* 0x0000014000017945 */ /* 0x000fe80003800200 */
[----:B------:R-:W-:Y:S05]  /*5080*/  @P6 BRA `(.L_x_2045) ;  /* 0x0000000000486947 */ /* 0x000fea0003800000 */
[----:B------:R-:W4:Y:S01]  /*5090*/  LDCU.64 UR8, c[0x0][0x3e0] ;  /* 0x00007c00ff0877ac */ /* 0x000f220008000a00 */
[----:B------:R-:W-:Y:S01]  /*50a0*/  MOV R2, R114 ;  /* 0x0000007200027202 */ /* 0x000fe20000000f00 */
[--C-:B--23--:R-:W-:Y:S01]  /*50b0*/  FADD.FTZ R5, R8, -R38.reuse ;  /* 0x8000002608057221 */ /* 0x10cfe20000010000 */
[----:B0-----:R-:W-:Y:S01]  /*50c0*/  MOV R3, R117 ;  /* 0x0000007500037202 */ /* 0x001fe20000000f00 */
[----:B------:R-:W0:Y:S01]  /*50d0*/  LDCU.64 UR10, c[0x0][0x380] ;  /* 0x00007000ff0a77ac */ /* 0x000e220008000a00 */
[----:B------:R-:W-:Y:S01]  /*50e0*/  FADD.FTZ R11, R11, -R38 ;  /* 0x800000260b0b7221 */ /* 0x000fe20000010000 */
[----:B-1----:R-:W-:-:S03]  /*50f0*/  FMUL.FTZ R5, R5, R46 ;  /* 0x0000002e05057220 */ /* 0x002fc60000410000 */
[----:B------:R-:W-:Y:S01]  /*5100*/  FMUL.FTZ R4, R11, R46 ;  /* 0x0000002e0b047220 */ /* 0x000fe20000410000 */
[----:B----4-:R-:W-:Y:S02]  /*5110*/  IMAD R7, R34, UR8, RZ ;  /* 0x0000000822077c24 */ /* 0x010fe4000f8e02ff */
[----:B------:R-:W-:-:S04]  /*5120*/  IMAD.WIDE.U32 R2, R0, UR8, R2 ;  /* 0x0000000800027c25 */ /* 0x000fc8000f8e0002 */
[----:B------:R-:W-:Y:S02]  /*5130*/  IMAD R9, R0, UR9, R7 ;  /* 0x0000000900097c24 */ /* 0x000fe4000f8e0207 */
[----:B-----5:R-:W-:Y:S01]  /*5140*/  FFMA.FTZ R0, R28, R5, R30 ;  /* 0x000000051c007223 */ /* 0x020fe2000001001e */
[----:B------:R-:W-:Y:S01]  /*5150*/  FFMA.FTZ R7, R29, R4, R31 ;  /* 0x000000041d077223 */ /* 0x000fe2000001001f */
[C---:B0-----:R-:W-:Y:S02]  /*5160*/  LEA R4, P1, R2.reuse, UR10, 0x1 ;  /* 0x0000000a02047c11 */ /* 0x041fe4000f8208ff */
[----:B------:R-:W-:Y:S02]  /*5170*/  IADD3 R9, PT, PT, R3, R9, RZ ;  /* 0x0000000903097210 */ /* 0x000fe40007ffe0ff */
[----:B------:R-:W-:Y:S02]  /*5180*/  F2FP.BF16.F32.PACK_AB R3, R7, R0 ;  /* 0x000000000703723e */ /* 0x000fe400000010ff */
[----:B------:R-:W-:-:S05]  /*5190*/  LEA.HI.X R5, R2, UR11, R9, 0x1, P1 ;  /* 0x0000000b02057c11 */ /* 0x000fca00088f0c09 */
[----:B------:R4:W-:Y:S02]  /*51a0*/  STG.E desc[UR6][R4.64], R3 ;  /* 0x0000000304007986 */ /* 0x0009e4000c101906 */
.L_x_2045:
[----:B------:R-:W-:Y:S05]  /*51b0*/  BSYNC.RECONVERGENT B1 ;  /* 0x0000000000017941 */ /* 0x000fea0003800200 */
.L_x_2044:
[----:B------:R-:W-:Y:S04]  /*51c0*/  BSSY.RECONVERGENT B1, `(.L_x_2046) ;  /* 0x0000014000017945 */ /* 0x000fe80003800200 */
[----:B------:R-:W-:Y:S05]  /*51d0*/  @P3 BRA `(.L_x_2047) ;  /* 0x0000000000483947 */ /* 0x000fea0003800000 */
[----:B------:R-:W1:Y:S01]  /*51e0*/  LDCU.64 UR8, c[0x0][0x3e0] ;  /* 0x00007c00ff0877ac */ /* 0x000e620008000a00 */
[----:B------:R-:W-:Y:S01]  /*51f0*/  MOV R2, R114 ;  /* 0x0000007200027202 */ /* 0x000fe20000000f00 */
[--C-:B------:R-:W-:Y:S01]  /*5200*/  FADD.FTZ R13, R13, -R38.reuse ;  /* 0x800000260d0d7221 */ /* 0x100fe20000010000 */
[----:B0-234-:R-:W-:Y:S01]  /*5210*/  MOV R3, R117 ;  /* 0x0000007500037202 */ /* 0x01dfe20000000f00 */
        /* <DEDUP_REMOVED lines=14> */
.L_x_2047:
[----:B------:R-:W-:Y:S05]  /*5300*/  BSYNC.RECONVERGENT B1 ;  /* 0x0000000000017941 */ /* 0x000fea0003800200 */
.L_x_2046:
        /* <DEDUP_REMOVED lines=20> */
.L_x_2049:
[----:B------:R-:W-:Y:S05]  /*5450*/  BSYNC.RECONVERGENT B1 ;  /* 0x0000000000017941 */ /* 0x000fea0003800200 */
.L_x_2048:
[----:B------:R-:W-:Y:S01]  /*5460*/  ISETP.GE.U32.AND P4, PT, R35, UR4, PT ;  /* 0x0000000423007c0c */ /* 0x000fe2000bf86070 */
[----:B------:R-:W-:Y:S01]  /*5470*/  BSSY.RECONVERGENT B1, `(.L_x_2050) ;  /* 0x0000028000017945 */ /* 0x000fe20003800200 */
[----:B0-234-:R-:W-:Y:S02]  /*5480*/  SHF.R.S32.HI R4, RZ, 0x1f, R35 ;  /* 0x0000001fff047819 */ /* 0x01dfe40000011423 */
[C---:B------:R-:W-:Y:S02]  /*5490*/  IADD3 R11, PT, PT, R45.reuse, 0xb0, RZ ;  /* 0x000000b02d0b7810 */ /* 0x040fe40007ffe0ff */
[----:B------:R-:W-:Y:S02]  /*54a0*/  ISETP.GE.AND.EX P4, PT, R4, UR5, PT, P4 ;  /* 0x0000000504007c0c */ /* 0x000fe4000bf86340 */
[C---:B------:R-:W-:Y:S02]  /*54b0*/  IADD3 R9, PT, PT, R45.reuse, 0xc0, RZ ;  /* 0x000000c02d097810 */ /* 0x040fe40007ffe0ff */
[----:B------:R-:W-:-:S02]  /*54c0*/  IADD3 R7, PT, PT, R45, 0xd0, RZ ;  /* 0x000000d02d077810 */ /* 0x000fc40007ffe0ff */
[----:B------:R-:W-:Y:S02]  /*54d0*/  IADD3 R6, PT, PT, R45, 0xe0, RZ ;  /* 0x000000e02d067810 */ /* 0x000fe40007ffe0ff */
[----:B------:R-:W-:Y:S02]  /*54e0*/  ISETP.GE.U32.AND P1, PT, R80, UR4, PT ;  /* 0x0000000450007c0c */ /* 0x000fe4000bf26070 */
[----:B------:R-:W-:Y:S02]  /*54f0*/  ISETP.GE.U32.AND P6, PT, R11, UR4, PT ;  /* 0x000000040b007c0c */ /* 0x000fe4000bfc6070 */
[----:B------:R-:W-:Y:S02]  /*5500*/  ISETP.GE.U32.AND P2, PT, R9, UR4, PT ;  /* 0x0000000409007c0c */ /* 0x000fe4000bf46070 */
[----:B------:R-:W-:Y:S02]  /*5510*/  ISETP.GE.U32.AND P3, PT, R7, UR4, PT ;  /* 0x0000000407007c0c */ /* 0x000fe4000bf66070 */
[----:B------:R-:W-:-:S02]  /*5520*/  SHF.R.S32.HI R13, RZ, 0x1f, R80 ;  /* 0x0000001fff0d7819 */ /* 0x000fc40000011450 */
[----:B------:R-:W-:Y:S02]  /*5530*/  SHF.R.S32.HI R12, RZ, 0x1f, R11 ;  /* 0x0000001fff0c7819 */ /* 0x000fe4000001140b */
[----:B------:R-:W-:Y:S02]  /*5540*/  SHF.R.S32.HI R10, RZ, 0x1f, R9 ;  /* 0x0000001fff0a7819 */ /* 0x000fe40000011409 */
[----:B------:R-:W-:Y:S02]  /*5550*/  SHF.R.S32.HI R8, RZ, 0x1f, R7 ;  /* 0x0000001fff087819 */ /* 0x000fe40000011407 */
[----:B------:R-:W-:Y:S02]  /*5560*/  ISETP.GE.U32.AND P5, PT, R6, UR4, PT ;  /* 0x0000000406007c0c */ /* 0x000fe4000bfa6070 */
[----:B------:R-:W-:Y:S02]  /*5570*/  ISETP.GE.AND.EX P1, PT, R13, UR5, PT, P1 ;  /* 0x000000050d007c0c */ /* 0x000fe4000bf26310 */
[----:B------:R-:W-:-:S02]  /*5580*/  ISETP.GE.AND.EX P6, PT, R12, UR5, PT, P6 ;  /* 0x000000050c007c0c */ /* 0x000fc4000bfc6360 */
[----:B------:R-:W-:Y:S02]  /*5590*/  ISETP.GE.AND.EX P2, PT, R10, UR5, PT, P2 ;  /* 0x000000050a007c0c */ /* 0x000fe4000bf46320 */
[----:B------:R-:W-:Y:S02]  /*55a0*/  ISETP.GE.AND.EX P3, PT, R8, UR5, PT, P3 ;  /* 0x0000000508007c0c */ /* 0x000fe4000bf66330 */
[----:B------:R-:W-:Y:S01]  /*55b0*/  IADD3 R0, PT, PT, R45, 0x110, RZ ;  /* 0x000001102d007810 */ /* 0x000fe20007ffe0ff */
[----:B------:R-:W-:Y:S10]  /*55c0*/  @P4 BRA `(.L_x_2051) ;  /* 0x0000000000484947 */ /* 0x000ff40003800000 */
[----:B------:R-:W0:Y:S01]  /*55d0*/  LDCU.64 UR8, c[0x0][0x3e0] ;  /* 0x00007c00ff0877ac */ /* 0x000e220008000a00 */
[----:B------:R-:W-:Y:S01]  /*55e0*/  MOV R2, R114 ;  /* 0x0000007200027202 */ /* 0x000fe20000000f00 */
[--C-:B------:R-:W-:Y:S01]  /*55f0*/  FADD.FTZ R5, R14, -R38.reuse ;  /* 0x800000260e057221 */ /* 0x100fe20000010000 */
[----:B------:R-:W-:Y:S01]  /*5600*/  MOV R3, R117 ;  /* 0x0000007500037202 */ /* 0x000fe20000000f00 */
[----:B------:R-:W2:Y:S01]  /*5610*/  LDCU.64 UR10, c[0x0][0x380] ;  /* 0x00007000ff0a77ac */ /* 0x000ea20008000a00 */
[----:B------:R-:W-:-:S04]  /*5620*/  FADD.FTZ R17, R17, -R38 ;  /* 0x8000002611117221 */ /* 0x000fc80000010000 */
[----:B-1----:R-:W-:-:S04]  /*5630*/  FMUL.FTZ R17, R17, R46 ;  /* 0x0000002e11117220 */ /* 0x002fc80000410000 */
[----:B-----5:R-:W-:Y:S01]  /*5640*/  FFMA.FTZ R17, R28, R17, R30 ;  /* 0x000000111c117223 */ /* 0x020fe2000001001e */
[----:B0-----:R-:W-:Y:S02]  /*5650*/  IMAD R14, R4, UR8, RZ ;  /* 0x00000008040e7c24 */ /* 0x001fe4000f8e02ff */
[----:B------:R-:W-:Y:S01]  /*5660*/  FMUL.FTZ R4, R5, R46 ;  /* 0x0000002e05047220 */ /* 0x000fe20000410000 */
        /* <DEDUP_REMOVED lines=8> */
.L_x_2051:
[----:B------:R-:W-:Y:S05]  /*56f0*/  BSYNC.RECONVERGENT B1 ;  /* 0x0000000000017941 */ /* 0x000fea0003800200 */
.L_x_2050:
[----:B------:R-:W-:Y:S04]  /*5700*/  BSSY.RECONVERGENT B1, `(.L_x_2052) ;  /* 0x0000014000017945 */ /* 0x000fe80003800200 */
[----:B------:R-:W-:Y:S05]  /*5710*/  @P1 BRA `(.L_x_2053) ;  /* 0x0000000000481947 */ /* 0x000fea0003800000 */
[----:B------:R-:W2:Y:S01]  /*5720*/  LDCU.64 UR8, c[0x0][0x3e0] ;  /* 0x00007c00ff0877ac */ /* 0x000ea20008000a00 */
[----:B------:R-:W-:Y:S01]  /*5730*/  MOV R2, R114 ;  /* 0x0000007200027202 */ /* 0x000fe20000000f00 */
[--C-:B0-----:R-:W-:Y:S01]  /*5740*/  FADD.FTZ R5, R16, -R38.reuse ;  /* 0x8000002610057221 */ /* 0x101fe20000010000 */
[----:B------:R-:W-:Y:S01]  /*5750*/  MOV R3, R117 ;  /* 0x0000007500037202 */ /* 0x000fe20000000f00 */
[----:B------:R-:W0:Y:S01]  /*5760*/  LDCU.64 UR10, c[0x0][0x380] ;  /* 0x00007000ff0a77ac */ /* 0x000e220008000a00 */
[----:B------:R-:W-:Y:S01]  /*5770*/  FADD.FTZ R19, R19, -R38 ;  /* 0x8000002613137221 */ /* 0x000fe20000010000 */
[----:B-1----:R-:W-:-:S03]  /*5780*/  FMUL.FTZ R5, R5, R46 ;  /* 0x0000002e05057220 */ /* 0x002fc60000410000 */
[----:B------:R-:W-:-:S04]  /*5790*/  FMUL.FTZ R4, R19, R46 ;  /* 0x0000002e13047220 */ /* 0x000fc80000410000 */
        /* <DEDUP_REMOVED lines=10> */
.L_x_2053:
[----:B------:R-:W-:Y:S05]  /*5840*/  BSYNC.RECONVERGENT B1 ;  /* 0x0000000000017941 */ /* 0x000fea0003800200 */
.L_x_2052:
        /* <DEDUP_REMOVED lines=10> */
[----:B-----5:R-:W-:Y:S01]  /*58f0*/  FFMA.FTZ R21, R28, R21, R30 ;  /* 0x000000151c157223 */ /* 0x020fe2000001001e */
[----:B---3--:R-:W-:Y:S02]  /*5900*/  IMAD R12, R12, UR8, RZ ;  /* 0x000000080c0c7c24 */ /* 0x008fe4000f8e02ff */
        /* <DEDUP_REMOVED lines=8> */
.L_x_2055:
[----:B------:R-:W-:Y:S05]  /*5990*/  BSYNC.RECONVERGENT B1 ;  /* 0x0000000000017941 */ /* 0x000fea0003800200 */
.L_x_2054:
[----:B------:R-:W-:Y:S04]  /*59a0*/  BSSY.RECONVERGENT B1, `(.L_x_2056) ;  /* 0x0000014000017945 */ /* 0x000fe80003800200 */
[----:B------:R-:W-:Y:S05]  /*59b0*/  @P2 BRA `(.L_x_2057) ;  /* 0x0000000000482947 */ /* 0x000fea0003800000 */
[----:B------:R-:W4:Y:S01]  /*59c0*/  LDCU.64 UR8, c[0x0][0x3e0] ;  /* 0x00007c00ff0877ac */ /* 0x000f220008000a00 */
[----:B------:R-:W-:Y:S01]  /*59d0*/  MOV R2, R114 ;  /* 0x0000007200027202 */ /* 0x000fe20000000f00 */
[--C-:B------:R-:W-:Y:S01]  /*59e0*/  FADD.FTZ R23, R23, -R38.reuse ;  /* 0x8000002617177221 */ /* 0x100fe20000010000 */
[----:B0-23--:R-:W-:Y:S01]  /*59f0*/  MOV R3, R117 ;  /* 0x0000007500037202 */ /* 0x00dfe20000000f00 */
[----:B------:R-:W0:Y:S01]  /*5a00*/  LDCU.64 UR10, c[0x0][0x380] ;  /* 0x00007000ff0a77ac */ /* 0x000e220008000a00 */
        /* <DEDUP_REMOVED lines=13> */
.L_x_2057:
[----:B------:R-:W-:Y:S05]  /*5ae0*/  BSYNC.RECONVERGENT B1 ;  /* 0x0000000000017941 */ /* 0x000fea0003800200 */
.L_x_2056:
        /* <DEDUP_REMOVED lines=20> */
.L_x_2059:
[----:B------:R-:W-:Y:S05]  /*5c30*/  BSYNC.RECONVERGENT B1 ;  /* 0x0000000000017941 */ /* 0x000fea0003800200 */
.L_x_2058:
[----:B0-234-:R-:W-:Y:S01]  /*5c40*/  SHF.R.S32.HI R4, RZ, 0x1f, R6 ;  /* 0x0000001fff047819 */ /* 0x01dfe20000011406 */
[----:B------:R-:W-:Y:S01]  /*5c50*/  BSSY.RECONVERGENT B1, `(.L_x_2060) ;  /* 0x0000022000017945 */ /* 0x000fe20003800200 */
[----:B------:R-:W-:Y:S02]  /*5c60*/  ISETP.GE.U32.AND P6, PT, R108, UR4, PT ;  /* 0x000000046c007c0c */ /* 0x000fe4000bfc6070 */
[----:B------:R-:W-:Y:S02]  /*5c70*/  ISETP.GE.AND.EX P5, PT, R4, UR5, PT, P5 ;  /* 0x0000000504007c0c */ /* 0x000fe4000bfa6350 */
[----:B------:R-:W-:Y:S02]  /*5c80*/  ISETP.GE.U32.AND P1, PT, R106, UR4, PT ;  /* 0x000000046a007c0c */ /* 0x000fe4000bf26070 */
[----:B------:R-:W-:Y:S02]  /*5c90*/  ISETP.GE.U32.AND P2, PT, R0, UR4, PT ;  /* 0x0000000400007c0c */ /* 0x000fe4000bf46070 */
[----:B------:R-:W-:-:S02]  /*5ca0*/  ISETP.GE.U32.AND P3, PT, R104, UR4, PT ;  /* 0x0000000468007c0c */ /* 0x000fc4000bf66070 */
[----:B------:R-:W-:Y:S02]  /*5cb0*/  ISETP.GE.U32.AND P4, PT, R102, UR4, PT ;  /* 0x0000000466007c0c */ /* 0x000fe4000bf86070 */
[----:B------:R-:W-:Y:S02]  /*5cc0*/  SHF.R.S32.HI R8, RZ, 0x1f, R0 ;  /* 0x0000001fff087819 */ /* 0x000fe40000011400 */
[----:B------:R-:W-:Y:S02]  /*5cd0*/  ISETP.GE.AND.EX P6, PT, R101, UR5, PT, P6 ;  /* 0x0000000565007c0c */ /* 0x000fe4000bfc6360 */
[----:B------:R-:W-:Y:S02]  /*5ce0*/  ISETP.GE.AND.EX P1, PT, R99, UR5, PT, P1 ;  /* 0x0000000563007c0c */ /* 0x000fe4000bf26310 */
[----:B------:R-:W-:Y:S02]  /*5cf0*/  ISETP.GE.AND.EX P2, PT, R8, UR5, PT, P2 ;  /* 0x0000000508007c0c */ /* 0x000fe4000bf46320 */
[----:B------:R-:W-:-:S02]  /*5d00*/  ISETP.GE.AND.EX P3, PT, R97, UR5, PT, P3 ;  /* 0x0000000561007c0c */ /* 0x000fc4000bf66330 */
[----:B------:R-:W-:Y:S02]  /*5d10*/  ISETP.GE.AND.EX P4, PT, R95, UR5, PT, P4 ;  /* 0x000000055f007c0c */ /* 0x000fe4000bf86340 */
[C---:B------:R-:W-:Y:S02]  /*5d20*/  IADD3 R9, PT, PT, R45.reuse, 0x140, RZ ;  /* 0x000001402d097810 */ /* 0x040fe40007ffe0ff */
[----:B------:R-:W-:Y:S01]  /*5d30*/  IADD3 R7, PT, PT, R45, 0x150, RZ ;  /* 0x000001502d077810 */ /* 0x000fe20007ffe0ff */
[----:B------:R-:W-:Y:S08]  /*5d40*/  @P5 BRA `(.L_x_2061) ;  /* 0x0000000000485947 */ /* 0x000ff00003800000 */
[----:B------:R-:W0:Y:S01]  /*5d50*/  LDCU.64 UR8, c[0x0][0x3e0] ;  /* 0x00007c00ff0877ac */ /* 0x000e220008000a00 */
[----:B------:R-:W-:Y:S01]  /*5d60*/  MOV R2, R114 ;  /* 0x0000007200027202 */ /* 0x000fe20000000f00 */
[--C-:B------:R-:W-:Y:S01]  /*5d70*/  FADD.FTZ R5, R24, -R38.reuse ;  /* 0x8000002618057221 */ /* 0x100fe20000010000 */
[----:B------:R-:W-:Y:S01]  /*5d80*/  MOV R3, R117 ;  /* 0x0000007500037202 */ /* 0x000fe20000000f00 */
[----:B------:R-:W2:Y:S01]  /*5d90*/  LDCU.64 UR10, c[0x0][0x380] ;  /* 0x00007000ff0a77ac */ /* 0x000ea20008000a00 */
[----:B------:R-:W-:Y:S01]  /*5da0*/  FADD.FTZ R27, R27, -R38 ;  /* 0x800000261b1b7221 */ /* 0x000fe20000010000 */
[-C--:B-1----:R-:W-:Y:S01]  /*5db0*/  FMUL.FTZ R5, R5, R46.reuse ;  /* 0x0000002e05057220 */ /* 0x082fe20000410000 */
[----:B0-----:R-:W-:Y:S02]  /*5dc0*/  IMAD R11, R4, UR8, RZ ;  /* 0x00000008040b7c24 */ /* 0x001fe4000f8e02ff */
[----:B------:R-:W-:Y:S01]  /*5dd0*/  FMUL.FTZ R4, R27, R46 ;  /* 0x0000002e1b047220 */ /* 0x000fe20000410000 */
[----:B------:R-:W-:-:S04]  /*5de0*/  IMAD.WIDE.U32 R2, R6, UR8, R2 ;  /* 0x0000000806027c25 */ /* 0x000fc8000f8e0002 */
[----:B------:R-:W-:Y:S02]  /*5df0*/  IMAD R13, R6, UR9, R11 ;  /* 0x00000009060d7c24 */ /* 0x000fe4000f8e020b */
[----:B-----5:R-:W-:Y:S01]  /*5e00*/  FFMA.FTZ R6, R28, R5, R30 ;  /* 0x000000051c067223 */ /* 0x020fe2000001001e */
[----:B------:R-:W-:Y:S01]  /*5e10*/  FFMA.FTZ R11, R29, R4, R31 ;  /* 0x000000041d0b7223 */ /* 0x000fe2000001001f */
[C---:B--2---:R-:W-:Y:S02]  /*5e20*/  LEA R4, P5, R2.reuse, UR10, 0x1 ;  /* 0x0000000a02047c11 */ /* 0x044fe4000f8a08ff */
[----:B------:R-:W-:Y:S02]  /*5e30*/  IADD3 R13, PT, PT, R3, R13, RZ ;  /* 0x0000000d030d7210 */ /* 0x000fe40007ffe0ff */
[----:B------:R-:W-:Y:S02]  /*5e40*/  F2FP.BF16.F32.PACK_AB R3, R11, R6 ;  /* 0x000000060b03723e */ /* 0x000fe400000010ff */
[----:B------:R-:W-:-:S05]  /*5e50*/  LEA.HI.X R5, R2, UR11, R13, 0x1, P5 ;  /* 0x0000000b02057c11 */ /* 0x000fca000a8f0c0d */
[----:B------:R0:W-:Y:S02]  /*5e60*/  STG.E desc[UR6][R4.64], R3 ;  /* 0x0000000304007986 */ /* 0x0001e4000c101906 */
.L_x_2061:
[----:B------:R-:W-:Y:S05]  /*5e70*/  BSYNC.RECONVERGENT B1 ;  /* 0x0000000000017941 */ /* 0x000fea0003800200 */
.L_x_2060:
        /* <DEDUP_REMOVED lines=10> */
[----:B-----5:R-:W-:-:S03]  /*5f20*/  FFMA.FTZ R49, R28, R49, R30 ;  /* 0x000000311c317223 */ /* 0x020fc6000001001e */
[----:B------:R-:W-:Y:S01]  /*5f30*/  FFMA.FTZ R6, R29, R4, R31 ;  /* 0x000000041d067223 */ /* 0x000fe2000001001f */
[----:B--2---:R-:W-:Y:S02]  /*5f40*/  IMAD R11, R101, UR8, RZ ;  /* 0x00000008650b7c24 */ /* 0x004fe4000f8e02ff */
[----:B------:R-:W-:-:S04]  /*5f50*/  IMAD.WIDE.U32 R2, R108, UR8, R2 ;  /* 0x000000086c027c25 */ /* 0x000fc8000f8e0002 */
[----:B------:R-:W-:Y:S01]  /*5f60*/  IMAD R11, R108, UR9, R11 ;  /* 0x000000096c0b7c24 */ /* 0x000fe2000f8e020b */
[----:B0-----:R-:W-:-:S04]  /*5f70*/  LEA R4, P5, R2, UR10, 0x1 ;  /* 0x0000000a02047c11 */ /* 0x001fc8000f8a08ff */
[----:B------:R-:W-:Y:S02]  /*5f80*/  IADD3 R11, PT, PT, R3, R11, RZ ;  /* 0x0000000b030b7210 */ /* 0x000fe40007ffe0ff */
[----:B------:R-:W-:Y:S02]  /*5f90*/  F2FP.BF16.F32.PACK_AB R3, R6, R49 ;  /* 0x000000310603723e */ /* 0x000fe400000010ff */
[----:B------:R-:W-:-:S05]  /*5fa0*/  LEA.HI.X R5, R2, UR11, R11, 0x1, P5 ;  /* 0x0000000b02057c11 */ /* 0x000fca000a8f0c0b */
[----:B------:R2:W-:Y:S02]  /*5fb0*/  STG.E desc[UR6][R4.64], R3 ;  /* 0x0000000304007986 */ /* 0x0005e4000c101906 */
.L_x_2063:
[----:B------:R-:W-:Y:S05]  /*5fc0*/  BSYNC.RECONVERGENT B1 ;  /* 0x0000000000017941 */ /* 0x000fea0003800200 */
.L_x_2062:
        /* <DEDUP_REMOVED lines=20> */
.L_x_2065:
[----:B------:R-:W-:Y:S05]  /*6110*/  BSYNC.RECONVERGENT B1 ;  /* 0x0000000000017941 */ /* 0x000fea0003800200 */
.L_x_2064:
        /* <DEDUP_REMOVED lines=20> */
.L_x_2067:
[----:B------:R-:W-:Y:S05]  /*6260*/  BSYNC.RECONVERGENT B1 ;  /* 0x0000000000017941 */ /* 0x000fea0003800200 */
.L_x_2066:
[----:B------:R-:W-:Y:S04]  /*6270*/  BSSY.RECONVERGENT B1, `(.L_x_2068) ;  /* 0x0000014000017945 */ /* 0x000fe80003800200 */
[----:B------:R-:W-:Y:S05]  /*6280*/  @P3 BRA `(.L_x_2069) ;  /* 0x0000000000483947 */ /* 0x000fea0003800000 */
[----:B------:R-:W1:Y:S01]  /*6290*/  LDCU.64 UR8, c[0x0][0x3e0] ;  /* 0x00007c00ff0877ac */ /* 0x000e620008000a00 */
[----:B------:R-:W-:Y:S01]  /*62a0*/  MOV R2, R114 ;  /* 0x0000007200027202 */ /* 0x000fe20000000f00 */
[--C-:B0-234-:R-:W-:Y:S01]  /*62b0*/  FADD.FTZ R5, R52, -R38.reuse ;  /* 0x8000002634057221 */ /* 0x11dfe20000010000 */
        /* <DEDUP_REMOVED lines=15> */
.L_x_2069:
[----:B------:R-:W-:Y:S05]  /*63b0*/  BSYNC.RECONVERGENT B1 ;  /* 0x0000000000017941 */ /* 0x000fea0003800200 */
.L_x_2068:
        /* <DEDUP_REMOVED lines=20> */
.L_x_2071:
[----:B------:R-:W-:Y:S05]  /*6500*/  BSYNC.RECONVERGENT B1 ;  /* 0x0000000000017941 */ /* 0x000fea0003800200 */
.L_x_2070:
[----:B------:R-:W-:Y:S01]  /*6510*/  ISETP.GE.U32.AND P5, PT, R9, UR4, PT ;  /* 0x0000000409007c0c */ /* 0x000fe2000bfa6070 */
[----:B------:R-:W-:Y:S01]  /*6520*/  BSSY.RECONVERGENT B1, `(.L_x_2072) ;  /* 0x0000025000017945 */ /* 0x000fe20003800200 */
[----:B0-234-:R-:W-:Y:S02]  /*6530*/  SHF.R.S32.HI R4, RZ, 0x1f, R9 ;  /* 0x0000001fff047819 */ /* 0x01dfe40000011409 */
[----:B------:R-:W-:Y:S02]  /*6540*/  IADD3 R8, PT, PT, R45, 0x190, RZ ;  /* 0x000001902d087810 */ /* 0x000fe40007ffe0ff */
[----:B------:R-:W-:Y:S02]  /*6550*/  ISETP.GE.AND.EX P5, PT, R4, UR5, PT, P5 ;  /* 0x0000000504007c0c */ /* 0x000fe4000bfa6350 */
[----:B------:R-:W-:Y:S02]  /*6560*/  ISETP.GE.U32.AND P2, PT, R7, UR4, PT ;  /* 0x0000000407007c0c */ /* 0x000fe4000bf46070 */
[----:B------:R-:W-:-:S02]  /*6570*/  ISETP.GE.U32.AND P1, PT, R100, UR4, PT ;  /* 0x0000000464007c0c */ /* 0x000fc4000bf26070 */
[----:B------:R-:W-:Y:S02]  /*6580*/  ISETP.GE.U32.AND P6, PT, R41, UR4, PT ;  /* 0x0000000429007c0c */ /* 0x000fe4000bfc6070 */
[----:B------:R-:W-:Y:S02]  /*6590*/  ISETP.GE.U32.AND P3, PT, R44, UR4, PT ;  /* 0x000000042c007c0c */ /* 0x000fe4000bf66070 */
[----:B------:R-:W-:Y:S02]  /*65a0*/  SHF.R.S32.HI R11, RZ, 0x1f, R7 ;  /* 0x0000001fff0b7819 */ /* 0x000fe40000011407 */
[----:B------:R-:W-:Y:S02]  /*65b0*/  ISETP.GE.U32.AND P4, PT, R8, UR4, PT ;  /* 0x0000000408007c0c */ /* 0x000fe4000bf86070 */
[----:B------:R-:W-:Y:S02]  /*65c0*/  SHF.R.S32.HI R10, RZ, 0x1f, R8 ;  /* 0x0000001fff0a7819 */ /* 0x000fe40000011408 */
[----:B------:R-:W-:-:S02]  /*65d0*/  ISETP.GE.AND.EX P2, PT, R11, UR5, PT, P2 ;  /* 0x000000050b007c0c */ /* 0x000fc4000bf46320 */
[----:B------:R-:W-:Y:S02]  /*65e0*/  ISETP.GE.AND.EX P1, PT, R93, UR5, PT, P1 ;  /* 0x000000055d007c0c */ /* 0x000fe4000bf26310 */
[----:B------:R-:W-:Y:S02]  /*65f0*/  ISETP.GE.AND.EX P6, PT, R36, UR5, PT, P6 ;  /* 0x0000000524007c0c */ /* 0x000fe4000bfc6360 */
[----:B------:R-:W-:Y:S02]  /*6600*/  ISETP.GE.AND.EX P3, PT, R40, UR5, PT, P3 ;  /* 0x0000000528007c0c */ /* 0x000fe4000bf66330 */
        /* <DEDUP_REMOVED lines=22> */
.L_x_2073:
[----:B------:R-:W-:Y:S05]  /*6770*/  BSYNC.RECONVERGENT B1 ;  /* 0x0000000000017941 */ /* 0x000fea0003800200 */
.L_x_2072:
        /* <DEDUP_REMOVED lines=9> */
[----:B------:R-:W-:Y:S01]  /*6810*/  FMUL.FTZ R4, R61, R46 ;  /* 0x0000002e3d047220 */ /* 0x000fe20000410000 */
[----:B--2---:R-:W-:Y:S02]  /*6820*/  IMAD R12, R11, UR8, RZ ;  /* 0x000000080b0c7c24 */ /* 0x004fe4000f8e02ff */
[----:B------:R-:W-:-:S04]  /*6830*/  IMAD.WIDE.U32 R2, R7, UR8, R2 ;  /* 0x0000000807027c25 */ /* 0x000fc8000f8e0002 */
[----:B------:R-:W-:Y:S02]  /*6840*/  IMAD R9, R7, UR9, R12 ;  /* 0x0000000907097c24 */ /* 0x000fe4000f8e020c */
[----:B-----5:R-:W-:Y:S01]  /*6850*/  FFMA.FTZ R7, R28, R5, R30 ;  /* 0x000000051c077223 */ /* 0x020fe2000001001e */
[----:B------:R-:W-:Y:S01]  /*6860*/  FFMA.FTZ R12, R29, R4, R31 ;  /* 0x000000041d0c7223 */ /* 0x000fe2000001001f */
[----:B0-----:R-:W-:Y:S02]  /*6870*/  LEA R4, P2, R2, UR10, 0x1 ;  /* 0x0000000a02047c11 */ /* 0x001fe4000f8408ff */
[----:B------:R-:W-:Y:S02]  /*6880*/  IADD3 R9, PT, PT, R3, R9, RZ ;  /* 0x0000000903097210 */ /* 0x000fe40007ffe0ff */
[----:B------:R-:W-:Y:S02]  /*6890*/  F2FP.BF16.F32.PACK_AB R3, R12, R7 ;  /* 0x000000070c03723e */ /* 0x000fe400000010ff */
[----:B------:R-:W-:-:S05]  /*68a0*/  LEA.HI.X R5, R2, UR11, R9, 0x1, P2 ;  /* 0x0000000b02057c11 */ /* 0x000fca00090f0c09 */
[----:B------:R2:W-:Y:S02]  /*68b0*/  STG.E desc[UR6][R4.64], R3 ;  /* 0x0000000304007986 */ /* 0x0005e4000c101906 */
.L_x_2075:
[----:B------:R-:W-:Y:S05]  /*68c0*/  BSYNC.RECONVERGENT B1 ;  /* 0x0000000000017941 */ /* 0x000fea0003800200 */
.L_x_2074:
[----:B------:R-:W-:Y:S04]  /*68d0*/  BSSY.RECONVERGENT B1, `(.L_x_2076) ;  /* 0x0000014000017945 */ /* 0x000fe80003800200 */
[----:B------:R-:W-:Y:S05]  /*68e0*/  @P1 BRA `(.L_x_2077) ;  /* 0x0000000000481947 */ /* 0x000fea0003800000 */
[----:B------:R-:W3:Y:S01]  /*68f0*/  LDCU.64 UR8, c[0x0][0x3e0] ;  /* 0x00007c00ff0877ac */ /* 0x000ee20008000a00 */
[----:B------:R-:W-:Y:S01]  /*6900*/  MOV R2, R114 ;  /* 0x0000007200027202 */ /* 0x000fe20000000f00 */
[--C-:B0-2---:R-:W-:Y:S01]  /*6910*/  FADD.FTZ R5, R60, -R38.reuse ;  /* 0x800000263c057221 */ /* 0x105fe20000010000 */
[----:B------:R-:W-:Y:S01]  /*6920*/  MOV R3, R117 ;  /* 0x0000007500037202 */ /* 0x000fe20000000f00 */
[----:B------:R-:W0:Y:S01]  /*6930*/  LDCU.64 UR10, c[0x0][0x380] ;  /* 0x00007000ff0a77ac */ /* 0x000e220008000a00 */
[----:B------:R-:W-:Y:S01]  /*6940*/  FADD.FTZ R63, R63, -R38 ;  /* 0x800000263f3f7221 */ /* 0x000fe20000010000 */
[----:B-1----:R-:W-:-:S03]  /*6950*/  FMUL.FTZ R5, R5, R46 ;  /* 0x0000002e05057220 */ /* 0x002fc60000410000 */
[----:B------:R-:W-:-:S04]  /*6960*/  FMUL.FTZ R4, R63, R46 ;  /* 0x0000002e3f047220 */ /* 0x000fc80000410000 */
        /* <DEDUP_REMOVED lines=10> */
.L_x_2077:
[----:B------:R-:W-:Y:S05]  /*6a10*/  BSYNC.RECONVERGENT B1 ;  /* 0x0000000000017941 */ /* 0x000fea0003800200 */
.L_x_2076:
[----:B------:R-:W-:Y:S04]  /*6a20*/  BSSY.RECONVERGENT B1, `(.L_x_2078) ;  /* 0x0000014000017945 */ /* 0x000fe80003800200 */
[----:B------:R-:W-:Y:S05]  /*6a30*/  @P6 BRA `(.L_x_2079) ;  /* 0x0000000000486947 */ /* 0x000fea0003800000 */
[----:B------:R-:W4:Y:S01]  /*6a40*/  LDCU.64 UR8, c[0x0][0x3e0] ;  /* 0x00007c00ff0877ac */ /* 0x000f220008000a00 */
[----:B------:R-:W-:Y:S01]  /*6a50*/  MOV R2, R114 ;  /* 0x0000007200027202 */ /* 0x000fe20000000f00 */
[--C-:B0-23--:R-:W-:Y:S01]  /*6a60*/  FADD.FTZ R5, R62, -R38.reuse ;  /* 0x800000263e057221 */ /* 0x10dfe20000010000 */
[----:B------:R-:W-:Y:S01]  /*6a70*/  MOV R3, R117 ;  /* 0x0000007500037202 */ /* 0x000fe20000000f00 */
[----:B------:R-:W0:Y:S01]  /*6a80*/  LDCU.64 UR10, c[0x0][0x380] ;  /* 0x00007000ff0a77ac */ /* 0x000e220008000a00 */
[----:B------:R-:W-:Y:S01]  /*6a90*/  FADD.FTZ R65, R65, -R38 ;  /* 0x8000002641417221 */ /* 0x000fe20000010000 */
[----:B-1----:R-:W-:-:S03]  /*6aa0*/  FMUL.FTZ R5, R5, R46 ;  /* 0x0000002e05057220 */ /* 0x002fc60000410000 */
[----:B------:R-:W-:Y:S01]  /*6ab0*/  FMUL.FTZ R4, R65, R46 ;  /* 0x0000002e41047220 */ /* 0x000fe20000410000 */
[----:B-----5:R-:W-:-:S03]  /*6ac0*/  FFMA.FTZ R7, R28, R5, R30 ;  /* 0x000000051c077223 */ /* 0x020fc6000001001e */
[----:B------:R-:W-:Y:S01]  /*6ad0*/  FFMA.FTZ R12, R29, R4, R31 ;  /* 0x000000041d0c7223 */ /* 0x000fe2000001001f */
[----:B----4-:R-:W-:Y:S02]  /*6ae0*/  IMAD R36, R36, UR8, RZ ;  /* 0x0000000824247c24 */ /* 0x010fe4000f8e02ff */
[----:B------:R-:W-:-:S04]  /*6af0*/  IMAD.WIDE.U32 R2, R41, UR8, R2 ;  /* 0x0000000829027c25 */ /* 0x000fc8000f8e0002 */
[----:B------:R-:W-:Y:S01]  /*6b00*/  IMAD R41, R41, UR9, R36 ;  /* 0x0000000929297c24 */ /* 0x000fe2000f8e0224 */
[----:B0-----:R-:W-:-:S04]  /*6b10*/  LEA R4, P1, R2, UR10, 0x1 ;  /* 0x0000000a02047c11 */ /* 0x001fc8000f8208ff */
[----:B------:R-:W-:Y:S02]  /*6b20*/  IADD3 R41, PT, PT, R3, R41, RZ ;  /* 0x0000002903297210 */ /* 0x000fe40007ffe0ff */
[----:B------:R-:W-:Y:S02]  /*6b30*/  F2FP.BF16.F32.PACK_AB R3, R12, R7 ;  /* 0x000000070c03723e */ /* 0x000fe400000010ff */
[----:B------:R-:W-:-:S05]  /*6b40*/  LEA.HI.X R5, R2, UR11, R41, 0x1, P1 ;  /* 0x0000000b02057c11 */ /* 0x000fca00088f0c29 */
[----:B------:R4:W-:Y:S02]  /*6b50*/  STG.E desc[UR6][R4.64], R3 ;  /* 0x0000000304007986 */ /* 0x0009e4000c101906 */
.L_x_2079:
[----:B------:R-:W-:Y:S05]  /*6b60*/  BSYNC.RECONVERGENT B1 ;  /* 0x0000000000017941 */ /* 0x000fea0003800200 */
.L_x_2078:
[----:B------:R-:W-:Y:S04]  /*6b70*/  BSSY.RECONVERGENT B1, `(.L_x_2080) ;  /* 0x0000014000017945 */ /* 0x000fe80003800200 */
[----:B------:R-:W-:Y:S05]  /*6b80*/  @P3 BRA `(.L_x_2081) ;  /* 0x0000000000483947 */ /* 0x000fea0003800000 */
[----:B------:R-:W1:Y:S01]  /*6b90*/  LDCU.64 UR8, c[0x0][0x3e0] ;  /* 0x00007c00ff0877ac */ /* 0x000e620008000a00 */
[--C-:B0-234-:R-:W-:Y:S01]  /*6ba0*/  FADD.FTZ R5, R64, -R38.reuse ;  /* 0x8000002640057221 */ /* 0x11dfe20000010000 */
[----:B------:R-:W-:Y:S01]  /*6bb0*/  MOV R2, R114 ;  /* 0x0000007200027202 */ /* 0x000fe20000000f00 */
        /* <DEDUP_REMOVED lines=15> */
.L_x_2081:
[----:B------:R-:W-:Y:S05]  /*6cb0*/  BSYNC.RECONVERGENT B1 ;  /* 0x0000000000017941 */ /* 0x000fea0003800200 */
.L_x_2080:
        /* <DEDUP_REMOVED lines=8> */
[----:B-1----:R-:W-:-:S04]  /*6d40*/  FMUL.FTZ R7, R5, R46 ;  /* 0x0000002e05077220 */ /* 0x002fc80000410000 */
[----:B-----5:R-:W-:Y:S01]  /*6d50*/  FFMA.FTZ R7, R28, R7, R30 ;  /* 0x000000071c077223 */ /* 0x020fe2000001001e */
[----:B------:R-:W-:Y:S02]  /*6d60*/  IMAD R9, R10, UR8, RZ ;  /* 0x000000080a097c24 */ /* 0x000fe4000f8e02ff */
[----:B------:R-:W-:Y:S01]  /*6d70*/  FMUL.FTZ R10, R69, R46 ;  /* 0x0000002e450a7220 */ /* 0x000fe20000410000 */
[----:B------:R-:W-:-:S04]  /*6d80*/  IMAD.WIDE.U32 R4, R8, UR8, R2 ;  /* 0x0000000808047c25 */ /* 0x000fc8000f8e0002 */
[----:B------:R-:W-:Y:S01]  /*6d90*/  FFMA.FTZ R10, R29, R10, R31 ;  /* 0x0000000a1d0a7223 */ /* 0x000fe2000001001f */
[----:B------:R-:W-:Y:S01]  /*6da0*/  IMAD R9, R8, UR9, R9 ;  /* 0x0000000908097c24 */ /* 0x000fe2000f8e0209 */
[----:B0-----:R-:W-:-:S04]  /*6db0*/  LEA R2, P1, R4, UR10, 0x1 ;  /* 0x0000000a04027c11 */ /* 0x001fc8000f8208ff */
[----:B------:R-:W-:Y:S02]  /*6dc0*/  IADD3 R9, PT, PT, R5, R9, RZ ;  /* 0x0000000905097210 */ /* 0x000fe40007ffe0ff */
[----:B------:R-:W-:Y:S02]  /*6dd0*/  F2FP.BF16.F32.PACK_AB R5, R10, R7 ;  /* 0x000000070a05723e */ /* 0x000fe400000010ff */
[----:B------:R-:W-:-:S05]  /*6de0*/  LEA.HI.X R3, R4, UR11, R9, 0x1, P1 ;  /* 0x0000000b04037c11 */ /* 0x000fca00088f0c09 */
[----:B------:R0:W-:Y:S02]  /*6df0*/  STG.E desc[UR6][R2.64], R5 ;  /* 0x0000000502007986 */ /* 0x0001e4000c101906 */
.L_x_2083:
[----:B------:R-:W-:Y:S05]  /*6e00*/  BSYNC.RECONVERGENT B1 ;  /* 0x0000000000017941 */ /* 0x000fea0003800200 */
.L_x_2082:
[----:B------:R-:W-:Y:S01]  /*6e10*/  ISETP.GE.U32.AND P5, PT, R98, UR4, PT ;  /* 0x0000000462007c0c */ /* 0x000fe2000bfa6070 */
[----:B------:R-:W-:Y:S01]  /*6e20*/  BSSY.RECONVERGENT B1, `(.L_x_2084) ;  /* 0x0000023000017945 */ /* 0x000fe20003800200 */
[----:B------:R-:W-:Y:S02]  /*6e30*/  IADD3 R45, PT, PT, R45, 0x1f0, RZ ;  /* 0x000001f02d2d7810 */ /* 0x000fe40007ffe0ff */
[----:B------:R-:W-:Y:S02]  /*6e40*/  ISETP.GE.AND.EX P5, PT, R91, UR5, PT, P5 ;  /* 0x000000055b007c0c */ /* 0x000fe4000bfa6350 */
[----:B------:R-:W-:Y:S02]  /*6e50*/  ISETP.GE.U32.AND P2, PT, R96, UR4, PT ;  /* 0x0000000460007c0c */ /* 0x000fe4000bf46070 */
[----:B------:R-:W-:Y:S02]  /*6e60*/  ISETP.GE.U32.AND P1, PT, R6, UR4, PT ;  /* 0x0000000406007c0c */ /* 0x000fe4000bf26070 */
[----:B------:R-:W-:-:S02]  /*6e70*/  ISETP.GE.U32.AND P6, PT, R0, UR4, PT ;  /* 0x0000000400007c0c */ /* 0x000fc4000bfc6070 */
[----:B------:R-:W-:Y:S02]  /*6e80*/  ISETP.GE.U32.AND P3, PT, R94, UR4, PT ;  /* 0x000000045e007c0c */ /* 0x000fe4000bf66070 */
[----:B------:R-:W-:Y:S02]  /*6e90*/  ISETP.GE.U32.AND P4, PT, R45, UR4, PT ;  /* 0x000000042d007c0c */ /* 0x000fe4000bf86070 */
[----:B------:R-:W-:Y:S02]  /*6ea0*/  SHF.R.S32.HI R11, RZ, 0x1f, R6 ;  /* 0x0000001fff0b7819 */ /* 0x000fe40000011406 */
[----:B------:R-:W-:Y:S02]  /*6eb0*/  SHF.R.S32.HI R12, RZ, 0x1f, R0 ;  /* 0x0000001fff0c7819 */ /* 0x000fe40000011400 */
[----:B0-----:R-:W-:Y:S02]  /*6ec0*/  SHF.R.S32.HI R2, RZ, 0x1f, R45 ;  /* 0x0000001fff027819 */ /* 0x001fe4000001142d */
[----:B------:R-:W-:-:S02]  /*6ed0*/  ISETP.GE.AND.EX P2, PT, R89, UR5, PT, P2 ;  /* 0x0000000559007c0c */ /* 0x000fc4000bf46320 */
[----:B------:R-:W-:Y:S02]  /*6ee0*/  ISETP.GE.AND.EX P1, PT, R11, UR5, PT, P1 ;  /* 0x000000050b007c0c */ /* 0x000fe4000bf26310 */
[----:B------:R-:W-:Y:S02]  /*6ef0*/  ISETP.GE.AND.EX P6, PT, R12, UR5, PT, P6 ;  /* 0x000000050c007c0c */ /* 0x000fe4000bfc6360 */
[----:B------:R-:W-:Y:S02]  /*6f00*/  ISETP.GE.AND.EX P3, PT, R87, UR5, PT, P3 ;  /* 0x0000000557007c0c */ /* 0x000fe4000bf66330 */
[----:B------:R-:W-:Y:S01]  /*6f10*/  ISETP.GE.AND.EX P4, PT, R2, UR5, PT, P4 ;  /* 0x0000000502007c0c */ /* 0x000fe2000bf86340 */
[----:B------:R-:W-:-:S12]  /*6f20*/  @P5 BRA `(.L_x_2085) ;  /* 0x0000000000485947 */ /* 0x000fd80003800000 */
[----:B------:R-:W0:Y:S01]  /*6f30*/  LDCU.64 UR8, c[0x0][0x3e0] ;  /* 0x00007c00ff0877ac */ /* 0x000e220008000a00 */
[----:B--234-:R-:W-:Y:S01]  /*6f40*/  MOV R4, R114 ;  /* 0x0000007200047202 */ /* 0x01cfe20000000f00 */
        /* <DEDUP_REMOVED lines=8> */
[----:B0-----:R-:W-:-:S04]  /*6fd0*/  IMAD R7, R91, UR8, RZ ;  /* 0x000000085b077c24 */ /* 0x001fc8000f8e02ff */
[----:B------:R-:W-:Y:S01]  /*6fe0*/  F2FP.BF16.F32.PACK_AB R3, R10, R3 ;  /* 0x000000030a03723e */ /* 0x000fe200000010ff */
[----:B------:R-:W-:-:S04]  /*6ff0*/  IMAD.WIDE.U32 R8, R98, UR8, R4 ;  /* 0x0000000862087c25 */ /* 0x000fc8000f8e0004 */
[----:B------:R-:W-:Y:S01]  /*7000*/  IMAD R7, R98, UR9, R7 ;  /* 0x0000000962077c24 */ /* 0x000fe2000f8e0207 */
[----:B--2---:R-:W-:-:S04]  /*7010*/  LEA R4, P5, R8, UR10, 0x1 ;  /* 0x0000000a08047c11 */ /* 0x004fc8000f8a08ff */
[----:B------:R-:W-:-:S04]  /*7020*/  IADD3 R7, PT, PT, R9, R7, RZ ;  /* 0x0000000709077210 */ /* 0x000fc80007ffe0ff */
[----:B------:R-:W-:-:S05]  /*7030*/  LEA.HI.X R5, R8, UR11, R7, 0x1, P5 ;  /* 0x0000000b08057c11 */ /* 0x000fca000a8f0c07 */
[----:B------:R0:W-:Y:S02]  /*7040*/  STG.E desc[UR6][R4.64], R3 ;  /* 0x0000000304007986 */ /* 0x0001e4000c101906 */
.L_x_2085:
[----:B------:R-:W-:Y:S05]  /*7050*/  BSYNC.RECONVERGENT B1 ;  /* 0x0000000000017941 */ /* 0x000fea0003800200 */
.L_x_2084:
[----:B------:R-:W-:Y:S04]  /*7060*/  BSSY.RECONVERGENT B1, `(.L_x_2086) ;  /* 0x0000014000017945 */ /* 0x000fe80003800200 */
[----:B------:R-:W-:Y:S05]  /*7070*/  @P2 BRA `(.L_x_2087) ;  /* 0x0000000000482947 */ /* 0x000fea0003800000 */
[----:B------:R-:W1:Y:S01]  /*7080*/  LDCU.64 UR8, c[0x0][0x3e0] ;  /* 0x00007c00ff0877ac */ /* 0x000e620008000a00 */
[----:B0-234-:R-:W-:Y:S01]  /*7090*/  MOV R4, R114 ;  /* 0x0000007200047202 */ /* 0x01dfe20000000f00 */
[--C-:B------:R-:W-:Y:S01]  /*70a0*/  FADD.FTZ R73, R73, -R38.reuse ;  /* 0x8000002649497221 */ /* 0x100fe20000010000 */
[----:B------:R-:W-:Y:S01]  /*70b0*/  MOV R5, R117 ;  /* 0x0000007500057202 */ /* 0x000fe20000000f00 */
[----:B------:R-:W0:Y:S01]  /*70c0*/  LDCU.64 UR10, c[0x0][0x380] ;  /* 0x00007000ff0a77ac */ /* 0x000e220008000a00 */
[----:B------:R-:W-:Y:S01]  /*70d0*/  FADD.FTZ R3, R70, -R38 ;  /* 0x8000002646037221 */ /* 0x000fe20000010000 */
[----:B-1----:R-:W-:-:S03]  /*70e0*/  FMUL.FTZ R73, R73, R46 ;  /* 0x0000002e49497220 */ /* 0x002fc60000410000 */
[----:B------:R-:W-:Y:S01]  /*70f0*/  FMUL.FTZ R10, R3, R46 ;  /* 0x0000002e030a7220 */ /* 0x000fe20000410000 */
[----:B-----5:R-:W-:-:S03]  /*7100*/  FFMA.FTZ R3, R28, R73, R30 ;  /* 0x000000491c037223 */ /* 0x020fc6000001001e */
[----:B------:R-:W-:Y:S01]  /*7110*/  FFMA.FTZ R10, R29, R10, R31 ;  /* 0x0000000a1d0a7223 */ /* 0x000fe2000001001f */
[----:B------:R-:W-:-:S04]  /*7120*/  IMAD R7, R89, UR8, RZ ;  /* 0x0000000859077c24 */ /* 0x000fc8000f8e02ff */
[----:B------:R-:W-:Y:S01]  /*7130*/  F2FP.BF16.F32.PACK_AB R3, R10, R3 ;  /* 0x000000030a03723e */ /* 0x000fe200000010ff */
[----:B------:R-:W-:-:S04]  /*7140*/  IMAD.WIDE.U32 R8, R96, UR8, R4 ;  /* 0x0000000860087c25 */ /* 0x000fc8000f8e0004 */
[----:B------:R-:W-:Y:S01]  /*7150*/  IMAD R7, R96, UR9, R7 ;  /* 0x0000000960077c24 */ /* 0x000fe2000f8e0207 */
[----:B0-----:R-:W-:-:S04]  /*7160*/  LEA R4, P2, R8, UR10, 0x1 ;  /* 0x0000000a08047c11 */ /* 0x001fc8000f8408ff */
[----:B------:R-:W-:-:S04]  /*7170*/  IADD3 R7, PT, PT, R9, R7, RZ ;  /* 0x0000000709077210 */ /* 0x000fc80007ffe0ff */
[----:B------:R-:W-:-:S05]  /*7180*/  LEA.HI.X R5, R8, UR11, R7, 0x1, P2 ;  /* 0x0000000b08057c11 */ /* 0x000fca00090f0c07 */
[----:B------:R0:W-:Y:S02]  /*7190*/  STG.E desc[UR6][R4.64], R3 ;  /* 0x0000000304007986 */ /* 0x0001e4000c101906 */
.L_x_2087:
[----:B------:R-:W-:Y:S05]  /*71a0*/  BSYNC.RECONVERGENT B1 ;  /* 0x0000000000017941 */ /* 0x000fea0003800200 */
.L_x_2086:
        /* <DEDUP_REMOVED lines=20> */
.L_x_2089:
[----:B------:R-:W-:Y:S05]  /*72f0*/  BSYNC.RECONVERGENT B1 ;  /* 0x0000000000017941 */ /* 0x000fea0003800200 */
.L_x_2088:
        /* <DEDUP_REMOVED lines=20> */
.L_x_2091:
[----:B------:R-:W-:Y:S05]  /*7440*/  BSYNC.RECONVERGENT B1 ;  /* 0x0000000000017941 */ /* 0x000fea0003800200 */
.L_x_2090:
        /* <DEDUP_REMOVED lines=20> */
.L_x_2093:
[----:B------:R-:W-:Y:S05]  /*7590*/  BSYNC.RECONVERGENT B1 ;  /* 0x0000000000017941 */ /* 0x000fea0003800200 */
.L_x_2092:
[----:B------:R-:W-:Y:S05]  /*75a0*/  @P4 BRA `(.L_x_2094) ;  /* 0x00000044004c4947 */ /* 0x000fea0003800000 */
[----:B------:R-:W1:Y:S01]  /*75b0*/  LDCU.64 UR4, c[0x0][0x3e0] ;  /* 0x00007c00ff0477ac */ /* 0x000e620008000a00 */
[----:B------:R-:W-:Y:S01]  /*75c0*/  MOV R115, R117 ;  /* 0x0000007500737202 */ /* 0x000fe20000000f00 */
[--C-:B------:R-:W-:Y:S01]  /*75d0*/  FADD.FTZ R81, R81, -R38.reuse ;  /* 0x8000002651517221 */ /* 0x100fe20000010000 */
[----:B0-234-:R-:W-:Y:S01]  /*75e0*/  FADD.FTZ R3, R78, -R38 ;  /* 0x800000264e037221 */ /* 0x01dfe20000010000 */
[----:B------:R-:W0:Y:S02]  /*75f0*/  LDCU.64 UR8, c[0x0][0x380] ;  /* 0x00007000ff0877ac */ /* 0x000e240008000a00 */
[-C--:B-1----:R-:W-:Y:S01]  /*7600*/  FMUL.FTZ R81, R81, R46.reuse ;  /* 0x0000002e51517220 */ /* 0x082fe20000410000 */
[----:B------:R-:W-:-:S03]  /*7610*/  FMUL.FTZ R46, R3, R46 ;  /* 0x0000002e032e7220 */ /* 0x000fc60000410000 */
[----:B-----5:R-:W-:Y:S01]  /*7620*/  FFMA.FTZ R5, R28, R81, R30 ;  /* 0x000000511c057223 */ /* 0x020fe2000001001e */
[----:B------:R-:W-:-:S05]  /*7630*/  FFMA.FTZ R46, R29, R46, R31 ;  /* 0x0000002e1d2e7223 */ /* 0x000fca000001001f */
[----:B------:R-:W-:Y:S01]  /*7640*/  F2FP.BF16.F32.PACK_AB R5, R46, R5 ;  /* 0x000000052e05723e */ /* 0x000fe200000010ff */
[----:B------:R-:W-:Y:S02]  /*7650*/  IMAD R2, R2, UR4, RZ ;  /* 0x0000000402027c24 */ /* 0x000fe4000f8e02ff */
[----:B------:R-:W-:-:S04]  /*7660*/  IMAD.WIDE.U32 R114, R45, UR4, R114 ;  /* 0x000000042d727c25 */ /* 0x000fc8000f8e0072 */
[----:B------:R-:W-:Y:S01]  /*7670*/  IMAD R45, R45, UR5, R2 ;  /* 0x000000052d2d7c24 */ /* 0x000fe2000f8e0202 */
[----:B0-----:R-:W-:-:S04]  /*7680*/  LEA R2, P1, R114, UR8, 0x1 ;  /* 0x0000000872027c11 */ /* 0x001fc8000f8208ff */
[----:B------:R-:W-:-:S04]  /*7690*/  IADD3 R45, PT, PT, R115, R45, RZ ;  /* 0x0000002d732d7210 */ /* 0x000fc80007ffe0ff */
[----:B------:R-:W-:-:S05]  /*76a0*/  LEA.HI.X R3, R114, UR9, R45, 0x1, P1 ;  /* 0x0000000972037c11 */ /* 0x000fca00088f0c2d */
[----:B------:R0:W-:Y:S01]  /*76b0*/  STG.E desc[UR6][R2.64], R5 ;  /* 0x0000000502007986 */ /* 0x0001e2000c101906 */
[----:B------:R-:W-:Y:S05]  /*76c0*/  BRA `(.L_x_2094) ;  /* 0x0000004400047947 */ /* 0x000fea0003800000 */
.L_x_2031:
[----:B------:R-:W2:Y:S01]  /*76d0*/  LDCU.64 UR4, c[0x0][0x3e8] ;  /* 0x00007d00ff0477ac */ /* 0x000ea20008000a00 */
[----:B0-----:R-:W-:Y:S01]  /*76e0*/  SHF.R.S32.HI R34, RZ, 0x1f, R45 ;  /* 0x0000001fff227819 */ /* 0x001fe2000001142d */
[----:B------:R-:W-:Y:S01]  /*76f0*/  BSSY.RECONVERGENT B1, `(.L_x_2095) ;  /* 0x000002e000017945 */ /* 0x000fe20003800200 */
[C---:B------:R-:W-:Y:S02]  /*7700*/  IADD3 R119, PT, PT, R45.reuse, 0x10, RZ ;  /* 0x000000102d777810 */ /* 0x040fe40007ffe0ff */
[C---:B------:R-:W-:Y:S02]  /*7710*/  IADD3 R47, PT, PT, R45.reuse, 0x30, RZ ;  /* 0x000000302d2f7810 */ /* 0x040fe40007ffe0ff */
[----:B------:R-:W-:Y:S02]  /*7720*/  IADD3 R111, PT, PT, R45, 0x40, RZ ;  /* 0x000000402d6f7810 */ /* 0x000fe40007ffe0ff */
[----:B------:R-:W-:Y:S02]  /*7730*/  SHF.R.S32.HI R120, RZ, 0x1f, R119 ;  /* 0x0000001fff787819 */ /* 0x000fe40000011477 */
[----:B------:R-:W-:-:S02]  /*7740*/  SHF.R.S32.HI R113, RZ, 0x1f, R47 ;  /* 0x0000001fff717819 */ /* 0x000fc4000001142f */
[----:B------:R-:W-:Y:S02]  /*7750*/  SHF.R.S32.HI R118, RZ, 0x1f, R111 ;  /* 0x0000001fff767819 */ /* 0x000fe4000001146f */
[----:B--2---:R-:W-:Y:S02]  /*7760*/  ISETP.GE.U32.AND P5, PT, R45, UR4, PT ;  /* 0x000000042d007c0c */ /* 0x004fe4000bfa6070 */
[----:B------:R-:W-:Y:S02]  /*7770*/  ISETP.GE.U32.AND P1, PT, R119, UR4, PT ;  /* 0x0000000477007c0c */ /* 0x000fe4000bf26070 */
[----:B------:R-:W-:Y:S02]  /*7780*/  ISETP.GE.AND.EX P5, PT, R34, UR5, PT, P5 ;  /* 0x0000000522007c0c */ /* 0x000fe4000bfa6350 */
[----:B------:R-:W-:Y:S02]  /*7790*/  ISETP.GE.U32.AND P6, PT, R110, UR4, PT ;  /* 0x000000046e007c0c */ /* 0x000fe4000bfc6070 */
[----:B------:R-:W-:-:S02]  /*77a0*/  ISETP.GE.U32.AND P2, PT, R47, UR4, PT ;  /* 0x000000042f007c0c */ /* 0x000fc4000bf46070 */
[----:B------:R-:W-:Y:S02]  /*77b0*/  ISETP.GE.U32.AND P3, PT, R111, UR4, PT ;  /* 0x000000046f007c0c */ /* 0x000fe4000bf66070 */
[----:B------:R-:W-:Y:S02]  /*77c0*/  ISETP.GE.AND.EX P1, PT, R120, UR5, PT, P1 ;  /* 0x0000000578007c0c */ /* 0x000fe4000bf26310 */
[----:B------:R-:W-:Y:S02]  /*77d0*/  ISETP.GE.AND.EX P6, PT, R103, UR5, PT, P6 ;  /* 0x0000000567007c0c */ /* 0x000fe4000bfc6360 */
[----:B------:R-:W-:Y:S02]  /*77e0*/  ISETP.GE.AND.EX P2, PT, R113, UR5, PT, P2 ;  /* 0x0000000571007c0c */ /* 0x000fe4000bf46320 */
[----:B------:R-:W-:Y:S01]  /*77f0*/  ISETP.GE.AND.EX P3, PT, R118, UR5, PT, P3 ;  /* 0x0000000576007c0c */ /* 0x000fe2000bf66330 */
[----:B------:R-:W-:-:S12]  /*7800*/  @P5 BRA `(.L_x_2096) ;  /* 0x0000000000705947 */ /* 0x000fd80003800000 */
[--C-:B------:R-:W-:Y:S01]  /*7810*/  FADD.FTZ R85, R85, -R38.reuse ;  /* 0x8000002655557221 */ /* 0x100fe20000010000 */
[----:B------:R-:W-:Y:S01]  /*7820*/  FADD.FTZ R33, R82, -R38 ;  /* 0x8000002652217221 */ /* 0x000fe20000010000 */
[----:B------:R-:W0:Y:S02]  /*7830*/  LDCU.64 UR8, c[0x0][0x3e0] ;  /* 0x00007c00ff0877ac */ /* 0x000e240008000a00 */
[-C--:B-1----:R-:W-:Y:S01]  /*7840*/  FMUL.FTZ R85, R85, R46.reuse ;  /* 0x0000002e55557220 */ /* 0x082fe20000410000 */
[----:B------:R-:W-:Y:S01]  /*7850*/  FMUL.FTZ R82, R33, R46 ;  /* 0x0000002e21527220 */ /* 0x000fe20000410000 */
[----:B------:R-:W1:Y:S02]  /*7860*/  LDCU.64 UR10, c[0x0][0x380] ;  /* 0x00007000ff0a77ac */ /* 0x000e640008000a00 */
[----:B-----5:R-:W-:Y:S01]  /*7870*/  FFMA.FTZ R32, R28, R85, R30 ;  /* 0x000000551c207223 */ /* 0x020fe2000001001e */
[----:B------:R-:W-:-:S03]  /*7880*/  FFMA.FTZ R33, R29, R82, R31 ;  /* 0x000000521d217223 */ /* 0x000fc6000001001f */
[----:B------:R-:W-:Y:S01]  /*7890*/  FMUL.FTZ R35, R32, -1.4426950216293334961 ;  /* 0xbfb8aa3b20237820 */ /* 0x000fe20000410000 */
[----:B------:R-:W-:-:S05]  /*78a0*/  FMUL.FTZ R121, R33, -1.4426950216293334961 ;  /* 0xbfb8aa3b21797820 */ /* 0x000fca0000410000 */
[----:B------:R-:W2:Y:S01]  /*78b0*/  MUFU.EX2 R35, R35 ;  /* 0x0000002300237308 */ /* 0x000ea20000000800 */
[----:B0-----:R-:W-:Y:S01]  /*78c0*/  IMAD R122, R34, UR8, RZ ;  /* 0x00000008227a7c24 */ /* 0x001fe2000f8e02ff */
[----:B------:R-:W-:Y:S02]  /*78d0*/  MOV R34, R114 ;  /* 0x0000007200227202 */ /* 0x000fe40000000f00 */
[----:B------:R-:W0:Y:S01]  /*78e0*/  MUFU.EX2 R121, R121 ;  /* 0x0000007900797308 */ /* 0x000e220000000800 */
[----:B------:R-:W-:Y:S02]  /*78f0*/  IMAD R123, R45, UR9, R122 ;  /* 0x000000092d7b7c24 */ /* 0x000fe4000f8e027a */
[----:B--2---:R-:W-:Y:S01]  /*7900*/  FADD.FTZ R85, R35, 1 ;  /* 0x3f80000023557421 */ /* 0x004fe20000010000 */
[----:B------:R-:W-:Y:S01]  /*7910*/  MOV R35, R117 ;  /* 0x0000007500237202 */ /* 0x000fe20000000f00 */
[----:B0-----:R-:W-:-:S04]  /*7920*/  FADD.FTZ R82, R121, 1 ;  /* 0x3f80000079527421 */ /* 0x001fc80000010000 */
[----:B------:R-:W0:Y:S01]  /*7930*/  MUFU.RCP R85, R85 ;  /* 0x0000005500557308 */ /* 0x000e220000001000 */
[----:B------:R-:W-:-:S05]  /*7940*/  IMAD.WIDE.U32 R34, R45, UR8, R34 ;  /* 0x000000082d227c25 */ /* 0x000fca000f8e0022 */
[----:B------:R-:W-:Y:S02]  /*7950*/  IADD3 R123, PT, PT, R35, R123, RZ ;  /* 0x0000007b237b7210 */ /* 0x000fe40007ffe0ff */
[----:B------:R-:W2:Y:S01]  /*7960*/  MUFU.RCP R82, R82 ;  /* 0x0000005200527308 */ /* 0x000ea20000001000 */
[----:B0-----:R-:W-:Y:S01]  /*7970*/  FMUL.FTZ R121, R32, R85 ;  /* 0x0000005520797220 */ /* 0x001fe20000410000 */
[----:B-1----:R-:W-:Y:S01]  /*7980*/  LEA R32, P5, R34, UR10, 0x1 ;  /* 0x0000000a22207c11 */ /* 0x002fe2000f8a08ff */
[----:B--2---:R-:W-:-:S03]  /*7990*/  FMUL.FTZ R122, R33, R82 ;  /* 0x00000052217a7220 */ /* 0x004fc60000410000 */
[----:B------:R-:W-:Y:S02]  /*79a0*/  LEA.HI.X R33, R34, UR11, R123, 0x1, P5 ;  /* 0x0000000b22217c11 */ /* 0x000fe4000a8f0c7b */
[----:B------:R-:W-:-:S05]  /*79b0*/  F2FP.BF16.F32.PACK_AB R121, R122, R121 ;  /* 0x000000797a79723e */ /* 0x000fca00000010ff */
[----:B------:R0:W-:Y:S02]  /*79c0*/  STG.E desc[UR6][R32.64], R121 ;  /* 0x0000007920007986 */ /* 0x0001e4000c101906 */
.L_x_2096:
[----:B------:R-:W-:Y:S05]  /*79d0*/  BSYNC.RECONVERGENT B1 ;  /* 0x0000000000017941 */ /* 0x000fea0003800200 */
.L_x_2095:
[----:B------:R-:W-:Y:S04]  /*79e0*/  BSSY.RECONVERGENT B1, `(.L_x_2097) ;  /* 0x000001e000017945 */ /* 0x000fe80003800200 */
[----:B------:R-:W-:Y:S05]  /*79f0*/  @P1 BRA `(.L_x_2098) ;  /* 0x0000000000701947 */ /* 0x000fea0003800000 */
[--C-:B------:R-:W-:Y:S01]  /*7a00*/  FADD.FTZ R83, R83, -R38.reuse ;  /* 0x8000002653537221 */ /* 0x100fe20000010000 */
[----:B------:R-:W-:Y:S01]  /*7a10*/  FADD.FTZ R35, R80, -R38 ;  /* 0x8000002650237221 */ /* 0x000fe20000010000 */
[----:B------:R-:W2:Y:S02]  /*7a20*/  LDCU.64 UR8, c[0x0][0x3e0] ;  /* 0x00007c00ff0877ac */ /* 0x000ea40008000a00 */
[-C--:B01----:R-:W-:Y:S01]  /*7a30*/  FMUL.FTZ R33, R83, R46.reuse ;  /* 0x0000002e53217220 */ /* 0x083fe20000410000 */
[----:B------:R-:W-:Y:S01]  /*7a40*/  FMUL.FTZ R32, R35, R46 ;  /* 0x0000002e23207220 */ /* 0x000fe20000410000 */
[----:B------:R-:W0:Y:S01]  /*7a50*/  LDCU.64 UR10, c[0x0][0x380] ;  /* 0x00007000ff0a77ac */ /* 0x000e220008000a00 */
[----:B------:R-:W-:Y:S01]  /*7a60*/  MOV R35, R117 ;  /* 0x0000007500237202 */ /* 0x000fe20000000f00 */
[----:B-----5:R-:W-:Y:S01]  /*7a70*/  FFMA.FTZ R33, R28, R33, R30 ;  /* 0x000000211c217223 */ /* 0x020fe2000001001e */
[----:B------:R-:W-:-:S03]  /*7a80*/  FFMA.FTZ R32, R29, R32, R31 ;  /* 0x000000201d207223 */ /* 0x000fc6000001001f */
[----:B------:R-:W-:Y:S01]  /*7a90*/  FMUL.FTZ R34, R33, -1.4426950216293334961 ;  /* 0xbfb8aa3b21227820 */ /* 0x000fe20000410000 */
[----:B------:R-:W-:-:S05]  /*7aa0*/  FMUL.FTZ R82, R32, -1.4426950216293334961 ;  /* 0xbfb8aa3b20527820 */ /* 0x000fca0000410000 */
[----:B------:R-:W1:Y:S01]  /*7ab0*/  MUFU.EX2 R34, R34 ;  /* 0x0000002200227308 */ /* 0x000e620000000800 */
[----:B--2---:R-:W-:-:S03]  /*7ac0*/  IMAD R120, R120, UR8, RZ ;  /* 0x0000000878787c24 */ /* 0x004fc6000f8e02ff */
[----:B------:R-:W2:Y:S01]  /*7ad0*/  MUFU.EX2 R82, R82 ;  /* 0x0000005200527308 */ /* 0x000ea20000000800 */
[----:B------:R-:W-:Y:S02]  /*7ae0*/  IMAD R121, R119, UR9, R120 ;  /* 0x0000000977797c24 */ /* 0x000fe4000f8e0278 */
[----:B-1----:R-:W-:Y:S01]  /*7af0*/  FADD.FTZ R80, R34, 1 ;  /* 0x3f80000022507421 */ /* 0x002fe20000010000 */
[----:B------:R-:W-:Y:S01]  /*7b00*/  MOV R34, R114 ;  /* 0x0000007200227202 */ /* 0x000fe20000000f00 */
[----:B--2---:R-:W-:-:S04]  /*7b10*/  FADD.FTZ R83, R82, 1 ;  /* 0x3f80000052537421 */ /* 0x004fc80000010000 */
[----:B------:R-:W1:Y:S01]  /*7b20*/  MUFU.RCP R80, R80 ;  /* 0x0000005000507308 */ /* 0x000e620000001000 */
[----:B------:R-:W-:-:S05]  /*7b30*/  IMAD.WIDE.U32 R34, R119, UR8, R34 ;  /* 0x0000000877227c25 */ /* 0x000fca000f8e0022 */
[----:B------:R-:W-:Y:S02]  /*7b40*/  IADD3 R121, PT, PT, R35, R121, RZ ;  /* 0x0000007923797210 */ /* 0x000fe40007ffe0ff */
[----:B------:R-:W2:Y:S01]  /*7b50*/  MUFU.RCP R83, R83 ;  /* 0x0000005300537308 */ /* 0x000ea20000001000 */
[----:B-1----:R-:W-:Y:S01]  /*7b60*/  FMUL.FTZ R82, R33, R80 ;  /* 0x0000005021527220 */ /* 0x002fe20000410000 */
[----:B--2---:R-:W-:Y:S01]  /*7b70*/  FMUL.FTZ R85, R32, R83 ;  /* 0x0000005320557220 */ /* 0x004fe20000410000 */
[----:B0-----:R-:W-:-:S04]  /*7b80*/  LEA R32, P1, R34, UR10, 0x1 ;  /* 0x0000000a22207c11 */ /* 0x001fc8000f8208ff */
[----:B------:R-:W-:Y:S02]  /*7b90*/  LEA.HI.X R33, R34, UR11, R121, 0x1, P1 ;  /* 0x0000000b22217c11 */ /* 0x000fe400088f0c79 */
[----:B------:R-:W-:-:S05]  /*7ba0*/  F2FP.BF16.F32.PACK_AB R85, R85, R82 ;  /* 0x000000525555723e */ /* 0x000fca00000010ff */
[----:B------:R2:W-:Y:S02]  /*7bb0*/  STG.E desc[UR6][R32.64], R85 ;  /* 0x0000005520007986 */ /* 0x0005e4000c101906 */
.L_x_2098:
[----:B------:R-:W-:Y:S05]  /*7bc0*/  BSYNC.RECONVERGENT B1 ;  /* 0x0000000000017941 */ /* 0x000fea0003800200 */
.L_x_2097:
[----:B------:R-:W-:Y:S01]  /*7bd0*/  BSSY.RECONVERGENT B1, `(.L_x_2099) ;  /* 0x0000020000017945 */ /* 0x000fe20003800200 */
[C---:B------:R-:W-:Y:S02]  /*7be0*/  IADD3 R80, PT, PT, R45.reuse, 0x50, RZ ;  /* 0x000000502d507810 */ /* 0x040fe40007ffe0ff */
[----:B------:R-:W-:Y:S01]  /*7bf0*/  IADD3 R82, PT, PT, R45, 0x60, RZ ;  /* 0x000000602d527810 */ /* 0x000fe20007ffe0ff */
[----:B------:R-:W-:Y:S06]  /*7c00*/  @P6 BRA `(.L_x_2100) ;  /* 0x0000000000706947 */ /* 0x000fec0003800000 */
[--C-:B0-2---:R-:W-:Y:S01]  /*7c10*/  FADD.FTZ R33, R0, -R38.reuse ;  /* 0x8000002600217221 */ /* 0x105fe20000010000 */
[----:B------:R-:W-:Y:S01]  /*7c20*/  FADD.FTZ R3, R3, -R38 ;  /* 0x8000002603037221 */ /* 0x000fe20000010000 */
[----:B------:R-:W0:Y:S01]  /*7c30*/  LDCU.64 UR8, c[0x0][0x3e0] ;  /* 0x00007c00ff0877ac */ /* 0x000e220008000a00 */
[----:B------:R-:W-:Y:S01]  /*7c40*/  MOV R35, R117 ;  /* 0x0000007500237202 */ /* 0x000fe20000000f00 */
[-C--:B-1----:R-:W-:Y:S01]  /*7c50*/  FMUL.FTZ R33, R33, R46.reuse ;  /* 0x0000002e21217220 */ /* 0x082fe20000410000 */
[----:B------:R-:W-:Y:S01]  /*7c60*/  FMUL.FTZ R34, R3, R46 ;  /* 0x0000002e03227220 */ /* 0x000fe20000410000 */
[----:B------:R-:W1:Y:S02]  /*7c70*/  LDCU.64 UR10, c[0x0][0x380] ;  /* 0x00007000ff0a77ac */ /* 0x000e640008000a00 */
[----:B-----5:R-:W-:Y:S01]  /*7c80*/  FFMA.FTZ R0, R28, R33, R30 ;  /* 0x000000211c007223 */ /* 0x020fe2000001001e */
[----:B------:R-:W-:Y:S01]  /*7c90*/  FFMA.FTZ R3, R29, R34, R31 ;  /* 0x000000221d037223 */ /* 0x000fe2000001001f */
[----:B------:R-:W-:-:S02]  /*7ca0*/  MOV R34, R114 ;  /* 0x0000007200227202 */ /* 0x000fc40000000f00 */
[----:B------:R-:W-:Y:S01]  /*7cb0*/  FMUL.FTZ R32, R0, -1.4426950216293334961 ;  /* 0xbfb8aa3b00207820 */ /* 0x000fe20000410000 */
[----:B------:R-:W-:-:S05]  /*7cc0*/  FMUL.FTZ R83, R3, -1.4426950216293334961 ;  /* 0xbfb8aa3b03537820 */ /* 0x000fca0000410000 */
[----:B------:R-:W2:Y:S01]  /*7cd0*/  MUFU.EX2 R32, R32 ;  /* 0x0000002000207308 */ /* 0x000ea20000000800 */
[----:B0-----:R-:W-:-:S03]  /*7ce0*/  IMAD R119, R103, UR8, RZ ;  /* 0x0000000867777c24 */ /* 0x001fc6000f8e02ff */
[----:B------:R-:W0:Y:S01]  /*7cf0*/  MUFU.EX2 R83, R83 ;  /* 0x0000005300537308 */ /* 0x000e220000000800 */
[----:B------:R-:W-:-:S04]  /*7d00*/  IMAD.WIDE.U32 R34, R110, UR8, R34 ;  /* 0x000000086e227c25 */ /* 0x000fc8000f8e0022 */
[----:B------:R-:W-:Y:S02]  /*7d10*/  IMAD R119, R110, UR9, R119 ;  /* 0x000000096e777c24 */ /* 0x000fe4000f8e0277 */
[----:B--2---:R-:W-:-:S03]  /*7d20*/  FADD.FTZ R33, R32, 1 ;  /* 0x3f80000020217421 */ /* 0x004fc60000010000 */
[----:B------:R-:W-:Y:S02]  /*7d30*/  IADD3 R119, PT, PT, R35, R119, RZ ;  /* 0x0000007723777210 */ /* 0x000fe40007ffe0ff */
[----:B-1----:R-:W-:Y:S01]  /*7d40*/  LEA R32, P1, R34, UR10, 0x1 ;  /* 0x0000000a22207c11 */ /* 0x002fe2000f8208ff */
[----:B0-----:R-:W-:Y:S01]  /*7d50*/  FADD.FTZ R85, R83, 1 ;  /* 0x3f80000053557421 */ /* 0x001fe20000010000 */
[----:B------:R-:W0:Y:S08]  /*7d60*/  MUFU.RCP R33, R33 ;  /* 0x0000002100217308 */ /* 0x000e300000001000 */
[----:B------:R-:W1:Y:S01]  /*7d70*/  MUFU.RCP R120, R85 ;  /* 0x0000005500787308 */ /* 0x000e620000001000 */
[----:B0-----:R-:W-:Y:S01]  /*7d80*/  FMUL.FTZ R0, R0, R33 ;  /* 0x0000002100007220 */ /* 0x001fe20000410000 */
[----:B------:R-:W-:Y:S01]  /*7d90*/  LEA.HI.X R33, R34, UR11, R119, 0x1, P1 ;  /* 0x0000000b22217c11 */ /* 0x000fe200088f0c77 */
[----:B-1----:R-:W-:-:S05]  /*7da0*/  FMUL.FTZ R3, R3, R120 ;  /* 0x0000007803037220 */ /* 0x002fca0000410000 */
[----:B------:R-:W-:-:S05]  /*7db0*/  F2FP.BF16.F32.PACK_AB R3, R3, R0 ;  /* 0x000000000303723e */ /* 0x000fca00000010ff */
[----:B------:R3:W-:Y:S02]  /*7dc0*/  STG.E desc[UR6][R32.64], R3 ;  /* 0x0000000320007986 */ /* 0x0007e4000c101906 */
.L_x_2100:
[----:B------:R-:W-:Y:S05]  /*7dd0*/  BSYNC.RECONVERGENT B1 ;  /* 0x0000000000017941 */ /* 0x000fea0003800200 */
.L_x_2099:
[----:B------:R-:W-:Y:S04]  /*7de0*/  BSSY.RECONVERGENT B1, `(.L_x_2101) ;  /* 0x000001e000017945 */ /* 0x000fe80003800200 */
[----:B------:R-:W-:Y:S05]  /*7df0*/  @P2 BRA `(.L_x_2102) ;  /* 0x0000000000702947 */ /* 0x000fea0003800000 */
[--C-:B------:R-:W-:Y:S01]  /*7e00*/  FADD.FTZ R5, R5, -R38.reuse ;  /* 0x8000002605057221 */ /* 0x100fe20000010000 */
[----:B---3--:R-:W-:Y:S01]  /*7e10*/  FADD.FTZ R3, R2, -R38 ;  /* 0x8000002602037221 */ /* 0x008fe20000010000 */
[----:B------:R-:W3:Y:S02]  /*7e20*/  LDCU.64 UR8, c[0x0][0x3e0] ;  /* 0x00007c00ff0877ac */ /* 0x000ee40008000a00 */
[-C--:B-1----:R-:W-:Y:S01]  /*7e30*/  FMUL.FTZ R5, R5, R46.reuse ;  /* 0x0000002e05057220 */ /* 0x082fe20000410000 */
[----:B0-2---:R-:W-:Y:S01]  /*7e40*/  FMUL.FTZ R32, R3, R46 ;  /* 0x0000002e03207220 */ /* 0x005fe20000410000 */
[----:B------:R-:W0:Y:S01]  /*7e50*/  LDCU.64 UR10, c[0x0][0x380] ;  /* 0x00007000ff0a77ac */ /* 0x000e220008000a00 */
[----:B------:R-:W-:Y:S01]  /*7e60*/  MOV R3, R117 ;  /* 0x0000007500037202 */ /* 0x000fe20000000f00 */
[----:B-----5:R-:W-:Y:S01]  /*7e70*/  FFMA.FTZ R0, R28, R5, R30 ;  /* 0x000000051c007223 */ /* 0x020fe2000001001e */
[----:B------:R-:W-:-:S03]  /*7e80*/  FFMA.FTZ R35, R29, R32, R31 ;  /* 0x000000201d237223 */ /* 0x000fc6000001001f */
[----:B------:R-:W-:Y:S01]  /*7e90*/  FMUL.FTZ R2, R0, -1.4426950216293334961 ;  /* 0xbfb8aa3b00027820 */ /* 0x000fe20000410000 */
[----:B------:R-:W-:-:S05]  /*7ea0*/  FMUL.FTZ R32, R35, -1.4426950216293334961 ;  /* 0xbfb8aa3b23207820 */ /* 0x000fca0000410000 */
[----:B------:R-:W1:Y:S01]  /*7eb0*/  MUFU.EX2 R2, R2 ;  /* 0x0000000200027308 */ /* 0x000e620000000800 */
[----:B---3--:R-:W-:-:S03]  /*7ec0*/  IMAD R120, R113, UR8, RZ ;  /* 0x0000000871787c24 */ /* 0x008fc6000f8e02ff */
[----:B------:R-:W2:Y:S01]  /*7ed0*/  MUFU.EX2 R32, R32 ;  /* 0x0000002000207308 */ /* 0x000ea20000000800 */
[----:B-1----:R-:W-:Y:S01]  /*7ee0*/  FADD.FTZ R5, R2, 1 ;  /* 0x3f80000002057421 */ /* 0x002fe20000010000 */
[----:B------:R-:W-:Y:S01]  /*7ef0*/  MOV R2, R114 ;  /* 0x0000007200027202 */ /* 0x000fe20000000f00 */
[----:B--2---:R-:W-:-:S04]  /*7f00*/  FADD.FTZ R34, R32, 1 ;  /* 0x3f80000020227421 */ /* 0x004fc80000010000 */
[----:B------:R-:W1:Y:S01]  /*7f10*/  MUFU.RCP R5, R5 ;  /* 0x0000000500057308 */ /* 0x000e620000001000 */
[----:B------:R-:W-:-:S04]  /*7f20*/  IMAD.WIDE.U32 R2, R47, UR8, R2 ;  /* 0x000000082f027c25 */ /* 0x000fc8000f8e0002 */
[----:B------:R-:W-:Y:S01]  /*7f30*/  IMAD R47, R47, UR9, R120 ;  /* 0x000000092f2f7c24 */ /* 0x000fe2000f8e0278 */
[----:B0-----:R-:W-:Y:S02]  /*7f40*/  LEA R32, P1, R2, UR10, 0x1 ;  /* 0x0000000a02207c11 */ /* 0x001fe4000f8208ff */
[----:B------:R-:W0:Y:S02]  /*7f50*/  MUFU.RCP R34, R34 ;  /* 0x0000002200227308 */ /* 0x000e240000001000 */
[----:B------:R-:W-:-:S04]  /*7f60*/  IADD3 R47, PT, PT, R3, R47, RZ ;  /* 0x0000002f032f7210 */ /* 0x000fc80007ffe0ff */
[----:B------:R-:W-:Y:S01]  /*7f70*/  LEA.HI.X R33, R2, UR11, R47, 0x1, P1 ;  /* 0x0000000b02217c11 */ /* 0x000fe200088f0c2f */
[----:B-1----:R-:W-:Y:S01]  /*7f80*/  FMUL.FTZ R0, R0, R5 ;  /* 0x0000000500007220 */ /* 0x002fe20000410000 */
[----:B0-----:R-:W-:-:S05]  /*7f90*/  FMUL.FTZ R35, R35, R34 ;  /* 0x0000002223237220 */ /* 0x001fca0000410000 */
[----:B------:R-:W-:-:S05]  /*7fa0*/  F2FP.BF16.F32.PACK_AB R35, R35, R0 ;  /* 0x000000002323723e */ /* 0x000fca00000010ff */
[----:B------:R4:W-:Y:S02]  /*7fb0*/  STG.E desc[UR6][R32.64], R35 ;  /* 0x0000002320007986 */ /* 0x0009e4000c101906 */
.L_x_2102:
[----:B------:R-:W-:Y:S05]  /*7fc0*/  BSYNC.RECONVERGENT B1 ;  /* 0x0000000000017941 */ /* 0x000fea0003800200 */
.L_x_2101:
[----:B------:R-:W-:Y:S04]  /*7fd0*/  BSSY.RECONVERGENT B1, `(.L_x_2103) ;  /* 0x000001e000017945 */ /* 0x000fe80003800200 */
[----:B------:R-:W-:Y:S05]  /*7fe0*/  @P3 BRA `(.L_x_2104) ;  /* 0x0000000000703947 */ /* 0x000fea0003800000 */
[--C-:B------:R-:W-:Y:S01]  /*7ff0*/  FADD.FTZ R7, R7, -R38.reuse ;  /* 0x8000002607077221 */ /* 0x100fe20000010000 */
[----:B---3--:R-:W-:Y:S01]  /*8000*/  FADD.FTZ R3, R4, -R38 ;  /* 0x8000002604037221 */ /* 0x008fe20000010000 */
[----:B------:R-:W3:Y:S02]  /*8010*/  LDCU.64 UR8, c[0x0][0x3e0] ;  /* 0x00007c00ff0877ac */ /* 0x000ee40008000a00 */
[-C--:B-1----:R-:W-:Y:S01]  /*8020*/  FMUL.FTZ R7, R7, R46.reuse ;  /* 0x0000002e07077220 */ /* 0x082fe20000410000 */
[----:B------:R-:W-:Y:S01]  /*8030*/  FMUL.FTZ R2, R3, R46 ;  /* 0x0000002e03027220 */ /* 0x000fe20000410000 */
[----:B------:R-:W1:Y:S01]  /*8040*/  LDCU.64 UR10, c[0x0][0x380] ;  /* 0x00007000ff0a77ac */ /* 0x000e620008000a00 */
[----:B------:R-:W-:Y:S01]  /*8050*/  MOV R3, R117 ;  /* 0x0000007500037202 */ /* 0x000fe20000000f00 */
[----:B0-2-45:R-:W-:Y:S01]  /*8060*/  FFMA.FTZ R33, R28, R7, R30 ;  /* 0x000000071c217223 */ /* 0x035fe2000001001e */
[----:B------:R-:W-:Y:S01]  /*8070*/  FFMA.FTZ R32, R29, R2, R31 ;  /* 0x000000021d207223 */ /* 0x000fe2000001001f */
[----:B------:R-:W-:-:S02]  /*8080*/  MOV R2, R114 ;  /* 0x0000007200027202 */ /* 0x000fc40000000f00 */
[----:B------:R-:W-:Y:S01]  /*8090*/  FMUL.FTZ R0, R33, -1.4426950216293334961 ;  /* 0xbfb8aa3b21007820 */ /* 0x000fe20000410000 */
[----:B------:R-:W-:-:S05]  /*80a0*/  FMUL.FTZ R5, R32, -1.4426950216293334961 ;  /* 0xbfb8aa3b20057820 */ /* 0x000fca0000410000 */
[----:B------:R-:W0:Y:S01]  /*80b0*/  MUFU.EX2 R0, R0 ;  /* 0x0000000000007308 */ /* 0x000e220000000800 */
[----:B---3--:R-:W-:-:S03]  /*80c0*/  IMAD R118, R118, UR8, RZ ;  /* 0x0000000876767c24 */ /* 0x008fc6000f8e02ff */
[----:B------:R-:W2:Y:S01]  /*80d0*/  MUFU.EX2 R5, R5 ;  /* 0x0000000500057308 */ /* 0x000ea20000000800 */
[----:B------:R-:W-:-:S04]  /*80e0*/  IMAD.WIDE.U32 R2, R111, UR8, R2 ;  /* 0x000000086f027c25 */ /* 0x000fc8000f8e0002 */
[----:B------:R-:W-:Y:S02]  /*80f0*/  IMAD R111, R111, UR9, R118 ;  /* 0x000000096f6f7c24 */ /* 0x000fe4000f8e0276 */
[----:B0-----:R-:W-:-:S03]  /*8100*/  FADD.FTZ R4, R0, 1 ;  /* 0x3f80000000047421 */ /* 0x001fc60000010000 */
[----:B------:R-:W-:Y:S01]  /*8110*/  IADD3 R111, PT, PT, R3, R111, RZ ;  /* 0x0000006f036f7210 */ /* 0x000fe20007ffe0ff */
[----:B--2---:R-:W-:Y:S02]  /*8120*/  FADD.FTZ R7, R5, 1 ;  /* 0x3f80000005077421 */ /* 0x004fe40000010000 */
[----:B------:R-:W0:Y:S08]  /*8130*/  MUFU.RCP R4, R4 ;  /* 0x0000000400047308 */ /* 0x000e300000001000 */
[----:B------:R-:W2:Y:S01]  /*8140*/  MUFU.RCP R7, R7 ;  /* 0x0000000700077308 */ /* 0x000ea20000001000 */
[----:B0-----:R-:W-:Y:S01]  /*8150*/  FMUL.FTZ R0, R33, R4 ;  /* 0x0000000421007220 */ /* 0x001fe20000410000 */
[----:B-1----:R-:W-:-:S04]  /*8160*/  LEA R4, P1, R2, UR10, 0x1 ;  /* 0x0000000a02047c11 */ /* 0x002fc8000f8208ff */
[----:B------:R-:W-:Y:S01]  /*8170*/  LEA.HI.X R5, R2, UR11, R111, 0x1, P1 ;  /* 0x0000000b02057c11 */ /* 0x000fe200088f0c6f */
[----:B--2---:R-:W-:-:S05]  /*8180*/  FMUL.FTZ R33, R32, R7 ;  /* 0x0000000720217220 */ /* 0x004fca0000410000 */
[----:B------:R-:W-:-:S05]  /*8190*/  F2FP.BF16.F32.PACK_AB R33, R33, R0 ;  /* 0x000000002121723e */ /* 0x000fca00000010ff */
[----:B------:R0:W-:Y:S02]  /*81a0*/  STG.E desc[UR6][R4.64], R33 ;  /* 0x0000002104007986 */ /* 0x0001e4000c101906 */
.L_x_2104:
[----:B------:R-:W-:Y:S05]  /*81b0*/  BSYNC.RECONVERGENT B1 ;  /* 0x0000000000017941 */ /* 0x000fea0003800200 */
.L_x_2103:
[----:B------:R-:W-:Y:S01]  /*81c0*/  ISETP.GE.U32.AND P5, PT, R80, UR4, PT ;  /* 0x0000000450007c0c */ /* 0x000fe2000bfa6070 */
[----:B------:R-:W-:Y:S01]  /*81d0*/  BSSY.RECONVERGENT B1, `(.L_x_2105) ;  /* 0x000002d000017945 */ /* 0x000fe20003800200 */
[----:B---3--:R-:W-:Y:S02]  /*81e0*/  SHF.R.S32.HI R3, RZ, 0x1f, R80 ;  /* 0x0000001fff037819 */ /* 0x008fe40000011450 */
[----:B------:R-:W-:Y:S02]  /*81f0*/  IADD3 R0, PT, PT, R45, 0x90, RZ ;  /* 0x000000902d007810 */ /* 0x000fe40007ffe0ff */
[----:B------:R-:W-:Y:S02]  /*8200*/  ISETP.GE.AND.EX P5, PT, R3, UR5, PT, P5 ;  /* 0x0000000503007c0c */ /* 0x000fe4000bfa6350 */
[----:B------:R-:W-:Y:S02]  /*8210*/  ISETP.GE.U32.AND P1, PT, R82, UR4, PT ;  /* 0x0000000452007c0c */ /* 0x000fe4000bf26070 */
[----:B------:R-:W-:-:S02]  /*8220*/  ISETP.GE.U32.AND P6, PT, R43, UR4, PT ;  /* 0x000000042b007c0c */ /* 0x000fc4000bfc6070 */
[----:B------:R-:W-:Y:S02]  /*8230*/  ISETP.GE.U32.AND P2, PT, R42, UR4, PT ;  /* 0x000000042a007c0c */ /* 0x000fe4000bf46070 */
[----:B------:R-:W-:Y:S02]  /*8240*/  SHF.R.S32.HI R34, RZ, 0x1f, R82 ;  /* 0x0000001fff227819 */ /* 0x000fe40000011452 */
[----:B------:R-:W-:Y:S02]  /*8250*/  ISETP.GE.U32.AND P3, PT, R0, UR4, PT ;  /* 0x0000000400007c0c */ /* 0x000fe4000bf66070 */
[----:B------:R-:W-:Y:S02]  /*8260*/  SHF.R.S32.HI R7, RZ, 0x1f, R0 ;  /* 0x0000001fff077819 */ /* 0x000fe40000011400 */
[----:B------:R-:W-:Y:S02]  /*8270*/  ISETP.GE.AND.EX P1, PT, R34, UR5, PT, P1 ;  /* 0x0000000522007c0c */ /* 0x000fe4000bf26310 */
[----:B------:R-:W-:-:S02]  /*8280*/  ISETP.GE.AND.EX P6, PT, R39, UR5, PT, P6 ;  /* 0x0000000527007c0c */ /* 0x000fc4000bfc6360 */
[----:B------:R-:W-:Y:S02]  /*8290*/  ISETP.GE.AND.EX P2, PT, R37, UR5, PT, P2 ;  /* 0x0000000525007c0c */ /* 0x000fe4000bf46320 */
[----:B------:R-:W-:Y:S02]  /*82a0*/  ISETP.GE.AND.EX P3, PT, R7, UR5, PT, P3 ;  /* 0x0000000507007c0c */ /* 0x000fe4000bf66330 */
[C---:B0-2-4-:R-:W-:Y:S02]  /*82b0*/  IADD3 R32, PT, PT, R45.reuse, 0xa0, RZ ;  /* 0x000000a02d207810 */ /* 0x055fe40007ffe0ff */
[----:B------:R-:W-:Y:S01]  /*82c0*/  IADD3 R33, PT, PT, R45, 0xb0, RZ ;  /* 0x000000b02d217810 */ /* 0x000fe20007ffe0ff */
[----:B------:R-:W-:Y:S08]  /*82d0*/  @P5 BRA `(.L_x_2106) ;  /* 0x0000000000705947 */ /* 0x000ff00003800000 */
        /* <DEDUP_REMOVED lines=23> */
[----:B-1----:R-:W-:-:S04]  /*8450*/  LEA R4, P5, R2, UR10, 0x1 ;  /* 0x0000000a02047c11 */ /* 0x002fc8000f8a08ff */
[----:B------:R-:W-:Y:S01]  /*8460*/  LEA.HI.X R5, R2, UR11, R47, 0x1, P5 ;  /* 0x0000000b02057c11 */ /* 0x000fe2000a8f0c2f */
[----:B--2---:R-:W-:-:S05]  /*8470*/  FMUL.FTZ R35, R118, R9 ;  /* 0x0000000976237220 */ /* 0x004fca0000410000 */
[----:B------:R-:W-:-:S05]  /*8480*/  F2FP.BF16.F32.PACK_AB R35, R35, R6 ;  /* 0x000000062323723e */ /* 0x000fca00000010ff */
[----:B------:R0:W-:Y:S02]  /*8490*/  STG.E desc[UR6][R4.64], R35 ;  /* 0x0000002304007986 */ /* 0x0001e4000c101906 */
.L_x_2106:
[----:B------:R-:W-:Y:S05]  /*84a0*/  BSYNC.RECONVERGENT B1 ;  /* 0x0000000000017941 */ /* 0x000fea0003800200 */
.L_x_2105:
[----:B------:R-:W-:Y:S04]  /*84b0*/  BSSY.RECONVERGENT B1, `(.L_x_2107) ;  /* 0x000001e000017945 */ /* 0x000fe80003800200 */
[----:B------:R-:W-:Y:S05]  /*84c0*/  @P1 BRA `(.L_x_2108) ;  /* 0x0000000000701947 */ /* 0x000fea0003800000 */
[--C-:B------:R-:W-:Y:S01]  /*84d0*/  FADD.FTZ R3, R8, -R38.reuse ;  /* 0x8000002608037221 */ /* 0x100fe20000010000 */
[----:B------:R-:W-:Y:S01]  /*84e0*/  FADD.FTZ R11, R11, -R38 ;  /* 0x800000260b0b7221 */ /* 0x000fe20000010000 */
[----:B------:R-:W2:Y:S02]  /*84f0*/  LDCU.64 UR8, c[0x0][0x3e0] ;  /* 0x00007c00ff0877ac */ /* 0x000ea40008000a00 */
[-C--:B-1----:R-:W-:Y:S01]  /*8500*/  FMUL.FTZ R3, R3, R46.reuse ;  /* 0x0000002e03037220 */ /* 0x082fe20000410000 */
[----:B0-----:R-:W-:Y:S01]  /*8510*/  FMUL.FTZ R4, R11, R46 ;  /* 0x0000002e0b047220 */ /* 0x001fe20000410000 */
[----:B------:R-:W0:Y:S02]  /*8520*/  LDCU.64 UR10, c[0x0][0x380] ;  /* 0x00007000ff0a77ac */ /* 0x000e240008000a00 */
[----:B-----5:R-:W-:Y:S01]  /*8530*/  FFMA.FTZ R9, R28, R3, R30 ;  /* 0x000000031c097223 */ /* 0x020fe2000001001e */
[----:B------:R-:W-:Y:S01]  /*8540*/  FFMA.FTZ R11, R29, R4, R31 ;  /* 0x000000041d0b7223 */ /* 0x000fe2000001001f */
[----:B------:R-:W-:-:S02]  /*8550*/  MOV R3, R117 ;  /* 0x0000007500037202 */ /* 0x000fc40000000f00 */
        /* <DEDUP_REMOVED lines=14> */
[----:B0-----:R-:W-:-:S04]  /*8640*/  LEA R4, P1, R2, UR10, 0x1 ;  /* 0x0000000a02047c11 */ /* 0x001fc8000f8208ff */
[----:B------:R-:W-:Y:S01]  /*8650*/  LEA.HI.X R5, R2, UR11, R35, 0x1, P1 ;  /* 0x0000000b02057c11 */ /* 0x000fe200088f0c23 */
[----:B--2---:R-:W-:-:S05]  /*8660*/  FMUL.FTZ R9, R11, R8 ;  /* 0x000000080b097220 */ /* 0x004fca0000410000 */
[----:B------:R-:W-:-:S05]  /*8670*/  F2FP.BF16.F32.PACK_AB R9, R9, R6 ;  /* 0x000000060909723e */ /* 0x000fca00000010ff */
[----:B------:R2:W-:Y:S02]  /*8680*/  STG.E desc[UR6][R4.64], R9 ;  /* 0x0000000904007986 */ /* 0x0005e4000c101906 */
.L_x_2108:
[----:B------:R-:W-:Y:S05]  /*8690*/  BSYNC.RECONVERGENT B1 ;  /* 0x0000000000017941 */ /* 0x000fea0003800200 */
.L_x_2107:
[----:B------:R-:W-:Y:S04]  /*86a0*/  BSSY.RECONVERGENT B1, `(.L_x_2109) ;  /* 0x000001e000017945 */ /* 0x000fe80003800200 */
[----:B------:R-:W-:Y:S05]  /*86b0*/  @P6 BRA `(.L_x_2110) ;  /* 0x0000000000706947 */ /* 0x000fea0003800000 */
[--C-:B------:R-:W-:Y:S01]  /*86c0*/  FADD.FTZ R13, R13, -R38.reuse ;  /* 0x800000260d0d7221 */ /* 0x100fe20000010000 */
[----:B------:R-:W-:Y:S01]  /*86d0*/  FADD.FTZ R3, R10, -R38 ;  /* 0x800000260a037221 */ /* 0x000fe20000010000 */
        /* <DEDUP_REMOVED lines=17> */
[----:B------:R-:W-:-:S03]  /*87f0*/  IMAD R43, R43, UR9, R6 ;  /* 0x000000092b2b7c24 */ /* 0x000fc6000f8e0206 */
[----:B------:R-:W2:Y:S02]  /*8800*/  MUFU.RCP R8, R8 ;  /* 0x0000000800087308 */ /* 0x000ea40000001000 */
[----:B------:R-:W-:Y:S01]  /*8810*/  IADD3 R43, PT, PT, R3, R43, RZ ;  /* 0x0000002b032b7210 */ /* 0x000fe20007ffe0ff */
[----:B-1----:R-:W-:Y:S01]  /*8820*/  FMUL.FTZ R6, R13, R4 ;  /* 0x000000040d067220 */ /* 0x002fe20000410000 */
[----:B0-----:R-:W-:-:S04]  /*8830*/  LEA R4, P1, R2, UR10, 0x1 ;  /* 0x0000000a02047c11 */ /* 0x001fc8000f8208ff */
[----:B------:R-:W-:Y:S01]  /*8840*/  LEA.HI.X R5, R2, UR11, R43, 0x1, P1 ;  /* 0x0000000b02057c11 */ /* 0x000fe200088f0c2b */
[----:B--2---:R-:W-:-:S05]  /*8850*/  FMUL.FTZ R9, R9, R8 ;  /* 0x0000000809097220 */ /* 0x004fca0000410000 */
[----:B------:R-:W-:-:S05]  /*8860*/  F2FP.BF16.F32.PACK_AB R9, R9, R6 ;  /* 0x000000060909723e */ /* 0x000fca00000010ff */
[----:B------:R3:W-:Y:S02]  /*8870*/  STG.E desc[UR6][R4.64], R9 ;  /* 0x0000000904007986 */ /* 0x0007e4000c101906 */
.L_x_2110:
[----:B------:R-:W-:Y:S05]  /*8880*/  BSYNC.RECONVERGENT B1 ;  /* 0x0000000000017941 */ /* 0x000fea0003800200 */
.L_x_2109:
[----:B------:R-:W-:Y:S04]  /*8890*/  BSSY.RECONVERGENT B1, `(.L_x_2111) ;  /* 0x000001e000017945 */ /* 0x000fe80003800200 */
[----:B------:R-:W-:Y:S05]  /*88a0*/  @P2 BRA `(.L_x_2112) ;  /* 0x0000000000702947 */ /* 0x000fea0003800000 */
[--C-:B------:R-:W-:Y:S01]  /*88b0*/  FADD.FTZ R15, R15, -R38.reuse ;  /* 0x800000260f0f7221 */ /* 0x100fe20000010000 */
[----:B------:R-:W-:Y:S01]  /*88c0*/  FADD.FTZ R3, R12, -R38 ;  /* 0x800000260c037221 */ /* 0x000fe20000010000 */
[----:B------:R-:W4:Y:S02]  /*88d0*/  LDCU.64 UR8, c[0x0][0x3e0] ;  /* 0x00007c00ff0877ac */ /* 0x000f240008000a00 */
[-C--:B-1----:R-:W-:Y:S01]  /*88e0*/  FMUL.FTZ R15, R15, R46.reuse ;  /* 0x0000002e0f0f7220 */ /* 0x082fe20000410000 */
[----:B0-23--:R-:W-:Y:S01]  /*88f0*/  FMUL.FTZ R4, R3, R46 ;  /* 0x0000002e03047220 */ /* 0x00dfe20000410000 */
[----:B------:R-:W0:Y:S01]  /*8900*/  LDCU.64 UR10, c[0x0][0x380] ;  /* 0x00007000ff0a77ac */ /* 0x000e220008000a00 */
[----:B------:R-:W-:Y:S01]  /*8910*/  MOV R3, R117 ;  /* 0x0000007500037202 */ /* 0x000fe20000000f00 */
[----:B-----5:R-:W-:Y:S01]  /*8920*/  FFMA.FTZ R15, R28, R15, R30 ;  /* 0x0000000f1c0f7223 */ /* 0x020fe2000001001e */
[----:B------:R-:W-:-:S03]  /*8930*/  FFMA.FTZ R9, R29, R4, R31 ;  /* 0x000000041d097223 */ /* 0x000fc6000001001f */
[----:B------:R-:W-:Y:S01]  /*8940*/  FMUL.FTZ R2, R15, -1.4426950216293334961 ;  /* 0xbfb8aa3b0f027820 */ /* 0x000fe20000410000 */
[----:B------:R-:W-:-:S05]  /*8950*/  FMUL.FTZ R5, R9, -1.4426950216293334961 ;  /* 0xbfb8aa3b09057820 */ /* 0x000fca0000410000 */
[----:B------:R-:W1:Y:S01]  /*8960*/  MUFU.EX2 R2, R2 ;  /* 0x0000000200027308 */ /* 0x000e620000000800 */
[----:B----4-:R-:W-:-:S03]  /*8970*/  IMAD R37, R37, UR8, RZ ;  /* 0x0000000825257c24 */ /* 0x010fc6000f8e02ff */
        /* <DEDUP_REMOVED lines=15> */
.L_x_2112:
[----:B------:R-:W-:Y:S05]  /*8a70*/  BSYNC.RECONVERGENT B1 ;  /* 0x0000000000017941 */ /* 0x000fea0003800200 */
.L_x_2111:
[----:B------:R-:W-:Y:S04]  /*8a80*/  BSSY.RECONVERGENT B1, `(.L_x_2113) ;  /* 0x000001e000017945 */ /* 0x000fe80003800200 */
[----:B------:R-:W-:Y:S05]  /*8a90*/  @P3 BRA `(.L_x_2114) ;  /* 0x0000000000703947 */ /* 0x000fea0003800000 */
[--C-:B------:R-:W-:Y:S01]  /*8aa0*/  FADD.FTZ R17, R17, -R38.reuse ;  /* 0x8000002611117221 */ /* 0x100fe20000010000 */
[----:B------:R-:W-:Y:S01]  /*8ab0*/  FADD.FTZ R3, R14, -R38 ;  /* 0x800000260e037221 */ /* 0x000fe20000010000 */
[----:B------:R-:W0:Y:S02]  /*8ac0*/  LDCU.64 UR8, c[0x0][0x3e0] ;  /* 0x00007c00ff0877ac */ /* 0x000e240008000a00 */
[-C--:B-1----:R-:W-:Y:S01]  /*8ad0*/  FMUL.FTZ R17, R17, R46.reuse ;  /* 0x0000002e11117220 */ /* 0x082fe20000410000 */
[----:B0-234-:R-:W-:Y:S01]  /*8ae0*/  FMUL.FTZ R4, R3, R46 ;  /* 0x0000002e03047220 */ /* 0x01dfe20000410000 */
[----:B------:R-:W0:Y:S01]  /*8af0*/  LDCU.64 UR10, c[0x0][0x380] ;  /* 0x00007000ff0a77ac */ /* 0x000e220008000a00 */
[----:B------:R-:W-:Y:S01]  /*8b00*/  MOV R3, R117 ;  /* 0x0000007500037202 */ /* 0x000fe20000000f00 */
[----:B-----5:R-:W-:Y:S01]  /*8b10*/  FFMA.FTZ R17, R28, R17, R30 ;  /* 0x000000111c117223 */ /* 0x020fe2000001001e */
[----:B------:R-:W-:-:S03]  /*8b20*/  FFMA.FTZ R9, R29, R4, R31 ;  /* 0x000000041d097223 */ /* 0x000fc6000001001f */
[----:B------:R-:W-:Y:S01]  /*8b30*/  FMUL.FTZ R2, R17, -1.4426950216293334961 ;  /* 0xbfb8aa3b11027820 */ /* 0x000fe20000410000 */
[----:B------:R-:W-:-:S05]  /*8b40*/  FMUL.FTZ R5, R9, -1.4426950216293334961 ;  /* 0xbfb8aa3b09057820 */ /* 0x000fca0000410000 */
[----:B------:R-:W1:Y:S01]  /*8b50*/  MUFU.EX2 R2, R2 ;  /* 0x0000000200027308 */ /* 0x000e620000000800 */
[----:B------:R-:W-:-:S03]  /*8b60*/  IMAD R7, R7, UR8, RZ ;  /* 0x0000000807077c24 */ /* 0x000fc6000f8e02ff */
        /* <DEDUP_REMOVED lines=15> */
.L_x_2114:
[----:B------:R-:W-:Y:S05]  /*8c60*/  BSYNC.RECONVERGENT B1 ;  /* 0x0000000000017941 */ /* 0x000fea0003800200 */
.L_x_2113:
[----:B------:R-:W-:Y:S01]  /*8c70*/  ISETP.GE.U32.AND P3, PT, R32, UR4, PT ;  /* 0x0000000420007c0c */ /* 0x000fe2000bf66070 */
[----:B------:R-:W-:Y:S01]  /*8c80*/  BSSY.RECONVERGENT B1, `(.L_x_2115) ;  /* 0x000002e000017945 */ /* 0x000fe20003800200 */
[----:B------:R-:W-:Y:S02]  /*8c90*/  SHF.R.S32.HI R3, RZ, 0x1f, R32 ;  /* 0x0000001fff037819 */ /* 0x000fe40000011420 */
[----:B------:R-:W-:Y:S02]  /*8ca0*/  IADD3 R11, PT, PT, R45, 0xc0, RZ ;  /* 0x000000c02d0b7810 */ /* 0x000fe40007ffe0ff */
[----:B------:R-:W-:Y:S02]  /*8cb0*/  ISETP.GE.AND.EX P3, PT, R3, UR5, PT, P3 ;  /* 0x0000000503007c0c */ /* 0x000fe4000bf66330 */
[C---:B0-----:R-:W-:Y:S02]  /*8cc0*/  IADD3 R7, PT, PT, R45.reuse, 0xd0, RZ ;  /* 0x000000d02d077810 */ /* 0x041fe40007ffe0ff */
[----:B--234-:R-:W-:-:S02]  /*8cd0*/  IADD3 R9, PT, PT, R45, 0xe0, RZ ;  /* 0x000000e02d097810 */ /* 0x01cfc40007ffe0ff */
[----:B------:R-:W-:Y:S02]  /*8ce0*/  ISETP.GE.U32.AND P1, PT, R33, UR4, PT ;  /* 0x0000000421007c0c */ /* 0x000fe4000bf26070 */
[----:B------:R-:W-:Y:S02]  /*8cf0*/  ISETP.GE.U32.AND P5, PT, R11, UR4, PT ;  /* 0x000000040b007c0c */ /* 0x000fe4000bfa6070 */
[----:B------:R-:W-:Y:S02]  /*8d00*/  ISETP.GE.U32.AND P2, PT, R7, UR4, PT ;  /* 0x0000000407007c0c */ /* 0x000fe4000bf46070 */
[----:B------:R-:W-:Y:S02]  /*8d10*/  SHF.R.S32.HI R10, RZ, 0x1f, R33 ;  /* 0x0000001fff0a7819 */ /* 0x000fe40000011421 */
[----:B------:R-:W-:Y:S02]  /*8d20*/  SHF.R.S32.HI R8, RZ, 0x1f, R11 ;  /* 0x0000001fff087819 */ /* 0x000fe4000001140b */
[----:B------:R-:W-:-:S02]  /*8d30*/  SHF.R.S32.HI R6, RZ, 0x1f, R7 ;  /* 0x0000001fff067819 */ /* 0x000fc40000011407 */
[----:B------:R-:W-:Y:S02]  /*8d40*/  ISETP.GE.U32.AND P6, PT, R9, UR4, PT ;  /* 0x0000000409007c0c */ /* 0x000fe4000bfc6070 */
[----:B------:R-:W-:Y:S02]  /*8d50*/  ISETP.GE.AND.EX P1, PT, R10, UR5, PT, P1 ;  /* 0x000000050a007c0c */ /* 0x000fe4000bf26310 */
[----:B------:R-:W-:Y:S02]  /*8d60*/  ISETP.GE.AND.EX P5, PT, R8, UR5, PT, P5 ;  /* 0x0000000508007c0c */ /* 0x000fe4000bfa6350 */
[----:B------:R-:W-:Y:S02]  /*8d70*/  ISETP.GE.AND.EX P2, PT, R6, UR5, PT, P2 ;  /* 0x0000000506007c0c */ /* 0x000fe4000bf46320 */
[----:B------:R-:W-:Y:S01]  /*8d80*/  IADD3 R0, PT, PT, R45, 0x110, RZ ;  /* 0x000001102d007810 */ /* 0x000fe20007ffe0ff */
[----:B------:R-:W-:Y:S10]  /*8d90*/  @P3 BRA `(.L_x_2116) ;  /* 0x0000000000703947 */ /* 0x000ff40003800000 */
        /* <DEDUP_REMOVED lines=28> */
.L_x_2116:
[----:B------:R-:W-:Y:S05]  /*8f60*/  BSYNC.RECONVERGENT B1 ;  /* 0x0000000000017941 */ /* 0x000fea0003800200 */
.L_x_2115:
[----:B------:R-:W-:Y:S04]  /*8f70*/  BSSY.RECONVERGENT B1, `(.L_x_2117) ;  /* 0x000001e000017945 */ /* 0x000fe80003800200 */
[----:B------:R-:W-:Y:S05]  /*8f80*/  @P1 BRA `(.L_x_2118) ;  /* 0x0000000000701947 */ /* 0x000fea0003800000 */
[--C-:B------:R-:W-:Y:S01]  /*8f90*/  FADD.FTZ R21, R21, -R38.reuse ;  /* 0x8000002615157221 */ /* 0x100fe20000010000 */
[----:B------:R-:W-:Y:S01]  /*8fa0*/  FADD.FTZ R3, R18, -R38 ;  /* 0x8000002612037221 */ /* 0x000fe20000010000 */
[----:B------:R-:W2:Y:S02]  /*8fb0*/  LDCU.64 UR8, c[0x0][0x3e0] ;  /* 0x00007c00ff0877ac */ /* 0x000ea40008000a00 */
[-C--:B-1----:R-:W-:Y:S01]  /*8fc0*/  FMUL.FTZ R21, R21, R46.reuse ;  /* 0x0000002e15157220 */ /* 0x082fe20000410000 */
[----:B0-----:R-:W-:Y:S01]  /*8fd0*/  FMUL.FTZ R4, R3, R46 ;  /* 0x0000002e03047220 */ /* 0x001fe20000410000 */
        /* <DEDUP_REMOVED lines=23> */
.L_x_2118:
[----:B------:R-:W-:Y:S05]  /*9150*/  BSYNC.RECONVERGENT B1 ;  /* 0x0000000000017941 */ /* 0x000fea0003800200 */
.L_x_2117:
[----:B------:R-:W-:Y:S04]  /*9160*/  BSSY.RECONVERGENT B1, `(.L_x_2119) ;  /* 0x000001e000017945 */ /* 0x000fe80003800200 */
[----:B------:R-:W-:Y:S05]  /*9170*/  @P5 BRA `(.L_x_2120) ;  /* 0x0000000000705947 */ /* 0x000fea0003800000 */
[--C-:B------:R-:W-:Y:S01]  /*9180*/  FADD.FTZ R23, R23, -R38.reuse ;  /* 0x8000002617177221 */ /* 0x100fe20000010000 */
[----:B------:R-:W-:Y:S01]  /*9190*/  FADD.FTZ R3, R20, -R38 ;  /* 0x8000002614037221 */ /* 0x000fe20000010000 */
[----:B------:R-:W3:Y:S01]  /*91a0*/  LDCU.64 UR8, c[0x0][0x3e0] ;  /* 0x00007c00ff0877ac */ /* 0x000ee20008000a00 */
[----:B0-2---:R-:W-:Y:S01]  /*91b0*/  MOV R5, R117 ;  /* 0x0000007500057202 */ /* 0x005fe20000000f00 */
[-C--:B-1----:R-:W-:Y:S01]  /*91c0*/  FMUL.FTZ R23, R23, R46.reuse ;  /* 0x0000002e17177220 */ /* 0x082fe20000410000 */
[----:B------:R-:W-:Y:S01]  /*91d0*/  FMUL.FTZ R4, R3, R46 ;  /* 0x0000002e03047220 */ /* 0x000fe20000410000 */
[----:B------:R-:W0:Y:S02]  /*91e0*/  LDCU.64 UR10, c[0x0][0x380] ;  /* 0x00007000ff0a77ac */ /* 0x000e240008000a00 */
[----:B-----5:R-:W-:Y:S01]  /*91f0*/  FFMA.FTZ R14, R28, R23, R30 ;  /* 0x000000171c0e7223 */ /* 0x020fe2000001001e */
[----:B------:R-:W-:Y:S01]  /*9200*/  FFMA.FTZ R13, R29, R4, R31 ;  /* 0x000000041d0d7223 */ /* 0x000fe2000001001f */
[----:B------:R-:W-:-:S02]  /*9210*/  MOV R4, R114 ;  /* 0x0000007200047202 */ /* 0x000fc40000000f00 */
[----:B------:R-:W-:Y:S01]  /*9220*/  FMUL.FTZ R2, R14, -1.4426950216293334961 ;  /* 0xbfb8aa3b0e027820 */ /* 0x000fe20000410000 */
[----:B------:R-:W-:-:S05]  /*9230*/  FMUL.FTZ R10, R13, -1.4426950216293334961 ;  /* 0xbfb8aa3b0d0a7820 */ /* 0x000fca0000410000 */
[----:B------:R-:W1:Y:S01]  /*9240*/  MUFU.EX2 R2, R2 ;  /* 0x0000000200027308 */ /* 0x000e620000000800 */
[----:B---3--:R-:W-:-:S03]  /*9250*/  IMAD R8, R8, UR8, RZ ;  /* 0x0000000808087c24 */ /* 0x008fc6000f8e02ff */
[----:B------:R-:W2:Y:S01]  /*9260*/  MUFU.EX2 R10, R10 ;  /* 0x0000000a000a7308 */ /* 0x000ea20000000800 */
[----:B------:R-:W-:-:S04]  /*9270*/  IMAD.WIDE.U32 R4, R11, UR8, R4 ;  /* 0x000000080b047c25 */ /* 0x000fc8000f8e0004 */
[----:B------:R-:W-:Y:S02]  /*9280*/  IMAD R15, R11, UR9, R8 ;  /* 0x000000090b0f7c24 */ /* 0x000fe4000f8e0208 */
[----:B-1----:R-:W-:Y:S01]  /*9290*/  FADD.FTZ R3, R2, 1 ;  /* 0x3f80000002037421 */ /* 0x002fe20000010000 */
[----:B0-----:R-:W-:Y:S02]  /*92a0*/  LEA R2, P1, R4, UR10, 0x1 ;  /* 0x0000000a04027c11 */ /* 0x001fe4000f8208ff */
[----:B------:R-:W-:Y:S01]  /*92b0*/  IADD3 R15, PT, PT, R5, R15, RZ ;  /* 0x0000000f050f7210 */ /* 0x000fe20007ffe0ff */
[----:B--2---:R-:W-:Y:S02]  /*92c0*/  FADD.FTZ R12, R10, 1 ;  /* 0x3f8000000a0c7421 */ /* 0x004fe40000010000 */
[----:B------:R-:W0:Y:S08]  /*92d0*/  MUFU.RCP R3, R3 ;  /* 0x0000000300037308 */ /* 0x000e300000001000 */
[----:B------:R-:W1:Y:S01]  /*92e0*/  MUFU.RCP R12, R12 ;  /* 0x0000000c000c7308 */ /* 0x000e620000001000 */
[----:B0-----:R-:W-:Y:S01]  /*92f0*/  FMUL.FTZ R8, R14, R3 ;  /* 0x000000030e087220 */ /* 0x001fe20000410000 */
[----:B------:R-:W-:Y:S01]  /*9300*/  LEA.HI.X R3, R4, UR11, R15, 0x1, P1 ;  /* 0x0000000b04037c11 */ /* 0x000fe200088f0c0f */
[----:B-1----:R-:W-:-:S05]  /*9310*/  FMUL.FTZ R11, R13, R12 ;  /* 0x0000000c0d0b7220 */ /* 0x002fca0000410000 */
[----:B------:R-:W-:-:S05]  /*9320*/  F2FP.BF16.F32.PACK_AB R11, R11, R8 ;  /* 0x000000080b0b723e */ /* 0x000fca00000010ff */
[----:B------:R3:W-:Y:S02]  /*9330*/  STG.E desc[UR6][R2.64], R11 ;  /* 0x0000000b02007986 */ /* 0x0007e4000c101906 */
.L_x_2120:
[----:B------:R-:W-:Y:S05]  /*9340*/  BSYNC.RECONVERGENT B1 ;  /* 0x0000000000017941 */ /* 0x000fea0003800200 */
.L_x_2119:
[----:B------:R-:W-:Y:S04]  /*9350*/  BSSY.RECONVERGENT B1, `(.L_x_2121) ;  /* 0x000001e000017945 */ /* 0x000fe80003800200 */
[----:B------:R-:W-:Y:S05]  /*9360*/  @P2 BRA `(.L_x_2122) ;  /* 0x0000000000702947 */ /* 0x000fea0003800000 */
[--C-:B------:R-:W-:Y:S01]  /*9370*/  FADD.FTZ R25, R25, -R38.reuse ;  /* 0x8000002619197221 */ /* 0x100fe20000010000 */
[----:B---3--:R-:W-:Y:S01]  /*9380*/  FADD.FTZ R3, R22, -R38 ;  /* 0x8000002616037221 */ /* 0x008fe20000010000 */
        /* <DEDUP_REMOVED lines=26> */
.L_x_2122:
[----:B------:R-:W-:Y:S05]  /*9530*/  BSYNC.RECONVERGENT B1 ;  /* 0x0000000000017941 */ /* 0x000fea0003800200 */
.L_x_2121:
[----:B0-2---:R-:W-:Y:S01]  /*9540*/  SHF.R.S32.HI R4, RZ, 0x1f, R9 ;  /* 0x0000001fff047819 */ /* 0x005fe20000011409 */
[----:B------:R-:W-:Y:S01]  /*9550*/  BSSY.RECONVERGENT B1, `(.L_x_2123) ;  /* 0x000002a000017945 */ /* 0x000fe20003800200 */
[----:B------:R-:W-:Y:S02]  /*9560*/  ISETP.GE.U32.AND P1, PT, R106, UR4, PT ;  /* 0x000000046a007c0c */ /* 0x000fe4000bf26070 */
[----:B------:R-:W-:Y:S02]  /*9570*/  ISETP.GE.AND.EX P6, PT, R4, UR5, PT, P6 ;  /* 0x0000000504007c0c */ /* 0x000fe4000bfc6360 */
[----:B------:R-:W-:Y:S02]  /*9580*/  ISETP.GE.U32.AND P2, PT, R0, UR4, PT ;  /* 0x0000000400007c0c */ /* 0x000fe4000bf46070 */
[----:B------:R-:W-:Y:S02]  /*9590*/  ISETP.GE.U32.AND P3, PT, R104, UR4, PT ;  /* 0x0000000468007c0c */ /* 0x000fe4000bf66070 */
[----:B------:R-:W-:-:S02]  /*95a0*/  SHF.R.S32.HI R8, RZ, 0x1f, R0 ;  /* 0x0000001fff087819 */ /* 0x000fc40000011400 */
[----:B------:R-:W-:Y:S02]  /*95b0*/  ISETP.GE.U32.AND P5, PT, R102, UR4, PT ;  /* 0x0000000466007c0c */ /* 0x000fe4000bfa6070 */
[----:B------:R-:W-:Y:S02]  /*95c0*/  ISETP.GE.AND.EX P1, PT, R99, UR5, PT, P1 ;  /* 0x0000000563007c0c */ /* 0x000fe4000bf26310 */
[----:B------:R-:W-:Y:S02]  /*95d0*/  ISETP.GE.AND.EX P2, PT, R8, UR5, PT, P2 ;  /* 0x0000000508007c0c */ /* 0x000fe4000bf46320 */
[----:B------:R-:W-:Y:S02]  /*95e0*/  ISETP.GE.AND.EX P3, PT, R97, UR5, PT, P3 ;  /* 0x0000000561007c0c */ /* 0x000fe4000bf66330 */
[----:B------:R-:W-:Y:S02]  /*95f0*/  ISETP.GE.AND.EX P5, PT, R95, UR5, PT, P5 ;  /* 0x000000055f007c0c */ /* 0x000fe4000bfa6350 */
[----:B----4-:R-:W-:-:S02]  /*9600*/  IADD3 R7, PT, PT, R45, 0x140, RZ ;  /* 0x000001402d077810 */ /* 0x010fc40007ffe0ff */
[----:B------:R-:W-:Y:S01]  /*9610*/  IADD3 R6, PT, PT, R45, 0x150, RZ ;  /* 0x000001502d067810 */ /* 0x000fe20007ffe0ff */
[----:B------:R-:W-:Y:S08]  /*9620*/  @P6 BRA `(.L_x_2124) ;  /* 0x0000000000706947 */ /* 0x000ff00003800000 */
[--C-:B---3--:R-:W-:Y:S01]  /*9630*/  FADD.FTZ R3, R24, -R38.reuse ;  /* 0x8000002618037221 */ /* 0x108fe20000010000 */
[----:B------:R-:W-:Y:S01]  /*9640*/  FADD.FTZ R27, R27, -R38 ;  /* 0x800000261b1b7221 */ /* 0x000fe20000010000 */
[----:B------:R-:W0:Y:S01]  /*9650*/  LDCU.64 UR8, c[0x0][0x3e0] ;  /* 0x00007c00ff0877ac */ /* 0x000e220008000a00 */
[----:B------:R-:W-:Y:S01]  /*9660*/  MOV R5, R117 ;  /* 0x0000007500057202 */ /* 0x000fe20000000f00 */
        /* <DEDUP_REMOVED lines=11> */
[C---:B------:R-:W-:Y:S02]  /*9720*/  IMAD R13, R9.reuse, UR9, R16 ;  /* 0x00000009090d7c24 */ /* 0x040fe4000f8e0210 */
[----:B------:R-:W-:-:S05]  /*9730*/  IMAD.WIDE.U32 R4, R9, UR8, R4 ;  /* 0x0000000809047c25 */ /* 0x000fca000f8e0004 */
[----:B------:R-:W-:Y:S01]  /*9740*/  IADD3 R13, PT, PT, R5, R13, RZ ;  /* 0x0000000d050d7210 */ /* 0x000fe20007ffe0ff */
[----:B--2---:R-:W-:Y:S01]  /*9750*/  FADD.FTZ R3, R2, 1 ;  /* 0x3f80000002037421 */ /* 0x004fe20000010000 */
[----:B-1----:R-:W-:Y:S01]  /*9760*/  LEA R2, P6, R4, UR10, 0x1 ;  /* 0x0000000a04027c11 */ /* 0x002fe2000f8c08ff */
[----:B0-----:R-:W-:-:S04]  /*9770*/  FADD.FTZ R11, R10, 1 ;  /* 0x3f8000000a0b7421 */ /* 0x001fc80000010000 */
[----:B------:R-:W0:Y:S08]  /*9780*/  MUFU.RCP R3, R3 ;  /* 0x0000000300037308 */ /* 0x000e300000001000 */
[----:B------:R-:W1:Y:S01]  /*9790*/  MUFU.RCP R11, R11 ;  /* 0x0000000b000b7308 */ /* 0x000e620000001000 */
[----:B0-----:R-:W-:Y:S01]  /*97a0*/  FMUL.FTZ R9, R12, R3 ;  /* 0x000000030c097220 */ /* 0x001fe20000410000 */
[----:B------:R-:W-:Y:S01]  /*97b0*/  LEA.HI.X R3, R4, UR11, R13, 0x1, P6 ;  /* 0x0000000b04037c11 */ /* 0x000fe2000b0f0c0d */
[----:B-1----:R-:W-:-:S05]  /*97c0*/  FMUL.FTZ R10, R14, R11 ;  /* 0x0000000b0e0a7220 */ /* 0x002fca0000410000 */
[----:B------:R-:W-:-:S05]  /*97d0*/  F2FP.BF16.F32.PACK_AB R9, R10, R9 ;  /* 0x000000090a09723e */ /* 0x000fca00000010ff */
[----:B------:R0:W-:Y:S02]  /*97e0*/  STG.E desc[UR6][R2.64], R9 ;  /* 0x0000000902007986 */ /* 0x0001e4000c101906 */
.L_x_2124:
[----:B------:R-:W-:Y:S05]  /*97f0*/  BSYNC.RECONVERGENT B1 ;  /* 0x0000000000017941 */ /* 0x000fea0003800200 */
.L_x_2123:
[----:B------:R-:W-:Y:S04]  /*9800*/  BSSY.RECONVERGENT B1, `(.L_x_2125) ;  /* 0x000001e000017945 */ /* 0x000fe80003800200 */
[----:B------:R-:W-:Y:S05]  /*9810*/  @P4 BRA `(.L_x_2126) ;  /* 0x0000000000704947 */ /* 0x000fea0003800000 */
[--C-:B------:R-:W-:Y:S01]  /*9820*/  FADD.FTZ R49, R49, -R38.reuse ;  /* 0x8000002631317221 */ /* 0x100fe20000010000 */
[----:B0--3--:R-:W-:Y:S01]  /*9830*/  FADD.FTZ R3, R26, -R38 ;  /* 0x800000261a037221 */ /* 0x009fe20000010000 */
        /* <DEDUP_REMOVED lines=15> */
[----:B--2---:R-:W-:Y:S01]  /*9930*/  FADD.FTZ R3, R2, 1 ;  /* 0x3f80000002037421 */ /* 0x004fe20000010000 */
[----:B-1----:R-:W-:Y:S02]  /*9940*/  LEA R2, P4, R4, UR10, 0x1 ;  /* 0x0000000a04027c11 */ /* 0x002fe4000f8808ff */
[----:B------:R-:W-:Y:S01]  /*9950*/  IADD3 R13, PT, PT, R5, R13, RZ ;  /* 0x0000000d050d7210 */ /* 0x000fe20007ffe0ff */
[----:B0-----:R-:W-:Y:S02]  /*9960*/  FADD.FTZ R10, R9, 1 ;  /* 0x3f800000090a7421 */ /* 0x001fe40000010000 */
[----:B------:R-:W0:Y:S08]  /*9970*/  MUFU.RCP R3, R3 ;  /* 0x0000000300037308 */ /* 0x000e300000001000 */
[----:B------:R-:W1:Y:S01]  /*9980*/  MUFU.RCP R10, R10 ;  /* 0x0000000a000a7308 */ /* 0x000e620000001000 */
[----:B0-----:R-:W-:Y:S01]  /*9990*/  FMUL.FTZ R9, R12, R3 ;  /* 0x000000030c097220 */ /* 0x001fe20000410000 */
[----:B------:R-:W-:Y:S01]  /*99a0*/  LEA.HI.X R3, R4, UR11, R13, 0x1, P4 ;  /* 0x0000000b04037c11 */ /* 0x000fe2000a0f0c0d */
[----:B-1----:R-:W-:-:S05]  /*99b0*/  FMUL.FTZ R12, R11, R10 ;  /* 0x0000000a0b0c7220 */ /* 0x002fca0000410000 */
[----:B------:R-:W-:-:S05]  /*99c0*/  F2FP.BF16.F32.PACK_AB R9, R12, R9 ;  /* 0x000000090c09723e */ /* 0x000fca00000010ff */
[----:B------:R2:W-:Y:S02]  /*99d0*/  STG.E desc[UR6][R2.64], R9 ;  /* 0x0000000902007986 */ /* 0x0005e4000c101906 */
.L_x_2126:
[----:B------:R-:W-:Y:S05]  /*99e0*/  BSYNC.RECONVERGENT B1 ;  /* 0x0000000000017941 */ /* 0x000fea0003800200 */
.L_x_2125:
[----:B------:R-:W-:Y:S04]  /*99f0*/  BSSY.RECONVERGENT B1, `(.L_x_2127) ;  /* 0x000001e000017945 */ /* 0x000fe80003800200 */
[----:B------:R-:W-:Y:S05]  /*9a00*/  @P1 BRA `(.L_x_2128) ;  /* 0x0000000000701947 */ /* 0x000fea0003800000 */
[--C-:B------:R-:W-:Y:S01]  /*9a10*/  FADD.FTZ R51, R51, -R38.reuse ;  /* 0x8000002633337221 */ /* 0x100fe20000010000 */
[----:B0-23--:R-:W-:Y:S01]  /*9a20*/  FADD.FTZ R3, R48, -R38 ;  /* 0x8000002630037221 */ /* 0x00dfe20000010000 */
        /* <DEDUP_REMOVED lines=26> */
.L_x_2128:
[----:B------:R-:W-:Y:S05]  /*9bd0*/  BSYNC.RECONVERGENT B1 ;  /* 0x0000000000017941 */ /* 0x000fea0003800200 */
.L_x_2127:
[----:B------:R-:W-:Y:S04]  /*9be0*/  BSSY.RECONVERGENT B1, `(.L_x_2129) ;  /* 0x000001e000017945 */ /* 0x000fe80003800200 */
[----:B------:R-:W-:Y:S05]  /*9bf0*/  @P2 BRA `(.L_x_2130) ;  /* 0x0000000000702947 */ /* 0x000fea0003800000 */
[--C-:B------:R-:W-:Y:S01]  /*9c00*/  FADD.FTZ R53, R53, -R38.reuse ;  /* 0x8000002635357221 */ /* 0x100fe20000010000 */
[----:B0-234-:R-:W-:Y:S01]  /*9c10*/  FADD.FTZ R3, R50, -R38 ;  /* 0x8000002632037221 */ /* 0x01dfe20000010000 */
[----:B------:R-:W0:Y:S02]  /*9c20*/  LDCU.64 UR8, c[0x0][0x3e0] ;  /* 0x00007c00ff0877ac */ /* 0x000e240008000a00 */
[-C--:B-1----:R-:W-:Y:S01]  /*9c30*/  FMUL.FTZ R53, R53, R46.reuse ;  /* 0x0000002e35357220 */ /* 0x082fe20000410000 */
[----:B------:R-:W-:Y:S01]  /*9c40*/  FMUL.FTZ R4, R3, R46 ;  /* 0x0000002e03047220 */ /* 0x000fe20000410000 */
[----:B------:R-:W1:Y:S01]  /*9c50*/  LDCU.64 UR10, c[0x0][0x380] ;  /* 0x00007000ff0a77ac */ /* 0x000e620008000a00 */
[----:B------:R-:W-:Y:S01]  /*9c60*/  MOV R3, R117 ;  /* 0x0000007500037202 */ /* 0x000fe20000000f00 */
[----:B-----5:R-:W-:Y:S01]  /*9c70*/  FFMA.FTZ R53, R28, R53, R30 ;  /* 0x000000351c357223 */ /* 0x020fe2000001001e */
[----:B------:R-:W-:-:S03]  /*9c80*/  FFMA.FTZ R10, R29, R4, R31 ;  /* 0x000000041d0a7223 */ /* 0x000fc6000001001f */
[----:B------:R-:W-:Y:S01]  /*9c90*/  FMUL.FTZ R2, R53, -1.4426950216293334961 ;  /* 0xbfb8aa3b35027820 */ /* 0x000fe20000410000 */
[----:B------:R-:W-:-:S05]  /*9ca0*/  FMUL.FTZ R5, R10, -1.4426950216293334961 ;  /* 0xbfb8aa3b0a057820 */ /* 0x000fca0000410000 */
[----:B------:R-:W2:Y:S01]  /*9cb0*/  MUFU.EX2 R2, R2 ;  /* 0x0000000200027308 */ /* 0x000ea20000000800 */
[----:B0-----:R-:W-:-:S03]  /*9cc0*/  IMAD R11, R8, UR8, RZ ;  /* 0x00000008080b7c24 */ /* 0x001fc6000f8e02ff */
        /* <DEDUP_REMOVED lines=15> */
.L_x_2130:
[----:B------:R-:W-:Y:S05]  /*9dc0*/  BSYNC.RECONVERGENT B1 ;  /* 0x0000000000017941 */ /* 0x000fea0003800200 */
.L_x_2129:
[----:B------:R-:W-:Y:S04]  /*9dd0*/  BSSY.RECONVERGENT B1, `(.L_x_2131) ;  /* 0x000001e000017945 */ /* 0x000fe80003800200 */
[----:B------:R-:W-:Y:S05]  /*9de0*/  @P3 BRA `(.L_x_2132) ;  /* 0x0000000000703947 */ /* 0x000fea0003800000 */
[--C-:B0-234-:R-:W-:Y:S01]  /*9df0*/  FADD.FTZ R3, R52, -R38.reuse ;  /* 0x8000002634037221 */ /* 0x11dfe20000010000 */
[----:B------:R-:W-:Y:S01]  /*9e00*/  FADD.FTZ R55, R55, -R38 ;  /* 0x8000002637377221 */ /* 0x000fe20000010000 */
[----:B------:R-:W0:Y:S01]  /*9e10*/  LDCU.64 UR8, c[0x0][0x3e0] ;  /* 0x00007c00ff0877ac */ /* 0x000e220008000a00 */
[----:B------:R-:W-:Y:S01]  /*9e20*/  MOV R4, R114 ;  /* 0x0000007200047202 */ /* 0x000fe20000000f00 */
        /* <DEDUP_REMOVED lines=14> */
[----:B------:R-:W-:Y:S01]  /*9f10*/  IADD3 R13, PT, PT, R5, R13, RZ ;  /* 0x0000000d050d7210 */ /* 0x000fe20007ffe0ff */
[----:B0-----:R-:W-:Y:S02]  /*9f20*/  FADD.FTZ R8, R3, 1 ;  /* 0x3f80000003087421 */ /* 0x001fe40000010000 */
        /* <DEDUP_REMOVED lines=8> */
.L_x_2132:
[----:B------:R-:W-:Y:S05]  /*9fb0*/  BSYNC.RECONVERGENT B1 ;  /* 0x0000000000017941 */ /* 0x000fea0003800200 */
.L_x_2131:
[----:B------:R-:W-:Y:S04]  /*9fc0*/  BSSY.RECONVERGENT B1, `(.L_x_2133) ;  /* 0x000001e000017945 */ /* 0x000fe80003800200 */
[----:B------:R-:W-:Y:S05]  /*9fd0*/  @P5 BRA `(.L_x_2134) ;  /* 0x0000000000705947 */ /* 0x000fea0003800000 */
[--C-:B------:R-:W-:Y:S01]  /*9fe0*/  FADD.FTZ R57, R57, -R38.reuse ;  /* 0x8000002639397221 */ /* 0x100fe20000010000 */
[----:B0-234-:R-:W-:Y:S01]  /*9ff0*/  FADD.FTZ R3, R54, -R38 ;  /* 0x8000002636037221 */ /* 0x01dfe20000010000 */
        /* <DEDUP_REMOVED lines=26> */
.L_x_2134:
[----:B------:R-:W-:Y:S05]  /*a1a0*/  BSYNC.RECONVERGENT B1 ;  /* 0x0000000000017941 */ /* 0x000fea0003800200 */
.L_x_2133:
        /* <DEDUP_REMOVED lines=48> */
.L_x_2136:
[----:B------:R-:W-:Y:S05]  /*a4b0*/  BSYNC.RECONVERGENT B1 ;  /* 0x0000000000017941 */ /* 0x000fea0003800200 */
.L_x_2135:
        /* <DEDUP_REMOVED lines=30> */
.L_x_2138:
[----:B------:R-:W-:Y:S05]  /*a6a0*/  BSYNC.RECONVERGENT B1 ;  /* 0x0000000000017941 */ /* 0x000fea0003800200 */
.L_x_2137:
[----:B------:R-:W-:Y:S04]  /*a6b0*/  BSSY.RECONVERGENT B1, `(.L_x_2139) ;  /* 0x000001e000017945 */ /* 0x000fe80003800200 */
[----:B------:R-:W-:Y:S05]  /*a6c0*/  @P1 BRA `(.L_x_2140) ;  /* 0x0000000000701947 */ /* 0x000fea0003800000 */
[--C-:B------:R-:W-:Y:S01]  /*a6d0*/  FADD.FTZ R3, R60, -R38.reuse ;  /* 0x800000263c037221 */ /* 0x100fe20000010000 */
[----:B------:R-:W-:Y:S01]  /*a6e0*/  FADD.FTZ R63, R63, -R38 ;  /* 0x800000263f3f7221 */ /* 0x000fe20000010000 */
[----:B------:R-:W3:Y:S02]  /*a6f0*/  LDCU.64 UR8, c[0x0][0x3e0] ;  /* 0x00007c00ff0877ac */ /* 0x000ee40008000a00 */
[-C--:B-1----:R-:W-:Y:S01]  /*a700*/  FMUL.FTZ R3, R3, R46.reuse ;  /* 0x0000002e03037220 */ /* 0x082fe20000410000 */
[----:B0-2---:R-:W-:Y:S01]  /*a710*/  FMUL.FTZ R4, R63, R46 ;  /* 0x0000002e3f047220 */ /* 0x005fe20000410000 */
        /* <DEDUP_REMOVED lines=23> */
.L_x_2140:
[----:B------:R-:W-:Y:S05]  /*a890*/  BSYNC.RECONVERGENT B1 ;  /* 0x0000000000017941 */ /* 0x000fea0003800200 */
.L_x_2139:
[----:B------:R-:W-:Y:S04]  /*a8a0*/  BSSY.RECONVERGENT B1, `(.L_x_2141) ;  /* 0x000001e000017945 */ /* 0x000fe80003800200 */
[----:B------:R-:W-:Y:S05]  /*a8b0*/  @P6 BRA `(.L_x_2142) ;  /* 0x0000000000706947 */ /* 0x000fea0003800000 */
[--C-:B------:R-:W-:Y:S01]  /*a8c0*/  FADD.FTZ R3, R62, -R38.reuse ;  /* 0x800000263e037221 */ /* 0x100fe20000010000 */
[----:B------:R-:W-:Y:S01]  /*a8d0*/  FADD.FTZ R65, R65, -R38 ;  /* 0x8000002641417221 */ /* 0x000fe20000010000 */
[----:B------:R-:W4:Y:S02]  /*a8e0*/  LDCU.64 UR8, c[0x0][0x3e0] ;  /* 0x00007c00ff0877ac */ /* 0x000f240008000a00 */
[-C--:B-1----:R-:W-:Y:S01]  /*a8f0*/  FMUL.FTZ R3, R3, R46.reuse ;  /* 0x0000002e03037220 */ /* 0x082fe20000410000 */
[----:B0-23--:R-:W-:Y:S01]  /*a900*/  FMUL.FTZ R4, R65, R46 ;  /* 0x0000002e41047220 */ /* 0x00dfe20000410000 */
[----:B------:R-:W0:Y:S02]  /*a910*/  LDCU.64 UR10, c[0x0][0x380] ;  /* 0x00007000ff0a77ac */ /* 0x000e240008000a00 */
[----:B-----5:R-:W-:Y:S01]  /*a920*/  FFMA.FTZ R11, R28, R3, R30 ;  /* 0x000000031c0b7223 */ /* 0x020fe2000001001e */
[----:B------:R-:W-:Y:S01]  /*a930*/  FFMA.FTZ R12, R29, R4, R31 ;  /* 0x000000041d0c7223 */ /* 0x000fe2000001001f */
[----:B------:R-:W-:-:S02]  /*a940*/  MOV R3, R117 ;  /* 0x0000007500037202 */ /* 0x000fc40000000f00 */
[----:B------:R-:W-:Y:S01]  /*a950*/  FMUL.FTZ R2, R11, -1.4426950216293334961 ;  /* 0xbfb8aa3b0b027820 */ /* 0x000fe20000410000 */
[----:B------:R-:W-:-:S05]  /*a960*/  FMUL.FTZ R5, R12, -1.4426950216293334961 ;  /* 0xbfb8aa3b0c057820 */ /* 0x000fca0000410000 */
[----:B------:R-:W1:Y:S01]  /*a970*/  MUFU.EX2 R2, R2 ;  /* 0x0000000200027308 */ /* 0x000e620000000800 */
[----:B----4-:R-:W-:-:S03]  /*a980*/  IMAD R36, R36, UR8, RZ ;  /* 0x0000000824247c24 */ /* 0x010fc6000f8e02ff */
        /* <DEDUP_REMOVED lines=15> */
.L_x_2142:
[----:B------:R-:W-:Y:S05]  /*aa80*/  BSYNC.RECONVERGENT B1 ;  /* 0x0000000000017941 */ /* 0x000fea0003800200 */
.L_x_2141:
[----:B------:R-:W-:Y:S04]  /*aa90*/  BSSY.RECONVERGENT B1, `(.L_x_2143) ;  /* 0x000001e000017945 */ /* 0x000fe80003800200 */
[----:B------:R-:W-:Y:S05]  /*aaa0*/  @P3 BRA `(.L_x_2144) ;  /* 0x0000000000703947 */ /* 0x000fea0003800000 */
[--C-:B------:R-:W-:Y:S01]  /*aab0*/  FADD.FTZ R3, R64, -R38.reuse ;  /* 0x8000002640037221 */ /* 0x100fe20000010000 */
[----:B------:R-:W-:Y:S01]  /*aac0*/  FADD.FTZ R67, R67, -R38 ;  /* 0x8000002643437221 */ /* 0x000fe20000010000 */
[----:B------:R-:W0:Y:S02]  /*aad0*/  LDCU.64 UR8, c[0x0][0x3e0] ;  /* 0x00007c00ff0877ac */ /* 0x000e240008000a00 */
[-C--:B-1----:R-:W-:Y:S01]  /*aae0*/  FMUL.FTZ R3, R3, R46.reuse ;  /* 0x0000002e03037220 */ /* 0x082fe20000410000 */
[----:B0-234-:R-:W-:Y:S01]  /*aaf0*/  FMUL.FTZ R4, R67, R46 ;  /* 0x0000002e43047220 */ /* 0x01dfe20000410000 */
[----:B------:R-:W0:Y:S02]  /*ab00*/  LDCU.64 UR10, c[0x0][0x380] ;  /* 0x00007000ff0a77ac */ /* 0x000e240008000a00 */
[----:B-----5:R-:W-:Y:S01]  /*ab10*/  FFMA.FTZ R11, R28, R3, R30 ;  /* 0x000000031c0b7223 */ /* 0x020fe2000001001e */
[----:B------:R-:W-:Y:S01]  /*ab20*/  FFMA.FTZ R12, R29, R4, R31 ;  /* 0x000000041d0c7223 */ /* 0x000fe2000001001f */
[----:B------:R-:W-:-:S02]  /*ab30*/  MOV R3, R117 ;  /* 0x0000007500037202 */ /* 0x000fc40000000f00 */
        /* <DEDUP_REMOVED lines=19> */
.L_x_2144:
[----:B------:R-:W-:Y:S05]  /*ac70*/  BSYNC.RECONVERGENT B1 ;  /* 0x0000000000017941 */ /* 0x000fea0003800200 */
.L_x_2143:
        /* <DEDUP_REMOVED lines=30> */
.L_x_2146:
[----:B------:R-:W-:Y:S05]  /*ae60*/  BSYNC.RECONVERGENT B1 ;  /* 0x0000000000017941 */ /* 0x000fea0003800200 */
.L_x_2145:
        /* <DEDUP_REMOVED lines=14> */
[----:B------:R-:W-:Y:S02]  /*af50*/  ISETP.GE.AND.EX P6, PT, R3, UR5, PT, P6 ;  /* 0x0000000503007c0c */ /* 0x000fe4000bfc6360 */
[----:B------:R-:W-:Y:S02]  /*af60*/  ISETP.GE.AND.EX P3, PT, R87, UR5, PT, P3 ;  /* 0x0000000557007c0c */ /* 0x000fe4000bf66330 */
[----:B------:R-:W-:Y:S01]  /*af70*/  ISETP.GE.AND.EX P4, PT, R2, UR5, PT, P4 ;  /* 0x0000000502007c0c */ /* 0x000fe2000bf86340 */
[----:B------:R-:W-:-:S12]  /*af80*/  @P5 BRA `(.L_x_2148) ;  /* 0x0000000000705947 */ /* 0x000fd80003800000 */
        /* <DEDUP_REMOVED lines=28> */
.L_x_2148:
[----:B------:R-:W-:Y:S05]  /*b150*/  BSYNC.RECONVERGENT B1 ;  /* 0x0000000000017941 */ /* 0x000fea0003800200 */
.L_x_2147:
        /* <DEDUP_REMOVED lines=30> */
.L_x_2150:
[----:B------:R-:W-:Y:S05]  /*b340*/  BSYNC.RECONVERGENT B1 ;  /* 0x0000000000017941 */ /* 0x000fea0003800200 */
.L_x_2149:
[----:B------:R-:W-:Y:S04]  /*b350*/  BSSY.RECONVERGENT B1, `(.L_x_2151) ;  /* 0x000001e000017945 */ /* 0x000fe80003800200 */
[----:B------:R-:W-:Y:S05]  /*b360*/  @P1 BRA `(.L_x_2152) ;  /* 0x0000000000701947 */ /* 0x000fea0003800000 */
[--C-:B0-234-:R-:W-:Y:S01]  /*b370*/  FADD.FTZ R5, R72, -R38.reuse ;  /* 0x8000002648057221 */ /* 0x11dfe20000010000 */
[----:B------:R-:W-:Y:S01]  /*b380*/  FADD.FTZ R75, R75, -R38 ;  /* 0x800000264b4b7221 */ /* 0x000fe20000010000 */
[----:B------:R-:W0:Y:S02]  /*b390*/  LDCU.64 UR8, c[0x0][0x3e0] ;  /* 0x00007c00ff0877ac */ /* 0x000e240008000a00 */
        /* <DEDUP_REMOVED lines=25> */
.L_x_2152:
[----:B------:R-:W-:Y:S05]  /*b530*/  BSYNC.RECONVERGENT B1 ;  /* 0x0000000000017941 */ /* 0x000fea0003800200 */
.L_x_2151:
        /* <DEDUP_REMOVED lines=30> */
.L_x_2154:
[----:B------:R-:W-:Y:S05]  /*b720*/  BSYNC.RECONVERGENT B1 ;  /* 0x0000000000017941 */ /* 0x000fea0003800200 */
.L_x_2153:
[----:B------:R-:W-:Y:S04]  /*b730*/  BSSY.RECONVERGENT B1, `(.L_x_2155) ;  /* 0x000001e000017945 */ /* 0x000fe80003800200 */
[----:B------:R-:W-:Y:S05]  /*b740*/  @P3 BRA `(.L_x_2156) ;  /* 0x0000000000703947 */ /* 0x000fea0003800000 */
[--C-:B------:R-:W-:Y:S01]  /*b750*/  FADD.FTZ R79, R79, -R38.reuse ;  /* 0x800000264f4f7221 */ /* 0x100fe20000010000 */
[----:B0-----:R-:W-:Y:S01]  /*b760*/  FADD.FTZ R3, R76, -R38 ;  /* 0x800000264c037221 */ /* 0x001fe20000010000 */
[----:B------:R-:W0:Y:S01]  /*b770*/  LDCU.64 UR8, c[0x0][0x3e0] ;  /* 0x00007c00ff0877ac */ /* 0x000e220008000a00 */
[----:B--234-:R-:W-:Y:S01]  /*b780*/  MOV R5, R117 ;  /* 0x0000007500057202 */ /* 0x01cfe20000000f00 */
        /* <DEDUP_REMOVED lines=15> */
[----:B0-----:R-:W-:Y:S01]  /*b880*/  FADD.FTZ R8, R6, 1 ;  /* 0x3f80000006087421 */ /* 0x001fe20000010000 */
[C---:B-1----:R-:W-:Y:S01]  /*b890*/  LEA R6, P1, R4.reuse, UR10, 0x1 ;  /* 0x0000000a04067c11 */ /* 0x042fe2000f8208ff */
[----:B------:R-:W0:Y:S03]  /*b8a0*/  MUFU.RCP R3, R3 ;  /* 0x0000000300037308 */ /* 0x000e260000001000 */
[----:B------:R-:W-:-:S05]  /*b8b0*/  LEA.HI.X R7, R4, UR11, R7, 0x1, P1 ;  /* 0x0000000b04077c11 */ /* 0x000fca00088f0c07 */
[----:B------:R-:W1:Y:S01]  /*b8c0*/  MUFU.RCP R8, R8 ;  /* 0x0000000800087308 */ /* 0x000e620000001000 */
[----:B0-----:R-:W-:Y:S01]  /*b8d0*/  FMUL.FTZ R0, R10, R3 ;  /* 0x000000030a007220 */ /* 0x001fe20000410000 */
[----:B-1----:R-:W-:-:S05]  /*b8e0*/  FMUL.FTZ R9, R9, R8 ;  /* 0x0000000809097220 */ /* 0x002fca0000410000 */
[----:B------:R-:W-:-:S05]  /*b8f0*/  F2FP.BF16.F32.PACK_AB R9, R9, R0 ;  /* 0x000000000909723e */ /* 0x000fca00000010ff */
[----:B------:R0:W-:Y:S02]  /*b900*/  STG.E desc[UR6][R6.64], R9 ;  /* 0x0000000906007986 */ /* 0x0001e4000c101906 */
.L_x_2156:
[----:B------:R-:W-:Y:S05]  /*b910*/  BSYNC.RECONVERGENT B1 ;  /* 0x0000000000017941 */ /* 0x000fea0003800200 */
.L_x_2155:
[----:B------:R-:W-:Y:S05]  /*b920*/  @P4 BRA `(.L_x_2094) ;  /* 0x00000000006c4947 */ /* 0x000fea0003800000 */
[--C-:B------:R-:W-:Y:S01]  /*b930*/  FADD.FTZ R81, R81, -R38.reuse ;  /* 0x8000002651517221 */ /* 0x100fe20000010000 */
[----:B0-----:R-:W-:Y:S01]  /*b940*/  FADD.FTZ R3, R78, -R38 ;  /* 0x800000264e037221 */ /* 0x001fe20000010000 */
        /* <DEDUP_REMOVED lines=8> */
[----:B--234-:R-:W-:-:S05]  /*b9d0*/  FMUL.FTZ R4, R46, -1.4426950216293334961 ;  /* 0xbfb8aa3b2e047820 */ /* 0x01cfca0000410000 */
[----:B------:R-:W2:Y:S01]  /*b9e0*/  MUFU.EX2 R0, R0 ;  /* 0x0000000000007308 */ /* 0x000ea20000000800 */
[----:B0-----:R-:W-:-:S03]  /*b9f0*/  IMAD R2, R2, UR4, RZ ;  /* 0x0000000402027c24 */ /* 0x001fc6000f8e02ff */
[----:B------:R-:W0:Y:S01]  /*ba00*/  MUFU.EX2 R4, R4 ;  /* 0x0000000400047308 */ /* 0x000e220000000800 */
[----:B------:R-:W-:-:S04]  /*ba10*/  IMAD.WIDE.U32 R114, R45, UR4, R114 ;  /* 0x000000042d727c25 */ /* 0x000fc8000f8e0072 */
[----:B------:R-:W-:Y:S01]  /*ba20*/  IMAD R45, R45, UR5, R2 ;  /* 0x000000052d2d7c24 */ /* 0x000fe2000f8e0202 */
[----:B-1----:R-:W-:Y:S01]  /*ba30*/  LEA R2, P1, R114, UR8, 0x1 ;  /* 0x0000000872027c11 */ /* 0x002fe2000f8208ff */
[----:B--2---:R-:W-:-:S03]  /*ba40*/  FADD.FTZ R3, R0, 1 ;  /* 0x3f80000000037421 */ /* 0x004fc60000010000 */
        /* <DEDUP_REMOVED lines=9> */
.L_x_2094:
[----:B------:R-:W-:Y:S05]  /*bae0*/  BSYNC.RECONVERGENT B0 ;  /* 0x0000000000007941 */ /* 0x000fea0003800200 */
.L_x_2030:
[----:B------:R-:W1:Y:S01]  /*baf0*/  LDCU UR4, c[0x0][0x3f8] ;  /* 0x00007f00ff0477ac */ /* 0x000e620008000800 */
[----:B------:R-:W-:Y:S02]  /*bb00*/  IADD3 R109, PT, PT, R86, R109, RZ ;  /* 0x0000006d566d7210 */ /* 0x000fe40007ffe0ff */
[----:B------:R-:W-:Y:S01]  /*bb10*/  IADD3 R90, PT, PT, R90, 0x1, RZ ;  /* 0x000000015a5a7810 */ /* 0x000fe20007ffe0ff */
[----:B------:R-:W1:Y:S02]  /*bb20*/  LDCU UR5, c[0x0][0x3c8] ;  /* 0x00007900ff0577ac */ /* 0x000e640008000800 */
[----:B-1----:R-:W-:-:S06]  /*bb30*/  UIMAD UR4, UR4, UR5, URZ ;  /* 0x00000005040472a4 */ /* 0x002fcc000f8e02ff */
[----:B------:R-:W-:-:S13]  /*bb40*/  ISETP.GE.AND P1, PT, R109, UR4, PT ;  /* 0x000000046d007c0c */ /* 0x000fda000bf26270 */
[----:B------:R-:W-:Y:S05]  /*bb50*/  @!P1 BRA `(.L_x_2157) ;  /* 0xffffff4400e49947 */ /* 0x000fea000383ffff */
[----:B------:R-:W-:Y:S05]  /*bb60*/  EXIT ;  /* 0x000000000000794d */ /* 0x000fea0003800000 */
.L_x_2158:
        /* <DEDUP_REMOVED lines=9> */
.L_x_4535:


//--------------------- .text._Z35group_norm_nhwc_fwd_one_pass_kernelI11Bf16IOBf16WLi64ELi60ELi480EEv26Group_norm_nhwc_fwd_params --------------------------
	.section	.text._Z35group_norm_nhwc_fwd_one_pass_kernelI11Bf16IOBf16WLi64ELi60ELi480EEv26Group_norm_nhwc_fwd_params,"ax",@progbits
	.align	128
        .global         _Z35group_norm_nhwc_fwd_one_pass_kernelI11Bf16IOBf16WLi64ELi60ELi480EEv26Group_norm_nhwc_fwd_params
        .type           _Z35group_norm_nhwc_fwd_one_pass_kernelI11Bf16IOBf16WLi64ELi60ELi480EEv26Group_norm_nhwc_fwd_params,@function
        .size           _Z35group_norm_nhwc_fwd_one_pass_kernelI11Bf16IOBf16WLi64ELi60ELi480EEv26Group_norm_nhwc_fwd_params,(.L_x_4536 - _Z35group_norm_nhwc_fwd_one_pass_kernelI11Bf16IOBf16WLi64ELi60ELi480EEv26Group_norm_nhwc_fwd_params)
        .other          _Z35group_norm_nhwc_fwd_one_pass_kernelI11Bf16IOBf16WLi64ELi60ELi480EEv26Group_norm_nhwc_fwd_params,@"STO_CUDA_ENTRY STV_DEFAULT"
_Z35group_norm_nhwc_fwd_one_pass_kernelI11Bf16IOBf16WLi64ELi60ELi480EEv26Group_norm_nhwc_fwd_params:
.text._Z35group_norm_nhwc_fwd_one_pass_kernelI11Bf16IOBf16WLi64ELi60ELi480EEv26Group_norm_nhwc_fwd_params:
        /* <DEDUP_REMOVED lines=25> */
.L_x_2186:
[----:B0-23--:R-:W0:Y:S01]  /*0190*/  LDC R2, c[0x0][0x3f8] ;  /* 0x0000fe00ff027b82 */ /* 0x00de220000000800 */
[----:B-1----:R-:W-:Y:S01]  /*01a0*/  IABS R8, UR7 ;  /* 0x0000000700087c13 */ /* 0x002fe20008000000 */
[----:B------:R-:W1:Y:S01]  /*01b0*/  LDCU.64 UR8, c[0x0][0x3e8] ;  /* 0x00007d00ff0877ac */ /* 0x000e620008000a00 */
[----:B------:R-:W-:Y:S01]  /*01c0*/  SHF.R.S32.HI R17, RZ, 0x1f, R23 ;  /* 0x0000001fff117819 */ /* 0x000fe20000011417 */
[----:B------:R-:W-:Y:S01]  /*01d0*/  VIADD R21, R23, 0x10 ;  /* 0x0000001017157836 */ /* 0x000fe20000000000 */
[----:B------:R-:W2:Y:S01]  /*01e0*/  LDCU.64 UR10, c[0x0][0x3f0] ;  /* 0x00007e00ff0a77ac */ /* 0x000ea20008000a00 */
[----:B0-----:R-:W-:Y:S02]  /*01f0*/  IABS R3, R2 ;  /* 0x0000000200037213 */ /* 0x001fe40000000000 */
[----:B------:R-:W-:Y:S02]  /*0200*/  ISETP.NE.AND P3, PT, R2, RZ, PT ;  /* 0x000000ff0200720c */ /* 0x000fe40003f65270 */
[----:B------:R-:W0:Y:S08]  /*0210*/  I2F.RP R0, R3 ;  /* 0x0000000300007306 */ /* 0x000e300000209400 */
[----:B0-----:R-:W0:Y:S02]  /*0220*/  MUFU.RCP R0, R0 ;  /* 0x0000000000007308 */ /* 0x001e240000001000 */
[----:B0-----:R-:W-:-:S06]  /*0230*/  IADD3 R4, PT, PT, R0, 0xffffffe, RZ ;  /* 0x0ffffffe00047810 */ /* 0x001fcc0007ffe0ff */
[----:B------:R0:W3:Y:S02]  /*0240*/  F2I.FTZ.U32.TRUNC.NTZ R5, R4 ;  /* 0x0000000400057305 */ /* 0x0000e4000021f000 */
[----:B0-----:R-:W-:Y:S01]  /*0250*/  IMAD.MOV.U32 R4, RZ, RZ, RZ ;  /* 0x000000ffff047224 */ /* 0x001fe200078e00ff */
[----:B---3--:R-:W-:-:S05]  /*0260*/  IADD3 R6, PT, PT, RZ, -R5, RZ ;  /* 0x80000005ff067210 */ /* 0x008fca0007ffe0ff */
[----:B------:R-:W-:Y:S02]  /*0270*/  IMAD R7, R6, R3, RZ ;  /* 0x0000000306077224 */ /* 0x000fe400078e02ff */
[----:B------:R-:W0:Y:S02]  /*0280*/  S2R R6, SR_TID.X ;  /* 0x0000000000067919 */ /* 0x000e240000002100 */
[----:B------:R-:W-:Y:S01]  /*0290*/  IMAD.HI.U32 R5, R5, R7, R4 ;  /* 0x0000000705057227 */ /* 0x000fe200078e0004 */
[----:B------:R-:W-:-:S05]  /*02a0*/  SHF.R.S32.HI R7, RZ, 0x1f, R21 ;  /* 0x0000001fff077819 */ /* 0x000fca0000011415 */
[----:B------:R-:W-:-:S05]  /*02b0*/  IMAD.HI.U32 R15, R5, R8, RZ ;  /* 0x00000008050f7227 */ /* 0x000fca00078e00ff */
[----:B------:R-:W-:-:S05]  /*02c0*/  IADD3 R0, PT, PT, -R15, RZ, RZ ;  /* 0x000000ff0f007210 */ /* 0x000fca0007ffe1ff */
[----:B------:R-:W-:-:S05]  /*02d0*/  IMAD R0, R3, R0, R8 ;  /* 0x0000000003007224 */ /* 0x000fca00078e0208 */
[----:B------:R-:W-:Y:S02]  /*02e0*/  ISETP.GT.U32.AND P2, PT, R3, R0, PT ;  /* 0x000000000300720c */ /* 0x000fe40003f44070 */
[----:B0-----:R-:W-:-:S11]  /*02f0*/  LOP3.LUT R4, R6, 0xffff, RZ, 0xc0, !PT ;  /* 0x0000ffff06047812 */ /* 0x001fd600078ec0ff */
[-C--:B------:R-:W-:Y:S01]  /*0300*/  @!P2 IADD3 R0, PT, PT, R0, -R3.reuse, RZ ;  /* 0x800000030000a210 */ /* 0x080fe20007ffe0ff */
[----:B------:R-:W-:Y:S01]  /*0310*/  IMAD R4, R4, 0x889, RZ ;  /* 0x0000088904047824 */ /* 0x000fe200078e02ff */
[----:B------:R-:W-:Y:S02]  /*0320*/  @!P2 IADD3 R15, PT, PT, R15, 0x1, RZ ;  /* 0x000000010f0fa810 */ /* 0x000fe40007ffe0ff */
        /* <DEDUP_REMOVED lines=10> */
[----:B------:R-:W-:Y:S02]  /*03d0*/  ISETP.GE.U32.AND P1, PT, R21, UR8, PT ;  /* 0x0000000815007c0c */ /* 0x000fe4000bf26070 */
[----:B------:R-:W-:Y:S02]  /*03e0*/  PRMT R5, R0, 0x7710, RZ ;  /* 0x0000771000057816 */ /* 0x000fe400000000ff */
[----:B------:R-:W-:-:S02]  /*03f0*/  @!P4 IADD3 R15, PT, PT, -R15, RZ, RZ ;  /* 0x000000ff0f0fc210 */ /* 0x000fc40007ffe1ff */
[----:B------:R-:W-:Y:S01]  /*0400*/  ISETP.GE.AND.EX P1, PT, R7, UR9, PT, P1 ;  /* 0x0000000907007c0c */ /* 0x000fe2000bf26310 */
[----:B------:R-:W0:Y:S01]  /*0410*/  @!P2 LDC.64 R10, c[0x0][0x3e0] ;  /* 0x0000f800ff0aab82 */ /* 0x000e220000000a00 */
[----:B------:R-:W-:Y:S02]  /*0420*/  @!P3 LOP3.LUT R15, RZ, R2, RZ, 0x33, !PT ;  /* 0x00000002ff0fb212 */ /* 0x000fe400078e33ff */
[----:B------:R-:W-:Y:S02]  /*0430*/  IADD3 R5, PT, PT, R5, R6, RZ ;  /* 0x0000000605057210 */ /* 0x000fe40007ffe0ff */
[----:B------:R-:W-:Y:S01]  /*0440*/  IADD3 R0, PT, PT, R23, 0x20, RZ ;  /* 0x0000002017007810 */ /* 0x000fe20007ffe0ff */
[--C-:B------:R-:W-:Y:S01]  /*0450*/  IMAD.MOV R3, RZ, RZ, -R15.reuse ;  /* 0x000000ffff037224 */ /* 0x100fe200078e0a0f */
[----:B------:R-:W-:Y:S01]  /*0460*/  SHF.L.U32 R5, R5, 0x1, RZ ;  /* 0x0000000105057819 */ /* 0x000fe200000006ff */
[----:B------:R-:W1:Y:S01]  /*0470*/  @!P2 LDC.64 R12, c[0x0][0x390] ;  /* 0x0000e400ff0cab82 */ /* 0x000e620000000a00 */
[----:B------:R-:W-:Y:S01]  /*0480*/  ISETP.GE.U32.AND P3, PT, R0, UR8, PT ;  /* 0x0000000800007c0c */ /* 0x000fe2000bf66070 */
[----:B------:R-:W-:Y:S01]  /*0490*/  IMAD R20, R2, R3, UR7 ;  /* 0x0000000702147e24 */ /* 0x000fe2000f8e0203 */
[----:B------:R-:W-:Y:S01]  /*04a0*/  LOP3.LUT R25, R5, 0xffff, RZ, 0xc0, !PT ;  /* 0x0000ffff05197812 */ /* 0x000fe200078ec0ff */
[----:B------:R-:W-:Y:S01]  /*04b0*/  VIADD R2, R23, 0x30 ;  /* 0x0000003017027836 */ /* 0x000fe20000000000 */
[----:B------:R-:W-:Y:S01]  /*04c0*/  SHF.R.S32.HI R5, RZ, 0x1f, R0 ;  /* 0x0000001fff057819 */ /* 0x000fe20000011400 */
[----:B------:R-:W-:Y:S01]  /*04d0*/  IMAD R20, R20, 0x3c, RZ ;  /* 0x0000003c14147824 */ /* 0x000fe200078e02ff */
[----:B------:R-:W-:Y:S01]  /*04e0*/  SHF.R.S32.HI R3, RZ, 0x1f, R15 ;  /* 0x0000001fff037819 */ /* 0x000fe2000001140f */
[----:B------:R-:W3:Y:S01]  /*04f0*/  @!P1 LDC.64 R8, c[0x0][0x3e0] ;  /* 0x0000f800ff089b82 */ /* 0x000ee20000000a00 */
[----:B------:R-:W-:-:S02]  /*0500*/  ISETP.GE.AND.EX P3, PT, R5, UR9, PT, P3 ;  /* 0x0000000905007c0c */ /* 0x000fc4000bf66330 */
[C---:B------:R-:W-:Y:S01]  /*0510*/  IADD3 R24, P4, PT, R20.reuse, R25, RZ ;  /* 0x0000001914187210 */ /* 0x040fe20007f9e0ff */
[----:B--2---:R-:W-:Y:S01]  /*0520*/  IMAD R4, R3, UR10, RZ ;  /* 0x0000000a03047c24 */ /* 0x004fe2000f8e02ff */
[----:B------:R-:W-:Y:S02]  /*0530*/  SHF.R.S32.HI R3, RZ, 0x1f, R2 ;  /* 0x0000001fff037819 */ /* 0x000fe40000011402 */
[----:B------:R-:W-:Y:S01]  /*0540*/  LEA.HI.X.SX32 R25, R20, RZ, 0x1, P4 ;  /* 0x000000ff14197211 */ /* 0x000fe200020f0eff */
[----:B------:R-:W-:Y:S01]  /*0550*/  IMAD R27, R15, UR11, R4 ;  /* 0x0000000b0f1b7c24 */ /* 0x000fe2000f8e0204 */
[----:B------:R-:W-:Y:S01]  /*0560*/  ISETP.GE.U32.AND P4, PT, R2, UR8, PT ;  /* 0x0000000802007c0c */ /* 0x000fe2000bf86070 */
[----:B0-----:R-:W-:Y:S02]  /*0570*/  @!P2 IMAD R4, R17, R10, RZ ;  /* 0x0000000a1104a224 */ /* 0x001fe400078e02ff */
[----:B------:R-:W-:Y:S01]  /*0580*/  IMAD.WIDE.U32 R24, R15, UR10, R24 ;  /* 0x0000000a0f187c25 */ /* 0x000fe2000f8e0018 */
[----:B------:R-:W-:Y:S01]  /*0590*/  ISETP.GE.AND.EX P4, PT, R3, UR9, PT, P4 ;  /* 0x0000000903007c0c */ /* 0x000fe2000bf86340 */
[----:B------:R-:W0:Y:S02]  /*05a0*/  @!P3 LDC.64 R16, c[0x0][0x3e0] ;  /* 0x0000f800ff10bb82 */ /* 0x000e240000000a00 */
[----:B------:R-:W-:Y:S01]  /*05b0*/  @!P2 IMAD R19, R23, R11, R4 ;  /* 0x0000000b1713a224 */ /* 0x000fe200078e0204 */
[----:B------:R-:W-:Y:S01]  /*05c0*/  IADD3 R27, PT, PT, R25, R27, RZ ;  /* 0x0000001b191b7210 */ /* 0x000fe20007ffe0ff */
[----:B------:R-:W-:Y:S01]  /*05d0*/  @!P3 IMAD.MOV.U32 R4, RZ, RZ, R24 ;  /* 0x000000ffff04b224 */ /* 0x000fe200078e0018 */
[----:B------:R-:W-:-:S02]  /*05e0*/  @!P2 MOV R26, R24 ;  /* 0x00000018001aa202 */ /* 0x000fc40000000f00 */
[----:B------:R-:W-:Y:S01]  /*05f0*/  @!P1 MOV R28, R24 ;  /* 0x00000018001c9202 */ /* 0x000fe20000000f00 */
[----:B------:R-:W2:Y:S01]  /*0600*/  @!P1 LDC.64 R14, c[0x0][0x390] ;  /* 0x0000e400ff0e9b82 */ /* 0x000ea20000000a00 */
[--C-:B------:R-:W-:Y:S02]  /*0610*/  @!P1 IMAD.MOV.U32 R29, RZ, RZ, R27.reuse ;  /* 0x000000ffff1d9224 */ /* 0x100fe400078e001b */
[----:B---3--:R-:W-:Y:S02]  /*0620*/  @!P1 IMAD R18, R7, R8, RZ ;  /* 0x0000000807129224 */ /* 0x008fe400078e02ff */
[----:B------:R-:W-:-:S04]  /*0630*/  @!P2 IMAD.WIDE.U32 R10, R23, R10, R26 ;  /* 0x0000000a170aa225 */ /* 0x000fc800078e001a */
[----:B------:R-:W-:Y:S01]  /*0640*/  @!P1 IMAD R7, R21, R9, R18 ;  /* 0x0000000915079224 */ /* 0x000fe200078e0212 */
[----:B------:R-:W-:Y:S01]  /*0650*/  @!P2 IADD3 R19, PT, PT, R11, R19, RZ ;  /* 0x000000130b13a210 */ /* 0x000fe20007ffe0ff */
[----:B------:R-:W-:Y:S01]  /*0660*/  @!P1 IMAD.WIDE.U32 R28, R21, R8, R28 ;  /* 0x00000008151c9225 */ /* 0x000fe200078e001c */
[C---:B-1----:R-:W-:Y:S01]  /*0670*/  @!P2 LEA R18, P5, R10.reuse, R12, 0x1 ;  /* 0x0000000c0a12a211 */ /* 0x042fe200078a08ff */
[----:B------:R-:W1:Y:S02]  /*0680*/  @!P4 LDC.64 R8, c[0x0][0x3e0] ;  /* 0x0000f800ff08cb82 */ /* 0x000e640000000a00 */
[----:B------:R-:W-:Y:S01]  /*0690*/  HFMA2 R21, -RZ, RZ, 0, 0 ;  /* 0x00000000ff157431 */ /* 0x000fe200000001ff */
[----:B------:R-:W-:Y:S01]  /*06a0*/  @!P2 LEA.HI.X R19, R10, R13, R19, 0x1, P5 ;  /* 0x0000000d0a13a211 */ /* 0x000fe200028f0c13 */
[----:B0-----:R-:W-:Y:S01]  /*06b0*/  @!P3 IMAD R5, R5, R16, RZ ;  /* 0x000000100505b224 */ /* 0x001fe200078e02ff */
[----:B------:R-:W-:-:S03]  /*06c0*/  @!P1 IADD3 R7, PT, PT, R29, R7, RZ ;  /* 0x000000071d079210 */ /* 0x000fc60007ffe0ff */
[----:B------:R-:W0:Y:S01]  /*06d0*/  @!P3 LDC.64 R10, c[0x0][0x390] ;  /* 0x0000e400ff0abb82 */ /* 0x000e220000000a00 */
[----:B------:R-:W-:Y:S01]  /*06e0*/  @!P3 IMAD R17, R0, R17, R5 ;  /* 0x000000110011b224 */ /* 0x000fe200078e0205 */
[----:B------:R-:W-:Y:S01]  /*06f0*/  @!P3 MOV R5, R27 ;  /* 0x0000001b0005b202 */ /* 0x000fe20000000f00 */
[----:B------:R-:W3:Y:S01]  /*0700*/  @!P2 LDG.E R21, desc[UR14][R18.64] ;  /* 0x0000000e1215a981 */ /* 0x000ee2000c1e1900 */
[----:B--2---:R-:W-:Y:S01]  /*0710*/  @!P1 LEA R14, P5, R28, R14, 0x1 ;  /* 0x0000000e1c0e9211 */ /* 0x004fe200078a08ff */
[----:B------:R-:W-:-:S03]  /*0720*/  @!P3 IMAD.WIDE.U32 R4, R0, R16, R4 ;  /* 0x000000100004b225 */ /* 0x000fc600078e0004 */
[----:B------:R-:W2:Y:S01]  /*0730*/  @!P4 LDC.64 R12, c[0x0][0x390] ;  /* 0x0000e400ff0ccb82 */ /* 0x000ea20000000a00 */
[----:B------:R-:W-:Y:S01]  /*0740*/  HFMA2 R0, -RZ, RZ, 0, 0 ;  /* 0x00000000ff007431 */ /* 0x000fe200000001ff */
[----:B------:R-:W-:-:S05]  /*0750*/  @!P1 LEA.HI.X R15, R28, R15, R7, 0x1, P5 ;  /* 0x0000000f1c0f9211 */ /* 0x000fca00028f0c07 */
[----:B------:R5:W4:Y:S01]  /*0760*/  @!P1 LDG.E R0, desc[UR14][R14.64] ;  /* 0x0000000e0e009981 */ /* 0x000b22000c1e1900 */
[----:B-1----:R-:W-:Y:S01]  /*0770*/  @!P4 IMAD R3, R3, R8, RZ ;  /* 0x000000080303c224 */ /* 0x002fe200078e02ff */
[----:B------:R-:W-:-:S03]  /*0780*/  @!P3 IADD3 R17, PT, PT, R5, R17, RZ ;  /* 0x000000110511b210 */ /* 0x000fc60007ffe0ff */
[----:B------:R-:W-:Y:S01]  /*0790*/  @!P4 IMAD R9, R2, R9, R3 ;  /* 0x000000090209c224 */ /* 0x000fe200078e0203 */
[----:B-----5:R-:W-:Y:S01]  /*07a0*/  @!P4 MOV R14, R24 ;  /* 0x00000018000ec202 */ /* 0x020fe20000000f00 */
[----:B------:R-:W-:Y:S01]  /*07b0*/  @!P4 IMAD.MOV.U32 R15, RZ, RZ, R27 ;  /* 0x000000ffff0fc224 */ /* 0x000fe200078e001b */
[----:B0-----:R-:W-:-:S03]  /*07c0*/  @!P3 LEA R10, P2, R4, R10, 0x1 ;  /* 0x0000000a040ab211 */ /* 0x001fc600078408ff */
[----:B------:R-:W-:Y:S01]  /*07d0*/  @!P4 IMAD.WIDE.U32 R2, R2, R8, R14 ;  /* 0x000000080202c225 */ /* 0x000fe200078e000e */
[----:B------:R-:W-:-:S03]  /*07e0*/  @!P3 LEA.HI.X R11, R4, R11, R17, 0x1, P2 ;  /* 0x0000000b040bb211 */ /* 0x000fc600010f0c11 */
[----:B------:R-:W-:Y:S01]  /*07f0*/  HFMA2 R4, -RZ, RZ, 0, 0 ;  /* 0x00000000ff047431 */ /* 0x000fe200000001ff */
[----:B------:R-:W-:Y:S02]  /*0800*/  @!P4 IADD3 R3, PT, PT, R3, R9, RZ ;  /* 0x000000090303c210 */ /* 0x000fe40007ffe0ff */
[----:B--2---:R-:W-:-:S03]  /*0810*/  @!P4 LEA R12, P2, R2, R12, 0x1 ;  /* 0x0000000c020cc211 */ /* 0x004fc600078408ff */
[----:B------:R0:W2:Y:S01]  /*0820*/  @!P3 LDG.E R4, desc[UR14][R10.64] ;  /* 0x0000000e0a04b981 */ /* 0x0000a2000c1e1900 */
[----:B------:R-:W-:Y:S02]  /*0830*/  MOV R17, RZ ;  /* 0x000000ff00117202 */ /* 0x000fe40000000f00 */
[----:B------:R-:W-:-:S05]  /*0840*/  @!P4 LEA.HI.X R13, R2, R13, R3, 0x1, P2 ;  /* 0x0000000d020dc211 */ /* 0x000fca00010f0c03 */
[----:B------:R1:W5:Y:S01]  /*0850*/  @!P4 LDG.E R17, desc[UR14][R12.64] ;  /* 0x0000000e0c11c981 */ /* 0x000362000c1e1900 */
[----:B0-----:R-:W0:Y:S02]  /*0860*/  S2R R11, SR_LANEID ;  /* 0x00000000000b7919 */ /* 0x001e240000000000 */
[C---:B0-----:R-:W-:Y:S02]  /*0870*/  ISETP.GT.AND P2, PT, R11.reuse, 0x1e, PT ;  /* 0x0000001e0b00780c */ /* 0x041fe40003f44270 */
[----:B------:R-:W-:Y:S01]  /*0880*/  ISETP.GT.AND P3, PT, R11, 0xf, PT ;  /* 0x0000000f0b00780c */ /* 0x000fe20003f64270 */
[----:B------:R-:W-:Y:S01]  /*0890*/  BSSY.RECONVERGENT B0, `(.L_x_2159) ;  /* 0x0000043000007945 */ /* 0x000fe20003800200 */
[C---:B---3--:R-:W-:Y:S02]  /*08a0*/  PRMT R18, R21.reuse, 0x7632, R18 ;  /* 0x0000763215127816 */ /* 0x048fe40000000012 */
[----:B------:R-:W-:-:S03]  /*08b0*/  SHF.L.U32 R21, R21, 0x10, RZ ;  /* 0x0000001015157819 */ /* 0x000fc600000006ff */
[----:B------:R-:W-:Y:S01]  /*08c0*/  IMAD.U32 R18, R18, 0x10000, RZ ;  /* 0x0001000012127824 */ /* 0x000fe200078e00ff */
[C---:B----4-:R-:W-:Y:S02]  /*08d0*/  PRMT R2, R0.reuse, 0x7632, R2 ;  /* 0x0000763200027816 */ /* 0x050fe40000000002 */
[----:B------:R-:W-:Y:S02]  /*08e0*/  SHF.L.U32 R19, R0, 0x10, RZ ;  /* 0x0000001000137819 */ /* 0x000fe400000006ff */
[----:B------:R-:W-:Y:S01]  /*08f0*/  SHF.L.U32 R0, R2, 0x10, RZ ;  /* 0x0000001002007819 */ /* 0x000fe200000006ff */
[----:B------:R-:W-:Y:S01]  /*0900*/  FADD.FTZ R2, R21, R18 ;  /* 0x0000001215027221 */ /* 0x000fe20000010000 */
[----:B------:R-:W-:-:S03]  /*0910*/  FMUL.FTZ R8, R18, R18 ;  /* 0x0000001212087220 */ /* 0x000fc60000410000 */
[----:B------:R-:W-:Y:S01]  /*0920*/  FADD.FTZ R5, RZ, R2 ;  /* 0x00000002ff057221 */ /* 0x000fe20000010000 */
[----:B-1----:R-:W-:Y:S01]  /*0930*/  FMUL.FTZ R12, R0, R0 ;  /* 0x00000000000c7220 */ /* 0x002fe20000410000 */
[----:B------:R-:W-:-:S03]  /*0940*/  FFMA.FTZ R8, R21, R21, R8 ;  /* 0x0000001515087223 */ /* 0x000fc60000010008 */
[----:B------:R-:W-:Y:S01]  /*0950*/  FFMA.FTZ R7, R19, R19, R12 ;  /* 0x0000001313077223 */ /* 0x000fe2000001000c */
[----:B------:R-:W-:Y:S01]  /*0960*/  FADD.FTZ R8, RZ, R8 ;  /* 0x00000008ff087221 */ /* 0x000fe20000010000 */
[----:B--2---:R-:W-:-:S04]  /*0970*/  PRMT R2, R4, 0x7632, R2 ;  /* 0x0000763204027816 */ /* 0x004fc80000000002 */
[----:B------:R-:W-:Y:S01]  /*0980*/  SHF.L.U32 R2, R2, 0x10, RZ ;  /* 0x0000001002027819 */ /* 0x000fe200000006ff */
[----:B------:R-:W-:Y:S01]  /*0990*/  FADD.FTZ R7, R8, R7 ;  /* 0x0000000708077221 */ /* 0x000fe20000010000 */
[----:B-----5:R-:W-:Y:S01]  /*09a0*/  PRMT R16, R17, 0x7632, R16 ;  /* 0x0000763211107816 */ /* 0x020fe20000000010 */
[----:B------:R-:W-:Y:S01]  /*09b0*/  FADD.FTZ R10, R19, R0 ;  /* 0x00000000130a7221 */ /* 0x000fe20000010000 */
[----:B------:R-:W-:Y:S01]  /*09c0*/  SHF.L.U32 R3, R4, 0x10, RZ ;  /* 0x0000001004037819 */ /* 0x000fe200000006ff */
[----:B------:R-:W-:Y:S02]  /*09d0*/  FMUL.FTZ R8, R2, R2 ;  /* 0x0000000202087220 */ /* 0x000fe40000410000 */
[----:B------:R-:W-:Y:S02]  /*09e0*/  IMAD.U32 R16, R16, 0x10000, RZ ;  /* 0x0001000010107824 */ /* 0x000fe400078e00ff */
        /* <DEDUP_REMOVED lines=45> */
.L_x_2160:
[----:B------:R-:W-:Y:S05]  /*0cc0*/  BSYNC.RECONVERGENT B0 ;  /* 0x0000000000007941 */ /* 0x000fea0003800200 */
.L_x_2159:
        /* <DEDUP_REMOVED lines=44> */
.L_x_2162:
[----:B------:R-:W-:Y:S05]  /*0f90*/  BSYNC.RECONVERGENT B0 ;  /* 0x0000000000007941 */ /* 0x000fea0003800200 */
.L_x_2161:
        /* <DEDUP_REMOVED lines=21> */
[----:B------:R-:W-:Y:S01]  /*10f0*/  ISETP.NE.AND P2, PT, R11, -0x1, PT ;  /* 0xffffffff0b00780c */ /* 0x000fe20003f45270 */
[----:B------:R-:W-:Y:S02]  /*1100*/  IMAD.U32 R6, RZ, RZ, UR8 ;  /* 0x00000008ff067e24 */ /* 0x000fe4000f8e00ff */
[----:B---3--:R-:W-:Y:S01]  /*1110*/  IMAD.WIDE.U32 R8, R7, 0x4, R8 ;  /* 0x0000000407087825 */ /* 0x008fe200078e0008 */
[----:B------:R-:W-:-:S05]  /*1120*/  MOV R7, UR9 ;  /* 0x0000000900077c02 */ /* 0x000fca0008000f00 */
[----:B------:R3:W-:Y:S01]  /*1130*/  STG.E.64 desc[UR14][R6.64], R4 ;  /* 0x0000000406007986 */ /* 0x0007e2000c101b0e */
[----:B------:R-:W-:Y:S06]  /*1140*/  MEMBAR.ALL.GPU ;  /* 0x0000000000007992 */ /* 0x000fec000000a000 */
[----:B------:R-:W-:-:S00]  /*1150*/  ERRBAR ;  /* 0x00000000000079ab */ /* 0x000fc00000000000 */
[----:B------:R-:W-:Y:S06]  /*1160*/  CGAERRBAR ;  /* 0x00000000000075ab */ /* 0x000fec0000000000 */
[----:B------:R3:W-:Y:S01]  /*1170*/  REDG.E.ADD.S32.STRONG.GPU desc[UR14][R8.64], R13 ;  /* 0x0000000d0800798e */ /* 0x0007e2000c12e30e */
[----:B------:R-:W-:Y:S05]  /*1180*/  @!P2 BRA `(.L_x_2164) ;  /* 0x000000000014a947 */ /* 0x000fea0003800000 */
.L_x_2165:
[----:B---3--:R-:W3:Y:S04]  /*1190*/  LDG.E.STRONG.GPU R6, desc[UR14][R8.64] ;  /* 0x0000000e08067981 */ /* 0x008ee8000c1ef900 */
[----:B---3--:R-:W-:Y:S01]  /*11a0*/  CCTL.IVALL ;  /* 0x00000000ff00798f */ /* 0x008fe20002000000 */
[----:B------:R-:W-:Y:S05]  /*11b0*/  YIELD ;  /* 0x0000000000007946 */ /* 0x000fea0003800000 */
[----:B------:R-:W-:-:S13]  /*11c0*/  ISETP.NE.AND P2, PT, R6, R11, PT ;  /* 0x0000000b0600720c */ /* 0x000fda0003f45270 */
[----:B------:R-:W-:Y:S05]  /*11d0*/  @P2 BRA `(.L_x_2165) ;  /* 0xfffffffc00ec2947 */ /* 0x000fea000383ffff */
.L_x_2164:
        /* <DEDUP_REMOVED lines=15> */
.L_x_2167:
        /* <DEDUP_REMOVED lines=8> */
[----:B------:R-:W-:Y:S01]  /*1350*/  IMAD.U32 R6, RZ, RZ, UR23 ;  /* 0x00000017ff067e24 */ /* 0x000fe2000f8e00ff */
[----:B------:R-:W-:-:S03]  /*1360*/  ISETP.EQ.OR P6, PT, R7, UR18, P3 ;  /* 0x0000001207007c0c */ /* 0x000fc60009fc2670 */
[----:B------:R-:W-:Y:S01]  /*1370*/  @!UP0 UIMAD.WIDE.U32 UR24, UR8, 0x8, UR16 ;  /* 0x00000008081888a5 */ /* 0x000fe2000f8e0010 */
[----:B------:R-:W-:-:S05]  /*1380*/  ISETP.EQ.OR P5, PT, R6, UR18, P3 ;  /* 0x0000001206007c0c */ /* 0x000fca0009fa2670 */
[----:B------:R-:W-:Y:S01]  /*1390*/  MOV R6, UR24 ;  /* 0x0000001800067c02 */ /* 0x000fe20008000f00 */
[----:B------:R-:W-:Y:S01]  /*13a0*/  VOTEU.ALL UP0, P4 ;  /* 0x0000000000ff7886 */ /* 0x000fe20002000000 */
[----:B------:R-:W-:Y:S02]  /*13b0*/  MOV R7, UR25 ;  /* 0x0000001900077c02 */ /* 0x000fe40008000f00 */
[----:B------:R-:W-:Y:S02]  /*13c0*/  VOTEU.ALL UP1, P6 ;  /* 0x0000000000ff7886 */ /* 0x000fe40003020000 */
[----:B------:R-:W-:Y:S02]  /*13d0*/  @!UP0 UIMAD.WIDE.U32 UR24, UR21, 0x8, UR16 ;  /* 0x00000008151888a5 */ /* 0x000fe4000f8e0010 */
[----:B------:R-:W0:Y:S01]  /*13e0*/  @!P2 LDG.E.64 R6, desc[UR14][R6.64] ;  /* 0x0000000e0606a981 */ /* 0x000e22000c1e1b00 */
[----:B------:R-:W-:Y:S01]  /*13f0*/  VOTEU.ALL UP0, P5 ;  /* 0x0000000000ff7886 */ /* 0x000fe20002800000 */
[----:B------:R-:W-:-:S02]  /*1400*/  @!UP1 UIMAD.WIDE.U32 UR26, UR10, 0x8, UR16 ;  /* 0x000000080a1a98a5 */ /* 0x000fc4000f8e0010 */
[----:B------:R-:W-:Y:S02]  /*1410*/  MOV R8, UR24 ;  /* 0x0000001800087c02 */ /* 0x000fe40008000f00 */
[----:B------:R-:W-:Y:S01]  /*1420*/  MOV R9, UR25 ;  /* 0x0000001900097c02 */ /* 0x000fe20008000f00 */
[----:B------:R-:W-:Y:S01]  /*1430*/  @!UP0 UIMAD.WIDE.U32 UR24, UR20, 0x8, UR16 ;  /* 0x00000008141888a5 */ /* 0x000fe2000f8e0010 */
[----:B------:R-:W-:Y:S01]  /*1440*/  IMAD.U32 R10, RZ, RZ, UR26 ;  /* 0x0000001aff0a7e24 */ /* 0x000fe2000f8e00ff */
[----:B------:R-:W-:-:S03]  /*1450*/  MOV R11, UR27 ;  /* 0x0000001b000b7c02 */ /* 0x000fc60008000f00 */
        /* <DEDUP_REMOVED lines=11> */
[----:B------:R-:W-:Y:S02]  /*1510*/  MOV R7, UR24 ;  /* 0x0000001800077c02 */ /* 0x000fe40008000f00 */
[----:B------:R-:W-:Y:S02]  /*1520*/  ISETP.EQ.OR P2, PT, R6, UR18, P3 ;  /* 0x0000001206007c0c */ /* 0x000fe40009f42670 */
[----:B------:R-:W-:Y:S01]  /*1530*/  IMAD.U32 R6, RZ, RZ, UR23 ;  /* 0x00000017ff067e24 */ /* 0x000fe2000f8e00ff */
[----:B------:R-:W-:Y:S01]  /*1540*/  UIADD3 UR23, UPT, UPT, UR5, 0x7, URZ ;  /* 0x0000000705177890 */ /* 0x000fe2000fffe0ff */
[----:B---3--:R-:W-:Y:S01]  /*1550*/  @!P4 FADD.FTZ R4, R4, R8 ;  /* 0x000000080404c221 */ /* 0x008fe20000010000 */
[----:B------:R-:W-:-:S02]  /*1560*/  @!P4 FADD.FTZ R5, R5, R9 ;  /* 0x000000090505c221 */ /* 0x000fc40000010000 */
[----:B------:R-:W-:Y:S01]  /*1570*/  ISETP.EQ.OR P4, PT, R6, UR18, P3 ;  /* 0x0000001206007c0c */ /* 0x000fe20009f82670 */
[----:B--2---:R-:W-:Y:S01]  /*1580*/  @!P6 FADD.FTZ R4, R4, R10 ;  /* 0x0000000a0404e221 */ /* 0x004fe20000010000 */
[----:B------:R-:W-:Y:S01]  /*1590*/  @!P6 FADD.FTZ R5, R5, R11 ;  /* 0x0000000b0505e221 */ /* 0x000fe20000010000 */
[----:B------:R-:W-:-:S03]  /*15a0*/  ISETP.EQ.OR P6, PT, R7, UR18, P3 ;  /* 0x0000001207007c0c */ /* 0x000fc60009fc2670 */
[----:B------:R-:W-:Y:S01]  /*15b0*/  VOTEU.ALL UP0, P2 ;  /* 0x0000000000ff7886 */ /* 0x000fe20001000000 */
[----:B------:R-:W-:Y:S01]  /*15c0*/  MOV R6, UR23 ;  /* 0x0000001700067c02 */ /* 0x000fe20008000f00 */
[----:B----4-:R-:W-:Y:S01]  /*15d0*/  @!P5 FADD.FTZ R4, R4, R12 ;  /* 0x0000000c0404d221 */ /* 0x010fe20000010000 */
[----:B------:R-:W-:Y:S02]  /*15e0*/  @!P5 FADD.FTZ R5, R5, R13 ;  /* 0x0000000d0505d221 */ /* 0x000fe40000010000 */
        /* <DEDUP_REMOVED lines=10> */
[----:B------:R-:W-:Y:S01]  /*1690*/  IMAD.U32 R8, RZ, RZ, UR24 ;  /* 0x00000018ff087e24 */ /* 0x000fe2000f8e00ff */
[----:B------:R-:W-:Y:S01]  /*16a0*/  MOV R9, UR25 ;  /* 0x0000001900097c02 */ /* 0x000fe20008000f00 */
[----:B------:R-:W-:Y:S02]  /*16b0*/  @!UP0 UIMAD.WIDE.U32 UR24, UR9, 0x8, UR16 ;  /* 0x00000008091888a5 */ /* 0x000fe4000f8e0010 */
[----:B------:R-:W-:Y:S02]  /*16c0*/  MOV R10, UR26 ;  /* 0x0000001a000a7c02 */ /* 0x000fe40008000f00 */
[----:B------:R-:W-:Y:S01]  /*16d0*/  MOV R11, UR27 ;  /* 0x0000001b000b7c02 */ /* 0x000fe20008000f00 */
[----:B------:R-:W3:Y:S01]  /*16e0*/  @!P4 LDG.E.64 R8, desc[UR14][R8.64] ;  /* 0x0000000e0808c981 */ /* 0x000ee2000c1e1b00 */
[----:B------:R-:W-:Y:S01]  /*16f0*/  MOV R12, UR24 ;  /* 0x00000018000c7c02 */ /* 0x000fe20008000f00 */
[----:B------:R-:W-:-:S03]  /*1700*/  IMAD.U32 R13, RZ, RZ, UR25 ;  /* 0x00000019ff0d7e24 */ /* 0x000fc6000f8e00ff */
[----:B------:R-:W4:Y:S04]  /*1710*/  @!P6 LDG.E.64 R10, desc[UR14][R10.64] ;  /* 0x0000000e0a0ae981 */ /* 0x000f28000c1e1b00 */
[----:B------:R-:W5:Y:S01]  /*1720*/  @!P5 LDG.E.64 R12, desc[UR14][R12.64] ;  /* 0x0000000e0c0cd981 */ /* 0x000f62000c1e1b00 */
[----:B------:R-:W-:Y:S02]  /*1730*/  UIADD3 UR5, UPT, UPT, UR5, 0x8, URZ ;  /* 0x0000000805057890 */ /* 0x000fe4000fffe0ff */
[----:B------:R-:W-:Y:S02]  /*1740*/  UIADD3 UR22, UPT, UPT, UR22, 0x8, URZ ;  /* 0x0000000816167890 */ /* 0x000fe4000fffe0ff */
[----:B------:R-:W-:Y:S02]  /*1750*/  ULEA UR8, UR19, UR8, 0x3 ;  /* 0x0000000813087291 */ /* 0x000fe4000f8e18ff */
[----:B------:R-:W-:-:S02]  /*1760*/  ULEA UR21, UR19, UR21, 0x3 ;  /* 0x0000001513157291 */ /* 0x000fc4000f8e18ff */
[----:B------:R-:W-:Y:S02]  /*1770*/  ULEA UR10, UR19, UR10, 0x3 ;  /* 0x0000000a130a7291 */ /* 0x000fe4000f8e18ff */
[----:B------:R-:W-:Y:S02]  /*1780*/  ULEA UR20, UR19, UR20, 0x3 ;  /* 0x0000001413147291 */ /* 0x000fe4000f8e18ff */
[----:B------:R-:W-:Y:S02]  /*1790*/  ULEA UR11, UR19, UR11, 0x3 ;  /* 0x0000000b130b7291 */ /* 0x000fe4000f8e18ff */
[----:B------:R-:W-:Y:S02]  /*17a0*/  ULEA UR13, UR19, UR13, 0x3 ;  /* 0x0000000d130d7291 */ /* 0x000fe4000f8e18ff */
[----:B------:R-:W-:Y:S02]  /*17b0*/  ULEA UR12, UR19, UR12, 0x3 ;  /* 0x0000000c130c7291 */ /* 0x000fe4000f8e18ff */
[----:B------:R-:W-:Y:S01]  /*17c0*/  ULEA UR9, UR19, UR9, 0x3 ;  /* 0x0000000913097291 */ /* 0x000fe2000f8e18ff */
[----:B--2---:R-:W-:Y:S01]  /*17d0*/  @!P2 FADD.FTZ R4, R4, R6 ;  /* 0x000000060404a221 */ /* 0x004fe20000010000 */
[----:B------:R-:W-:Y:S01]  /*17e0*/  @!P2 FADD.FTZ R5, R5, R7 ;  /* 0x000000070505a221 */ /* 0x000fe20000010000 */
[----:B------:R-:W-:-:S02]  /*17f0*/  ISETP.NE.AND P2, PT, R14, UR5, PT ;  /* 0x000000050e007c0c */ /* 0x000fc4000bf45270 */
        /* <DEDUP_REMOVED lines=8> */
.L_x_2166:
[----:B------:R-:W-:-:S13]  /*1880*/  LOP3.LUT P2, RZ, R22, 0x7, RZ, 0xc0, !PT ;  /* 0x0000000716ff7812 */ /* 0x000fda000784c0ff */
[----:B------:R-:W-:Y:S05]  /*1890*/  @!P2 BRA `(.L_x_2163) ;  /* 0x000000040070a947 */ /* 0x000fea0003800000 */
[----:B---3--:R-:W-:-:S04]  /*18a0*/  LOP3.LUT R6, R22, 0x7, RZ, 0xc0, !PT ;  /* 0x0000000716067812 */ /* 0x008fc800078ec0ff */
[----:B------:R-:W-:-:S04]  /*18b0*/  IADD3 R6, PT, PT, R6, -0x1, RZ ;  /* 0xffffffff06067810 */ /* 0x000fc80007ffe0ff */
        /* <DEDUP_REMOVED lines=9> */
[----:B------:R-:W-:Y:S01]  /*1950*/  ISETP.EQ.OR P4, PT, R6, UR18, P3 ;  /* 0x0000001206007c0c */ /* 0x000fe20009f82670 */
[----:B------:R-:W-:Y:S01]  /*1960*/  IMAD.U32 R6, RZ, RZ, UR13 ;  /* 0x0000000dff067e24 */ /* 0x000fe2000f8e00ff */
[----:B------:R-:W-:-:S04]  /*1970*/  ISETP.EQ.OR P5, PT, R7, UR18, P3 ;  /* 0x0000001207007c0c */ /* 0x000fc80009fa2670 */
[----:B------:R-:W-:Y:S01]  /*1980*/  ISETP.EQ.OR P6, PT, R6, UR18, P3 ;  /* 0x0000001206007c0c */ /* 0x000fe20009fc2670 */
[----:B------:R-:W-:-:S05]  /*1990*/  VOTEU.ALL UP2, P2 ;  /* 0x0000000000ff7886 */ /* 0x000fca0001040000 */
[----:B------:R-:W-:Y:S01]  /*19a0*/  @!UP2 UIMAD UR8, UR5, UR19, UR6 ;  /* 0x000000130508a2a4 */ /* 0x000fe2000f8e0206 */
[----:B------:R-:W-:Y:S02]  /*19b0*/  VOTEU.ALL UP1, P4 ;  /* 0x0000000000ff7886 */ /* 0x000fe40002020000 */
[----:B------:R-:W-:Y:S01]  /*19c0*/  VOTEU.ALL UP0, P5 ;  /* 0x0000000000ff7886 */ /* 0x000fe20002800000 */
[----:B------:R-:W-:Y:S02]  /*19d0*/  @!UP2 UIMAD.WIDE.U32 UR8, UR8, 0x8, UR16 ;  /* 0x000000080808a8a5 */ /* 0x000fe4000f8e0010 */
[----:B------:R-:W-:Y:S01]  /*19e0*/  @!UP1 UIMAD UR10, UR10, UR19, UR6 ;  /* 0x000000130a0a92a4 */ /* 0x000fe2000f8e0206 */
[----:B------:R-:W-:Y:S01]  /*19f0*/  VOTEU.ALL UP2, P6 ;  /* 0x0000000000ff7886 */ /* 0x000fe20003040000 */
[----:B------:R-:W-:Y:S02]  /*1a00*/  @!UP0 UIMAD UR12, UR12, UR19, UR6 ;  /* 0x000000130c0c82a4 */ /* 0x000fe4000f8e0206 */
[----:B------:R-:W-:Y:S01]  /*1a10*/  MOV R6, UR8 ;  /* 0x0000000800067c02 */ /* 0x000fe20008000f00 */
[----:B------:R-:W-:Y:S01]  /*1a20*/  @!UP1 UIMAD.WIDE.U32 UR10, UR10, 0x8, UR16 ;  /* 0x000000080a0a98a5 */ /* 0x000fe2000f8e0010 */
[----:B------:R-:W-:Y:S01]  /*1a30*/  MOV R7, UR9 ;  /* 0x0000000900077c02 */ /* 0x000fe20008000f00 */
[----:B------:R-:W-:-:S02]  /*1a40*/  @!UP2 UIMAD UR13, UR13, UR19, UR6 ;  /* 0x000000130d0da2a4 */ /* 0x000fc4000f8e0206 */
[----:B------:R-:W-:Y:S02]  /*1a50*/  @!UP0 UIMAD.WIDE.U32 UR8, UR12, 0x8, UR16 ;  /* 0x000000080c0888a5 */ /* 0x000fe4000f8e0010 */
[----:B------:R-:W-:Y:S01]  /*1a60*/  MOV R8, UR10 ;  /* 0x0000000a00087c02 */ /* 0x000fe20008000f00 */
[----:B------:R-:W0:Y:S01]  /*1a70*/  @!P2 LDG.E.64 R6, desc[UR14][R6.64] ;  /* 0x0000000e0606a981 */ /* 0x000e22000c1e1b00 */
        /* <DEDUP_REMOVED lines=9> */
[----:B------:R-:W-:-:S05]  /*1b10*/  MOV R14, UR5 ;  /* 0x00000005000e7c02 */ /* 0x000fca0008000f00 */
[----:B------:R-:W-:-:S05]  /*1b20*/  VIADD R14, R14, 0x4 ;  /* 0x000000040e0e7836 */ /* 0x000fca0000000000 */
        /* <DEDUP_REMOVED lines=9> */
.L_x_2168:
[----:B------:R-:W-:-:S13]  /*1bc0*/  LOP3.LUT P2, R6, R22, 0x3, RZ, 0xc0, !PT ;  /* 0x0000000316067812 */ /* 0x000fda000784c0ff */
[----:B------:R-:W-:Y:S05]  /*1bd0*/  @!P2 BRA `(.L_x_2163) ;  /* 0x0000000000a0a947 */ /* 0x000fea0003800000 */
[----:B------:R-:W-:-:S13]  /*1be0*/  ISETP.NE.AND P2, PT, R6, 0x1, PT ;  /* 0x000000010600780c */ /* 0x000fda0003f45270 */
[----:B------:R-:W-:Y:S05]  /*1bf0*/  @!P2 BRA `(.L_x_2169) ;  /* 0x000000000060a947 */ /* 0x000fea0003800000 */
[----:B------:R-:W-:Y:S02]  /*1c00*/  UIADD3 UR8, UPT, UPT, UR5, 0x1, URZ ;  /* 0x0000000105087890 */ /* 0x000fe4000fffe0ff */
[----:B------:R-:W-:-:S04]  /*1c10*/  MOV R6, UR5 ;  /* 0x0000000500067c02 */ /* 0x000fc80008000f00 */
        /* <DEDUP_REMOVED lines=11> */
[----:B------:R-:W-:Y:S01]  /*1cd0*/  IMAD.U32 R8, RZ, RZ, UR8 ;  /* 0x00000008ff087e24 */ /* 0x000fe2000f8e00ff */
[----:B------:R-:W-:Y:S01]  /*1ce0*/  MOV R9, UR9 ;  /* 0x0000000900097c02 */ /* 0x000fe20008000f00 */
        /* <DEDUP_REMOVED lines=9> */
.L_x_2169:
[----:B------:R-:W-:Y:S01]  /*1d80*/  MOV R7, UR5 ;  /* 0x0000000500077c02 */ /* 0x000fe20008000f00 */
[----:B------:R-:W-:Y:S01]  /*1d90*/  BSSY.RECONVERGENT B0, `(.L_x_2163) ;  /* 0x000000c000007945 */ /* 0x000fe20003800200 */
[----:B------:R-:W-:Y:S02]  /*1da0*/  LOP3.LUT R6, R22, 0x1, RZ, 0xc0, !PT ;  /* 0x0000000116067812 */ /* 0x000fe400078ec0ff */
[----:B------:R-:W-:-:S04]  /*1db0*/  ISETP.EQ.OR P2, PT, R7, UR18, P3 ;  /* 0x0000001207007c0c */ /* 0x000fc80009f42670 */
[----:B------:R-:W-:-:S13]  /*1dc0*/  ISETP.NE.U32.OR P2, PT, R6, 0x1, P2 ;  /* 0x000000010600780c */ /* 0x000fda0001745470 */
[----:B------:R-:W-:Y:S05]  /*1dd0*/  @P2 BRA `(.L_x_2170) ;  /* 0x00000000001c2947 */ /* 0x000fea0003800000 */
[----:B------:R-:W-:Y:S01]  /*1de0*/  UIMAD UR8, UR19, UR5, UR6 ;  /* 0x00000005130872a4 */ /* 0x000fe2000f8e0206 */
[----:B------:R-:W-:-:S05]  /*1df0*/  IMAD.MOV.U32 R7, RZ, RZ, 0x8 ;  /* 0x00000008ff077424 */ /* 0x000fca00078e00ff */
[----:B------:R-:W-:-:S05]  /*1e00*/  MOV R6, UR8 ;  /* 0x0000000800067c02 */ /* 0x000fca0008000f00 */
[----:B------:R-:W-:-:S06]  /*1e10*/  IMAD.WIDE.U32 R6, R6, R7, UR16 ;  /* 0x0000001006067e25 */ /* 0x000fcc000f8e0007 */
[----:B------:R-:W0:Y:S02]  /*1e20*/  LDG.E.64 R6, desc[UR14][R6.64] ;  /* 0x0000000e06067981 */ /* 0x000e24000c1e1b00 */
[----:B0-----:R-:W-:Y:S01]  /*1e30*/  FADD.FTZ R4, R4, R6 ;  /* 0x0000000604047221 */ /* 0x001fe20000010000 */
[----:B------:R-:W-:-:S07]  /*1e40*/  FADD.FTZ R5, R5, R7 ;  /* 0x0000000705057221 */ /* 0x000fce0000010000 */
.L_x_2170:
[----:B------:R-:W-:Y:S05]  /*1e50*/  BSYNC.RECONVERGENT B0 ;  /* 0x0000000000007941 */ /* 0x000fea0003800200 */
.L_x_2163:
[----:B--2---:R-:W2:Y:S01]  /*1e60*/  S2R R12, SR_TID.X ;  /* 0x00000000000c7919 */ /* 0x004ea20000002100 */
[----:B------:R-:W4:Y:S01]  /*1e70*/  S2UR UR8, SR_CgaCtaId ;  /* 0x00000000000879c3 */ /* 0x000f220000008800 */
[----:B------:R-:W5:Y:S01]  /*1e80*/  LDCU UR9, c[0x0][0x414] ;  /* 0x00008280ff0977ac */ /* 0x000f620008000800 */
[----:B------:R-:W-:Y:S01]  /*1e90*/  IMAD.U32 R29, RZ, RZ, UR7 ;  /* 0x00000007ff1d7e24 */ /* 0x000fe2000f8e00ff */
[----:B------:R-:W-:-:S05]  /*1ea0*/  UMOV UR5, 0x400 ;  /* 0x0000040000057882 */ /* 0x000fca0000000000 */
[----:B---3--:R-:W3:Y:S08]  /*1eb0*/  @P0 LDC.64 R8, c[0x0][0x388] ;  /* 0x0000e200ff080b82 */ /* 0x008ef00000000a00 */
[----:B------:R-:W0:Y:S01]  /*1ec0*/  LDC.64 R10, c[0x0][0x398] ;  /* 0x0000e600ff0a7b82 */ /* 0x000e220000000a00 */
[----:B----4-:R-:W-:Y:S01]  /*1ed0*/  ULEA UR5, UR8, UR5, 0x18 ;  /* 0x0000000508057291 */ /* 0x010fe2000f8ec0ff */
[----:B--2---:R-:W-:-:S08]  /*1ee0*/  LOP3.LUT R6, R12, 0xffff, RZ, 0xc0, !PT ;  /* 0x0000ffff0c067812 */ /* 0x004fd000078ec0ff */
[----:B------:R-:W-:Y:S01]  /*1ef0*/  @!P3 STS.64 [UR5+0x90], R4 ;  /* 0x00009004ff00b988 */ /* 0x000fe20008000a05 */
[----:B------:R-:W-:-:S05]  /*1f00*/  IMAD R6, R6, 0x889, RZ ;  /* 0x0000088906067824 */ /* 0x000fca00078e02ff */
[----:B------:R-:W-:-:S04]  /*1f10*/  SHF.R.U32.HI R6, RZ, 0x10, R6 ;  /* 0x00000010ff067819 */ /* 0x000fc80000011606 */
[----:B------:R-:W-:-:S05]  /*1f20*/  PRMT R6, R6, 0x9910, RZ ;  /* 0x0000991006067816 */ /* 0x000fca00000000ff */
[----:B------:R-:W-:-:S05]  /*1f30*/  IMAD R6, R6, 0x1e, RZ ;  /* 0x0000001e06067824 */ /* 0x000fca00078e02ff */
[----:B-1----:R-:W-:Y:S02]  /*1f40*/  IADD3 R13, PT, PT, RZ, -R6, RZ ;  /* 0x80000006ff0d7210 */ /* 0x002fe40007ffe0ff */
[----:B------:R-:W1:Y:S02]  /*1f50*/  LDC.64 R6, c[0x0][0x3a0] ;  /* 0x0000e800ff067b82 */ /* 0x000e640000000a00 */
[----:B------:R-:W-:-:S04]  /*1f60*/  PRMT R13, R13, 0x7710, RZ ;  /* 0x000077100d0d7816 */ /* 0x000fc800000000ff */
[----:B------:R-:W-:-:S04]  /*1f70*/  IADD3 R13, PT, PT, R13, R12, RZ ;  /* 0x0000000c0d0d7210 */ /* 0x000fc80007ffe0ff */
[----:B------:R-:W-:-:S04]  /*1f80*/  SHF.L.U32 R13, R13, 0x1, RZ ;  /* 0x000000010d0d7819 */ /* 0x000fc800000006ff */
[----:B------:R-:W-:Y:S01]  /*1f90*/  LOP3.LUT R15, R13, 0xffff, RZ, 0xc0, !PT ;  /* 0x0000ffff0d0f7812 */ /* 0x000fe200078ec0ff */
[----:B---3--:R-:W-:-:S04]  /*1fa0*/  @P0 IMAD.WIDE R12, R29, 0x8, R8 ;  /* 0x000000081d0c0825 */ /* 0x008fc800078e0208 */
[----:B-----5:R-:W-:Y:S01]  /*1fb0*/  @P0 FMUL.FTZ R8, R4, UR9 ;  /* 0x0000000904080c20 */ /* 0x020fe20008410000 */
[----:B------:R-:W-:Y:S01]  /*1fc0*/  @P0 FMUL.FTZ R9, R5, UR9 ;  /* 0x0000000905090c20 */ /* 0x000fe20008410000 */
[----:B------:R-:W-:-:S04]  /*1fd0*/  IADD3 R15, PT, PT, R20, R15, RZ ;  /* 0x0000000f140f7210 */ /* 0x000fc80007ffe0ff */
[----:B------:R-:W-:Y:S01]  /*1fe0*/  @P0 STG.E.64 desc[UR14][R12.64], R8 ;  /* 0x000000080c000986 */ /* 0x000fe2000c101b0e */
[C---:B0-----:R-:W-:Y:S01]  /*1ff0*/  IMAD.WIDE R10, R15.reuse, 0x2, R10 ;  /* 0x000000020f0a7825 */ /* 0x041fe200078e020a */
[----:B------:R-:W-:Y:S03]  /*2000*/  BAR.SYNC.DEFER_BLOCKING 0x0 ;  /* 0x0000000000007b1d */ /* 0x000fe60000010000 */
[----:B-1----:R-:W-:-:S05]  /*2010*/  IMAD.WIDE R14, R15, 0x2, R6 ;  /* 0x000000020f0e7825 */ /* 0x002fca00078e0206 */
[----:B------:R-:W2:Y:S04]  /*2020*/  LDG.E.U16 R28, desc[UR14][R14.64] ;  /* 0x0000000e0e1c7981 */ /* 0x000ea8000c1e1500 */
[----:B------:R-:W3:Y:S04]  /*2030*/  LDG.E.U16 R20, desc[UR14][R10.64] ;  /* 0x0000000e0a147981 */ /* 0x000ee8000c1e1500 */
[----:B------:R-:W4:Y:S04]  /*2040*/  LDG.E.U16 R29, desc[UR14][R10.64+0x2] ;  /* 0x0000020e0a1d7981 */ /* 0x000f28000c1e1500 */
[----:B------:R-:W5:Y:S04]  /*2050*/  LDG.E.U16 R14, desc[UR14][R14.64+0x2] ;  /* 0x0000020e0e0e7981 */ /* 0x000f68000c1e1500 */
[----:B------:R-:W0:Y:S01]  /*2060*/  LDS.64 R6, [UR5+0x90] ;  /* 0x00009005ff067984 */ /* 0x000e220008000a00 */
        /* <DEDUP_REMOVED lines=9> */
[----:B------:R-:W-:-:S06]  /*2100*/  HFMA2 R4, -RZ, RZ, 1.875, 0 ;  /* 0x3f800000ff047431 */ /* 0x000fcc00000001ff */
[----:B------:R0:W1:Y:S01]  /*2110*/  @P2 MUFU.RSQ R4, R8 ;  /* 0x0000000800042308 */ /* 0x0000620000001400 */
[----:B--2---:R-:W-:Y:S01]  /*2120*/  IMAD.U32 R12, R28, 0x10000, RZ ;  /* 0x000100001c0c7824 */ /* 0x004fe200078e00ff */
[----:B---3--:R-:W-:Y:S02]  /*2130*/  SHF.L.U32 R5, R20, 0x10, RZ ;  /* 0x0000001014057819 */ /* 0x008fe400000006ff */
[----:B----4-:R-:W-:Y:S02]  /*2140*/  SHF.L.U32 R7, R29, 0x10, RZ ;  /* 0x000000101d077819 */ /* 0x010fe400000006ff */
[----:B-----5:R-:W-:Y:S01]  /*2150*/  SHF.L.U32 R14, R14, 0x10, RZ ;  /* 0x000000100e0e7819 */ /* 0x020fe200000006ff */
[----:B01----:R-:W-:Y:S06]  /*2160*/  BRA.U UP0, `(.L_x_2172) ;  /* 0x0000000500887547 */ /* 0x003fec000b800000 */
[----:B------:R-:W0:Y:S01]  /*2170*/  LDCU.64 UR10, c[0x0][0x3e8] ;  /* 0x00007d00ff0a77ac */ /* 0x000e220008000a00 */
[----:B------:R-:W-:Y:S01]  /*2180*/  SHF.R.S32.HI R10, RZ, 0x1f, R23 ;  /* 0x0000001fff0a7819 */ /* 0x000fe20000011417 */
[----:B------:R-:W-:Y:S01]  /*2190*/  BSSY.RECONVERGENT B1, `(.L_x_2173) ;  /* 0x0000019000017945 */ /* 0x000fe20003800200 */
[C---:B------:R-:W-:Y:S02]  /*21a0*/  IADD3 R20, PT, PT, R23.reuse, 0x10, RZ ;  /* 0x0000001017147810 */ /* 0x040fe40007ffe0ff */
[C---:B------:R-:W-:Y:S02]  /*21b0*/  IADD3 R13, PT, PT, R23.reuse, 0x20, RZ ;  /* 0x00000020170d7810 */ /* 0x040fe40007ffe0ff */
[C---:B------:R-:W-:Y:S02]  /*21c0*/  IADD3 R15, PT, PT, R23.reuse, 0x30, RZ ;  /* 0x00000030170f7810 */ /* 0x040fe40007ffe0ff */
[----:B0-----:R-:W-:-:S04]  /*21d0*/  ISETP.GE.U32.AND P1, PT, R23, UR10, PT ;  /* 0x0000000a17007c0c */ /* 0x001fc8000bf26070 */
[----:B------:R-:W-:-:S13]  /*21e0*/  ISETP.GE.AND.EX P1, PT, R10, UR11, PT, P1 ;  /* 0x0000000b0a007c0c */ /* 0x000fda000bf26310 */
[----:B------:R-:W-:Y:S05]  /*21f0*/  @P1 BRA `(.L_x_2174) ;  /* 0x0000000000481947 */ /* 0x000fea0003800000 */
[----:B------:R-:W0:Y:S01]  /*2200*/  LDCU.64 UR12, c[0x0][0x3e0] ;  /* 0x00007c00ff0c77ac */ /* 0x000e220008000a00 */
[----:B------:R-:W-:Y:S01]  /*2210*/  MOV R9, R27 ;  /* 0x0000001b00097202 */ /* 0x000fe20000000f00 */
[--C-:B------:R-:W-:Y:S01]  /*2220*/  FADD.FTZ R21, R21, -R6.reuse ;  /* 0x8000000615157221 */ /* 0x100fe20000010000 */
[----:B------:R-:W-:Y:S01]  /*2230*/  FADD.FTZ R29, R18, -R6 ;  /* 0x80000006121d7221 */ /* 0x000fe20000010000 */
[----:B------:R-:W1:Y:S01]  /*2240*/  LDCU.64 UR8, c[0x0][0x380] ;  /* 0x00007000ff0877ac */ /* 0x000e620008000a00 */
[----:B------:R-:W-:Y:S02]  /*2250*/  IMAD.MOV.U32 R8, RZ, RZ, R24 ;  /* 0x000000ffff087224 */ /* 0x000fe400078e0018 */
[-C--:B------:R-:W-:Y:S01]  /*2260*/  FMUL.FTZ R18, R21, R4.reuse ;  /* 0x0000000415127220 */ /* 0x080fe20000410000 */
[----:B------:R-:W-:-:S03]  /*2270*/  FMUL.FTZ R29, R29, R4 ;  /* 0x000000041d1d7220 */ /* 0x000fc60000410000 */
[----:B------:R-:W-:Y:S01]  /*2280*/  FFMA.FTZ R18, R5, R18, R12 ;  /* 0x0000001205127223 */ /* 0x000fe2000001000c */
[----:B------:R-:W-:Y:S01]  /*2290*/  FFMA.FTZ R29, R7, R29, R14 ;  /* 0x0000001d071d7223 */ /* 0x000fe2000001000e */
        /* <DEDUP_REMOVED lines=8> */
.L_x_2174:
[----:B------:R-:W-:Y:S05]  /*2320*/  BSYNC.RECONVERGENT B1 ;  /* 0x0000000000017941 */ /* 0x000fea0003800200 */
.L_x_2173:
        /* <DEDUP_REMOVED lines=15> */
[----:B------:R-:W1:Y:S01]  /*2420*/  LDCU.64 UR12, c[0x0][0x380] ;  /* 0x00007000ff0c77ac */ /* 0x000e620008000a00 */
[----:B------:R-:W-:Y:S01]  /*2430*/  FADD.FTZ R29, R0, -R6 ;  /* 0x80000006001d7221 */ /* 0x000fe20000010000 */
[----:B------:R-:W-:-:S03]  /*2440*/  FMUL.FTZ R19, R19, R4 ;  /* 0x0000000413137220 */ /* 0x000fc60000410000 */
[----:B------:R-:W-:Y:S01]  /*2450*/  FMUL.FTZ R29, R29, R4 ;  /* 0x000000041d1d7220 */ /* 0x000fe20000410000 */
[----:B------:R-:W-:-:S03]  /*2460*/  FFMA.FTZ R19, R5, R19, R12 ;  /* 0x0000001305137223 */ /* 0x000fc6000001000c */
[----:B------:R-:W-:Y:S01]  /*2470*/  FFMA.FTZ R0, R7, R29, R14 ;  /* 0x0000001d07007223 */ /* 0x000fe2000001000e */
[----:B0-----:R-:W-:Y:S02]  /*2480*/  IMAD R11, R11, UR8, RZ ;  /* 0x000000080b0b7c24 */ /* 0x001fe4000f8e02ff */
[----:B------:R-:W-:-:S04]  /*2490*/  IMAD.WIDE.U32 R8, R20, UR8, R8 ;  /* 0x0000000814087c25 */ /* 0x000fc8000f8e0008 */
[----:B------:R-:W-:Y:S01]  /*24a0*/  IMAD R11, R20, UR9, R11 ;  /* 0x00000009140b7c24 */ /* 0x000fe2000f8e020b */
[----:B-1----:R-:W-:-:S03]  /*24b0*/  LEA R10, P1, R8, UR12, 0x1 ;  /* 0x0000000c080a7c11 */ /* 0x002fc6000f8208ff */
[----:B------:R-:W-:Y:S01]  /*24c0*/  IMAD.IADD R11, R9, 0x1, R11 ;  /* 0x00000001090b7824 */ /* 0x000fe200078e020b */
[----:B------:R-:W-:-:S04]  /*24d0*/  F2FP.BF16.F32.PACK_AB R9, R0, R19 ;  /* 0x000000130009723e */ /* 0x000fc800000010ff */
[----:B------:R-:W-:-:S05]  /*24e0*/  LEA.HI.X R11, R8, UR13, R11, 0x1, P1 ;  /* 0x0000000d080b7c11 */ /* 0x000fca00088f0c0b */
[----:B------:R0:W-:Y:S02]  /*24f0*/  STG.E desc[UR14][R10.64], R9 ;  /* 0x000000090a007986 */ /* 0x0001e4000c10190e */
.L_x_2176:
[----:B------:R-:W-:Y:S05]  /*2500*/  BSYNC.RECONVERGENT B1 ;  /* 0x0000000000017941 */ /* 0x000fea0003800200 */
.L_x_2175:
[----:B------:R-:W-:Y:S04]  /*2510*/  BSSY.RECONVERGENT B1, `(.L_x_2177) ;  /* 0x0000014000017945 */ /* 0x000fe80003800200 */
[----:B------:R-:W-:Y:S05]  /*2520*/  @P2 BRA `(.L_x_2178) ;  /* 0x0000000000482947 */ /* 0x000fea0003800000 */
[----:B------:R-:W1:Y:S01]  /*2530*/  LDCU.64 UR8, c[0x0][0x3e0] ;  /* 0x00007c00ff0877ac */ /* 0x000e620008000a00 */
[--C-:B0-----:R-:W-:Y:S01]  /*2540*/  FADD.FTZ R9, R3, -R6.reuse ;  /* 0x8000000603097221 */ /* 0x101fe20000010000 */
[----:B------:R-:W-:Y:S01]  /*2550*/  FADD.FTZ R11, R2, -R6 ;  /* 0x80000006020b7221 */ /* 0x000fe20000010000 */
[----:B------:R-:W-:Y:S01]  /*2560*/  MOV R2, R24 ;  /* 0x0000001800027202 */ /* 0x000fe20000000f00 */
[----:B------:R-:W0:Y:S01]  /*2570*/  LDCU.64 UR12, c[0x0][0x380] ;  /* 0x00007000ff0c77ac */ /* 0x000e220008000a00 */
[----:B------:R-:W-:Y:S01]  /*2580*/  MOV R3, R27 ;  /* 0x0000001b00037202 */ /* 0x000fe20000000f00 */
[-C--:B------:R-:W-:Y:S01]  /*2590*/  FMUL.FTZ R9, R9, R4.reuse ;  /* 0x0000000409097220 */ /* 0x080fe20000410000 */
[----:B------:R-:W-:-:S04]  /*25a0*/  FMUL.FTZ R11, R11, R4 ;  /* 0x000000040b0b7220 */ /* 0x000fc80000410000 */
[----:B------:R-:W-:Y:S01]  /*25b0*/  FFMA.FTZ R11, R7, R11, R14 ;  /* 0x0000000b070b7223 */ /* 0x000fe2000001000e */
[----:B-1----:R-:W-:Y:S02]  /*25c0*/  IMAD R0, R21, UR8, RZ ;  /* 0x0000000815007c24 */ /* 0x002fe4000f8e02ff */
        /* <DEDUP_REMOVED lines=8> */
.L_x_2178:
[----:B------:R-:W-:Y:S05]  /*2650*/  BSYNC.RECONVERGENT B1 ;  /* 0x0000000000017941 */ /* 0x000fea0003800200 */
.L_x_2177:
[----:B------:R-:W-:Y:S05]  /*2660*/  @P3 BRA `(.L_x_2179) ;  /* 0x0000000800643947 */ /* 0x000fea0003800000 */
[----:B------:R-:W2:Y:S01]  /*2670*/  LDCU.64 UR8, c[0x0][0x3e0] ;  /* 0x00007c00ff0877ac */ /* 0x000ea20008000a00 */
[----:B------:R-:W-:Y:S01]  /*2680*/  MOV R25, R27 ;  /* 0x0000001b00197202 */ /* 0x000fe20000000f00 */
[--C-:B------:R-:W-:Y:S01]  /*2690*/  FADD.FTZ R17, R17, -R6.reuse ;  /* 0x8000000611117221 */ /* 0x100fe20000010000 */
[----:B-1----:R-:W-:Y:S01]  /*26a0*/  FADD.FTZ R3, R16, -R6 ;  /* 0x8000000610037221 */ /* 0x002fe20000010000 */
[----:B------:R-:W1:Y:S02]  /*26b0*/  LDCU.64 UR10, c[0x0][0x380] ;  /* 0x00007000ff0a77ac */ /* 0x000e640008000a00 */
[-C--:B------:R-:W-:Y:S01]  /*26c0*/  FMUL.FTZ R17, R17, R4.reuse ;  /* 0x0000000411117220 */ /* 0x080fe20000410000 */
[----:B------:R-:W-:-:S03]  /*26d0*/  FMUL.FTZ R3, R3, R4 ;  /* 0x0000000403037220 */ /* 0x000fc60000410000 */
[----:B------:R-:W-:Y:S01]  /*26e0*/  FFMA.FTZ R5, R5, R17, R12 ;  /* 0x0000001105057223 */ /* 0x000fe2000001000c */
[----:B------:R-:W-:-:S05]  /*26f0*/  FFMA.FTZ R14, R7, R3, R14 ;  /* 0x00000003070e7223 */ /* 0x000fca000001000e */
[----:B------:R-:W-:Y:S01]  /*2700*/  F2FP.BF16.F32.PACK_AB R5, R14, R5 ;  /* 0x000000050e05723e */ /* 0x000fe200000010ff */
[----:B--2---:R-:W-:Y:S02]  /*2710*/  IMAD R18, R18, UR8, RZ ;  /* 0x0000000812127c24 */ /* 0x004fe4000f8e02ff */
[----:B------:R-:W-:-:S04]  /*2720*/  IMAD.WIDE.U32 R24, R15, UR8, R24 ;  /* 0x000000080f187c25 */ /* 0x000fc8000f8e0018 */
[----:B------:R-:W-:Y:S01]  /*2730*/  IMAD R15, R15, UR9, R18 ;  /* 0x000000090f0f7c24 */ /* 0x000fe2000f8e0212 */
[----:B-1----:R-:W-:-:S03]  /*2740*/  LEA R2, P1, R24, UR10, 0x1 ;  /* 0x0000000a18027c11 */ /* 0x002fc6000f8208ff */
[----:B------:R-:W-:-:S05]  /*2750*/  IMAD.IADD R15, R25, 0x1, R15 ;  /* 0x00000001190f7824 */ /* 0x000fca00078e020f */
[----:B------:R-:W-:-:S05]  /*2760*/  LEA.HI.X R3, R24, UR11, R15, 0x1, P1 ;  /* 0x0000000b18037c11 */ /* 0x000fca00088f0c0f */
[----:B------:R2:W-:Y:S01]  /*2770*/  STG.E desc[UR14][R2.64], R5 ;  /* 0x0000000502007986 */ /* 0x0005e2000c10190e */
[----:B------:R-:W-:Y:S05]  /*2780*/  BRA `(.L_x_2179) ;  /* 0x00000008001c7947 */ /* 0x000fea0003800000 */
.L_x_2172:
[----:B------:R-:W0:Y:S01]  /*2790*/  LDCU.64 UR8, c[0x0][0x3e8] ;  /* 0x00007d00ff0877ac */ /* 0x000e220008000a00 */
[----:B------:R-:W-:Y:S01]  /*27a0*/  SHF.R.S32.HI R8, RZ, 0x1f, R23 ;  /* 0x0000001fff087819 */ /* 0x000fe20000011417 */
[----:B------:R-:W-:Y:S01]  /*27b0*/  BSSY.RECONVERGENT B1, `(.L_x_2180) ;  /* 0x0000028000017945 */ /* 0x000fe20003800200 */
[C---:B------:R-:W-:Y:S02]  /*27c0*/  IADD3 R13, PT, PT, R23.reuse, 0x20, RZ ;  /* 0x00000020170d7810 */ /* 0x040fe40007ffe0ff */
[C---:B------:R-:W-:Y:S02]  /*27d0*/  IADD3 R15, PT, PT, R23.reuse, 0x30, RZ ;  /* 0x00000030170f7810 */ /* 0x040fe40007ffe0ff */
[----:B------:R-:W-:Y:S02]  /*27e0*/  SHF.R.S32.HI R20, RZ, 0x1f, R13 ;  /* 0x0000001fff147819 */ /* 0x000fe4000001140d */
[----:B------:R-:W-:Y:S02]  /*27f0*/  SHF.R.S32.HI R28, RZ, 0x1f, R15 ;  /* 0x0000001fff1c7819 */ /* 0x000fe4000001140f */
[----:B0-----:R-:W-:-:S02]  /*2800*/  ISETP.GE.U32.AND P2, PT, R23, UR8, PT ;  /* 0x0000000817007c0c */ /* 0x001fc4000bf46070 */
[----:B------:R-:W-:Y:S02]  /*2810*/  ISETP.GE.U32.AND P3, PT, R13, UR8, PT ;  /* 0x000000080d007c0c */ /* 0x000fe4000bf66070 */
[----:B------:R-:W-:Y:S02]  /*2820*/  ISETP.GE.AND.EX P4, PT, R8, UR9, PT, P2 ;  /* 0x0000000908007c0c */ /* 0x000fe4000bf86320 */
[----:B------:R-:W-:Y:S02]  /*2830*/  ISETP.GE.U32.AND P5, PT, R15, UR8, PT ;  /* 0x000000080f007c0c */ /* 0x000fe4000bfa6070 */
[----:B------:R-:W-:Y:S02]  /*2840*/  ISETP.GE.AND.EX P2, PT, R20, UR9, PT, P3 ;  /* 0x0000000914007c0c */ /* 0x000fe4000bf46330 */
[----:B------:R-:W-:-:S07]  /*2850*/  ISETP.GE.AND.EX P3, PT, R28, UR9, PT, P5 ;  /* 0x000000091c007c0c */ /* 0x000fce000bf66350 */
[----:B------:R-:W-:Y:S06]  /*2860*/  @P4 BRA `(.L_x_2181) ;  /* 0x0000000000704947 */ /* 0x000fec0003800000 */
[--C-:B------:R-:W-:Y:S01]  /*2870*/  FADD.FTZ R21, R21, -R6.reuse ;  /* 0x8000000615157221 */ /* 0x100fe20000010000 */
[----:B------:R-:W-:Y:S01]  /*2880*/  FADD.FTZ R9, R18, -R6 ;  /* 0x8000000612097221 */ /* 0x000fe20000010000 */
[----:B------:R-:W0:Y:S02]  /*2890*/  LDCU.64 UR10, c[0x0][0x3e0] ;  /* 0x00007c00ff0a77ac */ /* 0x000e240008000a00 */
[-C--:B------:R-:W-:Y:S01]  /*28a0*/  FMUL.FTZ R21, R21, R4.reuse ;  /* 0x0000000415157220 */ /* 0x080fe20000410000 */
[----:B------:R-:W1:Y:S03]  /*28b0*/  LDCU.64 UR12, c[0x0][0x380] ;  /* 0x00007000ff0c77ac */ /* 0x000e660008000a00 */
[----:B------:R-:W-:Y:S01]  /*28c0*/  FFMA.FTZ R18, R5, R21, R12 ;  /* 0x0000001505127223 */ /* 0x000fe2000001000c */
        /* <DEDUP_REMOVED lines=22> */
.L_x_2181:
[----:B------:R-:W-:Y:S05]  /*2a30*/  BSYNC.RECONVERGENT B1 ;  /* 0x0000000000017941 */ /* 0x000fea0003800200 */
.L_x_2180:
[----:B------:R-:W-:Y:S04]  /*2a40*/  BSSY.RECONVERGENT B1, `(.L_x_2182) ;  /* 0x0000020000017945 */ /* 0x000fe80003800200 */
[----:B------:R-:W-:Y:S05]  /*2a50*/  @P1 BRA `(.L_x_2183) ;  /* 0x0000000000781947 */ /* 0x000fea0003800000 */
[--C-:B0-----:R-:W-:Y:S01]  /*2a60*/  FADD.FTZ R11, R0, -R6.reuse ;  /* 0x80000006000b7221 */ /* 0x101fe20000010000 */
[----:B------:R-:W-:Y:S01]  /*2a70*/  FADD.FTZ R19, R19, -R6 ;  /* 0x8000000613137221 */ /* 0x000fe20000010000 */
[----:B------:R-:W0:Y:S01]  /*2a80*/  LDCU.64 UR10, c[0x0][0x3e0] ;  /* 0x00007c00ff0a77ac */ /* 0x000e220008000a00 */
[----:B------:R-:W-:Y:S01]  /*2a90*/  IADD3 R29, PT, PT, R23, 0x10, RZ ;  /* 0x00000010171d7810 */ /* 0x000fe20007ffe0ff */
[-C--:B------:R-:W-:Y:S01]  /*2aa0*/  FMUL.FTZ R8, R11, R4.reuse ;  /* 0x000000040b087220 */ /* 0x080fe20000410000 */
[----:B------:R-:W-:Y:S01]  /*2ab0*/  FMUL.FTZ R9, R19, R4 ;  /* 0x0000000413097220 */ /* 0x000fe20000410000 */
[----:B------:R-:W1:Y:S01]  /*2ac0*/  LDCU.64 UR12, c[0x0][0x380] ;  /* 0x00007000ff0c77ac */ /* 0x000e620008000a00 */
[----:B------:R-:W-:Y:S01]  /*2ad0*/  SHF.R.S32.HI R21, RZ, 0x1f, R29 ;  /* 0x0000001fff157819 */ /* 0x000fe2000001141d */
[----:B------:R-:W-:Y:S01]  /*2ae0*/  FFMA.FTZ R8, R7, R8, R14 ;  /* 0x0000000807087223 */ /* 0x000fe2000001000e */
[----:B------:R-:W-:-:S03]  /*2af0*/  FFMA.FTZ R9, R5, R9, R12 ;  /* 0x0000000905097223 */ /* 0x000fc6000001000c */
[----:B------:R-:W-:Y:S01]  /*2b00*/  FMUL.FTZ R11, R8, -1.4426950216293334961 ;  /* 0xbfb8aa3b080b7820 */ /* 0x000fe20000410000 */
[----:B------:R-:W-:-:S05]  /*2b10*/  FMUL.FTZ R10, R9, -1.4426950216293334961 ;  /* 0xbfb8aa3b090a7820 */ /* 0x000fca0000410000 */
[----:B------:R-:W2:Y:S04]  /*2b20*/  MUFU.EX2 R11, R11 ;  /* 0x0000000b000b7308 */ /* 0x000ea80000000800 */
[----:B------:R-:W3:Y:S01]  /*2b30*/  MUFU.EX2 R10, R10 ;  /* 0x0000000a000a7308 */ /* 0x000ee20000000800 */
[----:B--2---:R-:W-:Y:S01]  /*2b40*/  FADD.FTZ R19, R11, 1 ;  /* 0x3f8000000b137421 */ /* 0x004fe20000010000 */
[----:B------:R-:W-:Y:S01]  /*2b50*/  MOV R11, R27 ;  /* 0x0000001b000b7202 */ /* 0x000fe20000000f00 */
[----:B---3--:R-:W-:Y:S01]  /*2b60*/  FADD.FTZ R18, R10, 1 ;  /* 0x3f8000000a127421 */ /* 0x008fe20000010000 */
[----:B0-----:R-:W-:-:S03]  /*2b70*/  IMAD R10, R21, UR10, RZ ;  /* 0x0000000a150a7c24 */ /* 0x001fc6000f8e02ff */
        /* <DEDUP_REMOVED lines=12> */
.L_x_2183:
[----:B------:R-:W-:Y:S05]  /*2c40*/  BSYNC.RECONVERGENT B1 ;  /* 0x0000000000017941 */ /* 0x000fea0003800200 */
.L_x_2182:
[----:B------:R-:W-:Y:S04]  /*2c50*/  BSSY.RECONVERGENT B1, `(.L_x_2184) ;  /* 0x000001e000017945 */ /* 0x000fe80003800200 */
[----:B------:R-:W-:Y:S05]  /*2c60*/  @P2 BRA `(.L_x_2185) ;  /* 0x0000000000702947 */ /* 0x000fea0003800000 */
[--C-:B------:R-:W-:Y:S01]  /*2c70*/  FADD.FTZ R3, R3, -R6.reuse ;  /* 0x8000000603037221 */ /* 0x100fe20000010000 */
[----:B-1----:R-:W-:Y:S01]  /*2c80*/  FADD.FTZ R9, R2, -R6 ;  /* 0x8000000602097221 */ /* 0x002fe20000010000 */
[----:B------:R-:W1:Y:S02]  /*2c90*/  LDCU.64 UR10, c[0x0][0x3e0] ;  /* 0x00007c00ff0a77ac */ /* 0x000e640008000a00 */
[-C--:B------:R-:W-:Y:S01]  /*2ca0*/  FMUL.FTZ R3, R3, R4.reuse ;  /* 0x0000000403037220 */ /* 0x080fe20000410000 */
[----:B------:R-:W-:Y:S01]  /*2cb0*/  FMUL.FTZ R0, R9, R4 ;  /* 0x0000000409007220 */ /* 0x000fe20000410000 */
[----:B------:R-:W2:Y:S02]  /*2cc0*/  LDCU.64 UR12, c[0x0][0x380] ;  /* 0x00007000ff0c77ac */ /* 0x000ea40008000a00 */
[----:B------:R-:W-:Y:S01]  /*2cd0*/  FFMA.FTZ R8, R5, R3, R12 ;  /* 0x0000000305087223 */ /* 0x000fe2000001000c */
[----:B------:R-:W-:Y:S01]  /*2ce0*/  FFMA.FTZ R0, R7, R0, R14 ;  /* 0x0000000007007223 */ /* 0x000fe2000001000e */
[----:B------:R-:W-:-:S02]  /*2cf0*/  MOV R3, R27 ;  /* 0x0000001b00037202 */ /* 0x000fc40000000f00 */
[----:B------:R-:W-:Y:S01]  /*2d00*/  FMUL.FTZ R2, R8, -1.4426950216293334961 ;  /* 0xbfb8aa3b08027820 */ /* 0x000fe20000410000 */
[----:B0-----:R-:W-:-:S05]  /*2d10*/  FMUL.FTZ R10, R0, -1.4426950216293334961 ;  /* 0xbfb8aa3b000a7820 */ /* 0x001fca0000410000 */
[----:B------:R-:W0:Y:S01]  /*2d20*/  MUFU.EX2 R2, R2 ;  /* 0x0000000200027308 */ /* 0x000e220000000800 */
[----:B-1----:R-:W-:-:S03]  /*2d30*/  IMAD R20, R20, UR10, RZ ;  /* 0x0000000a14147c24 */ /* 0x002fc6000f8e02ff */
[----:B------:R-:W1:Y:S01]  /*2d40*/  MUFU.EX2 R10, R10 ;  /* 0x0000000a000a7308 */ /* 0x000e620000000800 */
[C---:B------:R-:W-:Y:S02]  /*2d50*/  IMAD R19, R13.reuse, UR11, R20 ;  /* 0x0000000b0d137c24 */ /* 0x040fe4000f8e0214 */
[----:B0-----:R-:W-:Y:S01]  /*2d60*/  FADD.FTZ R9, R2, 1 ;  /* 0x3f80000002097421 */ /* 0x001fe20000010000 */
[----:B------:R-:W-:Y:S02]  /*2d70*/  IMAD.MOV.U32 R2, RZ, RZ, R24 ;  /* 0x000000ffff027224 */ /* 0x000fe400078e0018 */
[----:B-1----:R-:W-:Y:S02]  /*2d80*/  FADD.FTZ R11, R10, 1 ;  /* 0x3f8000000a0b7421 */ /* 0x002fe40000010000 */
[----:B------:R-:W-:Y:S01]  /*2d90*/  IMAD.WIDE.U32 R2, R13, UR10, R2 ;  /* 0x0000000a0d027c25 */ /* 0x000fe2000f8e0002 */
[----:B------:R-:W0:Y:S04]  /*2da0*/  MUFU.RCP R9, R9 ;  /* 0x0000000900097308 */ /* 0x000e280000001000 */
[----:B------:R-:W-:-:S04]  /*2db0*/  IADD3 R19, PT, PT, R3, R19, RZ ;  /* 0x0000001303137210 */ /* 0x000fc80007ffe0ff */
[----:B------:R-:W1:Y:S01]  /*2dc0*/  MUFU.RCP R11, R11 ;  /* 0x0000000b000b7308 */ /* 0x000e620000001000 */
[----:B0-----:R-:W-:Y:S01]  /*2dd0*/  FMUL.FTZ R10, R8, R9 ;  /* 0x00000009080a7220 */ /* 0x001fe20000410000 */
[----:B--2---:R-:W-:-:S04]  /*2de0*/  LEA R8, P1, R2, UR12, 0x1 ;  /* 0x0000000c02087c11 */ /* 0x004fc8000f8208ff */
[----:B------:R-:W-:Y:S01]  /*2df0*/  LEA.HI.X R9, R2, UR13, R19, 0x1, P1 ;  /* 0x0000000d02097c11 */ /* 0x000fe200088f0c13 */
[----:B-1----:R-:W-:-:S05]  /*2e00*/  FMUL.FTZ R13, R0, R11 ;  /* 0x0000000b000d7220 */ /* 0x002fca0000410000 */
[----:B------:R-:W-:-:S05]  /*2e10*/  F2FP.BF16.F32.PACK_AB R13, R13, R10 ;  /* 0x0000000a0d0d723e */ /* 0x000fca00000010ff */
[----:B------:R2:W-:Y:S02]  /*2e20*/  STG.E desc[UR14][R8.64], R13 ;  /* 0x0000000d08007986 */ /* 0x0005e4000c10190e */
.L_x_2185:
[----:B------:R-:W-:Y:S05]  /*2e30*/  BSYNC.RECONVERGENT B1 ;  /* 0x0000000000017941 */ /* 0x000fea0003800200 */
.L_x_2184:
[----:B------:R-:W-:Y:S05]  /*2e40*/  @P3 BRA `(.L_x_2179) ;  /* 0x00000000006c3947 */ /* 0x000fea0003800000 */
[--C-:B------:R-:W-:Y:S01]  /*2e50*/  FADD.FTZ R17, R17, -R6.reuse ;  /* 0x8000000611117221 */ /* 0x100fe20000010000 */
[----:B------:R-:W-:Y:S01]  /*2e60*/  FADD.FTZ R3, R16, -R6 ;  /* 0x8000000610037221 */ /* 0x000fe20000010000 */
[----:B------:R-:W3:Y:S01]  /*2e70*/  LDCU.64 UR8, c[0x0][0x3e0] ;  /* 0x00007c00ff0877ac */ /* 0x000ee20008000a00 */
[----:B------:R-:W-:Y:S01]  /*2e80*/  MOV R25, R27 ;  /* 0x0000001b00197202 */ /* 0x000fe20000000f00 */
[-C--:B------:R-:W-:Y:S01]  /*2e90*/  FMUL.FTZ R17, R17, R4.reuse ;  /* 0x0000000411117220 */ /* 0x080fe20000410000 */
[----:B------:R-:W-:Y:S01]  /*2ea0*/  FMUL.FTZ R3, R3, R4 ;  /* 0x0000000403037220 */ /* 0x000fe20000410000 */
[----:B------:R-:W4:Y:S02]  /*2eb0*/  LDCU.64 UR10, c[0x0][0x380] ;  /* 0x00007000ff0a77ac */ /* 0x000f240008000a00 */
[----:B------:R-:W-:Y:S01]  /*2ec0*/  FFMA.FTZ R17, R5, R17, R12 ;  /* 0x0000001105117223 */ /* 0x000fe2000001000c */
[----:B------:R-:W-:-:S03]  /*2ed0*/  FFMA.FTZ R5, R7, R3, R14 ;  /* 0x0000000307057223 */ /* 0x000fc6000001000e */
[----:B------:R-:W-:Y:S01]  /*2ee0*/  FMUL.FTZ R0, R17, -1.4426950216293334961 ;  /* 0xbfb8aa3b11007820 */ /* 0x000fe20000410000 */
[----:B------:R-:W-:-:S05]  /*2ef0*/  FMUL.FTZ R3, R5, -1.4426950216293334961 ;  /* 0xbfb8aa3b05037820 */ /* 0x000fca0000410000 */
[----:B------:R-:W5:Y:S01]  /*2f00*/  MUFU.EX2 R0, R0 ;  /* 0x0000000000007308 */ /* 0x000f620000000800 */
[----:B---3--:R-:W-:-:S03]  /*2f10*/  IMAD R28, R28, UR8, RZ ;  /* 0x000000081c1c7c24 */ /* 0x008fc6000f8e02ff */
[----:B------:R-:W3:Y:S01]  /*2f20*/  MUFU.EX2 R3, R3 ;  /* 0x0000000300037308 */ /* 0x000ee20000000800 */
[----:B------:R-:W-:-:S04]  /*2f30*/  IMAD.WIDE.U32 R24, R15, UR8, R24 ;  /* 0x000000080f187c25 */ /* 0x000fc8000f8e0018 */
[----:B------:R-:W-:Y:S02]  /*2f40*/  IMAD R15, R15, UR9, R28 ;  /* 0x000000090f0f7c24 */ /* 0x000fe4000f8e021c */
[----:B-----5:R-:W-:-:S03]  /*2f50*/  FADD.FTZ R2, R0, 1 ;  /* 0x3f80000000027421 */ /* 0x020fc60000010000 */
[----:B------:R-:W-:Y:S01]  /*2f60*/  IADD3 R15, PT, PT, R25, R15, RZ ;  /* 0x0000000f190f7210 */ /* 0x000fe20007ffe0ff */
[----:B---3--:R-:W-:Y:S02]  /*2f70*/  FADD.FTZ R4, R3, 1 ;  /* 0x3f80000003047421 */ /* 0x008fe40000010000 */
[----:B------:R-:W3:Y:S08]  /*2f80*/  MUFU.RCP R2, R2 ;  /* 0x0000000200027308 */ /* 0x000ef00000001000 */
[----:B------:R-:W5:Y:S01]  /*2f90*/  MUFU.RCP R4, R4 ;  /* 0x0000000400047308 */ /* 0x000f620000001000 */
[----:B---3--:R-:W-:Y:S01]  /*2fa0*/  FMUL.FTZ R0, R17, R2 ;  /* 0x0000000211007220 */ /* 0x008fe20000410000 */
[----:B----4-:R-:W-:-:S04]  /*2fb0*/  LEA R2, P1, R24, UR10, 0x1 ;  /* 0x0000000a18027c11 */ /* 0x010fc8000f8208ff */
[----:B------:R-:W-:Y:S01]  /*2fc0*/  LEA.HI.X R3, R24, UR11, R15, 0x1, P1 ;  /* 0x0000000b18037c11 */ /* 0x000fe200088f0c0f */
[----:B-----5:R-:W-:-:S05]  /*2fd0*/  FMUL.FTZ R5, R5, R4 ;  /* 0x0000000405057220 */ /* 0x020fca0000410000 */
[----:B------:R-:W-:-:S05]  /*2fe0*/  F2FP.BF16.F32.PACK_AB R5, R5, R0 ;  /* 0x000000000505723e */ /* 0x000fca00000010ff */
[----:B------:R3:W-:Y:S02]  /*2ff0*/  STG.E desc[UR14][R2.64], R5 ;  /* 0x0000000502007986 */ /* 0x0007e4000c10190e */
.L_x_2179:
[----:B------:R-:W-:Y:S05]  /*3000*/  BSYNC.RECONVERGENT B0 ;  /* 0x0000000000007941 */ /* 0x000fea0003800200 */
.L_x_2171:
[----:B------:R-:W4:Y:S01]  /*3010*/  LDCU UR5, c[0x0][0x3f8] ;  /* 0x00007f00ff0577ac */ /* 0x000f220008000800 */
[----:B------:R-:W4:Y:S01]  /*3020*/  LDCU UR8, c[0x0][0x3c8] ;  /* 0x00007900ff0877ac */ /* 0x000f220008000800 */
[----:B------:R-:W-:Y:S02]  /*3030*/  UIADD3 UR7, UPT, UPT, UR19, UR7, URZ ;  /* 0x0000000713077290 */ /* 0x000fe4000fffe0ff */
[----:B------:R-:W-:Y:S02]  /*3040*/  UIADD3 UR4, UPT, UPT, UR4, 0x1, URZ ;  /* 0x0000000104047890 */ /* 0x000fe4000fffe0ff */
[----:B----4-:R-:W-:-:S04]  /*3050*/  UIMAD UR5, UR5, UR8, URZ ;  /* 0x00000008050572a4 */ /* 0x010fc8000f8e02ff */
[----:B------:R-:W-:-:S09]  /*3060*/  UISETP.GE.AND UP0, UPT, UR7, UR5, UPT ;  /* 0x000000050700728c */ /* 0x000fd2000bf06270 */
[----:B------:R-:W-:Y:S05]  /*3070*/  BRA.U !UP0, `(.L_x_2186) ;  /* 0xffffffd108447547 */ /* 0x000fea000b83ffff */
[----:B------:R-:W-:Y:S05]  /*3080*/  EXIT ;  /* 0x000000000000794d */ /* 0x000fea0003800000 */
.L_x_2187:
        /* <DEDUP_REMOVED lines=15> */
.L_x_4536:


//--------------------- .text._Z35group_norm_nhwc_fwd_one_pass_kernelI11Bf16IOBf16WLi128ELi60ELi480EEv26Group_norm_nhwc_fwd_params --------------------------
	.section	.text._Z35group_norm_nhwc_fwd_one_pass_kernelI11Bf16IOBf16WLi128ELi60ELi480EEv26Group_norm_nhwc_fwd_params,"ax",@progbits
	.align	128
        .global         _Z35group_norm_nhwc_fwd_one_pass_kernelI11Bf16IOBf16WLi128ELi60ELi480EEv26Group_norm_nhwc_fwd_params
        .type           _Z35group_norm_nhwc_fwd_one_pass_kernelI11Bf16IOBf16WLi128ELi60ELi480EEv26Group_norm_nhwc_fwd_params,@function
        .size           _Z35group_norm_nhwc_fwd_one_pass_kernelI11Bf16IOBf16WLi128ELi60ELi480EEv26Group_norm_nhwc_fwd_params,(.L_x_4537 - _Z35group_norm_nhwc_fwd_one_pass_kernelI11Bf16IOBf16WLi128ELi60ELi480EEv26Group_norm_nhwc_fwd_params)
        .other          _Z35group_norm_nhwc_fwd_one_pass_kernelI11Bf16IOBf16WLi128ELi60ELi480EEv26Group_norm_nhwc_fwd_params,@"STO_CUDA_ENTRY STV_DEFAULT"
_Z35group_norm_nhwc_fwd_one_pass_kernelI11Bf16IOBf16WLi128ELi60ELi480EEv26Group_norm_nhwc_fwd_params:
.text._Z35group_norm_nhwc_fwd_one_pass_kernelI11Bf16IOBf16WLi128ELi60ELi480EEv26Group_norm_nhwc_fwd_params:
        /* <DEDUP_REMOVED lines=29> */
[----:B-----5:R-:W-:Y:S01]  /*01d0*/  LOP3.LUT R33, R2, 0x7, RZ, 0xc0, !PT ;  /* 0x0000000702217812 */ /* 0x020fe200078ec0ff */
[----:B------:R-:W-:Y:S01]  /*01e0*/  IMAD R0, R0, 0x889, RZ ;  /* 0x0000088900007824 */ /* 0x000fe200078e02ff */
[----:B------:R-:W-:Y:S01]  /*01f0*/  ISETP.NE.AND.EX P0, PT, RZ, UR19, !P0, P1 ;  /* 0x00000013ff007c0c */ /* 0x000fe2000c705310 */
[----:B------:R-:W-:Y:S01]  /*0200*/  UIMAD UR11, UR30, 0x3, UR6 ;  /* 0x000000031e0b78a4 */ /* 0x000fe2000f8e0206 */
[----:B------:R-:W-:Y:S01]  /*0210*/  LOP3.LUT R36, R2, 0x7ffffff8, RZ, 0xc0, !PT ;  /* 0x7ffffff802247812 */ /* 0x000fe200078ec0ff */
[----:B---3--:R-:W-:Y:S01]  /*0220*/  ULEA UR16, UR4, UR16, 0x18 ;  /* 0x0000001004107291 */ /* 0x008fe2000f8ec0ff */
[----:B------:R-:W-:Y:S01]  /*0230*/  SHF.R.U32.HI R0, RZ, 0x10, R0 ;  /* 0x00000010ff007819 */ /* 0x000fe20000011600 */
[----:B------:R-:W-:-:S02]  /*0240*/  ULEA UR10, UR30, UR6, 0x1 ;  /* 0x000000061e0a7291 */ /* 0x000fc4000f8e08ff */
[----:B------:R-:W-:Y:S01]  /*0250*/  UIADD3 UR9, UPT, UPT, UR6, UR30, URZ ;  /* 0x0000001e06097290 */ /* 0x000fe2000fffe0ff */
[----:B------:R-:W-:Y:S01]  /*0260*/  PRMT R3, R0, 0x9910, RZ ;  /* 0x0000991000037816 */ /* 0x000fe200000000ff */
[----:B------:R-:W-:Y:S01]  /*0270*/  IMAD R0, R5, UR31, R0 ;  /* 0x0000001f05007c24 */ /* 0x000fe2000f8e0200 */
[----:B------:R-:W-:Y:S01]  /*0280*/  UMOV UR4, URZ ;  /* 0x000000ff00047c82 */ /* 0x000fe20008000000 */
[----:B------:R-:W-:Y:S02]  /*0290*/  UMOV UR8, UR6 ;  /* 0x0000000600087c82 */ /* 0x000fe40008000000 */
[----:B------:R-:W-:Y:S01]  /*02a0*/  IMAD R3, R3, 0x1e, RZ ;  /* 0x0000001e03037824 */ /* 0x000fe200078e02ff */
[----:B------:R-:W-:Y:S02]  /*02b0*/  IADD3 R31, PT, PT, R0, 0x10, RZ ;  /* 0x00000010001f7810 */ /* 0x000fe40007ffe0ff */
[----:B------:R-:W-:Y:S02]  /*02c0*/  SHF.R.S32.HI R35, RZ, 0x1f, R0 ;  /* 0x0000001fff237819 */ /* 0x000fe40000011400 */
[----:B------:R-:W-:-:S02]  /*02d0*/  IADD3 R3, PT, PT, RZ, -R3, RZ ;  /* 0x80000003ff037210 */ /* 0x000fc40007ffe0ff */
[----:B------:R-:W-:Y:S02]  /*02e0*/  SHF.R.S32.HI R34, RZ, 0x1f, R31 ;  /* 0x0000001fff227819 */ /* 0x000fe4000001141f */
[----:B------:R-:W-:-:S04]  /*02f0*/  PRMT R3, R3, 0x7710, RZ ;  /* 0x0000771003037816 */ /* 0x000fc800000000ff */
[----:B------:R-:W-:-:S04]  /*0300*/  IADD3 R3, PT, PT, R3, R4, RZ ;  /* 0x0000000403037210 */ /* 0x000fc80007ffe0ff */
[----:B------:R-:W-:-:S04]  /*0310*/  SHF.L.U32 R3, R3, 0x1, RZ ;  /* 0x0000000103037819 */ /* 0x000fc800000006ff */
[----:B------:R-:W-:-:S07]  /*0320*/  LOP3.LUT R32, R3, 0xffff, RZ, 0xc0, !PT ;  /* 0x0000ffff03207812 */ /* 0x000fce00078ec0ff */
.L_x_2231:
[----:B0-----:R-:W0:Y:S01]  /*0330*/  LDCU UR5, c[0x0][0x3f8] ;  /* 0x00007f00ff0577ac */ /* 0x001e220008000800 */
[----:B------:R-:W-:Y:S01]  /*0340*/  IABS R8, UR8 ;  /* 0x0000000800087c13 */ /* 0x000fe20008000000 */
[C---:B------:R-:W-:Y:S01]  /*0350*/  VIADD R21, R0.reuse, 0x30 ;  /* 0x0000003000157836 */ /* 0x040fe20000000000 */
[----:B------:R-:W-:Y:S01]  /*0360*/  IADD3 R15, PT, PT, R0, 0x20, RZ ;  /* 0x00000020000f7810 */ /* 0x000fe20007ffe0ff */
[----:B-1----:R-:W1:Y:S01]  /*0370*/  LDCU.64 UR20, c[0x0][0x3e8] ;  /* 0x00007d00ff1477ac */ /* 0x002e620008000a00 */
[----:B------:R-:W-:Y:S02]  /*0380*/  R2UR UR17, R8 ;  /* 0x00000000081172ca */ /* 0x000fe400000e0000 */
[----:B------:R-:W-:Y:S02]  /*0390*/  CS2R R28, SRZ ;  /* 0x00000000001c7805 */ /* 0x000fe4000001ff00 */
[----:B------:R-:W-:Y:S01]  /*03a0*/  SHF.R.S32.HI R9, RZ, 0x1f, R15 ;  /* 0x0000001fff097819 */ /* 0x000fe2000001140f */
[----:B--2---:R-:W2:Y:S01]  /*03b0*/  LDCU.64 UR22, c[0x0][0x3f0] ;  /* 0x00007e00ff1677ac */ /* 0x004ea20008000a00 */
[----:B------:R-:W-:-:S02]  /*03c0*/  SHF.R.S32.HI R19, RZ, 0x1f, R21 ;  /* 0x0000001fff137819 */ /* 0x000fc40000011415 */
[----:B0--34-:R-:W-:Y:S01]  /*03d0*/  MOV R3, UR5 ;  /* 0x0000000500037c02 */ /* 0x019fe20008000f00 */
        /* <DEDUP_REMOVED lines=45> */
[----:B------:R-:W-:Y:S01]  /*06b0*/  IADD3 R6, P2, PT, R32, UR17, RZ ;  /* 0x0000001120067c10 */ /* 0x000fe2000ff5e0ff */
[----:B------:R-:W-:Y:S01]  /*06c0*/  UIMAD UR5, UR19, UR23, UR5 ;  /* 0x00000017130572a4 */ /* 0x000fe2000f8e0205 */
[----:B------:R-:W-:-:S04]  /*06d0*/  MOV R3, UR17 ;  /* 0x0000001100037c02 */ /* 0x000fc80008000f00 */
[----:B------:R-:W-:Y:S02]  /*06e0*/  LEA.HI.X.SX32 R7, R3, RZ, 0x1, P2 ;  /* 0x000000ff03077211 */ /* 0x000fe400010f0eff */
[----:B------:R-:W-:Y:S02]  /*06f0*/  MOV R3, UR22 ;  /* 0x0000001600037c02 */ /* 0x000fe40008000f00 */
[----:B------:R-:W-:-:S03]  /*0700*/  ISETP.GE.U32.AND P2, PT, R5, UR20, PT ;  /* 0x0000001405007c0c */ /* 0x000fc6000bf46070 */
[----:B------:R-:W-:Y:S01]  /*0710*/  IMAD.WIDE.U32 R6, R3, UR19, R6 ;  /* 0x0000001303067c25 */ /* 0x000fe2000f8e0006 */
[----:B------:R-:W-:Y:S02]  /*0720*/  IADD3 R3, PT, PT, R0, 0x50, RZ ;  /* 0x0000005000037810 */ /* 0x000fe40007ffe0ff */
[----:B------:R-:W-:Y:S01]  /*0730*/  ISETP.GE.AND.EX P2, PT, R20, UR21, PT, P2 ;  /* 0x0000001514007c0c */ /* 0x000fe2000bf46320 */
[----:B------:R-:W-:Y:S01]  /*0740*/  @!P5 IMAD.MOV.U32 R8, RZ, RZ, R6 ;  /* 0x000000ffff08d224 */ /* 0x000fe200078e0006 */
[----:B------:R-:W-:Y:S01]  /*0750*/  IADD3 R9, PT, PT, R7, UR5, RZ ;  /* 0x0000000507097c10 */ /* 0x000fe2000fffe0ff */
[----:B0-----:R-:W-:Y:S01]  /*0760*/  @!P1 IMAD R18, R19, R16, RZ ;  /* 0x0000001013129224 */ /* 0x001fe200078e02ff */
[----:B------:R-:W-:Y:S02]  /*0770*/  ISETP.GE.U32.AND P3, PT, R3, UR20, PT ;  /* 0x0000001403007c0c */ /* 0x000fe4000bf66070 */
[----:B------:R-:W-:Y:S01]  /*0780*/  SHF.R.S32.HI R4, RZ, 0x1f, R3 ;  /* 0x0000001fff047819 */ /* 0x000fe20000011403 */
[----:B------:R-:W-:Y:S01]  /*0790*/  @!P5 IMAD.WIDE.U32 R12, R15, R12, R8 ;  /* 0x0000000c0f0cd225 */ /* 0x000fe200078e0008 */
[----:B------:R-:W-:Y:S01]  /*07a0*/  @!P1 MOV R22, R6 ;  /* 0x0000000600169202 */ /* 0x000fe20000000f00 */
[----:B------:R-:W0:Y:S01]  /*07b0*/  @!P1 LDC.64 R14, c[0x0][0x390] ;  /* 0x0000e400ff0e9b82 */ /* 0x000e220000000a00 */
[----:B------:R-:W-:Y:S01]  /*07c0*/  ISETP.GE.AND.EX P3, PT, R4, UR21, PT, P3 ;  /* 0x0000001504007c0c */ /* 0x000fe2000bf66330 */
[----:B------:R-:W-:Y:S01]  /*07d0*/  @!P1 IMAD R25, R21, R17, R18 ;  /* 0x0000001115199224 */ /* 0x000fe200078e0212 */
[----:B------:R-:W-:-:S02]  /*07e0*/  @!P5 IADD3 R13, PT, PT, R13, R23, RZ ;  /* 0x000000170d0dd210 */ /* 0x000fc40007ffe0ff */
        /* <DEDUP_REMOVED lines=13> */
[----:B------:R-:W-:Y:S01]  /*08c0*/  @!P1 LEA.HI.X R15, R16, R15, R17, 0x1, P6 ;  /* 0x0000000f100f9211 */ /* 0x000fe200030f0c11 */
[----:B------:R-:W-:Y:S01]  /*08d0*/  HFMA2 R30, -RZ, RZ, 0, 0 ;  /* 0x00000000ff1e7431 */ /* 0x000fe200000001ff */
[----:B------:R-:W-:-:S05]  /*08e0*/  @!P2 MOV R21, R9 ;  /* 0x000000090015a202 */ /* 0x000fca0000000f00 */
[----:B------:R-:W2:Y:S01]  /*08f0*/  @!P3 LDC.64 R16, c[0x0][0x390] ;  /* 0x0000e400ff10bb82 */ /* 0x000ea20000000a00 */
[----:B-1----:R-:W-:Y:S01]  /*0900*/  @!P2 IMAD R24, R20, R12, RZ ;  /* 0x0000000c1418a224 */ /* 0x002fe200078e02ff */
[----:B------:R1:W5:Y:S01]  /*0910*/  @!P1 LDG.E R30, desc[UR24][R14.64] ;  /* 0x000000180e1e9981 */ /* 0x000362000c1e1900 */
[----:B------:R-:W-:-:S05]  /*0920*/  @!P2 IMAD.MOV.U32 R20, RZ, RZ, R6 ;  /* 0x000000ffff14a224 */ /* 0x000fca00078e0006 */
[----:B------:R-:W2:Y:S01]  /*0930*/  @!P4 LDC.64 R22, c[0x0][0x3e0] ;  /* 0x0000f800ff16cb82 */ /* 0x000ea20000000a00 */
[----:B----4-:R-:W-:Y:S02]  /*0940*/  @!P3 IMAD R4, R4, R18, RZ ;  /* 0x000000120404b224 */ /* 0x010fe400078e02ff */
[C---:B------:R-:W-:Y:S02]  /*0950*/  @!P2 IMAD R24, R5.reuse, R13, R24 ;  /* 0x0000000d0518a224 */ /* 0x040fe400078e0218 */
[----:B------:R-:W-:Y:S01]  /*0960*/  @!P2 IMAD.WIDE.U32 R12, R5, R12, R20 ;  /* 0x0000000c050ca225 */ /* 0x000fe200078e0014 */
[----:B------:R-:W-:Y:S02]  /*0970*/  @!P3 MOV R5, R9 ;  /* 0x000000090005b202 */ /* 0x000fe40000000f00 */
[----:B-1----:R-:W1:Y:S01]  /*0980*/  @!P5 LDC.64 R14, c[0x0][0x3e0] ;  /* 0x0000f800ff0edb82 */ /* 0x002e620000000a00 */
[----:B------:R-:W-:Y:S01]  /*0990*/  @!P3 IMAD R20, R3, R19, R4 ;  /* 0x000000130314b224 */ /* 0x000fe200078e0204 */
[----:B------:R-:W-:-:S02]  /*09a0*/  @!P3 MOV R4, R6 ;  /* 0x000000060004b202 */ /* 0x000fc40000000f00 */
[----:B------:R-:W-:Y:S02]  /*09b0*/  @!P2 IADD3 R24, PT, PT, R13, R24, RZ ;  /* 0x000000180d18a210 */ /* 0x000fe40007ffe0ff */
[C---:B0-----:R-:W-:Y:S01]  /*09c0*/  @!P2 LEA R10, P1, R12.reuse, R10, 0x1 ;  /* 0x0000000a0c0aa211 */ /* 0x041fe200078208ff */
[----:B------:R-:W-:Y:S02]  /*09d0*/  @!P3 IMAD.WIDE.U32 R18, R3, R18, R4 ;  /* 0x000000120312b225 */ /* 0x000fe400078e0004 */
[----:B------:R-:W0:Y:S01]  /*09e0*/  @!P4 LDC.64 R4, c[0x0][0x390] ;  /* 0x0000e400ff04cb82 */ /* 0x000e220000000a00 */
[----:B------:R-:W-:Y:S02]  /*09f0*/  @!P2 LEA.HI.X R11, R12, R11, R24, 0x1, P1 ;  /* 0x0000000b0c0ba211 */ /* 0x000fe400008f0c18 */
[----:B------:R-:W-:Y:S02]  /*0a00*/  @!P3 IADD3 R20, PT, PT, R19, R20, RZ ;  /* 0x000000141314b210 */ /* 0x000fe40007ffe0ff */
[----:B--2---:R-:W-:-:S03]  /*0a10*/  @!P3 LEA R16, P1, R18, R16, 0x1 ;  /* 0x000000101210b211 */ /* 0x004fc600078208ff */
[----:B------:R-:W2:Y:S01]  /*0a20*/  @!P5 LDC.64 R12, c[0x0][0x390] ;  /* 0x0000e400ff0cdb82 */ /* 0x000ea20000000a00 */
[----:B------:R-:W-:Y:S01]  /*0a30*/  @!P3 LEA.HI.X R17, R18, R17, R20, 0x1, P1 ;  /* 0x000000111211b211 */ /* 0x000fe200008f0c14 */
[----:B------:R-:W-:Y:S01]  /*0a40*/  @!P4 IMAD R24, R34, R22, RZ ;  /* 0x000000162218c224 */ /* 0x000fe200078e02ff */
[-C--:B------:R-:W-:Y:S01]  /*0a50*/  @!P4 MOV R20, R6.reuse ;  /* 0x000000060014c202 */ /* 0x080fe20000000f00 */
[----:B------:R-:W-:Y:S01]  /*0a60*/  VIADD R19, R0, 0x60 ;  /* 0x0000006000137836 */ /* 0x000fe20000000000 */
[----:B------:R-:W-:Y:S01]  /*0a70*/  @!P4 MOV R21, R9 ;  /* 0x000000090015c202 */ /* 0x000fe20000000f00 */
[----:B------:R-:W-:Y:S01]  /*0a80*/  @!P4 IMAD R3, R31, R23, R24 ;  /* 0x000000171f03c224 */ /* 0x000fe200078e0218 */
[----:B------:R-:W-:Y:S02]  /*0a90*/  @!P5 MOV R24, R6 ;  /* 0x000000060018d202 */ /* 0x000fe40000000f00 */
[----:B------:R-:W-:Y:S02]  /*0aa0*/  CS2R R26, SRZ ;  /* 0x00000000001a7805 */ /* 0x000fe4000001ff00 */
[----:B------:R-:W-:Y:S01]  /*0ab0*/  ISETP.GE.U32.AND P1, PT, R19, UR20, PT ;  /* 0x0000001413007c0c */ /* 0x000fe2000bf26070 */
[----:B------:R-:W-:Y:S01]  /*0ac0*/  @!P4 IMAD.WIDE.U32 R22, R31, R22, R20 ;  /* 0x000000161f16c225 */ /* 0x000fe200078e0014 */
[----:B------:R-:W-:Y:S01]  /*0ad0*/  SHF.R.S32.HI R20, RZ, 0x1f, R19 ;  /* 0x0000001fff147819 */ /* 0x000fe20000011413 */
[----:B------:R-:W4:Y:S01]  /*0ae0*/  @!P2 LDG.E R29, desc[UR24][R10.64] ;  /* 0x000000180a1da981 */ /* 0x000f22000c1e1900 */
[----:B------:R-:W-:Y:S01]  /*0af0*/  @!P5 MOV R25, R9 ;  /* 0x000000090019d202 */ /* 0x000fe20000000f00 */
[----:B-1----:R-:W-:Y:S01]  /*0b00*/  @!P5 IMAD R18, R35, R14, RZ ;  /* 0x0000000e2312d224 */ /* 0x002fe200078e02ff */
[----:B------:R-:W-:Y:S01]  /*0b10*/  ISETP.GE.AND.EX P1, PT, R20, UR21, PT, P1 ;  /* 0x0000001514007c0c */ /* 0x000fe2000bf26310 */
[----:B------:R-:W4:Y:S01]  /*0b20*/  @!P3 LDG.E R27, desc[UR24][R16.64] ;  /* 0x00000018101bb981 */ /* 0x000f22000c1e1900 */
[----:B------:R-:W-:Y:S01]  /*0b30*/  @!P4 IADD3 R3, PT, PT, R23, R3, RZ ;  /* 0x000000031703c210 */ /* 0x000fe20007ffe0ff */
[----:B------:R-:W-:Y:S01]  /*0b40*/  @!P5 IMAD R21, R0, R15, R18 ;  /* 0x0000000f0015d224 */ /* 0x000fe200078e0212 */
[----:B0-----:R-:W-:Y:S01]  /*0b50*/  @!P4 LEA R4, P6, R22, R4, 0x1 ;  /* 0x000000041604c211 */ /* 0x001fe200078c08ff */
[----:B------:R-:W-:-:S03]  /*0b60*/  @!P5 IMAD.WIDE.U32 R14, R0, R14, R24 ;  /* 0x0000000e000ed225 */ /* 0x000fc600078e0018 */
[----:B------:R-:W-:Y:S02]  /*0b70*/  @!P4 LEA.HI.X R5, R22, R5, R3, 0x1, P6 ;  /* 0x000000051605c211 */ /* 0x000fe400030f0c03 */
[----:B------:R-:W-:Y:S02]  /*0b80*/  @!P5 IADD3 R21, PT, PT, R15, R21, RZ ;  /* 0x000000150f15d210 */ /* 0x000fe40007ffe0ff */
[----:B--2---:R-:W-:Y:S01]  /*0b90*/  @!P5 LEA R12, P6, R14, R12, 0x1 ;  /* 0x0000000c0e0cd211 */ /* 0x004fe200078c08ff */
[----:B------:R-:W-:Y:S01]  /*0ba0*/  VIADD R3, R0, 0x70 ;  /* 0x0000007000037836 */ /* 0x000fe20000000000 */
[----:B------:R-:W2:Y:S02]  /*0bb0*/  @!P4 LDG.E R26, desc[UR24][R4.64] ;  /* 0x00000018041ac981 */ /* 0x000ea4000c1e1900 */
[----:B------:R-:W-:Y:S01]  /*0bc0*/  @!P5 LEA.HI.X R13, R14, R13, R21, 0x1, P6 ;  /* 0x0000000d0e0dd211 */ /* 0x000fe200030f0c15 */
[----:B------:R-:W-:Y:S01]  /*0bd0*/  HFMA2 R21, -RZ, RZ, 0, 0 ;  /* 0x00000000ff157431 */ /* 0x000fe200000001ff */
[----:B------:R-:W0:Y:S01]  /*0be0*/  @!P1 LDC.64 R14, c[0x0][0x3e0] ;  /* 0x0000f800ff0e9b82 */ /* 0x000e220000000a00 */
[----:B------:R-:W-:-:S02]  /*0bf0*/  ISETP.GE.U32.AND P6, PT, R3, UR20, PT ;  /* 0x0000001403007c0c */ /* 0x000fc4000bfc6070 */
[----:B------:R-:W-:Y:S02]  /*0c00*/  SHF.R.S32.HI R18, RZ, 0x1f, R3 ;  /* 0x0000001fff127819 */ /* 0x000fe40000011403 */
[----:B------:R1:W4:Y:S02]  /*0c10*/  @!P5 LDG.E R21, desc[UR24][R12.64] ;  /* 0x000000180c15d981 */ /* 0x000324000c1e1900 */
[----:B------:R-:W-:Y:S01]  /*0c20*/  ISETP.GE.AND.EX P4, PT, R18, UR21, PT, P6 ;  /* 0x0000001512007c0c */ /* 0x000fe2000bf86360 */
[----:B-1----:R-:W1:Y:S01]  /*0c30*/  @!P1 LDC.64 R12, c[0x0][0x390] ;  /* 0x0000e400ff0c9b82 */ /* 0x002e620000000a00 */
[----:B------:R-:W-:Y:S02]  /*0c40*/  @!P1 MOV R10, R6 ;  /* 0x00000006000a9202 */ /* 0x000fe40000000f00 */
[----:B------:R-:W-:-:S09]  /*0c50*/  @!P1 MOV R11, R9 ;  /* 0x00000009000b9202 */ /* 0x000fd20000000f00 */
[----:B------:R-:W1:Y:S01]  /*0c60*/  @!P4 LDC.64 R4, c[0x0][0x3e0] ;  /* 0x0000f800ff04cb82 */ /* 0x000e620000000a00 */
[----:B0-----:R-:W-:-:S04]  /*0c70*/  @!P1 IMAD R20, R20, R14, RZ ;  /* 0x0000000e14149224 */ /* 0x001fc800078e02ff */
[C---:B------:R-:W-:Y:S02]  /*0c80*/  @!P1 IMAD R23, R19.reuse, R15, R20 ;  /* 0x0000000f13179224 */ /* 0x040fe400078e0214 */
[----:B------:R-:W-:Y:S02]  /*0c90*/  @!P1 IMAD.WIDE.U32 R14, R19, R14, R10 ;  /* 0x0000000e130e9225 */ /* 0x000fe400078e000a */
[----:B------:R-:W0:Y:S03]  /*0ca0*/  @!P4 LDC.64 R10, c[0x0][0x390] ;  /* 0x0000e400ff0acb82 */ /* 0x000e260000000a00 */
[----:B------:R-:W-:Y:S01]  /*0cb0*/  @!P1 IADD3 R15, PT, PT, R15, R23, RZ ;  /* 0x000000170f0f9210 */ /* 0x000fe20007ffe0ff */
[----:B------:R-:W-:Y:S01]  /*0cc0*/  HFMA2 R20, -RZ, RZ, 0, 0 ;  /* 0x00000000ff147431 */ /* 0x000fe200000001ff */
[----:B-1----:R-:W-:-:S04]  /*0cd0*/  @!P1 LEA R12, P2, R14, R12, 0x1 ;  /* 0x0000000c0e0c9211 */ /* 0x002fc800078408ff */
        /* <DEDUP_REMOVED lines=13> */
[C---:B---3--:R-:W-:Y:S02]  /*0db0*/  PRMT R12, R28.reuse, 0x7632, R12 ;  /* 0x000076321c0c7816 */ /* 0x048fe4000000000c */
[----:B------:R-:W-:Y:S02]  /*0dc0*/  SHF.L.U32 R28, R28, 0x10, RZ ;  /* 0x000000101c1c7819 */ /* 0x000fe400000006ff */
[C---:B-----5:R-:W-:Y:S02]  /*0dd0*/  PRMT R11, R30.reuse, 0x7632, R11 ;  /* 0x000076321e0b7816 */ /* 0x060fe4000000000b */
[----:B------:R-:W-:Y:S02]  /*0de0*/  SHF.L.U32 R30, R30, 0x10, RZ ;  /* 0x000000101e1e7819 */ /* 0x000fe400000006ff */
[----:B--2---:R-:W-:-:S02]  /*0df0*/  PRMT R3, R26, 0x7632, R3 ;  /* 0x000076321a037816 */ /* 0x004fc40000000003 */
[----:B----4-:R-:W-:-:S04]  /*0e00*/  PRMT R18, R21, 0x7632, R18 ;  /* 0x0000763215127816 */ /* 0x010fc80000000012 */
[----:B------:R-:W-:Y:S02]  /*0e10*/  SHF.L.U32 R18, R18, 0x10, RZ ;  /* 0x0000001012127819 */ /* 0x000fe400000006ff */
[----:B------:R-:W-:-:S03]  /*0e20*/  SHF.L.U32 R21, R21, 0x10, RZ ;  /* 0x0000001015157819 */ /* 0x000fc600000006ff */
[----:B------:R-:W-:Y:S01]  /*0e30*/  FMUL.FTZ R4, R18, R18 ;  /* 0x0000001212047220 */ /* 0x000fe20000410000 */
[----:B------:R-:W-:-:S03]  /*0e40*/  SHF.L.U32 R3, R3, 0x10, RZ ;  /* 0x0000001003037819 */ /* 0x000fc600000006ff */
[----:B------:R-:W-:Y:S01]  /*0e50*/  FFMA.FTZ R5, R21, R21, R4 ;  /* 0x0000001515057223 */ /* 0x000fe20000010004 */
[----:B------:R-:W-:Y:S01]  /*0e60*/  SHF.L.U32 R26, R26, 0x10, RZ ;  /* 0x000000101a1a7819 */ /* 0x000fe200000006ff */
[----:B------:R-:W-:Y:S02]  /*0e70*/  IMAD.U32 R4, R12, 0x10000, RZ ;  /* 0x000100000c047824 */ /* 0x000fe400078e00ff */
[----:B------:R-:W-:Y:S01]  /*0e80*/  FMUL.FTZ R13, R3, R3 ;  /* 0x00000003030d7220 */ /* 0x000fe20000410000 */
[----:B------:R-:W-:Y:S01]  /*0e90*/  FADD.FTZ R10, RZ, R5 ;  /* 0x00000005ff0a7221 */ /* 0x000fe20000010000 */
[----:B------:R-:W-:Y:S01]  /*0ea0*/  SHF.L.U32 R5, R11, 0x10, RZ ;  /* 0x000000100b057819 */ /* 0x000fe200000006ff */
[----:B------:R-:W-:Y:S01]  /*0eb0*/  FMUL.FTZ R11, R4, R4 ;  /* 0x00000004040b7220 */ /* 0x000fe20000410000 */
[----:B------:R-:W-:-:S03]  /*0ec0*/  FFMA.FTZ R13, R26, R26, R13 ;  /* 0x0000001a1a0d7223 */ /* 0x000fc6000001000d */
[----:B------:R-:W-:Y:S01]  /*0ed0*/  FFMA.FTZ R12, R28, R28, R11 ;  /* 0x0000001c1c0c7223 */ /* 0x000fe2000001000b */
[----:B------:R-:W-:Y:S01]  /*0ee0*/  FADD.FTZ R13, R10, R13 ;  /* 0x0000000d0a0d7221 */ /* 0x000fe20000010000 */
[----:B------:R-:W-:Y:S01]  /*0ef0*/  FMUL.FTZ R11, R5, R5 ;  /* 0x00000005050b7220 */ /* 0x000fe20000410000 */
[----:B------:R-:W-:Y:S02]  /*0f00*/  PRMT R10, R29, 0x7632, R10 ;  /* 0x000076321d0a7816 */ /* 0x000fe4000000000a */
[----:B------:R-:W-:Y:S01]  /*0f10*/  FADD.FTZ R12, R13, R12 ;  /* 0x0000000c0d0c7221 */ /* 0x000fe20000010000 */
[----:B------:R-:W-:Y:S01]  /*0f20*/  FFMA.FTZ R11, R30, R30, R11 ;  /* 0x0000001e1e0b7223 */ /* 0x000fe2000001000b */
[----:B------:R-:W-:-:S03]  /*0f30*/  SHF.L.U32 R10, R10, 0x10, RZ ;  /* 0x000000100a0a7819 */ /* 0x000fc600000006ff */
[--C-:B------:R-:W-:Y:S01]  /*0f40*/  FADD.FTZ R12, R12, R11.reuse ;  /* 0x0000000b0c0c7221 */ /* 0x100fe20000010000 */
[----:B------:R-:W-:Y:S01]  /*0f50*/  PRMT R11, R27, 0x7632, R11 ;  /* 0x000076321b0b7816 */ /* 0x000fe2000000000b */
[----:B------:R-:W-:Y:S01]  /*0f60*/  FMUL.FTZ R14, R10, R10 ;  /* 0x0000000a0a0e7220 */ /* 0x000fe20000410000 */
[----:B------:R-:W-:Y:S01]  /*0f70*/  SHF.L.U32 R29, R29, 0x10, RZ ;  /* 0x000000101d1d7819 */ /* 0x000fe200000006ff */
[----:B------:R-:W-:Y:S01]  /*0f80*/  FADD.FTZ R13, R21, R18 ;  /* 0x00000012150d7221 */ /* 0x000fe20000010000 */
[----:B------:R-:W-:Y:S01]  /*0f90*/  SHF.L.U32 R11, R11, 0x10, RZ ;  /* 0x000000100b0b7819 */ /* 0x000fe200000006ff */
[----:B------:R-:W-:Y:S02]  /*0fa0*/  IMAD.U32 R27, R27, 0x10000, RZ ;  /* 0x000100001b1b7824 */ /* 0x000fe400078e00ff */
[----:B------:R-:W-:Y:S01]  /*0fb0*/  FFMA.FTZ R15, R29, R29, R14 ;  /* 0x0000001d1d0f7223 */ /* 0x000fe2000001000e */
        /* <DEDUP_REMOVED lines=57> */
[----:B------:R-:W3:Y:S01]  /*1350*/  S2R R13, SR_TID.X ;  /* 0x00000000000d7919 */ /* 0x000ee20000002100 */
[----:B------:R-:W-:Y:S01]  /*1360*/  ISETP.NE.AND P1, PT, R37, RZ, PT ;  /* 0x000000ff2500720c */ /* 0x000fe20003f25270 */
[----:B01----:R-:W-:Y:S01]  /*1370*/  FADD.FTZ R14, R22, R25 ;  /* 0x00000019160e7221 */ /* 0x003fe20000010000 */
[----:B--2---:R-:W-:Y:S01]  /*1380*/  FADD.FTZ R15, R23, R24 ;  /* 0x00000018170f7221 */ /* 0x004fe20000010000 */
[----:B---3--:R-:W-:-:S04]  /*1390*/  SHF.R.U32.HI R13, RZ, 0x2, R13 ;  /* 0x00000002ff0d7819 */ /* 0x008fc8000001160d */
[----:B------:R-:W-:-:S06]  /*13a0*/  LOP3.LUT R13, R13, 0xf8, RZ, 0xc0, !PT ;  /* 0x000000f80d0d7812 */ /* 0x000fcc00078ec0ff */
[----:B------:R3:W-:Y:S02]  /*13b0*/  @!P1 STS.64 [R13+UR16+0x10], R14 ;  /* 0x0000100e0d009988 */ /* 0x0007e40008000a10 */
.L_x_2189:
[----:B------:R-:W-:Y:S05]  /*13c0*/  BSYNC.RECONVERGENT B0 ;  /* 0x0000000000007941 */ /* 0x000fea0003800200 */
.L_x_2188:
[----:B------:R-:W4:Y:S01]  /*13d0*/  S2R R12, SR_TID.X ;  /* 0x00000000000c7919 */ /* 0x000f220000002100 */
[----:B------:R-:W-:Y:S01]  /*13e0*/  BSSY.RECONVERGENT B0, `(.L_x_2190) ;  /* 0x000002c000007945 */ /* 0x000fe20003800200 */
[----:B------:R-:W-:Y:S01]  /*13f0*/  BAR.SYNC.DEFER_BLOCKING 0x0 ;  /* 0x0000000000007b1d */ /* 0x000fe20000010000 */
[----:B------:R-:W-:Y:S02]  /*1400*/  ISETP.GE.U32.AND P1, PT, R2, 0x2, PT ;  /* 0x000000020200780c */ /* 0x000fe40003f26070 */
[----:B----4-:R-:W-:-:S13]  /*1410*/  ISETP.NE.AND P3, PT, R12, RZ, PT ;  /* 0x000000ff0c00720c */ /* 0x010fda0003f65270 */
[----:B------:R-:W-:Y:S05]  /*1420*/  @P3 BRA `(.L_x_2191) ;  /* 0x00000000009c3947 */ /* 0x000fea0003800000 */
[----:B------:R-:W4:Y:S01]  /*1430*/  S2UR UR18, SR_CgaCtaId ;  /* 0x00000000001279c3 */ /* 0x000f220000008800 */
[----:B------:R-:W-:Y:S02]  /*1440*/  UMOV UR5, 0x400 ;  /* 0x0000040000057882 */ /* 0x000fe40000000000 */
[----:B----4-:R-:W-:-:S09]  /*1450*/  ULEA UR5, UR18, UR5, 0x18 ;  /* 0x0000000512057291 */ /* 0x010fd2000f8ec0ff */
[----:B---3--:R-:W3:Y:S02]  /*1460*/  LDS.64 R12, [UR5+0x18] ;  /* 0x00001805ff0c7984 */ /* 0x008ee40008000a00 */
[----:B---3--:R-:W-:Y:S01]  /*1470*/  FADD.FTZ R23, R14, R12 ;  /* 0x0000000c0e177221 */ /* 0x008fe20000010000 */
[----:B------:R-:W-:Y:S02]  /*1480*/  FADD.FTZ R22, R15, R13 ;  /* 0x0000000d0f167221 */ /* 0x000fe40000010000 */
[----:B0-----:R-:W0:Y:S02]  /*1490*/  LDS.128 R12, [UR5+0x20] ;  /* 0x00002005ff0c7984 */ /* 0x001e240008000c00 */
        /* <DEDUP_REMOVED lines=32> */
.L_x_2191:
[----:B------:R-:W-:Y:S05]  /*16a0*/  BSYNC.RECONVERGENT B0 ;  /* 0x0000000000007941 */ /* 0x000fea0003800200 */
.L_x_2190:
        /* <DEDUP_REMOVED lines=11> */
[----:B------:R-:W-:-:S06]  /*1760*/  UIMAD.WIDE.U32 UR18, UR32, 0x8, UR28 ;  /* 0x00000008201278a5 */ /* 0x000fcc000f8e001c */
[----:B------:R-:W-:Y:S01]  /*1770*/  MOV R12, UR18 ;  /* 0x00000012000c7c02 */ /* 0x000fe20008000f00 */
[----:B------:R-:W-:Y:S01]  /*1780*/  IMAD.U32 R13, RZ, RZ, UR19 ;  /* 0x00000013ff0d7e24 */ /* 0x000fe2000f8e00ff */
[----:B------:R-:W-:Y:S02]  /*1790*/  UIADD3 UR19, UPT, UPT, UR5, UR6, URZ ;  /* 0x0000000605137290 */ /* 0x000fe4000fffe0ff */
[----:B------:R-:W-:Y:S02]  /*17a0*/  ULOP3.LUT UP1, UR18, UR4, 0x2, URZ, 0xc0, !UPT ;  /* 0x0000000204127892 */ /* 0x000fe4000f82c0ff */
[----:B------:R3:W-:Y:S02]  /*17b0*/  STG.E.64 desc[UR24][R12.64], R14 ;  /* 0x0000000e0c007986 */ /* 0x0007e4000c101b18 */
[----:B------:R-:W-:Y:S01]  /*17c0*/  MOV R23, UR19 ;  /* 0x0000001300177c02 */ /* 0x000fe20008000f00 */
[----:B------:R-:W-:Y:S01]  /*17d0*/  UIADD3 UR18, UPT, UPT, -UR18, 0x1, URZ ;  /* 0x0000000112127890 */ /* 0x000fe2000fffe1ff */
[----:B------:R-:W-:-:S05]  /*17e0*/  MOV R22, UR19 ;  /* 0x0000001300167c02 */ /* 0x000fca0008000f00 */
[----:B-1----:R-:W-:Y:S01]  /*17f0*/  MOV R25, UR18 ;  /* 0x0000001200197c02 */ /* 0x002fe20008000f00 */
[----:B---3--:R-:W1:Y:S02]  /*1800*/  LDC.64 R12, c[0x0][0x3b0] ;  /* 0x0000ec00ff0c7b82 */ /* 0x008e640000000a00 */
        /* <DEDUP_REMOVED lines=9> */
[----:B---3--:R-:W-:Y:S05]  /*18a0*/  @!P2 BRA `(.L_x_2193) ;  /* 0x000000000014a947 */ /* 0x008fea0003800000 */
.L_x_2194:
[----:B------:R-:W3:Y:S04]  /*18b0*/  LDG.E.STRONG.GPU R22, desc[UR24][R12.64] ;  /* 0x000000180c167981 */ /* 0x000ee8000c1ef900 */
[----:B---3--:R-:W-:Y:S01]  /*18c0*/  CCTL.IVALL ;  /* 0x00000000ff00798f */ /* 0x008fe20002000000 */
[----:B------:R-:W-:Y:S05]  /*18d0*/  YIELD ;  /* 0x0000000000007946 */ /* 0x000fea0003800000 */
[----:B------:R-:W-:-:S13]  /*18e0*/  ISETP.NE.AND P2, PT, R22, R23, PT ;  /* 0x000000171600720c */ /* 0x000fda0003f45270 */
[----:B------:R-:W-:Y:S05]  /*18f0*/  @P2 BRA `(.L_x_2194) ;  /* 0xfffffffc00ec2947 */ /* 0x000fea000383ffff */
.L_x_2193:
        /* <DEDUP_REMOVED lines=14> */
.L_x_2196:
[----:B------:R-:W-:-:S13]  /*19e0*/  ISETP.EQ.OR P1, PT, RZ, UR33, P3 ;  /* 0x00000021ff007c0c */ /* 0x000fda0009f22670 */
[----:B------:R-:W-:-:S05]  /*19f0*/  VOTEU.ALL UP1, P1 ;  /* 0x0000000000ff7886 */ /* 0x000fca0000820000 */
        /* <DEDUP_REMOVED lines=8> */
[----:B------:R-:W-:-:S06]  /*1a80*/  @!UP1 UIMAD.WIDE.U32 UR34, UR19, 0x8, UR28 ;  /* 0x00000008132298a5 */ /* 0x000fcc000f8e001c */
[----:B------:R-:W-:Y:S01]  /*1a90*/  IMAD.U32 R12, RZ, RZ, UR34 ;  /* 0x00000022ff0c7e24 */ /* 0x000fe2000f8e00ff */
[----:B------:R-:W-:-:S06]  /*1aa0*/  MOV R13, UR35 ;  /* 0x00000023000d7c02 */ /* 0x000fcc0008000f00 */
[----:B------:R-:W3:Y:S01]  /*1ab0*/  @!P2 LDG.E.64 R12, desc[UR24][R12.64] ;  /* 0x000000180c0ca981 */ /* 0x000ee2000c1e1b00 */
[----:B------:R-:W-:Y:S01]  /*1ac0*/  UIADD3 UR34, UPT, UPT, UR5, 0x2, URZ ;  /* 0x0000000205227890 */ /* 0x000fe2000fffe0ff */
[----:B0-----:R-:W-:-:S05]  /*1ad0*/  @!P1 FADD.FTZ R14, R14, R22 ;  /* 0x000000160e0e9221 */ /* 0x001fca0000010000 */
[----:B------:R-:W-:Y:S01]  /*1ae0*/  MOV R22, UR34 ;  /* 0x0000002200167c02 */ /* 0x000fe20008000f00 */
[----:B------:R-:W-:-:S03]  /*1af0*/  @!P1 FADD.FTZ R15, R15, R23 ;  /* 0x000000170f0f9221 */ /* 0x000fc60000010000 */
[----:B------:R-:W-:-:S13]  /*1b00*/  ISETP.EQ.OR P1, PT, R22, UR31, P3 ;  /* 0x0000001f16007c0c */ /* 0x000fda0009f22670 */
[----:B------:R-:W-:-:S05]  /*1b10*/  VOTEU.ALL UP1, P1 ;  /* 0x0000000000ff7886 */ /* 0x000fca0000820000 */
[----:B------:R-:W-:-:S06]  /*1b20*/  @!UP1 UIMAD.WIDE.U32 UR34, UR20, 0x8, UR28 ;  /* 0x00000008142298a5 */ /* 0x000fcc000f8e001c */
[----:B------:R-:W-:Y:S02]  /*1b30*/  MOV R22, UR34 ;  /* 0x0000002200167c02 */ /* 0x000fe40008000f00 */
[----:B------:R-:W-:Y:S01]  /*1b40*/  MOV R23, UR35 ;  /* 0x0000002300177c02 */ /* 0x000fe20008000f00 */
[----:B------:R-:W-:Y:S01]  /*1b50*/  UIADD3 UR34, UPT, UPT, UR5, 0x3, URZ ;  /* 0x0000000305227890 */ /* 0x000fe2000fffe0ff */
[----:B---3--:R-:W-:-:S04]  /*1b60*/  @!P2 FADD.FTZ R14, R14, R12 ;  /* 0x0000000c0e0ea221 */ /* 0x008fc80000010000 */
[----:B------:R-:W3:Y:S01]  /*1b70*/  @!P1 LDG.E.64 R22, desc[UR24][R22.64] ;  /* 0x0000001816169981 */ /* 0x000ee2000c1e1b00 */
[----:B------:R-:W-:Y:S01]  /*1b80*/  MOV R12, UR34 ;  /* 0x00000022000c7c02 */ /* 0x000fe20008000f00 */
[----:B------:R-:W-:-:S03]  /*1b90*/  @!P2 FADD.FTZ R15, R15, R13 ;  /* 0x0000000d0f0fa221 */ /* 0x000fc60000010000 */
[----:B------:R-:W-:-:S13]  /*1ba0*/  ISETP.EQ.OR P2, PT, R12, UR31, P3 ;  /* 0x0000001f0c007c0c */ /* 0x000fda0009f42670 */
[----:B------:R-:W-:-:S05]  /*1bb0*/  VOTEU.ALL UP1, P2 ;  /* 0x0000000000ff7886 */ /* 0x000fca0001020000 */
[----:B------:R-:W-:-:S06]  /*1bc0*/  @!UP1 UIMAD.WIDE.U32 UR34, UR21, 0x8, UR28 ;  /* 0x00000008152298a5 */ /* 0x000fcc000f8e001c */
[----:B------:R-:W-:Y:S01]  /*1bd0*/  MOV R12, UR34 ;  /* 0x00000022000c7c02 */ /* 0x000fe20008000f00 */
[----:B------:R-:W-:-:S06]  /*1be0*/  IMAD.U32 R13, RZ, RZ, UR35 ;  /* 0x00000023ff0d7e24 */ /* 0x000fcc000f8e00ff */
[----:B------:R-:W4:Y:S01]  /*1bf0*/  @!P2 LDG.E.64 R12, desc[UR24][R12.64] ;  /* 0x000000180c0ca981 */ /* 0x000f22000c1e1b00 */
[----:B------:R-:W-:Y:S01]  /*1c00*/  UIADD3 UR34, UPT, UPT, UR5, 0x4, URZ ;  /* 0x0000000405227890 */ /* 0x000fe2000fffe0ff */
[----:B---3--:R-:W-:-:S05]  /*1c10*/  @!P1 FADD.FTZ R14, R14, R22 ;  /* 0x000000160e0e9221 */ /* 0x008fca0000010000 */
        /* <DEDUP_REMOVED lines=8> */
[----:B----4-:R-:W-:-:S04]  /*1ca0*/  @!P2 FADD.FTZ R14, R14, R12 ;  /* 0x0000000c0e0ea221 */ /* 0x010fc80000010000 */
[----:B------:R-:W3:Y:S01]  /*1cb0*/  @!P1 LDG.E.64 R22, desc[UR24][R22.64] ;  /* 0x0000001816169981 */ /* 0x000ee2000c1e1b00 */
[----:B------:R-:W-:Y:S01]  /*1cc0*/  MOV R12, UR34 ;  /* 0x00000022000c7c02 */ /* 0x000fe20008000f00 */
[----:B------:R-:W-:-:S03]  /*1cd0*/  @!P2 FADD.FTZ R15, R15, R13 ;  /* 0x0000000d0f0fa221 */ /* 0x000fc60000010000 */
[----:B------:R-:W-:-:S13]  /*1ce0*/  ISETP.EQ.OR P2, PT, R12, UR31, P3 ;  /* 0x0000001f0c007c0c */ /* 0x000fda0009f42670 */
[----:B------:R-:W-:-:S05]  /*1cf0*/  VOTEU.ALL UP1, P2 ;  /* 0x0000000000ff7886 */ /* 0x000fca0001020000 */
[----:B------:R-:W-:-:S06]  /*1d00*/  @!UP1 UIMAD.WIDE.U32 UR34, UR23, 0x8, UR28 ;  /* 0x00000008172298a5 */ /* 0x000fcc000f8e001c */
[----:B------:R-:W-:Y:S02]  /*1d10*/  MOV R12, UR34 ;  /* 0x00000022000c7c02 */ /* 0x000fe40008000f00 */
[----:B------:R-:W-:-:S06]  /*1d20*/  MOV R13, UR35 ;  /* 0x00000023000d7c02 */ /* 0x000fcc0008000f00 */
[----:B------:R-:W4:Y:S01]  /*1d30*/  @!P2 LDG.E.64 R12, desc[UR24][R12.64] ;  /* 0x000000180c0ca981 */ /* 0x000f22000c1e1b00 */
[----:B------:R-:W-:Y:S01]  /*1d40*/  UIADD3 UR34, UPT, UPT, UR5, 0x6, URZ ;  /* 0x0000000605227890 */ /* 0x000fe2000fffe0ff */
[----:B---3--:R-:W-:-:S05]  /*1d50*/  @!P1 FADD.FTZ R14, R14, R22 ;  /* 0x000000160e0e9221 */ /* 0x008fca0000010000 */
[----:B------:R-:W-:Y:S02]  /*1d60*/  IMAD.U32 R22, RZ, RZ, UR34 ;  /* 0x00000022ff167e24 */ /* 0x000fe4000f8e00ff */
[----:B------:R-:W-:-:S03]  /*1d70*/  @!P1 FADD.FTZ R15, R15, R23 ;  /* 0x000000170f0f9221 */ /* 0x000fc60000010000 */
[----:B------:R-:W-:-:S13]  /*1d80*/  ISETP.EQ.OR P1, PT, R22, UR31, P3 ;  /* 0x0000001f16007c0c */ /* 0x000fda0009f22670 */
[----:B------:R-:W-:-:S05]  /*1d90*/  VOTEU.ALL UP1, P1 ;  /* 0x0000000000ff7886 */ /* 0x000fca0000820000 */
[----:B------:R-:W-:-:S06]  /*1da0*/  @!UP1 UIMAD.WIDE.U32 UR34, UR26, 0x8, UR28 ;  /* 0x000000081a2298a5 */ /* 0x000fcc000f8e001c */
[----:B------:R-:W-:Y:S01]  /*1db0*/  MOV R22, UR34 ;  /* 0x0000002200167c02 */ /* 0x000fe20008000f00 */
[----:B------:R-:W-:Y:S01]  /*1dc0*/  UIADD3 UR34, UPT, UPT, UR5, 0x7, URZ ;  /* 0x0000000705227890 */ /* 0x000fe2000fffe0ff */
[----:B----4-:R-:W-:-:S05]  /*1dd0*/  @!P2 FADD.FTZ R14, R14, R12 ;  /* 0x0000000c0e0ea221 */ /* 0x010fca0000010000 */
[----:B------:R-:W-:Y:S01]  /*1de0*/  MOV R12, UR34 ;  /* 0x00000022000c7c02 */ /* 0x000fe20008000f00 */
[----:B------:R-:W-:-:S03]  /*1df0*/  @!P2 FADD.FTZ R15, R15, R13 ;  /* 0x0000000d0f0fa221 */ /* 0x000fc60000010000 */
[----:B------:R-:W-:Y:S02]  /*1e00*/  ISETP.EQ.OR P2, PT, R12, UR31, P3 ;  /* 0x0000001f0c007c0c */ /* 0x000fe40009f42670 */
[----:B------:R-:W-:-:S06]  /*1e10*/  MOV R23, UR35 ;  /* 0x0000002300177c02 */ /* 0x000fcc0008000f00 */
[----:B------:R-:W3:Y:S05]  /*1e20*/  @!P1 LDG.E.64 R22, desc[UR24][R22.64] ;  /* 0x0000001816169981 */ /* 0x000eea000c1e1b00 */
[----:B------:R-:W-:-:S05]  /*1e30*/  VOTEU.ALL UP1, P2 ;  /* 0x0000000000ff7886 */ /* 0x000fca0001020000 */
[----:B------:R-:W-:-:S06]  /*1e40*/  @!UP1 UIMAD.WIDE.U32 UR34, UR27, 0x8, UR28 ;  /* 0x000000081b2298a5 */ /* 0x000fcc000f8e001c */
[----:B------:R-:W-:Y:S02]  /*1e50*/  MOV R12, UR34 ;  /* 0x00000022000c7c02 */ /* 0x000fe40008000f00 */
[----:B------:R-:W-:-:S06]  /*1e60*/  MOV R13, UR35 ;  /* 0x00000023000d7c02 */ /* 0x000fcc0008000f00 */
[----:B------:R-:W4:Y:S01]  /*1e70*/  @!P2 LDG.E.64 R12, desc[UR24][R12.64] ;  /* 0x000000180c0ca981 */ /* 0x000f22000c1e1b00 */
        /* <DEDUP_REMOVED lines=10> */
[----:B---3--:R-:W-:Y:S01]  /*1f20*/  @!P1 FADD.FTZ R14, R14, R22 ;  /* 0x000000160e0e9221 */ /* 0x008fe20000010000 */
[----:B------:R-:W-:Y:S01]  /*1f30*/  @!P1 FADD.FTZ R15, R15, R23 ;  /* 0x000000170f0f9221 */ /* 0x000fe20000010000 */
[----:B------:R-:W-:Y:S02]  /*1f40*/  ISETP.NE.AND P1, PT, R36, UR5, PT ;  /* 0x0000000524007c0c */ /* 0x000fe4000bf25270 */
[----:B----4-:R-:W-:Y:S01]  /*1f50*/  @!P2 FADD.FTZ R14, R14, R12 ;  /* 0x0000000c0e0ea221 */ /* 0x010fe20000010000 */
[----:B------:R-:W-:-:S10]  /*1f60*/  @!P2 FADD.FTZ R15, R15, R13 ;  /* 0x0000000d0f0fa221 */ /* 0x000fd40000010000 */
[----:B------:R-:W-:Y:S05]  /*1f70*/  @P1 BRA `(.L_x_2196) ;  /* 0xfffffff800981947 */ /* 0x000fea000383ffff */
[----:B------:R-:W-:-:S15]  /*1f80*/  R2UR UR5, R36 ;  /* 0x00000000240572ca */ /* 0x000fde00000e0000 */
.L_x_2195:
[----:B------:R-:W-:-:S13]  /*1f90*/  ISETP.NE.AND P1, PT, R33, RZ, PT ;  /* 0x000000ff2100720c */ /* 0x000fda0003f25270 */
[----:B------:R-:W-:Y:S05]  /*1fa0*/  @!P1 BRA `(.L_x_2192) ;  /* 0x00000004006c9947 */ /* 0x000fea0003800000 */
[----:B------:R-:W-:-:S04]  /*1fb0*/  IADD3 R12, PT, PT, R33, -0x1, RZ ;  /* 0xffffffff210c7810 */ /* 0x000fc80007ffe0ff */
[----:B------:R-:W-:-:S13]  /*1fc0*/  ISETP.GE.U32.AND P1, PT, R12, 0x3, PT ;  /* 0x000000030c00780c */ /* 0x000fda0003f26070 */
        /* <DEDUP_REMOVED lines=24> */
[----:B------:R-:W-:-:S04]  /*2150*/  @!UP1 UIMAD UR18, UR18, UR30, UR6 ;  /* 0x0000001e121292a4 */ /* 0x000fc8000f8e0206 */
[----:B------:R-:W-:-:S06]  /*2160*/  @!UP1 UIMAD.WIDE.U32 UR18, UR18, 0x8, UR28 ;  /* 0x00000008121298a5 */ /* 0x000fcc000f8e001c */
[----:B------:R-:W-:Y:S01]  /*2170*/  IMAD.U32 R22, RZ, RZ, UR18 ;  /* 0x00000012ff167e24 */ /* 0x000fe2000f8e00ff */
[----:B------:R-:W-:Y:S01]  /*2180*/  UIADD3 UR18, UPT, UPT, UR5, 0x3, URZ ;  /* 0x0000000305127890 */ /* 0x000fe2000fffe0ff */
[----:B---3--:R-:W-:-:S05]  /*2190*/  @!P2 FADD.FTZ R14, R14, R12 ;  /* 0x0000000c0e0ea221 */ /* 0x008fca0000010000 */
[----:B------:R-:W-:Y:S01]  /*21a0*/  MOV R12, UR18 ;  /* 0x00000012000c7c02 */ /* 0x000fe20008000f00 */
[----:B------:R-:W-:-:S03]  /*21b0*/  @!P2 FADD.FTZ R15, R15, R13 ;  /* 0x0000000d0f0fa221 */ /* 0x000fc60000010000 */
[----:B------:R-:W-:Y:S02]  /*21c0*/  ISETP.EQ.OR P2, PT, R12, UR31, P3 ;  /* 0x0000001f0c007c0c */ /* 0x000fe40009f42670 */
[----:B------:R-:W-:-:S06]  /*21d0*/  MOV R23, UR19 ;  /* 0x0000001300177c02 */ /* 0x000fcc0008000f00 */
[----:B------:R-:W3:Y:S05]  /*21e0*/  @!P1 LDG.E.64 R22, desc[UR24][R22.64] ;  /* 0x0000001816169981 */ /* 0x000eea000c1e1b00 */
[----:B------:R-:W-:-:S05]  /*21f0*/  VOTEU.ALL UP1, P2 ;  /* 0x0000000000ff7886 */ /* 0x000fca0001020000 */
[----:B------:R-:W-:-:S04]  /*2200*/  @!UP1 UIMAD UR18, UR18, UR30, UR6 ;  /* 0x0000001e121292a4 */ /* 0x000fc8000f8e0206 */
[----:B------:R-:W-:-:S06]  /*2210*/  @!UP1 UIMAD.WIDE.U32 UR18, UR18, 0x8, UR28 ;  /* 0x00000008121298a5 */ /* 0x000fcc000f8e001c */
[----:B------:R-:W-:Y:S02]  /*2220*/  MOV R12, UR18 ;  /* 0x00000012000c7c02 */ /* 0x000fe40008000f00 */
[----:B------:R-:W-:-:S06]  /*2230*/  MOV R13, UR19 ;  /* 0x00000013000d7c02 */ /* 0x000fcc0008000f00 */
[----:B------:R-:W4:Y:S01]  /*2240*/  @!P2 LDG.E.64 R12, desc[UR24][R12.64] ;  /* 0x000000180c0ca981 */ /* 0x000f22000c1e1b00 */
[----:B---3--:R-:W-:Y:S01]  /*2250*/  @!P1 FADD.FTZ R14, R14, R22 ;  /* 0x000000160e0e9221 */ /* 0x008fe20000010000 */
[----:B------:R-:W-:-:S04]  /*2260*/  MOV R22, UR5 ;  /* 0x0000000500167c02 */ /* 0x000fc80008000f00 */
[----:B------:R-:W-:-:S04]  /*2270*/  IADD3 R22, PT, PT, R22, 0x4, RZ ;  /* 0x0000000416167810 */ /* 0x000fc80007ffe0ff */
[----:B------:R-:W-:Y:S01]  /*2280*/  R2UR UR5, R22 ;  /* 0x00000000160572ca */ /* 0x000fe200000e0000 */
[----:B------:R-:W-:Y:S01]  /*2290*/  @!P1 FADD.FTZ R15, R15, R23 ;  /* 0x000000170f0f9221 */ /* 0x000fe20000010000 */
[----:B----4-:R-:W-:-:S03]  /*22a0*/  @!P2 FADD.FTZ R14, R14, R12 ;  /* 0x0000000c0e0ea221 */ /* 0x010fc60000010000 */
[----:B------:R-:W-:-:S10]  /*22b0*/  @!P2 FADD.FTZ R15, R15, R13 ;  /* 0x0000000d0f0fa221 */ /* 0x000fd40000010000 */
.L_x_2197:
        /* <DEDUP_REMOVED lines=21> */
[----:B0-----:R-:W-:Y:S01]  /*2410*/  @!P2 FADD.FTZ R14, R14, R12 ;  /* 0x0000000c0e0ea221 */ /* 0x001fe20000010000 */
[----:B------:R-:W-:-:S05]  /*2420*/  MOV R12, UR5 ;  /* 0x00000005000c7c02 */ /* 0x000fca0008000f00 */
[----:B------:R-:W-:-:S05]  /*2430*/  VIADD R12, R12, 0x2 ;  /* 0x000000020c0c7836 */ /* 0x000fca0000000000 */
[----:B------:R-:W-:Y:S01]  /*2440*/  R2UR UR5, R12 ;  /* 0x000000000c0572ca */ /* 0x000fe200000e0000 */
[----:B------:R-:W-:Y:S01]  /*2450*/  @!P2 FADD.FTZ R15, R15, R13 ;  /* 0x0000000d0f0fa221 */ /* 0x000fe20000010000 */
[----:B---3--:R-:W-:-:S03]  /*2460*/  @!P1 FADD.FTZ R14, R14, R22 ;  /* 0x000000160e0e9221 */ /* 0x008fc60000010000 */
[----:B------:R-:W-:-:S10]  /*2470*/  @!P1 FADD.FTZ R15, R15, R23 ;  /* 0x000000170f0f9221 */ /* 0x000fd40000010000 */
.L_x_2198:
[----:B------:R-:W-:Y:S01]  /*2480*/  MOV R12, UR5 ;  /* 0x00000005000c7c02 */ /* 0x000fe20008000f00 */
[----:B------:R-:W-:Y:S01]  /*2490*/  BSSY.RECONVERGENT B0, `(.L_x_2192) ;  /* 0x000000c000007945 */ /* 0x000fe20003800200 */
[----:B------:R-:W-:Y:S02]  /*24a0*/  LOP3.LUT P2, RZ, R2, 0x1, RZ, 0xc0, !PT ;  /* 0x0000000102ff7812 */ /* 0x000fe4000784c0ff */
        /* <DEDUP_REMOVED lines=8> */
[----:B0-----:R-:W-:Y:S01]  /*2530*/  FADD.FTZ R14, R14, R12 ;  /* 0x0000000c0e0e7221 */ /* 0x001fe20000010000 */
[----:B------:R-:W-:-:S07]  /*2540*/  FADD.FTZ R15, R15, R13 ;  /* 0x0000000d0f0f7221 */ /* 0x000fce0000010000 */
.L_x_2199:
[----:B------:R-:W-:Y:S05]  /*2550*/  BSYNC.RECONVERGENT B0 ;  /* 0x0000000000007941 */ /* 0x000fea0003800200 */
.L_x_2192:
[----:B------:R-:W4:Y:S01]  /*2560*/  S2UR UR18, SR_CgaCtaId ;  /* 0x00000000001279c3 */ /* 0x000f220000008800 */
[----:B------:R-:W0:Y:S01]  /*2570*/  LDCU UR19, c[0x0][0x414] ;  /* 0x00008280ff1377ac */ /* 0x000e220008000800 */
[----:B------:R-:W-:Y:S01]  /*2580*/  MOV R23, UR8 ;  /* 0x0000000800177c02 */ /* 0x000fe20008000f00 */
[----:B------:R-:W-:-:S05]  /*2590*/  UMOV UR5, 0x400 ;  /* 0x0000040000057882 */ /* 0x000fca0000000000 */
[----:B---3--:R-:W3:Y:S01]  /*25a0*/  @P0 LDC.64 R12, c[0x0][0x388] ;  /* 0x0000e200ff0c0b82 */ /* 0x008ee20000000a00 */
[----:B----4-:R-:W-:Y:S01]  /*25b0*/  ULEA UR5, UR18, UR5, 0x18 ;  /* 0x0000000512057291 */ /* 0x010fe2000f8ec0ff */
[----:B---3--:R-:W-:-:S08]  /*25c0*/  @P0 IMAD.WIDE R12, R23, 0x8, R12 ;  /* 0x00000008170c0825 */ /* 0x008fd000078e020c */
[----:B------:R0:W-:Y:S02]  /*25d0*/  @!P3 STS.64 [UR5+0x90], R14 ;  /* 0x0000900eff00b988 */ /* 0x0001e40008000a05 */
[----:B0-----:R-:W-:Y:S01]  /*25e0*/  @P0 FMUL.FTZ R14, R14, UR19 ;  /* 0x000000130e0e0c20 */ /* 0x001fe20008410000 */
[----:B------:R-:W-:-:S05]  /*25f0*/  @P0 FMUL.FTZ R15, R15, UR19 ;  /* 0x000000130f0f0c20 */ /* 0x000fca0008410000 */
[----:B------:R0:W-:Y:S01]  /*2600*/  @P0 STG.E.64 desc[UR24][R12.64], R14 ;  /* 0x0000000e0c000986 */ /* 0x0001e2000c101b18 */
[----:B------:R-:W-:Y:S01]  /*2610*/  BAR.SYNC.DEFER_BLOCKING 0x0 ;  /* 0x0000000000007b1d */ /* 0x000fe20000010000 */
[----:B0-----:R-:W-:-:S05]  /*2620*/  IADD3 R15, PT, PT, R32, UR17, RZ ;  /* 0x00000011200f7c10 */ /* 0x001fca000fffe0ff */
[----:B------:R-:W0:Y:S02]  /*2630*/  LDS.64 R12, [UR5+0x90] ;  /* 0x00009005ff0c7984 */ /* 0x000e240008000a00 */
[----:B0-----:R-:W-:-:S05]  /*2640*/  FMUL.FTZ R22, R12, UR19 ;  /* 0x000000130c167c20 */ /* 0x001fca0008410000 */
        /* <DEDUP_REMOVED lines=9> */
[----:B0-----:R-:W-:-:S05]  /*26e0*/  IMAD.WIDE R12, R15, 0x2, R12 ;  /* 0x000000020f0c7825 */ /* 0x001fca00078e020c */
[----:B------:R-:W3:Y:S03]  /*26f0*/  LDG.E.U16 R14, desc[UR24][R12.64] ;  /* 0x000000180c0e7981 */ /* 0x000ee6000c1e1500 */
[----:B--2---:R-:W-:Y:S02]  /*2700*/  @P1 FADD.FTZ R24, R22, UR18 ;  /* 0x0000001216181e21 */ /* 0x004fe40008010000 */
[----:B------:R0:W2:Y:S02]  /*2710*/  LDG.E.U16 R22, desc[UR24][R12.64+0x2] ;  /* 0x000002180c167981 */ /* 0x0000a4000c1e1500 */
[----:B------:R-:W4:Y:S01]  /*2720*/  @P1 MUFU.RSQ R23, R24 ;  /* 0x0000001800171308 */ /* 0x000f220000001400 */
[----:B0-----:R-:W0:Y:S01]  /*2730*/  LDC.64 R12, c[0x0][0x3a0] ;  /* 0x0000e800ff0c7b82 */ /* 0x001e220000000a00 */
[----:B----4-:R-:W-:Y:S01]  /*2740*/  @P1 R2UR UR18, R23 ;  /* 0x00000000171212ca */ /* 0x010fe200000e0000 */
[----:B0-----:R-:W-:-:S05]  /*2750*/  IMAD.WIDE R12, R15, 0x2, R12 ;  /* 0x000000020f0c7825 */ /* 0x001fca00078e020c */
[----:B------:R-:W4:Y:S04]  /*2760*/  LDG.E.U16 R15, desc[UR24][R12.64] ;  /* 0x000000180c0f7981 */ /* 0x000f28000c1e1500 */
[----:B------:R3:W5:Y:S01]  /*2770*/  LDG.E.U16 R23, desc[UR24][R12.64+0x2] ;  /* 0x000002180c177981 */ /* 0x000762000c1e1500 */
[----:B------:R-:W-:Y:S01]  /*2780*/  BSSY.RECONVERGENT B0, `(.L_x_2200) ;  /* 0x00001dc000007945 */ /* 0x000fe20003800200 */
[----:B------:R-:W-:Y:S01]  /*2790*/  UMOV UR17, 0x3f800000 ;  /* 0x3f80000000117882 */ /* 0x000fe20000000000 */
[----:B------:R-:W-:Y:S01]  /*27a0*/  @UP1 UMOV UR17, UR18 ;  /* 0x0000001200111c82 */ /* 0x000fe20008000000 */
[----:B---3--:R-:W-:Y:S01]  /*27b0*/  IMAD.U32 R12, R14, 0x10000, RZ ;  /* 0x000100000e0c7824 */ /* 0x008fe200078e00ff */
[----:B--2---:R-:W-:Y:S02]  /*27c0*/  SHF.L.U32 R13, R22, 0x10, RZ ;  /* 0x00000010160d7819 */ /* 0x004fe400000006ff */
[----:B----4-:R-:W-:-:S02]  /*27d0*/  SHF.L.U32 R14, R15, 0x10, RZ ;  /* 0x000000100f0e7819 */ /* 0x010fc400000006ff */
[----:B-----5:R-:W-:Y:S01]  /*27e0*/  SHF.L.U32 R15, R23, 0x10, RZ ;  /* 0x00000010170f7819 */ /* 0x020fe200000006ff */
[----:B------:R-:W-:Y:S06]  /*27f0*/  BRA.U UP0, `(.L_x_2201) ;  /* 0x0000000d000c7547 */ /* 0x000fec000b800000 */
        /* <DEDUP_REMOVED lines=13> */
[----:B------:R-:W-:Y:S01]  /*28d0*/  FMUL.FTZ R18, R18, UR17 ;  /* 0x0000001112127c20 */ /* 0x000fe20008410000 */
[----:B------:R-:W-:Y:S02]  /*28e0*/  MOV R23, R9 ;  /* 0x0000000900177202 */ /* 0x000fe40000000f00 */
[----:B------:R-:W-:Y:S01]  /*28f0*/  FFMA.FTZ R21, R12, R21, R14 ;  /* 0x000000150c157223 */ /* 0x000fe2000001000e */
[----:B------:R-:W-:-:S05]  /*2900*/  FFMA.FTZ R18, R13, R18, R15 ;  /* 0x000000120d127223 */ /* 0x000fca000001000f */
[----:B------:R-:W-:Y:S01]  /*2910*/  F2FP.BF16.F32.PACK_AB R18, R18, R21 ;  /* 0x000000151212723e */ /* 0x000fe200000010ff */
[----:B0-----:R-:W-:Y:S02]  /*2920*/  IMAD R21, R35, UR22, RZ ;  /* 0x0000001623157c24 */ /* 0x001fe4000f8e02ff */
[----:B------:R-:W-:-:S04]  /*2930*/  IMAD.WIDE.U32 R22, R0, UR22, R22 ;  /* 0x0000001600167c25 */ /* 0x000fc8000f8e0016 */
[----:B------:R-:W-:Y:S01]  /*2940*/  IMAD R21, R0, UR23, R21 ;  /* 0x0000001700157c24 */ /* 0x000fe2000f8e0215 */
[----:B--2---:R-:W-:-:S04]  /*2950*/  LEA R24, P1, R22, UR18, 0x1 ;  /* 0x0000001216187c11 */ /* 0x004fc8000f8208ff */
[----:B------:R-:W-:-:S04]  /*2960*/  IADD3 R21, PT, PT, R23, R21, RZ ;  /* 0x0000001517157210 */ /* 0x000fc80007ffe0ff */
[----:B-1----:R-:W-:-:S05]  /*2970*/  LEA.HI.X R25, R22, UR19, R21, 0x1, P1 ;  /* 0x0000001316197c11 */ /* 0x002fca00088f0c15 */
[----:B------:R0:W-:Y:S02]  /*2980*/  STG.E desc[UR24][R24.64], R18 ;  /* 0x0000001218007986 */ /* 0x0001e4000c101918 */
.L_x_2203:
[----:B------:R-:W-:Y:S05]  /*2990*/  BSYNC.RECONVERGENT B1 ;  /* 0x0000000000017941 */ /* 0x000fea0003800200 */
.L_x_2202:
[----:B------:R-:W-:Y:S04]  /*29a0*/  BSSY.RECONVERGENT B1, `(.L_x_2204) ;  /* 0x0000014000017945 */ /* 0x000fe80003800200 */
[----:B------:R-:W-:Y:S05]  /*29b0*/  @P2 BRA `(.L_x_2205) ;  /* 0x0000000000482947 */ /* 0x000fea0003800000 */
[----:B------:R-:W0:Y:S01]  /*29c0*/  LDCU.64 UR18, c[0x0][0x3e0] ;  /* 0x00007c00ff1277ac */ /* 0x000e220008000a00 */
[----:B------:R-:W-:Y:S01]  /*29d0*/  MOV R23, R9 ;  /* 0x0000000900177202 */ /* 0x000fe20000000f00 */
[----:B------:R-:W-:Y:S02]  /*29e0*/  IMAD.MOV.U32 R22, RZ, RZ, R6 ;  /* 0x000000ffff167224 */ /* 0x000fe400078e0006 */
[----:B------:R-:W-:Y:S01]  /*29f0*/  FADD.FTZ R26, R26, -UR5 ;  /* 0x800000051a1a7e21 */ /* 0x000fe20008010000 */
[----:B------:R-:W2:Y:S01]  /*2a00*/  LDCU.64 UR22, c[0x0][0x380] ;  /* 0x00007000ff1677ac */ /* 0x000ea20008000a00 */
[----:B0-----:R-:W-:Y:S02]  /*2a10*/  IMAD R18, R34, UR18, RZ ;  /* 0x0000001222127c24 */ /* 0x001fe4000f8e02ff */
[----:B------:R-:W-:-:S04]  /*2a20*/  IMAD.WIDE.U32 R22, R31, UR18, R22 ;  /* 0x000000121f167c25 */ /* 0x000fc8000f8e0016 */
[----:B------:R-:W-:Y:S02]  /*2a30*/  IMAD R21, R31, UR19, R18 ;  /* 0x000000131f157c24 */ /* 0x000fe4000f8e0212 */
[----:B------:R-:W-:Y:S01]  /*2a40*/  FADD.FTZ R18, R3, -UR5 ;  /* 0x8000000503127e21 */ /* 0x000fe20008010000 */
[----:B------:R-:W-:Y:S01]  /*2a50*/  FMUL.FTZ R3, R26, UR17 ;  /* 0x000000111a037c20 */ /* 0x000fe20008410000 */
[----:B--2---:R-:W-:Y:S02]  /*2a60*/  LEA R24, P1, R22, UR22, 0x1 ;  /* 0x0000001616187c11 */ /* 0x004fe4000f8208ff */
[----:B------:R-:W-:Y:S01]  /*2a70*/  FMUL.FTZ R18, R18, UR17 ;  /* 0x0000001112127c20 */ /* 0x000fe20008410000 */
[----:B------:R-:W-:Y:S01]  /*2a80*/  FFMA.FTZ R3, R12, R3, R14 ;  /* 0x000000030c037223 */ /* 0x000fe2000001000e */
[----:B------:R-:W-:Y:S02]  /*2a90*/  IADD3 R21, PT, PT, R23, R21, RZ ;  /* 0x0000001517157210 */ /* 0x000fe40007ffe0ff */
[----:B------:R-:W-:-:S02]  /*2aa0*/  FFMA.FTZ R18, R13, R18, R15 ;  /* 0x000000120d127223 */ /* 0x000fc4000001000f */
[----:B-1----:R-:W-:-:S03]  /*2ab0*/  LEA.HI.X R25, R22, UR23, R21, 0x1, P1 ;  /* 0x0000001716197c11 */ /* 0x002fc600088f0c15 */
[----:B------:R-:W-:-:S05]  /*2ac0*/  F2FP.BF16.F32.PACK_AB R3, R18, R3 ;  /* 0x000000031203723e */ /* 0x000fca00000010ff */
[----:B------:R2:W-:Y:S02]  /*2ad0*/  STG.E desc[UR24][R24.64], R3 ;  /* 0x0000000318007986 */ /* 0x0005e4000c101918 */
.L_x_2205:
[----:B------:R-:W-:Y:S05]  /*2ae0*/  BSYNC.RECONVERGENT B1 ;  /* 0x0000000000017941 */ /* 0x000fea0003800200 */
.L_x_2204:
        /* <DEDUP_REMOVED lines=14> */
[----:B------:R-:W1:Y:S03]  /*2bd0*/  LDCU.64 UR22, c[0x0][0x380] ;  /* 0x00007000ff1677ac */ /* 0x000e660008000a00 */
[----:B------:R-:W-:-:S04]  /*2be0*/  FMUL.FTZ R4, R4, UR17 ;  /* 0x0000001104047c20 */ /* 0x000fc80008410000 */
[----:B------:R-:W-:Y:S01]  /*2bf0*/  FFMA.FTZ R4, R13, R4, R15 ;  /* 0x000000040d047223 */ /* 0x000fe2000001000f */
[----:B0-----:R-:W-:-:S04]  /*2c00*/  IMAD R22, R22, UR18, RZ ;  /* 0x0000001216167c24 */ /* 0x001fc8000f8e02ff */
[----:B------:R-:W-:Y:S01]  /*2c10*/  IMAD R3, R25, UR19, R22 ;  /* 0x0000001319037c24 */ /* 0x000fe2000f8e0216 */
[----:B------:R-:W-:-:S05]  /*2c20*/  MOV R22, R6 ;  /* 0x0000000600167202 */ /* 0x000fca0000000f00 */
[----:B------:R-:W-:-:S04]  /*2c30*/  IMAD.WIDE.U32 R22, R25, UR18, R22 ;  /* 0x0000001219167c25 */ /* 0x000fc8000f8e0016 */
[----:B------:R-:W-:Y:S01]  /*2c40*/  IMAD.IADD R3, R23, 0x1, R3 ;  /* 0x0000000117037824 */ /* 0x000fe200078e0203 */
[----:B-1----:R-:W-:-:S04]  /*2c50*/  LEA R24, P1, R22, UR22, 0x1 ;  /* 0x0000001616187c11 */ /* 0x002fc8000f8208ff */
[----:B------:R-:W-:Y:S01]  /*2c60*/  LEA.HI.X R25, R22, UR23, R3, 0x1, P1 ;  /* 0x0000001716197c11 */ /* 0x000fe200088f0c03 */
[----:B------:R-:W-:-:S04]  /*2c70*/  FMUL.FTZ R3, R28, UR17 ;  /* 0x000000111c037c20 */ /* 0x000fc80008410000 */
[----:B------:R-:W-:-:S05]  /*2c80*/  FFMA.FTZ R3, R12, R3, R14 ;  /* 0x000000030c037223 */ /* 0x000fca000001000e */
[----:B------:R-:W-:-:S05]  /*2c90*/  F2FP.BF16.F32.PACK_AB R3, R4, R3 ;  /* 0x000000030403723e */ /* 0x000fca00000010ff */
[----:B------:R0:W-:Y:S02]  /*2ca0*/  STG.E desc[UR24][R24.64], R3 ;  /* 0x0000000318007986 */ /* 0x0001e4000c101918 */
.L_x_2207:
[----:B------:R-:W-:Y:S05]  /*2cb0*/  BSYNC.RECONVERGENT B1 ;  /* 0x0000000000017941 */ /* 0x000fea0003800200 */
.L_x_2206:
        /* <DEDUP_REMOVED lines=11> */
[----:B------:R-:W-:-:S03]  /*2d70*/  FMUL.FTZ R23, R30, UR17 ;  /* 0x000000111e177c20 */ /* 0x000fc60008410000 */
[----:B------:R-:W-:Y:S01]  /*2d80*/  FFMA.FTZ R25, R13, R22, R15 ;  /* 0x000000160d197223 */ /* 0x000fe2000001000f */
[----:B0-----:R-:W-:Y:S02]  /*2d90*/  IMAD R21, R21, UR18, RZ ;  /* 0x0000001215157c24 */ /* 0x001fe4000f8e02ff */
[----:B------:R-:W-:-:S04]  /*2da0*/  IMAD.WIDE.U32 R4, R18, UR18, R4 ;  /* 0x0000001212047c25 */ /* 0x000fc8000f8e0004 */
[----:B------:R-:W-:Y:S02]  /*2db0*/  IMAD R21, R18, UR19, R21 ;  /* 0x0000001312157c24 */ /* 0x000fe4000f8e0215 */
[----:B------:R-:W-:Y:S01]  /*2dc0*/  FFMA.FTZ R18, R12, R23, R14 ;  /* 0x000000170c127223 */ /* 0x000fe2000001000e */
[C---:B-1----:R-:W-:Y:S02]  /*2dd0*/  LEA R22, P1, R4.reuse, UR22, 0x1 ;  /* 0x0000001604167c11 */ /* 0x042fe4000f8208ff */
[----:B------:R-:W-:Y:S02]  /*2de0*/  IADD3 R21, PT, PT, R5, R21, RZ ;  /* 0x0000001505157210 */ /* 0x000fe40007ffe0ff */
[----:B------:R-:W-:Y:S02]  /*2df0*/  F2FP.BF16.F32.PACK_AB R5, R25, R18 ;  /* 0x000000121905723e */ /* 0x000fe400000010ff */
[----:B------:R-:W-:-:S05]  /*2e00*/  LEA.HI.X R23, R4, UR23, R21, 0x1, P1 ;  /* 0x0000001704177c11 */ /* 0x000fca00088f0c15 */
[----:B------:R0:W-:Y:S02]  /*2e10*/  STG.E desc[UR24][R22.64], R5 ;  /* 0x0000000516007986 */ /* 0x0001e4000c101918 */
.L_x_2209:
[----:B------:R-:W-:Y:S05]  /*2e20*/  BSYNC.RECONVERGENT B1 ;  /* 0x0000000000017941 */ /* 0x000fea0003800200 */
.L_x_2208:
[----:B------:R-:W-:Y:S01]  /*2e30*/  ISETP.GE.U32.AND P2, PT, R26, UR20, PT ;  /* 0x000000141a007c0c */ /* 0x000fe2000bf46070 */
[C---:B------:R-:W-:Y:S01]  /*2e40*/  VIADD R21, R0.reuse, 0x70 ;  /* 0x0000007000157836 */ /* 0x040fe20000000000 */
[----:B0-----:R-:W-:Y:S01]  /*2e50*/  SHF.R.S32.HI R5, RZ, 0x1f, R26 ;  /* 0x0000001fff057819 */ /* 0x001fe2000001141a */
[----:B------:R-:W-:Y:S01]  /*2e60*/  BSSY.RECONVERGENT B1, `(.L_x_2210) ;  /* 0x000001f000017945 */ /* 0x000fe20003800200 */
[----:B------:R-:W-:Y:S02]  /*2e70*/  IADD3 R18, PT, PT, R0, 0x60, RZ ;  /* 0x0000006000127810 */ /* 0x000fe40007ffe0ff */
[----:B------:R-:W-:Y:S02]  /*2e80*/  ISETP.GE.AND.EX P2, PT, R5, UR21, PT, P2 ;  /* 0x0000001505007c0c */ /* 0x000fe4000bf46320 */
[----:B------:R-:W-:Y:S02]  /*2e90*/  ISETP.GE.U32.AND P3, PT, R3, UR20, PT ;  /* 0x0000001403007c0c */ /* 0x000fe4000bf66070 */
[----:B------:R-:W-:-:S02]  /*2ea0*/  ISETP.GE.U32.AND P4, PT, R18, UR20, PT ;  /* 0x0000001412007c0c */ /* 0x000fc4000bf86070 */
[----:B------:R-:W-:Y:S02]  /*2eb0*/  ISETP.GE.U32.AND P1, PT, R21, UR20, PT ;  /* 0x0000001415007c0c */ /* 0x000fe4000bf26070 */
[----:B------:R-:W-:Y:S02]  /*2ec0*/  SHF.R.S32.HI R28, RZ, 0x1f, R3 ;  /* 0x0000001fff1c7819 */ /* 0x000fe40000011403 */
[----:B------:R-:W-:Y:S02]  /*2ed0*/  SHF.R.S32.HI R24, RZ, 0x1f, R18 ;  /* 0x0000001fff187819 */ /* 0x000fe40000011412 */
[----:B------:R-:W-:Y:S02]  /*2ee0*/  SHF.R.S32.HI R25, RZ, 0x1f, R21 ;  /* 0x0000001fff197819 */ /* 0x000fe40000011415 */
[----:B------:R-:W-:Y:S02]  /*2ef0*/  ISETP.GE.AND.EX P3, PT, R28, UR21, PT, P3 ;  /* 0x000000151c007c0c */ /* 0x000fe4000bf66330 */
[----:B------:R-:W-:-:S02]  /*2f00*/  ISETP.GE.AND.EX P4, PT, R24, UR21, PT, P4 ;  /* 0x0000001518007c0c */ /* 0x000fc4000bf86340 */
[----:B------:R-:W-:Y:S01]  /*2f10*/  ISETP.GE.AND.EX P1, PT, R25, UR21, PT, P1 ;  /* 0x0000001519007c0c */ /* 0x000fe2000bf26310 */
[----:B------:R-:W-:-:S12]  /*2f20*/  @P2 BRA `(.L_x_2211) ;  /* 0x0000000000482947 */ /* 0x000fd80003800000 */
[----:B------:R-:W0:Y:S01]  /*2f30*/  LDCU.64 UR18, c[0x0][0x3e0] ;  /* 0x00007c00ff1277ac */ /* 0x000e220008000a00 */
[----:B------:R-:W-:Y:S01]  /*2f40*/  MOV R4, R6 ;  /* 0x0000000600047202 */ /* 0x000fe20000000f00 */
[----:B------:R-:W-:Y:S01]  /*2f50*/  FADD.FTZ R29, R29, -UR5 ;  /* 0x800000051d1d7e21 */ /* 0x000fe20008010000 */
[----:B------:R-:W-:Y:S01]  /*2f60*/  FADD.FTZ R10, R10, -UR5 ;  /* 0x800000050a0a7e21 */ /* 0x000fe20008010000 */
[----:B------:R-:W1:Y:S02]  /*2f70*/  LDCU.64 UR22, c[0x0][0x380] ;  /* 0x00007000ff1677ac */ /* 0x000e640008000a00 */
[----:B------:R-:W-:Y:S01]  /*2f80*/  FMUL.FTZ R29, R29, UR17 ;  /* 0x000000111d1d7c20 */ /* 0x000fe20008410000 */
[----:B------:R-:W-:-:S04]  /*2f90*/  FMUL.FTZ R10, R10, UR17 ;  /* 0x000000110a0a7c20 */ /* 0x000fc80008410000 */
[----:B------:R-:W-:Y:S01]  /*2fa0*/  FFMA.FTZ R10, R13, R10, R15 ;  /* 0x0000000a0d0a7223 */ /* 0x000fe2000001000f */
[----:B0-----:R-:W-:-:S04]  /*2fb0*/  IMAD R5, R5, UR18, RZ ;  /* 0x0000001205057c24 */ /* 0x001fc8000f8e02ff */
[----:B------:R-:W-:Y:S01]  /*2fc0*/  IMAD R22, R26, UR19, R5 ;  /* 0x000000131a167c24 */ /* 0x000fe2000f8e0205 */
[----:B------:R-:W-:-:S03]  /*2fd0*/  MOV R5, R9 ;  /* 0x0000000900057202 */ /* 0x000fc60000000f00 */
[----:B------:R-:W-:-:S05]  /*2fe0*/  IMAD.WIDE.U32 R4, R26, UR18, R4 ;  /* 0x000000121a047c25 */ /* 0x000fca000f8e0004 */
[----:B------:R-:W-:Y:S02]  /*2ff0*/  IADD3 R5, PT, PT, R5, R22, RZ ;  /* 0x0000001605057210 */ /* 0x000fe40007ffe0ff */
[----:B-1----:R-:W-:-:S04]  /*3000*/  LEA R22, P2, R4, UR22, 0x1 ;  /* 0x0000001604167c11 */ /* 0x002fc8000f8408ff */
[----:B------:R-:W-:Y:S01]  /*3010*/  LEA.HI.X R23, R4, UR23, R5, 0x1, P2 ;  /* 0x0000001704177c11 */ /* 0x000fe200090f0c05 */
[----:B------:R-:W-:-:S05]  /*3020*/  FFMA.FTZ R5, R12, R29, R14 ;  /* 0x0000001d0c057223 */ /* 0x000fca000001000e */
[----:B------:R-:W-:-:S05]  /*3030*/  F2FP.BF16.F32.PACK_AB R5, R10, R5 ;  /* 0x000000050a05723e */ /* 0x000fca00000010ff */
[----:B------:R0:W-:Y:S02]  /*3040*/  STG.E desc[UR24][R22.64], R5 ;  /* 0x0000000516007986 */ /* 0x0001e4000c101918 */
.L_x_2211:
[----:B------:R-:W-:Y:S05]  /*3050*/  BSYNC.RECONVERGENT B1 ;  /* 0x0000000000017941 */ /* 0x000fea0003800200 */
.L_x_2210:
        /* <DEDUP_REMOVED lines=10> */
[----:B------:R-:W-:Y:S01]  /*3100*/  FFMA.FTZ R22, R13, R10, R15 ;  /* 0x0000000a0d167223 */ /* 0x000fe2000001000f */
        /* <DEDUP_REMOVED lines=9> */
.L_x_2213:
[----:B------:R-:W-:Y:S05]  /*31a0*/  BSYNC.RECONVERGENT B1 ;  /* 0x0000000000017941 */ /* 0x000fea0003800200 */
.L_x_2212:
[----:B------:R-:W-:Y:S04]  /*31b0*/  BSSY.RECONVERGENT B1, `(.L_x_2214) ;  /* 0x0000014000017945 */ /* 0x000fe80003800200 */
[----:B------:R-:W-:Y:S05]  /*31c0*/  @P4 BRA `(.L_x_2215) ;  /* 0x0000000000484947 */ /* 0x000fea0003800000 */
[----:B------:R-:W2:Y:S01]  /*31d0*/  LDCU.64 UR18, c[0x0][0x3e0] ;  /* 0x00007c00ff1277ac */ /* 0x000ea20008000a00 */
[----:B0-----:R-:W-:Y:S01]  /*31e0*/  MOV R5, R9 ;  /* 0x0000000900057202 */ /* 0x001fe20000000f00 */
[----:B------:R-:W-:Y:S01]  /*31f0*/  FADD.FTZ R20, R20, -UR5 ;  /* 0x8000000514147e21 */ /* 0x000fe20008010000 */
[----:B------:R-:W-:Y:S01]  /*3200*/  FADD.FTZ R16, R16, -UR5 ;  /* 0x8000000510107e21 */ /* 0x000fe20008010000 */
[----:B------:R-:W0:Y:S01]  /*3210*/  LDCU.64 UR22, c[0x0][0x380] ;  /* 0x00007000ff1677ac */ /* 0x000e220008000a00 */
[----:B------:R-:W-:Y:S02]  /*3220*/  IMAD.MOV.U32 R4, RZ, RZ, R6 ;  /* 0x000000ffff047224 */ /* 0x000fe400078e0006 */
[----:B-1----:R-:W-:Y:S01]  /*3230*/  FMUL.FTZ R3, R20, UR17 ;  /* 0x0000001114037c20 */ /* 0x002fe20008410000 */
[----:B------:R-:W-:-:S03]  /*3240*/  FMUL.FTZ R16, R16, UR17 ;  /* 0x0000001110107c20 */ /* 0x000fc60008410000 */
[----:B------:R-:W-:Y:S01]  /*3250*/  FFMA.FTZ R3, R12, R3, R14 ;  /* 0x000000030c037223 */ /* 0x000fe2000001000e */
        /* <DEDUP_REMOVED lines=8> */
[----:B------:R2:W-:Y:S02]  /*32e0*/  STG.E desc[UR24][R10.64], R3 ;  /* 0x000000030a007986 */ /* 0x0005e4000c101918 */
.L_x_2215:
[----:B------:R-:W-:Y:S05]  /*32f0*/  BSYNC.RECONVERGENT B1 ;  /* 0x0000000000017941 */ /* 0x000fea0003800200 */
.L_x_2214:
        /* <DEDUP_REMOVED lines=8> */
[----:B-12---:R-:W-:Y:S01]  /*3380*/  FFMA.FTZ R3, R12, R19, R14 ;  /* 0x000000130c037223 */ /* 0x006fe2000001000e */
[----:B---3--:R-:W-:Y:S02]  /*3390*/  IMAD R8, R25, UR18, RZ ;  /* 0x0000001219087c24 */ /* 0x008fe4000f8e02ff */
[----:B------:R-:W-:-:S04]  /*33a0*/  IMAD.WIDE.U32 R6, R21, UR18, R6 ;  /* 0x0000001215067c25 */ /* 0x000fc8000f8e0006 */
[----:B------:R-:W-:Y:S02]  /*33b0*/  IMAD R21, R21, UR19, R8 ;  /* 0x0000001315157c24 */ /* 0x000fe4000f8e0208 */
[----:B------:R-:W-:Y:S01]  /*33c0*/  FFMA.FTZ R8, R13, R4, R15 ;  /* 0x000000040d087223 */ /* 0x000fe2000001000f */
[----:B----4-:R-:W-:Y:S02]  /*33d0*/  LEA R4, P1, R6, UR20, 0x1 ;  /* 0x0000001406047c11 */ /* 0x010fe4000f8208ff */
[----:B------:R-:W-:Y:S02]  /*33e0*/  IADD3 R21, PT, PT, R7, R21, RZ ;  /* 0x0000001507157210 */ /* 0x000fe40007ffe0ff */
[----:B------:R-:W-:Y:S02]  /*33f0*/  F2FP.BF16.F32.PACK_AB R3, R8, R3 ;  /* 0x000000030803723e */ /* 0x000fe400000010ff */
[----:B0-----:R-:W-:-:S05]  /*3400*/  LEA.HI.X R5, R6, UR21, R21, 0x1, P1 ;  /* 0x0000001506057c11 */ /* 0x001fca00088f0c15 */
[----:B------:R3:W-:Y:S01]  /*3410*/  STG.E desc[UR24][R4.64], R3 ;  /* 0x0000000304007986 */ /* 0x0007e2000c101918 */
[----:B------:R-:W-:Y:S05]  /*3420*/  BRA `(.L_x_2216) ;  /* 0x0000001000447947 */ /* 0x000fea0003800000 */
.L_x_2201:
        /* <DEDUP_REMOVED lines=11> */
[----:B------:R-:W-:Y:S01]  /*34e0*/  FFMA.FTZ R21, R12, R21, R14 ;  /* 0x000000150c157223 */ /* 0x000fe2000001000e */
[----:B------:R-:W-:-:S03]  /*34f0*/  FFMA.FTZ R18, R13, R18, R15 ;  /* 0x000000120d127223 */ /* 0x000fc6000001000f */
[----:B------:R-:W-:Y:S01]  /*3500*/  FMUL.FTZ R23, R21, -1.4426950216293334961 ;  /* 0xbfb8aa3b15177820 */ /* 0x000fe20000410000 */
[----:B------:R-:W-:-:S05]  /*3510*/  FMUL.FTZ R24, R18, -1.4426950216293334961 ;  /* 0xbfb8aa3b12187820 */ /* 0x000fca0000410000 */
[----:B------:R-:W3:Y:S04]  /*3520*/  MUFU.EX2 R23, R23 ;  /* 0x0000001700177308 */ /* 0x000ee80000000800 */
[----:B------:R-:W1:Y:S01]  /*3530*/  MUFU.EX2 R24, R24 ;  /* 0x0000001800187308 */ /* 0x000e620000000800 */
[----:B---3--:R-:W-:Y:S01]  /*3540*/  FADD.FTZ R22, R23, 1 ;  /* 0x3f80000017167421 */ /* 0x008fe20000010000 */
[----:B------:R-:W-:Y:S01]  /*3550*/  MOV R23, R9 ;  /* 0x0000000900177202 */ /* 0x000fe20000000f00 */
[----:B-1----:R-:W-:-:S04]  /*3560*/  FADD.FTZ R25, R24, 1 ;  /* 0x3f80000018197421 */ /* 0x002fc80000010000 */
[----:B------:R-:W1:Y:S08]  /*3570*/  MUFU.RCP R22, R22 ;  /* 0x0000001600167308 */ /* 0x000e700000001000 */
[----:B------:R-:W3:Y:S01]  /*3580*/  MUFU.RCP R25, R25 ;  /* 0x0000001900197308 */ /* 0x000ee20000001000 */
[----:B-1----:R-:W-:Y:S01]  /*3590*/  FMUL.FTZ R21, R21, R22 ;  /* 0x0000001615157220 */ /* 0x002fe20000410000 */
[----:B------:R-:W-:-:S05]  /*35a0*/  MOV R22, R6 ;  /* 0x0000000600167202 */ /* 0x000fca0000000f00 */
[----:B0-----:R-:W-:-:S04]  /*35b0*/  IMAD.WIDE.U32 R22, R0, UR18, R22 ;  /* 0x0000001200167c25 */ /* 0x001fc8000f8e0016 */
[----:B---3--:R-:W-:Y:S01]  /*35c0*/  FMUL.FTZ R18, R18, R25 ;  /* 0x0000001912127220 */ /* 0x008fe20000410000 */
[----:B--2---:R-:W-:-:S04]  /*35d0*/  LEA R24, P2, R22, UR20, 0x1 ;  /* 0x0000001416187c11 */ /* 0x004fc8000f8408ff */
[----:B------:R-:W-:Y:S01]  /*35e0*/  F2FP.BF16.F32.PACK_AB R18, R18, R21 ;  /* 0x000000151212723e */ /* 0x000fe200000010ff */
[----:B------:R-:W-:-:S04]  /*35f0*/  IMAD R21, R35, UR18, RZ ;  /* 0x0000001223157c24 */ /* 0x000fc8000f8e02ff */
[----:B------:R-:W-:-:S04]  /*3600*/  IMAD R21, R0, UR19, R21 ;  /* 0x0000001300157c24 */ /* 0x000fc8000f8e0215 */
[----:B------:R-:W-:-:S05]  /*3610*/  IMAD.IADD R21, R23, 0x1, R21 ;  /* 0x0000000117157824 */ /* 0x000fca00078e0215 */
[----:B------:R-:W-:-:S05]  /*3620*/  LEA.HI.X R25, R22, UR21, R21, 0x1, P2 ;  /* 0x0000001516197c11 */ /* 0x000fca00090f0c15 */
[----:B------:R0:W-:Y:S02]  /*3630*/  STG.E desc[UR24][R24.64], R18 ;  /* 0x0000001218007986 */ /* 0x0001e4000c101918 */
.L_x_2218:
[----:B------:R-:W-:Y:S05]  /*3640*/  BSYNC.RECONVERGENT B1 ;  /* 0x0000000000017941 */ /* 0x000fea0003800200 */
.L_x_2217:
[----:B------:R-:W-:Y:S04]  /*3650*/  BSSY.RECONVERGENT B1, `(.L_x_2219) ;  /* 0x000001e000017945 */ /* 0x000fe80003800200 */
[----:B------:R-:W-:Y:S05]  /*3660*/  @P1 BRA `(.L_x_2220) ;  /* 0x0000000000701947 */ /* 0x000fea0003800000 */
[----:B0-----:R-:W-:Y:S01]  /*3670*/  FADD.FTZ R18, R3, -UR5 ;  /* 0x8000000503127e21 */ /* 0x001fe20008010000 */
        /* <DEDUP_REMOVED lines=10> */
[----:B------:R-:W4:Y:S01]  /*3720*/  MUFU.EX2 R21, R21 ;  /* 0x0000001500157308 */ /* 0x000f220000000800 */
[----:B---3--:R-:W-:Y:S01]  /*3730*/  FADD.FTZ R26, R22, 1 ;  /* 0x3f800000161a7421 */ /* 0x008fe20000010000 */
[----:B------:R-:W-:-:S03]  /*3740*/  MOV R22, R6 ;  /* 0x0000000600167202 */ /* 0x000fc60000000f00 */
[----:B------:R-:W3:Y:S01]  /*3750*/  MUFU.RCP R23, R26 ;  /* 0x0000001a00177308 */ /* 0x000ee20000001000 */
[----:B----4-:R-:W-:Y:S01]  /*3760*/  FADD.FTZ R24, R21, 1 ;  /* 0x3f80000015187421 */ /* 0x010fe20000010000 */
[----:B0-----:R-:W-:-:S04]  /*3770*/  IMAD R21, R34, UR18, RZ ;  /* 0x0000001222157c24 */ /* 0x001fc8000f8e02ff */
[----:B------:R-:W-:Y:S02]  /*3780*/  IMAD R21, R31, UR19, R21 ;  /* 0x000000131f157c24 */ /* 0x000fe4000f8e0215 */
[----:B------:R-:W0:Y:S01]  /*3790*/  MUFU.RCP R24, R24 ;  /* 0x0000001800187308 */ /* 0x000e220000001000 */
[----:B---3--:R-:W-:Y:S01]  /*37a0*/  FMUL.FTZ R18, R18, R23 ;  /* 0x0000001712127220 */ /* 0x008fe20000410000 */
[----:B------:R-:W-:-:S03]  /*37b0*/  MOV R23, R9 ;  /* 0x0000000900177202 */ /* 0x000fc60000000f00 */
[----:B------:R-:W-:-:S04]  /*37c0*/  IMAD.WIDE.U32 R22, R31, UR18, R22 ;  /* 0x000000121f167c25 */ /* 0x000fc8000f8e0016 */
[----:B0-----:R-:W-:Y:S01]  /*37d0*/  FMUL.FTZ R3, R3, R24 ;  /* 0x0000001803037220 */ /* 0x001fe20000410000 */
[----:B------:R-:W-:Y:S02]  /*37e0*/  IADD3 R21, PT, PT, R23, R21, RZ ;  /* 0x0000001517157210 */ /* 0x000fe40007ffe0ff */
[----:B--2---:R-:W-:Y:S02]  /*37f0*/  LEA R24, P1, R22, UR20, 0x1 ;  /* 0x0000001416187c11 */ /* 0x004fe4000f8208ff */
[----:B------:R-:W-:Y:S02]  /*3800*/  F2FP.BF16.F32.PACK_AB R3, R18, R3 ;  /* 0x000000031203723e */ /* 0x000fe400000010ff */
[----:B-1----:R-:W-:-:S05]  /*3810*/  LEA.HI.X R25, R22, UR21, R21, 0x1, P1 ;  /* 0x0000001516197c11 */ /* 0x002fca00088f0c15 */
[----:B------:R2:W-:Y:S04]  /*3820*/  STG.E desc[UR24][R24.64], R3 ;  /* 0x0000000318007986 */ /* 0x0005e8000c101918 */
.L_x_2220:
[----:B------:R-:W-:Y:S05]  /*3830*/  BSYNC.RECONVERGENT B1 ;  /* 0x0000000000017941 */ /* 0x000fea0003800200 */
.L_x_2219:
        /* <DEDUP_REMOVED lines=12> */
[----:B------:R-:W1:Y:S02]  /*3900*/  LDCU.64 UR18, c[0x0][0x3e0] ;  /* 0x00007c00ff1277ac */ /* 0x000e640008000a00 */
[----:B------:R-:W-:Y:S01]  /*3910*/  FMUL.FTZ R4, R4, UR17 ;  /* 0x0000001104047c20 */ /* 0x000fe20008410000 */
[----:B------:R-:W-:Y:S01]  /*3920*/  FMUL.FTZ R3, R28, UR17 ;  /* 0x000000111c037c20 */ /* 0x000fe20008410000 */
[----:B------:R-:W0:Y:S02]  /*3930*/  LDCU.64 UR20, c[0x0][0x380] ;  /* 0x00007000ff1477ac */ /* 0x000e240008000a00 */
[----:B------:R-:W-:Y:S01]  /*3940*/  FFMA.FTZ R4, R13, R4, R15 ;  /* 0x000000040d047223 */ /* 0x000fe2000001000f */
[----:B------:R-:W-:-:S03]  /*3950*/  FFMA.FTZ R3, R12, R3, R14 ;  /* 0x000000030c037223 */ /* 0x000fc6000001000e */
[----:B------:R-:W-:Y:S01]  /*3960*/  FMUL.FTZ R28, R4, -1.4426950216293334961 ;  /* 0xbfb8aa3b041c7820 */ /* 0x000fe20000410000 */
[----:B------:R-:W-:-:S05]  /*3970*/  FMUL.FTZ R23, R3, -1.4426950216293334961 ;  /* 0xbfb8aa3b03177820 */ /* 0x000fca0000410000 */
[----:B------:R-:W2:Y:S01]  /*3980*/  MUFU.EX2 R28, R28 ;  /* 0x0000001c001c7308 */ /* 0x000ea20000000800 */
[----:B-1----:R-:W-:Y:S01]  /*3990*/  IMAD R25, R22, UR18, RZ ;  /* 0x0000001216197c24 */ /* 0x002fe2000f8e02ff */
[----:B------:R-:W-:Y:S02]  /*39a0*/  MOV R22, R6 ;  /* 0x0000000600167202 */ /* 0x000fe40000000f00 */
[----:B------:R-:W1:Y:S01]  /*39b0*/  MUFU.EX2 R23, R23 ;  /* 0x0000001700177308 */ /* 0x000e620000000800 */
[----:B------:R-:W-:Y:S02]  /*39c0*/  IMAD R25, R24, UR19, R25 ;  /* 0x0000001318197c24 */ /* 0x000fe4000f8e0219 */
[----:B--2---:R-:W-:Y:S01]  /*39d0*/  FADD.FTZ R28, R28, 1 ;  /* 0x3f8000001c1c7421 */ /* 0x004fe20000010000 */
[----:B-1----:R-:W-:-:S03]  /*39e0*/  FADD.FTZ R26, R23, 1 ;  /* 0x3f800000171a7421 */ /* 0x002fc60000010000 */
[----:B------:R-:W1:Y:S08]  /*39f0*/  MUFU.RCP R23, R28 ;  /* 0x0000001c00177308 */ /* 0x000e700000001000 */
[----:B------:R-:W2:Y:S01]  /*3a00*/  MUFU.RCP R26, R26 ;  /* 0x0000001a001a7308 */ /* 0x000ea20000001000 */
[----:B-1----:R-:W-:Y:S01]  /*3a10*/  FMUL.FTZ R4, R4, R23 ;  /* 0x0000001704047220 */ /* 0x002fe20000410000 */
[----:B------:R-:W-:-:S02]  /*3a20*/  IMAD.MOV.U32 R23, RZ, RZ, R9 ;  /* 0x000000ffff177224 */ /* 0x000fc400078e0009 */
[----:B------:R-:W-:-:S04]  /*3a30*/  IMAD.WIDE.U32 R22, R24, UR18, R22 ;  /* 0x0000001218167c25 */ /* 0x000fc8000f8e0016 */
[----:B--2---:R-:W-:Y:S01]  /*3a40*/  FMUL.FTZ R3, R3, R26 ;  /* 0x0000001a03037220 */ /* 0x004fe20000410000 */
[----:B------:R-:W-:Y:S02]  /*3a50*/  IADD3 R25, PT, PT, R23, R25, RZ ;  /* 0x0000001917197210 */ /* 0x000fe40007ffe0ff */
[----:B0-----:R-:W-:Y:S02]  /*3a60*/  LEA R24, P1, R22, UR20, 0x1 ;  /* 0x0000001416187c11 */ /* 0x001fe4000f8208ff */
[----:B------:R-:W-:Y:S02]  /*3a70*/  F2FP.BF16.F32.PACK_AB R3, R4, R3 ;  /* 0x000000030403723e */ /* 0x000fe400000010ff */
[----:B------:R-:W-:-:S05]  /*3a80*/  LEA.HI.X R25, R22, UR21, R25, 0x1, P1 ;  /* 0x0000001516197c11 */ /* 0x000fca00088f0c19 */
[----:B------:R0:W-:Y:S04]  /*3a90*/  STG.E desc[UR24][R24.64], R3 ;  /* 0x0000000318007986 */ /* 0x0001e8000c101918 */
.L_x_2222:
[----:B------:R-:W-:Y:S05]  /*3aa0*/  BSYNC.RECONVERGENT B1 ;  /* 0x0000000000017941 */ /* 0x000fea0003800200 */
.L_x_2221:
[----:B------:R-:W-:Y:S01]  /*3ab0*/  BSSY.RECONVERGENT B1, `(.L_x_2223) ;  /* 0x0000020000017945 */ /* 0x000fe20003800200 */
[C---:B------:R-:W-:Y:S02]  /*3ac0*/  IADD3 R26, PT, PT, R0.reuse, 0x40, RZ ;  /* 0x00000040001a7810 */ /* 0x040fe40007ffe0ff */
[----:B0-----:R-:W-:Y:S01]  /*3ad0*/  IADD3 R3, PT, PT, R0, 0x50, RZ ;  /* 0x0000005000037810 */ /* 0x001fe20007ffe0ff */
[----:B------:R-:W-:Y:S06]  /*3ae0*/  @P2 BRA `(.L_x_2224) ;  /* 0x0000000000702947 */ /* 0x000fec0003800000 */
[----:B------:R-:W-:Y:S01]  /*3af0*/  FADD.FTZ R30, R30, -UR5 ;  /* 0x800000051e1e7e21 */ /* 0x000fe20008010000 */
[----:B------:R-:W-:Y:S01]  /*3b00*/  FADD.FTZ R5, R5, -UR5 ;  /* 0x8000000505057e21 */ /* 0x000fe20008010000 */
[----:B------:R-:W0:Y:S02]  /*3b10*/  LDCU.64 UR18, c[0x0][0x3e0] ;  /* 0x00007c00ff1277ac */ /* 0x000e240008000a00 */
[----:B-1----:R-:W-:Y:S01]  /*3b20*/  FMUL.FTZ R25, R30, UR17 ;  /* 0x000000111e197c20 */ /* 0x002fe20008410000 */
[----:B------:R-:W-:Y:S01]  /*3b30*/  FMUL.FTZ R24, R5, UR17 ;  /* 0x0000001105187c20 */ /* 0x000fe20008410000 */
[----:B------:R-:W1:Y:S01]  /*3b40*/  LDCU.64 UR20, c[0x0][0x380] ;  /* 0x00007000ff1477ac */ /* 0x000e620008000a00 */
[----:B------:R-:W-:Y:S01]  /*3b50*/  MOV R5, R9 ;  /* 0x0000000900057202 */ /* 0x000fe20000000f00 */
[----:B------:R-:W-:Y:S01]  /*3b60*/  FFMA.FTZ R25, R12, R25, R14 ;  /* 0x000000190c197223 */ /* 0x000fe2000001000e */
        /* <DEDUP_REMOVED lines=20> */
.L_x_2224:
[----:B------:R-:W-:Y:S05]  /*3cb0*/  BSYNC.RECONVERGENT B1 ;  /* 0x0000000000017941 */ /* 0x000fea0003800200 */
.L_x_2223:
[----:B------:R-:W-:Y:S01]  /*3cc0*/  ISETP.GE.U32.AND P2, PT, R26, UR22, PT ;  /* 0x000000161a007c0c */ /* 0x000fe2000bf46070 */
[C---:B------:R-:W-:Y:S01]  /*3cd0*/  VIADD R18, R0.reuse, 0x60 ;  /* 0x0000006000127836 */ /* 0x040fe20000000000 */
[----:B------:R-:W-:Y:S01]  /*3ce0*/  SHF.R.S32.HI R4, RZ, 0x1f, R26 ;  /* 0x0000001fff047819 */ /* 0x000fe2000001141a */
        /* <DEDUP_REMOVED lines=8> */
[----:B01----:R-:W-:Y:S02]  /*3d70*/  SHF.R.S32.HI R25, RZ, 0x1f, R21 ;  /* 0x0000001fff197819 */ /* 0x003fe40000011415 */
[----:B------:R-:W-:Y:S02]  /*3d80*/  ISETP.GE.AND.EX P3, PT, R28, UR23, PT, P3 ;  /* 0x000000171c007c0c */ /* 0x000fe4000bf66330 */
[----:B------:R-:W-:-:S02]  /*3d90*/  ISETP.GE.AND.EX P4, PT, R24, UR23, PT, P4 ;  /* 0x0000001718007c0c */ /* 0x000fc4000bf86340 */
[----:B------:R-:W-:Y:S01]  /*3da0*/  ISETP.GE.AND.EX P1, PT, R25, UR23, PT, P1 ;  /* 0x0000001719007c0c */ /* 0x000fe2000bf26310 */
[----:B------:R-:W-:-:S12]  /*3db0*/  @P2 BRA `(.L_x_2226) ;  /* 0x0000000000702947 */ /* 0x000fd80003800000 */
[----:B------:R-:W-:Y:S01]  /*3dc0*/  FADD.FTZ R29, R29, -UR5 ;  /* 0x800000051d1d7e21 */ /* 0x000fe20008010000 */
[----:B------:R-:W-:Y:S01]  /*3dd0*/  FADD.FTZ R10, R10, -UR5 ;  /* 0x800000050a0a7e21 */ /* 0x000fe20008010000 */
[----:B------:R-:W0:Y:S02]  /*3de0*/  LDCU.64 UR18, c[0x0][0x3e0] ;  /* 0x00007c00ff1277ac */ /* 0x000e240008000a00 */
[----:B------:R-:W-:Y:S01]  /*3df0*/  FMUL.FTZ R5, R29, UR17 ;  /* 0x000000111d057c20 */ /* 0x000fe20008410000 */
[----:B------:R-:W-:Y:S01]  /*3e00*/  FMUL.FTZ R10, R10, UR17 ;  /* 0x000000110a0a7c20 */ /* 0x000fe20008410000 */
[----:B------:R-:W1:Y:S02]  /*3e10*/  LDCU.64 UR20, c[0x0][0x380] ;  /* 0x00007000ff1477ac */ /* 0x000e640008000a00 */
[----:B------:R-:W-:Y:S01]  /*3e20*/  FFMA.FTZ R5, R12, R5, R14 ;  /* 0x000000050c057223 */ /* 0x000fe2000001000e */
[----:B------:R-:W-:-:S03]  /*3e30*/  FFMA.FTZ R29, R13, R10, R15 ;  /* 0x0000000a0d1d7223 */ /* 0x000fc6000001000f */
[----:B------:R-:W-:Y:S01]  /*3e40*/  FMUL.FTZ R23, R5, -1.4426950216293334961 ;  /* 0xbfb8aa3b05177820 */ /* 0x000fe20000410000 */
[----:B------:R-:W-:-:S05]  /*3e50*/  FMUL.FTZ R30, R29, -1.4426950216293334961 ;  /* 0xbfb8aa3b1d1e7820 */ /* 0x000fca0000410000 */
[----:B------:R-:W2:Y:S04]  /*3e60*/  MUFU.EX2 R23, R23 ;  /* 0x0000001700177308 */ /* 0x000ea80000000800 */
[----:B------:R-:W3:Y:S01]  /*3e70*/  MUFU.EX2 R30, R30 ;  /* 0x0000001e001e7308 */ /* 0x000ee20000000800 */
[----:B--2---:R-:W-:Y:S01]  /*3e80*/  FADD.FTZ R22, R23, 1 ;  /* 0x3f80000017167421 */ /* 0x004fe20000010000 */
[----:B0-----:R-:W-:Y:S01]  /*3e90*/  IMAD R23, R4, UR18, RZ ;  /* 0x0000001204177c24 */ /* 0x001fe2000f8e02ff */
[----:B------:R-:W-:Y:S01]  /*3ea0*/  MOV R4, R6 ;  /* 0x0000000600047202 */ /* 0x000fe20000000f00 */
[----:B---3--:R-:W-:-:S03]  /*3eb0*/  FADD.FTZ R30, R30, 1 ;  /* 0x3f8000001e1e7421 */ /* 0x008fc60000010000 */
[----:B------:R-:W0:Y:S02]  /*3ec0*/  MUFU.RCP R22, R22 ;  /* 0x0000001600167308 */ /* 0x000e240000001000 */
[----:B0-----:R-:W-:Y:S01]  /*3ed0*/  FMUL.FTZ R10, R5, R22 ;  /* 0x00000016050a7220 */ /* 0x001fe20000410000 */
[----:B------:R-:W-:-:S05]  /*3ee0*/  IMAD R22, R26, UR19, R23 ;  /* 0x000000131a167c24 */ /* 0x000fca000f8e0217 */
[----:B------:R-:W0:Y:S02]  /*3ef0*/  MUFU.RCP R5, R30 ;  /* 0x0000001e00057308 */ /* 0x000e240000001000 */
[----:B0-----:R-:W-:Y:S01]  /*3f00*/  FMUL.FTZ R29, R29, R5 ;  /* 0x000000051d1d7220 */ /* 0x001fe20000410000 */
[----:B------:R-:W-:-:S04]  /*3f10*/  MOV R5, R9 ;  /* 0x0000000900057202 */ /* 0x000fc80000000f00 */
[----:B------:R-:W-:Y:S01]  /*3f20*/  F2FP.BF16.F32.PACK_AB R29, R29, R10 ;  /* 0x0000000a1d1d723e */ /* 0x000fe200000010ff */
[----:B------:R-:W-:-:S05]  /*3f30*/  IMAD.WIDE.U32 R4, R26, UR18, R4 ;  /* 0x000000121a047c25 */ /* 0x000fca000f8e0004 */
[----:B------:R-:W-:Y:S02]  /*3f40*/  IADD3 R5, PT, PT, R5, R22, RZ ;  /* 0x0000001605057210 */ /* 0x000fe40007ffe0ff */
[----:B-1----:R-:W-:-:S04]  /*3f50*/  LEA R22, P2, R4, UR20, 0x1 ;  /* 0x0000001404167c11 */ /* 0x002fc8000f8408ff */
[----:B------:R-:W-:-:S05]  /*3f60*/  LEA.HI.X R23, R4, UR21, R5, 0x1, P2 ;  /* 0x0000001504177c11 */ /* 0x000fca00090f0c05 */
[----:B------:R0:W-:Y:S04]  /*3f70*/  STG.E desc[UR24][R22.64], R29 ;  /* 0x0000001d16007986 */ /* 0x0001e8000c101918 */
.L_x_2226:
[----:B------:R-:W-:Y:S05]  /*3f80*/  BSYNC.RECONVERGENT B1 ;  /* 0x0000000000017941 */ /* 0x000fea0003800200 */
.L_x_2225:
[----:B------:R-:W-:Y:S04]  /*3f90*/  BSSY.RECONVERGENT B1, `(.L_x_2227) ;  /* 0x000001e000017945 */ /* 0x000fe80003800200 */
[----:B------:R-:W-:Y:S05]  /*3fa0*/  @P3 BRA `(.L_x_2228) ;  /* 0x0000000000703947 */ /* 0x000fea0003800000 */
[----:B------:R-:W-:Y:S01]  /*3fb0*/  FADD.FTZ R27, R27, -UR5 ;  /* 0x800000051b1b7e21 */ /* 0x000fe20008010000 */
[----:B------:R-:W-:Y:S01]  /*3fc0*/  FADD.FTZ R4, R11, -UR5 ;  /* 0x800000050b047e21 */ /* 0x000fe20008010000 */
[----:B------:R-:W1:Y:S01]  /*3fd0*/  LDCU.64 UR18, c[0x0][0x3e0] ;  /* 0x00007c00ff1277ac */ /* 0x000e620008000a00 */
[----:B------:R-:W-:Y:S01]  /*3fe0*/  MOV R5, R9 ;  /* 0x0000000900057202 */ /* 0x000fe20000000f00 */
[----:B------:R-:W-:Y:S01]  /*3ff0*/  FMUL.FTZ R27, R27, UR17 ;  /* 0x000000111b1b7c20 */ /* 0x000fe20008410000 */
[----:B------:R-:W-:Y:S01]  /*4000*/  FMUL.FTZ R10, R4, UR17 ;  /* 0x00000011040a7c20 */ /* 0x000fe20008410000 */
[----:B------:R-:W2:Y:S02]  /*4010*/  LDCU.64 UR20, c[0x0][0x380] ;  /* 0x00007000ff1477ac */ /* 0x000ea40008000a00 */
[----:B------:R-:W-:Y:S01]  /*4020*/  FFMA.FTZ R11, R12, R27, R14 ;  /* 0x0000001b0c0b7223 */ /* 0x000fe2000001000e */
[----:B------:R-:W-:-:S03]  /*4030*/  FFMA.FTZ R10, R13, R10, R15 ;  /* 0x0000000a0d0a7223 */ /* 0x000fc6000001000f */
[----:B------:R-:W-:Y:S01]  /*4040*/  FMUL.FTZ R4, R11, -1.4426950216293334961 ;  /* 0xbfb8aa3b0b047820 */ /* 0x000fe20000410000 */
[----:B------:R-:W-:-:S05]  /*4050*/  FMUL.FTZ R26, R10, -1.4426950216293334961 ;  /* 0xbfb8aa3b0a1a7820 */ /* 0x000fca0000410000 */
[----:B------:R-:W0:Y:S01]  /*4060*/  MUFU.EX2 R4, R4 ;  /* 0x0000000400047308 */ /* 0x000e220000000800 */
[----:B-1----:R-:W-:-:S03]  /*4070*/  IMAD R28, R28, UR18, RZ ;  /* 0x000000121c1c7c24 */ /* 0x002fc6000f8e02ff */
[----:B------:R-:W1:Y:S01]  /*4080*/  MUFU.EX2 R26, R26 ;  /* 0x0000001a001a7308 */ /* 0x000e620000000800 */
[----:B------:R-:W-:Y:S02]  /*4090*/  IMAD R27, R3, UR19, R28 ;  /* 0x00000013031b7c24 */ /* 0x000fe4000f8e021c */
[----:B0-----:R-:W-:Y:S01]  /*40a0*/  FADD.FTZ R22, R4, 1 ;  /* 0x3f80000004167421 */ /* 0x001fe20000010000 */
[----:B------:R-:W-:Y:S01]  /*40b0*/  MOV R4, R6 ;  /* 0x0000000600047202 */ /* 0x000fe20000000f00 */
[----:B-1----:R-:W-:-:S04]  /*40c0*/  FADD.FTZ R23, R26, 1 ;  /* 0x3f8000001a177421 */ /* 0x002fc80000010000 */
[----:B------:R-:W0:Y:S01]  /*40d0*/  MUFU.RCP R22, R22 ;  /* 0x0000001600167308 */ /* 0x000e220000001000 */
[----:B------:R-:W-:-:S04]  /*40e0*/  IMAD.WIDE.U32 R4, R3, UR18, R4 ;  /* 0x0000001203047c25 */ /* 0x000fc8000f8e0004 */
[----:B------:R-:W-:-:S03]  /*40f0*/  IMAD.IADD R27, R5, 0x1, R27 ;  /* 0x00000001051b7824 */ /* 0x000fc600078e021b */
[----:B------:R-:W1:Y:S01]  /*4100*/  MUFU.RCP R23, R23 ;  /* 0x0000001700177308 */ /* 0x000e620000001000 */
[----:B0-----:R-:W-:Y:S01]  /*4110*/  FMUL.FTZ R3, R11, R22 ;  /* 0x000000160b037220 */ /* 0x001fe20000410000 */
[----:B-1----:R-:W-:Y:S01]  /*4120*/  FMUL.FTZ R26, R10, R23 ;  /* 0x000000170a1a7220 */ /* 0x002fe20000410000 */
[----:B--2---:R-:W-:-:S04]  /*4130*/  LEA R10, P2, R4, UR20, 0x1 ;  /* 0x00000014040a7c11 */ /* 0x004fc8000f8408ff */
[----:B------:R-:W-:Y:S02]  /*4140*/  LEA.HI.X R11, R4, UR21, R27, 0x1, P2 ;  /* 0x00000015040b7c11 */ /* 0x000fe400090f0c1b */
[----:B------:R-:W-:-:S05]  /*4150*/  F2FP.BF16.F32.PACK_AB R3, R26, R3 ;  /* 0x000000031a03723e */ /* 0x000fca00000010ff */
[----:B------:R1:W-:Y:S02]  /*4160*/  STG.E desc[UR24][R10.64], R3 ;  /* 0x000000030a007986 */ /* 0x0003e4000c101918 */
.L_x_2228:
[----:B------:R-:W-:Y:S05]  /*4170*/  BSYNC.RECONVERGENT B1 ;  /* 0x0000000000017941 */ /* 0x000fea0003800200 */
.L_x_2227:
[----:B------:R-:W-:Y:S04]  /*4180*/  BSSY.RECONVERGENT B1, `(.L_x_2229) ;  /* 0x000001e000017945 */ /* 0x000fe80003800200 */
[----:B------:R-:W-:Y:S05]  /*4190*/  @P4 BRA `(.L_x_2230) ;  /* 0x0000000000704947 */ /* 0x000fea0003800000 */
[----:B------:R-:W-:Y:S01]  /*41a0*/  FADD.FTZ R20, R20, -UR5 ;  /* 0x8000000514147e21 */ /* 0x000fe20008010000 */
[----:B------:R-:W-:Y:S01]  /*41b0*/  FADD.FTZ R16, R16, -UR5 ;  /* 0x8000000510107e21 */ /* 0x000fe20008010000 */
[----:B------:R-:W0:Y:S01]  /*41c0*/  LDCU.64 UR18, c[0x0][0x3e0] ;  /* 0x00007c00ff1277ac */ /* 0x000e220008000a00 */
[----:B------:R-:W-:Y:S01]  /*41d0*/  MOV R5, R9 ;  /* 0x0000000900057202 */ /* 0x000fe20000000f00 */
[----:B-1----:R-:W-:Y:S01]  /*41e0*/  FMUL.FTZ R3, R20, UR17 ;  /* 0x0000001114037c20 */ /* 0x002fe20008410000 */
[----:B------:R-:W-:Y:S01]  /*41f0*/  FMUL.FTZ R16, R16, UR17 ;  /* 0x0000001110107c20 */ /* 0x000fe20008410000 */
[----:B------:R-:W1:Y:S02]  /*4200*/  LDCU.64 UR20, c[0x0][0x380] ;  /* 0x00007000ff1477ac */ /* 0x000e640008000a00 */
        /* <DEDUP_REMOVED lines=21> */
.L_x_2230:
[----:B------:R-:W-:Y:S05]  /*4360*/  BSYNC.RECONVERGENT B1 ;  /* 0x0000000000017941 */ /* 0x000fea0003800200 */
.L_x_2229:
[----:B------:R-:W-:Y:S05]  /*4370*/  @P1 BRA `(.L_x_2216) ;  /* 0x0000000000701947 */ /* 0x000fea0003800000 */
[----:B------:R-:W-:Y:S01]  /*4380*/  FADD.FTZ R19, R19, -UR5 ;  /* 0x8000000513137e21 */ /* 0x000fe20008010000 */
[----:B------:R-:W-:Y:S01]  /*4390*/  FADD.FTZ R17, R17, -UR5 ;  /* 0x8000000511117e21 */ /* 0x000fe20008010000 */
[----:B------:R-:W3:Y:S01]  /*43a0*/  LDCU.64 UR18, c[0x0][0x3e0] ;  /* 0x00007c00ff1277ac */ /* 0x000ee20008000a00 */
[----:B------:R-:W-:Y:S01]  /*43b0*/  MOV R5, R9 ;  /* 0x0000000900057202 */ /* 0x000fe20000000f00 */
[----:B------:R-:W-:Y:S01]  /*43c0*/  FMUL.FTZ R19, R19, UR17 ;  /* 0x0000001113137c20 */ /* 0x000fe20008410000 */
[----:B------:R-:W-:Y:S01]  /*43d0*/  FMUL.FTZ R4, R17, UR17 ;  /* 0x0000001111047c20 */ /* 0x000fe20008410000 */
[----:B------:R-:W4:Y:S02]  /*43e0*/  LDCU.64 UR20, c[0x0][0x380] ;  /* 0x00007000ff1477ac */ /* 0x000f240008000a00 */
[----:B------:R-:W-:Y:S01]  /*43f0*/  FFMA.FTZ R12, R12, R19, R14 ;  /* 0x000000130c0c7223 */ /* 0x000fe2000001000e */
[----:B------:R-:W-:Y:S01]  /*4400*/  FFMA.FTZ R13, R13, R4, R15 ;  /* 0x000000040d0d7223 */ /* 0x000fe2000001000f */
[----:B------:R-:W-:-:S02]  /*4410*/  MOV R4, R6 ;  /* 0x0000000600047202 */ /* 0x000fc40000000f00 */
[----:B-12---:R-:W-:Y:S01]  /*4420*/  FMUL.FTZ R3, R12, -1.4426950216293334961 ;  /* 0xbfb8aa3b0c037820 */ /* 0x006fe20000410000 */
[----:B------:R-:W-:-:S05]  /*4430*/  FMUL.FTZ R8, R13, -1.4426950216293334961 ;  /* 0xbfb8aa3b0d087820 */ /* 0x000fca0000410000 */
[----:B------:R-:W1:Y:S01]  /*4440*/  MUFU.EX2 R3, R3 ;  /* 0x0000000300037308 */ /* 0x000e620000000800 */
[----:B---3--:R-:W-:-:S03]  /*4450*/  IMAD R14, R25, UR18, RZ ;  /* 0x00000012190e7c24 */ /* 0x008fc6000f8e02ff */
[----:B------:R-:W2:Y:S01]  /*4460*/  MUFU.EX2 R8, R8 ;  /* 0x0000000800087308 */ /* 0x000ea20000000800 */
[----:B------:R-:W-:-:S04]  /*4470*/  IMAD.WIDE.U32 R4, R21, UR18, R4 ;  /* 0x0000001215047c25 */ /* 0x000fc8000f8e0004 */
[----:B------:R-:W-:Y:S01]  /*4480*/  IMAD R21, R21, UR19, R14 ;  /* 0x0000001315157c24 */ /* 0x000fe2000f8e020e */
[----:B----4-:R-:W-:Y:S01]  /*4490*/  LEA R6, P1, R4, UR20, 0x1 ;  /* 0x0000001404067c11 */ /* 0x010fe2000f8208ff */
[----:B-1----:R-:W-:-:S03]  /*44a0*/  FADD.FTZ R7, R3, 1 ;  /* 0x3f80000003077421 */ /* 0x002fc60000010000 */
        /* <DEDUP_REMOVED lines=9> */
.L_x_2216:
[----:B------:R-:W-:Y:S05]  /*4540*/  BSYNC.RECONVERGENT B0 ;  /* 0x0000000000007941 */ /* 0x000fea0003800200 */
.L_x_2200:
[----:B------:R-:W-:Y:S02]  /*4550*/  UIADD3 UR8, UPT, UPT, UR30, UR8, URZ ;  /* 0x000000081e087290 */ /* 0x000fe4000fffe0ff */
[----:B------:R-:W-:Y:S02]  /*4560*/  UIADD3 UR4, UPT, UPT, UR4, 0x1, URZ ;  /* 0x0000000104047890 */ /* 0x000fe4000fffe0ff */
[----:B------:R-:W-:-:S09]  /*4570*/  UISETP.GE.AND UP1, UPT, UR8, UR7, UPT ;  /* 0x000000070800728c */ /* 0x000fd2000bf26270 */
[----:B------:R-:W-:Y:S05]  /*4580*/  BRA.U !UP1, `(.L_x_2231) ;  /* 0xffffffbd09687547 */ /* 0x000fea000b83ffff */
[----:B------:R-:W-:Y:S05]  /*4590*/  EXIT ;  /* 0x000000000000794d */ /* 0x000fea0003800000 */
.L_x_2232:
        /* <DEDUP_REMOVED lines=14> */
.L_x_4537:


//--------------------- .text._Z35group_norm_nhwc_fwd_one_pass_kernelI11Bf16IOBf16WLi256ELi60ELi480EEv26Group_norm_nhwc_fwd_params --------------------------
	.section	.text._Z35group_norm_nhwc_fwd_one_pass_kernelI11Bf16IOBf16WLi256ELi60ELi480EEv26Group_norm_nhwc_fwd_params,"ax",@progbits
	.align	128
        .global         _Z35group_norm_nhwc_fwd_one_pass_kernelI11Bf16IOBf16WLi256ELi60ELi480EEv26Group_norm_nhwc_fwd_params
        .type           _Z35group_norm_nhwc_fwd_one_pass_kernelI11Bf16IOBf16WLi256ELi60ELi480EEv26Group_norm_nhwc_fwd_params,@function
        .size           _Z35group_norm_nhwc_fwd_one_pass_kernelI11Bf16IOBf16WLi256ELi60ELi480EEv26Group_norm_nhwc_fwd_params,(.L_x_4538 - _Z35group_norm_nhwc_fwd_one_pass_kernelI11Bf16IOBf16WLi256ELi60ELi480EEv26Group_norm_nhwc_fwd_params)
        .other          _Z35group_norm_nhwc_fwd_one_pass_kernelI11Bf16IOBf16WLi256ELi60ELi480EEv26Group_norm_nhwc_fwd_params,@"STO_CUDA_ENTRY STV_DEFAULT"
_Z35group_norm_nhwc_fwd_one_pass_kernelI11Bf16IOBf16WLi256ELi60ELi480EEv26Group_norm_nhwc_fwd_params:
.text._Z35group_norm_nhwc_fwd_one_pass_kernelI11Bf16IOBf16WLi256ELi60ELi480EEv26Group_norm_nhwc_fwd_params:
        /* <DEDUP_REMOVED lines=21> */
[----:B------:R-:W-:Y:S02]  /*0150*/  SHF.R.U32.HI R3, RZ, 0x10, R0 ;  /* 0x00000010ff037819 */ /* 0x000fe40000011600 */
[----:B------:R-:W3:Y:S02]  /*0160*/  LDC R0, c[0x0][0x370] ;  /* 0x0000dc00ff007b82 */ /* 0x000ee40000000800 */
        /* <DEDUP_REMOVED lines=37> */
[----:B0-23--:R-:W-:-:S07]  /*03c0*/  SHF.L.U32 R14, R14, 0x1, RZ ;  /* 0x000000010e0e7819 */ /* 0x00dfce00000006ff */
.L_x_2308:
[----:B0-----:R-:W0:Y:S01]  /*03d0*/  LDC R43, c[0x0][0x3f8] ;  /* 0x0000fe00ff2b7b82 */ /* 0x001e220000000800 */
[----:B-1----:R-:W1:Y:S01]  /*03e0*/  LDCU.64 UR4, c[0x0][0x3e8] ;  /* 0x00007d00ff0477ac */ /* 0x002e620008000a00 */
[----:B------:R-:W-:Y:S01]  /*03f0*/  LOP3.LUT R103, R14, 0xffff, RZ, 0xc0, !PT ;  /* 0x0000ffff0e677812 */ /* 0x000fe200078ec0ff */
[----:B--2---:R-:W2:Y:S01]  /*0400*/  LDCU.64 UR8, c[0x0][0x3f0] ;  /* 0x00007e00ff0877ac */ /* 0x004ea20008000a00 */
[----:B-1----:R-:W-:Y:S02]  /*0410*/  ISETP.GE.U32.AND P4, PT, R92, UR4, PT ;  /* 0x000000045c007c0c */ /* 0x002fe4000bf86070 */
[----:B------:R-:W-:Y:S02]  /*0420*/  ISETP.GE.U32.AND P5, PT, R90, UR4, PT ;  /* 0x000000045a007c0c */ /* 0x000fe4000bfa6070 */
[----:B------:R-:W-:Y:S02]  /*0430*/  ISETP.GE.AND.EX P4, PT, R15, UR5, PT, P4 ;  /* 0x000000050f007c0c */ /* 0x000fe4000bf86340 */
[----:B0--34-:R-:W-:-:S02]  /*0440*/  IABS R39, R43 ;  /* 0x0000002b00277213 */ /* 0x019fc40000000000 */
        /* <DEDUP_REMOVED lines=182> */
[C---:B------:R-:W-:Y:S01]  /*0fb0*/  @!P4 IMAD R49, R74.reuse, R39, R22 ;  /* 0x000000274a31c224 */ /* 0x040fe200078e0216 */
        /* <DEDUP_REMOVED lines=47> */
[----:B-1----:R-:W-:Y:S01]  /*12b0*/  @!P1 LEA R38, P5, R52, R38, 0x1 ;  /* 0x0000002634269211 */ /* 0x002fe200078a08ff */
        /* <DEDUP_REMOVED lines=8> */
[----:B------:R-:W-:Y:S01]  /*1340*/  @!P4 IMAD R51, R13, R37, R18 ;  /* 0x000000250d33c224 */ /* 0x000fe200078e0212 */
        /* <DEDUP_REMOVED lines=178> */
.L_x_2234:
[----:B------:R-:W-:Y:S05]  /*1e70*/  BSYNC.RECONVERGENT B0 ;  /* 0x0000000000007941 */ /* 0x000fea0003800200 */
.L_x_2233:
        /* <DEDUP_REMOVED lines=44> */
.L_x_2236:
[----:B------:R-:W-:Y:S05]  /*2140*/  BSYNC.RECONVERGENT B0 ;  /* 0x0000000000007941 */ /* 0x000fea0003800200 */
.L_x_2235:
[----:B------:R-:W-:Y:S05]  /*2150*/  @!P1 BRA `(.L_x_2237) ;  /* 0x0000000800989947 */ /* 0x000fea0003800000 */
[----:B------:R-:W4:Y:S01]  /*2160*/  LDC.64 R44, c[0x0][0x3b8] ;  /* 0x0000ee00ff2c7b82 */ /* 0x000f220000000a00 */
[----:B------:R-:W-:Y:S02]  /*2170*/  LOP3.LUT R38, R4, 0x1, RZ, 0xc0, !PT ;  /* 0x0000000104267812 */ /* 0x000fe400078ec0ff */
[----:B------:R-:W-:-:S03]  /*2180*/  ISETP.GE.U32.AND P4, PT, R0, 0x8, PT ;  /* 0x000000080000780c */ /* 0x000fc60003f86070 */
[----:B------:R-:W-:-:S04]  /*2190*/  IMAD R37, R38, R7, RZ ;  /* 0x0000000726257224 */ /* 0x000fc800078e02ff */
[----:B------:R-:W-:-:S05]  /*21a0*/  IMAD R37, R37, R0, RZ ;  /* 0x0000000025257224 */ /* 0x000fca00078e02ff */
[----:B------:R-:W-:-:S05]  /*21b0*/  SHF.L.U32 R37, R37, 0x1, RZ ;  /* 0x0000000125257819 */ /* 0x000fca00000006ff */
[----:B----4-:R-:W-:Y:S01]  /*21c0*/  IMAD.WIDE R44, R37, 0x4, R44 ;  /* 0x00000004252c7825 */ /* 0x010fe200078e022c */
[----:B------:R-:W-:Y:S06]  /*21d0*/  @P2 BRA `(.L_x_2238) ;  /* 0x0000000000502947 */ /* 0x000fec0003800000 */
[----:B---3--:R-:W3:Y:S01]  /*21e0*/  LDC.64 R36, c[0x0][0x3b0] ;  /* 0x0000ec00ff247b82 */ /* 0x008ee20000000a00 */
        /* <DEDUP_REMOVED lines=14> */
.L_x_2239:
[----:B----4-:R-:W3:Y:S04]  /*22d0*/  LDG.E.STRONG.GPU R38, desc[UR6][R36.64] ;  /* 0x0000000624267981 */ /* 0x010ee8000c1ef900 */
[----:B---3--:R-:W-:Y:S01]  /*22e0*/  CCTL.IVALL ;  /* 0x00000000ff00798f */ /* 0x008fe20002000000 */
[----:B------:R-:W-:Y:S05]  /*22f0*/  YIELD ;  /* 0x0000000000007946 */ /* 0x000fea0003800000 */
[----:B------:R-:W-:-:S13]  /*2300*/  ISETP.NE.AND P1, PT, R38, R43, PT ;  /* 0x0000002b2600720c */ /* 0x000fda0003f25270 */
[----:B------:R-:W-:Y:S05]  /*2310*/  @P1 BRA `(.L_x_2239) ;  /* 0xfffffffc00ec1947 */ /* 0x000fea000383ffff */
.L_x_2238:
        /* <DEDUP_REMOVED lines=13> */
[----:B------:R-:W-:Y:S01]  /*23f0*/  UMOV UR4, URZ ;  /* 0x000000ff00047c82 */ /* 0x000fe20008000000 */
[----:B------:R-:W-:-:S07]  /*2400*/  LOP3.LUT R55, R0, 0x7ffffff8, RZ, 0xc0, !PT ;  /* 0x7ffffff800377812 */ /* 0x000fce00078ec0ff */
.L_x_2241:
[----:B------:R-:W-:Y:S01]  /*2410*/  UIADD3 UR5, UPT, UPT, UR4, 0x1, URZ ;  /* 0x0000000104057890 */ /* 0x000fe2000fffe0ff */
[----:B------:R-:W-:Y:S01]  /*2420*/  ISETP.EQ.OR P5, PT, R53, RZ, P2 ;  /* 0x000000ff3500720c */ /* 0x000fe200017a2670 */
[----:B------:R-:W-:-:S04]  /*2430*/  UIADD3 UR8, UPT, UPT, UR4, 0x2, URZ ;  /* 0x0000000204087890 */ /* 0x000fc8000fffe0ff */
[C---:B------:R-:W-:Y:S01]  /*2440*/  ISETP.EQ.OR P6, PT, R6.reuse, UR5, P2 ;  /* 0x0000000506007c0c */ /* 0x040fe200097c2670 */
[----:B------:R-:W-:Y:S01]  /*2450*/  UIADD3 UR5, UPT, UPT, UR4, 0x3, URZ ;  /* 0x0000000304057890 */ /* 0x000fe2000fffe0ff */
[----:B------:R-:W-:-:S05]  /*2460*/  ISETP.EQ.OR P1, PT, R6, UR8, P2 ;  /* 0x0000000806007c0c */ /* 0x000fca0009722670 */
[----:B------:R-:W-:Y:S01]  /*2470*/  ISETP.EQ.OR P4, PT, R6, UR5, P2 ;  /* 0x0000000506007c0c */ /* 0x000fe20009782670 */
[----:B---34-:R-:W-:-:S05]  /*2480*/  @!P5 IMAD.WIDE.U32 R36, R54, 0x8, R44 ;  /* 0x000000083624d825 */ /* 0x018fca00078e002c */
[--C-:B------:R-:W-:Y:S01]  /*2490*/  @!P6 IMAD.WIDE.U32 R38, R52, 0x8, R44.reuse ;  /* 0x000000083426e825 */ /* 0x100fe200078e002c */
[----:B------:R-:W0:Y:S03]  /*24a0*/  @!P5 LDG.E.64 R36, desc[UR6][R36.64] ;  /* 0x000000062424d981 */ /* 0x000e26000c1e1b00 */
[--C-:B-1----:R-:W-:Y:S02]  /*24b0*/  @!P1 IMAD.WIDE.U32 R40, R46, 0x8, R44.reuse ;  /* 0x000000082e289825 */ /* 0x102fe400078e002c */
[----:B------:R-:W3:Y:S02]  /*24c0*/  @!P6 LDG.E.64 R38, desc[UR6][R38.64] ;  /* 0x000000062626e981 */ /* 0x000ee4000c1e1b00 */
[----:B--2---:R-:W-:Y:S02]  /*24d0*/  @!P4 IMAD.WIDE.U32 R42, R50, 0x8, R44 ;  /* 0x00000008322ac825 */ /* 0x004fe400078e002c */
[----:B------:R-:W2:Y:S04]  /*24e0*/  @!P1 LDG.E.64 R40, desc[UR6][R40.64] ;  /* 0x0000000628289981 */ /* 0x000ea8000c1e1b00 */
[----:B------:R-:W4:Y:S01]  /*24f0*/  @!P4 LDG.E.64 R42, desc[UR6][R42.64] ;  /* 0x000000062a2ac981 */ /* 0x000f22000c1e1b00 */
[----:B------:R-:W-:-:S02]  /*2500*/  UIADD3 UR5, UPT, UPT, UR4, 0x4, URZ ;  /* 0x0000000404057890 */ /* 0x000fc4000fffe0ff */
[----:B------:R-:W-:Y:S01]  /*2510*/  UIADD3 UR8, UPT, UPT, UR4, 0x5, URZ ;  /* 0x0000000504087890 */ /* 0x000fe2000fffe0ff */
[----:B0-----:R-:W-:Y:S01]  /*2520*/  @!P5 FADD.FTZ R56, R56, R36 ;  /* 0x000000243838d221 */ /* 0x001fe20000010000 */
[----:B------:R-:W-:Y:S02]  /*2530*/  @!P5 FADD.FTZ R57, R57, R37 ;  /* 0x000000253939d221 */ /* 0x000fe40000010000 */
[----:B------:R-:W-:Y:S01]  /*2540*/  ISETP.EQ.OR P5, PT, R6, UR5, P2 ;  /* 0x0000000506007c0c */ /* 0x000fe200097a2670 */
[----:B------:R-:W-:Y:S01]  /*2550*/  UIADD3 UR5, UPT, UPT, UR4, 0x6, URZ ;  /* 0x0000000604057890 */ /* 0x000fe2000fffe0ff */
[----:B---3--:R-:W-:Y:S01]  /*2560*/  @!P6 FADD.FTZ R56, R56, R38 ;  /* 0x000000263838e221 */ /* 0x008fe20000010000 */
[----:B------:R-:W-:Y:S01]  /*2570*/  @!P6 FADD.FTZ R57, R57, R39 ;  /* 0x000000273939e221 */ /* 0x000fe20000010000 */
[----:B------:R-:W-:Y:S01]  /*2580*/  ISETP.EQ.OR P6, PT, R6, UR8, P2 ;  /* 0x0000000806007c0c */ /* 0x000fe200097c2670 */
[----:B------:R-:W-:Y:S01]  /*2590*/  UIADD3 UR8, UPT, UPT, UR4, 0x7, URZ ;  /* 0x0000000704087890 */ /* 0x000fe2000fffe0ff */
[----:B--2---:R-:W-:Y:S01]  /*25a0*/  @!P1 FADD.FTZ R56, R56, R40 ;  /* 0x0000002838389221 */ /* 0x004fe20000010000 */
        /* <DEDUP_REMOVED lines=34> */
.L_x_2240:
[----:B------:R-:W-:-:S13]  /*27d0*/  LOP3.LUT P1, RZ, R0, 0x7, RZ, 0xc0, !PT ;  /* 0x0000000700ff7812 */ /* 0x000fda000782c0ff */
[----:B------:R-:W-:Y:S05]  /*27e0*/  @!P1 BRA `(.L_x_2237) ;  /* 0x0000000000f49947 */ /* 0x000fea0003800000 */
[C---:B---34-:R-:W-:Y:S02]  /*27f0*/  LOP3.LUT R36, R0.reuse, 0x7, RZ, 0xc0, !PT ;  /* 0x0000000700247812 */ /* 0x058fe400078ec0ff */
[----:B--2---:R-:W-:Y:S02]  /*2800*/  LOP3.LUT P1, R42, R0, 0x3, RZ, 0xc0, !PT ;  /* 0x00000003002a7812 */ /* 0x004fe4000782c0ff */
        /* <DEDUP_REMOVED lines=8> */
[----:B-1----:R-:W-:Y:S02]  /*2890*/  IADD3 R41, PT, PT, R43, 0x2, RZ ;  /* 0x000000022b297810 */ /* 0x002fe40007ffe0ff */
[-C--:B------:R-:W-:Y:S02]  /*28a0*/  ISETP.EQ.OR P5, PT, R39, R6.reuse, P2 ;  /* 0x000000062700720c */ /* 0x080fe400017a2670 */
[----:B------:R-:W-:Y:S02]  /*28b0*/  IADD3 R47, PT, PT, R43, 0x3, RZ ;  /* 0x000000032b2f7810 */ /* 0x000fe40007ffe0ff */
[----:B------:R-:W-:-:S09]  /*28c0*/  ISETP.EQ.OR P4, PT, R41, R6, P2 ;  /* 0x000000062900720c */ /* 0x000fd20001782670 */
[----:B------:R-:W-:-:S04]  /*28d0*/  @!P5 IMAD R39, R39, R7, R8 ;  /* 0x000000072727d224 */ /* 0x000fc800078e0208 */
[----:B------:R-:W-:Y:S02]  /*28e0*/  @!P4 IMAD R41, R41, R7, R8 ;  /* 0x000000072929c224 */ /* 0x000fe400078e0208 */
        /* <DEDUP_REMOVED lines=17> */
.L_x_2242:
        /* <DEDUP_REMOVED lines=18> */
.L_x_2243:
        /* <DEDUP_REMOVED lines=9> */
.L_x_2244:
[----:B------:R-:W-:Y:S05]  /*2bb0*/  BSYNC.RECONVERGENT B0 ;  /* 0x0000000000007941 */ /* 0x000fea0003800200 */
.L_x_2237:
[----:B------:R-:W5:Y:S01]  /*2bc0*/  S2UR UR5, SR_CgaCtaId ;  /* 0x00000000000579c3 */ /* 0x000f620000008800 */
[----:B------:R-:W0:Y:S01]  /*2bd0*/  LDCU UR8, c[0x0][0x414] ;  /* 0x00008280ff0877ac */ /* 0x000e220008000800 */
[----:B------:R-:W-:Y:S01]  /*2be0*/  LOP3.LUT R45, R14, 0xffff, RZ, 0xc0, !PT ;  /* 0x0000ffff0e2d7812 */ /* 0x000fe200078ec0ff */
[----:B------:R-:W-:-:S03]  /*2bf0*/  UMOV UR4, 0x400 ;  /* 0x0000040000047882 */ /* 0x000fc60000000000 */
[----:B------:R-:W-:Y:S02]  /*2c00*/  IADD3 R45, PT, PT, R96, R45, RZ ;  /* 0x0000002d602d7210 */ /* 0x000fe40007ffe0ff */
[----:B---34-:R-:W2:Y:S08]  /*2c10*/  @P0 LDC.64 R36, c[0x0][0x388] ;  /* 0x0000e200ff240b82 */ /* 0x018eb00000000a00 */
[----:B-1----:R-:W1:Y:S01]  /*2c20*/  LDC.64 R40, c[0x0][0x398] ;  /* 0x0000e600ff287b82 */ /* 0x002e620000000a00 */
[----:B-----5:R-:W-:-:S07]  /*2c30*/  ULEA UR4, UR5, UR4, 0x18 ;  /* 0x0000000405047291 */ /* 0x020fce000f8ec0ff */
[----:B------:R-:W3:Y:S01]  /*2c40*/  LDC.64 R38, c[0x0][0x3a0] ;  /* 0x0000e800ff267b82 */ /* 0x000ee20000000a00 */
[----:B--2---:R-:W-:-:S04]  /*2c50*/  @P0 IMAD.WIDE R42, R2, 0x8, R36 ;  /* 0x00000008022a0825 */ /* 0x004fc800078e0224 */
[----:B0-----:R-:W-:Y:S01]  /*2c60*/  @P0 FMUL.FTZ R36, R56, UR8 ;  /* 0x0000000838240c20 */ /* 0x001fe20008410000 */
[----:B------:R-:W-:Y:S01]  /*2c70*/  @P0 FMUL.FTZ R37, R57, UR8 ;  /* 0x0000000839250c20 */ /* 0x000fe20008410000 */
[----:B------:R-:W-:Y:S04]  /*2c80*/  @!P2 STS.64 [UR4+0x90], R56 ;  /* 0x00009038ff00a988 */ /* 0x000fe80008000a04 */
[----:B------:R-:W-:Y:S01]  /*2c90*/  @P0 STG.E.64 desc[UR6][R42.64], R36 ;  /* 0x000000242a000986 */ /* 0x000fe2000c101b06 */
[C---:B-1----:R-:W-:Y:S01]  /*2ca0*/  IMAD.WIDE R40, R45.reuse, 0x2, R40 ;  /* 0x000000022d287825 */ /* 0x042fe200078e0228 */
[----:B------:R-:W-:Y:S03]  /*2cb0*/  BAR.SYNC.DEFER_BLOCKING 0x0 ;  /* 0x0000000000007b1d */ /* 0x000fe60000010000 */
[----:B---3--:R-:W-:-:S03]  /*2cc0*/  IMAD.WIDE R44, R45, 0x2, R38 ;  /* 0x000000022d2c7825 */ /* 0x008fc600078e0226 */
[----:B------:R-:W2:Y:S04]  /*2cd0*/  LDG.E.U16 R47, desc[UR6][R40.64] ;  /* 0x00000006282f7981 */ /* 0x000ea8000c1e1500 */
[----:B------:R0:W3:Y:S04]  /*2ce0*/  LDG.E.U16 R48, desc[UR6][R40.64+0x2] ;  /* 0x0000020628307981 */ /* 0x0000e8000c1e1500 */
[----:B------:R-:W4:Y:S04]  /*2cf0*/  LDG.E.U16 R49, desc[UR6][R44.64] ;  /* 0x000000062c317981 */ /* 0x000f28000c1e1500 */
[----:B------:R4:W5:Y:S01]  /*2d00*/  LDG.E.U16 R50, desc[UR6][R44.64+0x2] ;  /* 0x000002062c327981 */ /* 0x000962000c1e1500 */
[----:B------:R-:W-:Y:S01]  /*2d10*/  BSSY.RECONVERGENT B0, `(.L_x_2245) ;  /* 0x000038c000007945 */ /* 0x000fe20003800200 */
[----:B0-----:R-:W-:-:S02]  /*2d20*/  HFMA2 R40, -RZ, RZ, 1.875, 0 ;  /* 0x3f800000ff287431 */ /* 0x001fc400000001ff */
[----:B------:R-:W0:Y:S01]  /*2d30*/  LDS.64 R38, [UR4+0x90] ;  /* 0x00009004ff267984 */ /* 0x000e220008000a00 */
[----:B------:R-:W1:Y:S02]  /*2d40*/  LDCU.U8 UR4, c[0x0][0x3fc] ;  /* 0x00007f80ff0477ac */ /* 0x000e640008000000 */
[----:B-1----:R-:W-:Y:S01]  /*2d50*/  UISETP.NE.AND UP0, UPT, UR4, URZ, UPT ;  /* 0x000000ff0400728c */ /* 0x002fe2000bf05270 */
[----:B0-----:R-:W-:-:S04]  /*2d60*/  FMUL.FTZ R46, R38, UR8 ;  /* 0x00000008262e7c20 */ /* 0x001fc80008410000 */
[----:B------:R-:W-:-:S04]  /*2d70*/  FMUL.FTZ R38, R46, R46 ;  /* 0x0000002e2e267220 */ /* 0x000fc80000410000 */
[----:B------:R-:W-:-:S05]  /*2d80*/  FFMA.FTZ R38, R39, UR8, -R38 ;  /* 0x0000000827267c23 */ /* 0x000fca0008010826 */
[----:B------:R-:W-:-:S13]  /*2d90*/  FSETP.GTU.FTZ.AND P1, PT, R38, RZ, PT ;  /* 0x000000ff2600720b */ /* 0x000fda0003f3c000 */
[----:B------:R-:W0:Y:S02]  /*2da0*/  @P1 LDC R37, c[0x0][0x3a8] ;  /* 0x0000ea00ff251b82 */ /* 0x000e240000000800 */
[----:B0-----:R-:W-:-:S04]  /*2db0*/  @P1 FADD.FTZ R38, R38, R37 ;  /* 0x0000002526261221 */ /* 0x001fc80000010000 */
[----:B------:R0:W1:Y:S01]  /*2dc0*/  @P1 MUFU.RSQ R40, R38 ;  /* 0x0000002600281308 */ /* 0x0000620000001400 */
[----:B--2---:R-:W-:Y:S02]  /*2dd0*/  SHF.L.U32 R41, R47, 0x10, RZ ;  /* 0x000000102f297819 */ /* 0x004fe400000006ff */
[----:B---3--:R-:W-:Y:S02]  /*2de0*/  SHF.L.U32 R42, R48, 0x10, RZ ;  /* 0x00000010302a7819 */ /* 0x008fe400000006ff */
[----:B----4-:R-:W-:Y:S02]  /*2df0*/  SHF.L.U32 R44, R49, 0x10, RZ ;  /* 0x00000010312c7819 */ /* 0x010fe400000006ff */
[----:B-----5:R-:W-:Y:S01]  /*2e00*/  SHF.L.U32 R43, R50, 0x10, RZ ;  /* 0x00000010322b7819 */ /* 0x020fe200000006ff */
[----:B01----:R-:W-:Y:S06]  /*2e10*/  BRA.U UP0, `(.L_x_2246) ;  /* 0x0000001500bc7547 */ /* 0x003fec000b800000 */
[----:B------:R-:W0:Y:S01]  /*2e20*/  LDCU.64 UR8, c[0x0][0x3e8] ;  /* 0x00007d00ff0877ac */ /* 0x000e220008000a00 */
[----:B------:R-:W-:Y:S01]  /*2e30*/  BSSY.RECONVERGENT B1, `(.L_x_2247) ;  /* 0x000001a000017945 */ /* 0x000fe20003800200 */
[----:B0-----:R-:W-:Y:S02]  /*2e40*/  ISETP.GE.U32.AND P1, PT, R94, UR8, PT ;  /* 0x000000085e007c0c */ /* 0x001fe4000bf26070 */
[----:B------:R-:W-:Y:S02]  /*2e50*/  ISETP.GE.U32.AND P2, PT, R92, UR8, PT ;  /* 0x000000085c007c0c */ /* 0x000fe4000bf46070 */
[----:B------:R-:W-:Y:S02]  /*2e60*/  ISETP.GE.AND.EX P1, PT, R3, UR9, PT, P1 ;  /* 0x0000000903007c0c */ /* 0x000fe4000bf26310 */
[----:B------:R-:W-:Y:S02]  /*2e70*/  ISETP.GE.U32.AND P5, PT, R90, UR8, PT ;  /* 0x000000085a007c0c */ /* 0x000fe4000bfa6070 */
[----:B------:R-:W-:-:S02]  /*2e80*/  ISETP.GE.U32.AND P6, PT, R88, UR8, PT ;  /* 0x0000000858007c0c */ /* 0x000fc4000bfc6070 */
[----:B------:R-:W-:-:S07]  /*2e90*/  ISETP.GE.AND.EX P2, PT, R15, UR9, PT, P2 ;  /* 0x000000090f007c0c */ /* 0x000fce000bf46320 */
[----:B------:R-:W-:Y:S06]  /*2ea0*/  @P1 BRA `(.L_x_2248) ;  /* 0x0000000000481947 */ /* 0x000fec0003800000 */
        /* <DEDUP_REMOVED lines=18> */
.L_x_2248:
[----:B------:R-:W-:Y:S05]  /*2fd0*/  BSYNC.RECONVERGENT B1 ;  /* 0x0000000000017941 */ /* 0x000fea0003800200 */
.L_x_2247:
[----:B------:R-:W-:Y:S04]  /*2fe0*/  BSSY.RECONVERGENT B1, `(.L_x_2249) ;  /* 0x0000014000017945 */ /* 0x000fe80003800200 */
[----:B------:R-:W-:Y:S05]  /*2ff0*/  @P2 BRA `(.L_x_2250) ;  /* 0x0000000000482947 */ /* 0x000fea0003800000 */
[----:B------:R-:W1:Y:S01]  /*3000*/  LDCU.64 UR4, c[0x0][0x3e0] ;  /* 0x00007c00ff0477ac */ /* 0x000e620008000a00 */
[----:B------:R-:W-:Y:S01]  /*3010*/  MOV R36, R102 ;  /* 0x0000006600247202 */ /* 0x000fe20000000f00 */
[--C-:B0-----:R-:W-:Y:S01]  /*3020*/  FADD.FTZ R39, R16, -R46.reuse ;  /* 0x8000002e10277221 */ /* 0x101fe20000010000 */
[----:B------:R-:W-:Y:S01]  /*3030*/  MOV R37, R101 ;  /* 0x0000006500257202 */ /* 0x000fe20000000f00 */
[----:B------:R-:W0:Y:S01]  /*3040*/  LDCU.64 UR10, c[0x0][0x380] ;  /* 0x00007000ff0a77ac */ /* 0x000e220008000a00 */
[----:B------:R-:W-:Y:S01]  /*3050*/  FADD.FTZ R69, R69, -R46 ;  /* 0x8000002e45457221 */ /* 0x000fe20000010000 */
[----:B------:R-:W-:-:S03]  /*3060*/  FMUL.FTZ R39, R39, R40 ;  /* 0x0000002827277220 */ /* 0x000fc60000410000 */
[----:B------:R-:W-:Y:S01]  /*3070*/  FMUL.FTZ R69, R69, R40 ;  /* 0x0000002845457220 */ /* 0x000fe20000410000 */
[----:B------:R-:W-:-:S03]  /*3080*/  FFMA.FTZ R16, R41, R39, R44 ;  /* 0x0000002729107223 */ /* 0x000fc6000001002c */
[----:B------:R-:W-:Y:S01]  /*3090*/  FFMA.FTZ R69, R42, R69, R43 ;  /* 0x000000452a457223 */ /* 0x000fe2000001002b */
[----:B-1----:R-:W-:Y:S02]  /*30a0*/  IMAD R45, R15, UR4, RZ ;  /* 0x000000040f2d7c24 */ /* 0x002fe4000f8e02ff */
[----:B------:R-:W-:-:S04]  /*30b0*/  IMAD.WIDE.U32 R36, R92, UR4, R36 ;  /* 0x000000045c247c25 */ /* 0x000fc8000f8e0024 */
[----:B------:R-:W-:Y:S01]  /*30c0*/  IMAD R45, R92, UR5, R45 ;  /* 0x000000055c2d7c24 */ /* 0x000fe2000f8e022d */
[----:B0-----:R-:W-:-:S04]  /*30d0*/  LEA R38, P1, R36, UR10, 0x1 ;  /* 0x0000000a24267c11 */ /* 0x001fc8000f8208ff */
[----:B------:R-:W-:Y:S02]  /*30e0*/  IADD3 R45, PT, PT, R37, R45, RZ ;  /* 0x0000002d252d7210 */ /* 0x000fe40007ffe0ff */
[----:B------:R-:W-:Y:S02]  /*30f0*/  F2FP.BF16.F32.PACK_AB R37, R69, R16 ;  /* 0x000000104525723e */ /* 0x000fe400000010ff */
[----:B------:R-:W-:-:S05]  /*3100*/  LEA.HI.X R39, R36, UR11, R45, 0x1, P1 ;  /* 0x0000000b24277c11 */ /* 0x000fca00088f0c2d */
[----:B------:R1:W-:Y:S02]  /*3110*/  STG.E desc[UR6][R38.64], R37 ;  /* 0x0000002526007986 */ /* 0x0003e4000c101906 */
.L_x_2250:
[----:B------:R-:W-:Y:S05]  /*3120*/  BSYNC.RECONVERGENT B1 ;  /* 0x0000000000017941 */ /* 0x000fea0003800200 */
.L_x_2249:
        /* <DEDUP_REMOVED lines=10> */
[----:B------:R-:W2:Y:S01]  /*31d0*/  LDCU.64 UR4, c[0x0][0x3e0] ;  /* 0x00007c00ff0477ac */ /* 0x000ea20008000a00 */
[----:B------:R-:W-:Y:S01]  /*31e0*/  MOV R36, R102 ;  /* 0x0000006600247202 */ /* 0x000fe20000000f00 */
[--C-:B01----:R-:W-:Y:S01]  /*31f0*/  FADD.FTZ R39, R20, -R46.reuse ;  /* 0x8000002e14277221 */ /* 0x103fe20000010000 */
[----:B------:R-:W-:Y:S01]  /*3200*/  MOV R37, R101 ;  /* 0x0000006500257202 */ /* 0x000fe20000000f00 */
[----:B------:R-:W0:Y:S01]  /*3210*/  LDCU.64 UR10, c[0x0][0x380] ;  /* 0x00007000ff0a77ac */ /* 0x000e220008000a00 */
[----:B------:R-:W-:Y:S01]  /*3220*/  FADD.FTZ R73, R73, -R46 ;  /* 0x8000002e49497221 */ /* 0x000fe20000010000 */
[----:B------:R-:W-:-:S03]  /*3230*/  FMUL.FTZ R39, R39, R40 ;  /* 0x0000002827277220 */ /* 0x000fc60000410000 */
[----:B------:R-:W-:Y:S01]  /*3240*/  FMUL.FTZ R73, R73, R40 ;  /* 0x0000002849497220 */ /* 0x000fe20000410000 */
[----:B------:R-:W-:-:S03]  /*3250*/  FFMA.FTZ R16, R41, R39, R44 ;  /* 0x0000002729107223 */ /* 0x000fc6000001002c */
        /* <DEDUP_REMOVED lines=9> */
.L_x_2252:
[----:B------:R-:W-:Y:S05]  /*32f0*/  BSYNC.RECONVERGENT B1 ;  /* 0x0000000000017941 */ /* 0x000fea0003800200 */
.L_x_2251:
[----:B------:R-:W-:Y:S04]  /*3300*/  BSSY.RECONVERGENT B1, `(.L_x_2253) ;  /* 0x0000014000017945 */ /* 0x000fe80003800200 */
[----:B------:R-:W-:Y:S05]  /*3310*/  @P6 BRA `(.L_x_2254) ;  /* 0x0000000000486947 */ /* 0x000fea0003800000 */
[----:B------:R-:W3:Y:S01]  /*3320*/  LDCU.64 UR4, c[0x0][0x3e0] ;  /* 0x00007c00ff0477ac */ /* 0x000ee20008000a00 */
[----:B------:R-:W-:Y:S01]  /*3330*/  MOV R36, R102 ;  /* 0x0000006600247202 */ /* 0x000fe20000000f00 */
[--C-:B------:R-:W-:Y:S01]  /*3340*/  FADD.FTZ R75, R75, -R46.reuse ;  /* 0x8000002e4b4b7221 */ /* 0x100fe20000010000 */
[----:B012---:R-:W-:Y:S01]  /*3350*/  MOV R37, R101 ;  /* 0x0000006500257202 */ /* 0x007fe20000000f00 */
[----:B------:R-:W0:Y:S01]  /*3360*/  LDCU.64 UR10, c[0x0][0x380] ;  /* 0x00007000ff0a77ac */ /* 0x000e220008000a00 */
[----:B------:R-:W-:Y:S01]  /*3370*/  FADD.FTZ R39, R22, -R46 ;  /* 0x8000002e16277221 */ /* 0x000fe20000010000 */
[----:B------:R-:W-:-:S03]  /*3380*/  FMUL.FTZ R75, R75, R40 ;  /* 0x000000284b4b7220 */ /* 0x000fc60000410000 */
[----:B------:R-:W-:Y:S01]  /*3390*/  FMUL.FTZ R39, R39, R40 ;  /* 0x0000002827277220 */ /* 0x000fe20000410000 */
[----:B------:R-:W-:-:S03]  /*33a0*/  FFMA.FTZ R75, R41, R75, R44 ;  /* 0x0000004b294b7223 */ /* 0x000fc6000001002c */
        /* <DEDUP_REMOVED lines=9> */
.L_x_2254:
[----:B------:R-:W-:Y:S05]  /*3440*/  BSYNC.RECONVERGENT B1 ;  /* 0x0000000000017941 */ /* 0x000fea0003800200 */
.L_x_2253:
[----:B------:R-:W-:Y:S04]  /*3450*/  BSSY.RECONVERGENT B1, `(.L_x_2255) ;  /* 0x0000014000017945 */ /* 0x000fe80003800200 */
[----:B------:R-:W-:Y:S05]  /*3460*/  @P1 BRA `(.L_x_2256) ;  /* 0x0000000000481947 */ /* 0x000fea0003800000 */
[----:B------:R-:W4:Y:S01]  /*3470*/  LDCU.64 UR4, c[0x0][0x3e0] ;  /* 0x00007c00ff0477ac */ /* 0x000f220008000a00 */
[----:B------:R-:W-:Y:S01]  /*3480*/  MOV R36, R102 ;  /* 0x0000006600247202 */ /* 0x000fe20000000f00 */
[--C-:B------:R-:W-:Y:S01]  /*3490*/  FADD.FTZ R77, R77, -R46.reuse ;  /* 0x8000002e4d4d7221 */ /* 0x100fe20000010000 */
[----:B0123--:R-:W-:Y:S01]  /*34a0*/  MOV R37, R101 ;  /* 0x0000006500257202 */ /* 0x00ffe20000000f00 */
[----:B------:R-:W0:Y:S01]  /*34b0*/  LDCU.64 UR10, c[0x0][0x380] ;  /* 0x00007000ff0a77ac */ /* 0x000e220008000a00 */
[----:B------:R-:W-:Y:S01]  /*34c0*/  FADD.FTZ R39, R24, -R46 ;  /* 0x8000002e18277221 */ /* 0x000fe20000010000 */
[----:B------:R-:W-:-:S03]  /*34d0*/  FMUL.FTZ R77, R77, R40 ;  /* 0x000000284d4d7220 */ /* 0x000fc60000410000 */
[----:B------:R-:W-:Y:S01]  /*34e0*/  FMUL.FTZ R39, R39, R40 ;  /* 0x0000002827277220 */ /* 0x000fe20000410000 */
[----:B------:R-:W-:-:S03]  /*34f0*/  FFMA.FTZ R77, R41, R77, R44 ;  /* 0x0000004d294d7223 */ /* 0x000fc6000001002c */
        /* <DEDUP_REMOVED lines=9> */
.L_x_2256:
[----:B------:R-:W-:Y:S05]  /*3590*/  BSYNC.RECONVERGENT B1 ;  /* 0x0000000000017941 */ /* 0x000fea0003800200 */
.L_x_2255:
[----:B------:R-:W-:Y:S04]  /*35a0*/  BSSY.RECONVERGENT B1, `(.L_x_2257) ;  /* 0x0000014000017945 */ /* 0x000fe80003800200 */
[----:B------:R-:W-:Y:S05]  /*35b0*/  @P2 BRA `(.L_x_2258) ;  /* 0x0000000000482947 */ /* 0x000fea0003800000 */
[----:B------:R-:W5:Y:S01]  /*35c0*/  LDCU.64 UR4, c[0x0][0x3e0] ;  /* 0x00007c00ff0477ac */ /* 0x000f620008000a00 */
[----:B------:R-:W-:Y:S01]  /*35d0*/  MOV R36, R102 ;  /* 0x0000006600247202 */ /* 0x000fe20000000f00 */
[--C-:B01234-:R-:W-:Y:S01]  /*35e0*/  FADD.FTZ R39, R26, -R46.reuse ;  /* 0x8000002e1a277221 */ /* 0x11ffe20000010000 */
[----:B------:R-:W-:Y:S01]  /*35f0*/  MOV R37, R101 ;  /* 0x0000006500257202 */ /* 0x000fe20000000f00 */
[----:B------:R-:W0:Y:S01]  /*3600*/  LDCU.64 UR10, c[0x0][0x380] ;  /* 0x00007000ff0a77ac */ /* 0x000e220008000a00 */
[----:B------:R-:W-:Y:S01]  /*3610*/  FADD.FTZ R79, R79, -R46 ;  /* 0x8000002e4f4f7221 */ /* 0x000fe20000010000 */
[----:B------:R-:W-:-:S03]  /*3620*/  FMUL.FTZ R39, R39, R40 ;  /* 0x0000002827277220 */ /* 0x000fc60000410000 */
[----:B------:R-:W-:Y:S01]  /*3630*/  FMUL.FTZ R79, R79, R40 ;  /* 0x000000284f4f7220 */ /* 0x000fe20000410000 */
[----:B------:R-:W-:-:S03]  /*3640*/  FFMA.FTZ R16, R41, R39, R44 ;  /* 0x0000002729107223 */ /* 0x000fc6000001002c */
[----:B------:R-:W-:Y:S01]  /*3650*/  FFMA.FTZ R79, R42, R79, R43 ;  /* 0x0000004f2a4f7223 */ /* 0x000fe2000001002b */
[----:B-----5:R-:W-:Y:S02]  /*3660*/  IMAD R45, R23, UR4, RZ ;  /* 0x00000004172d7c24 */ /* 0x020fe4000f8e02ff */
[----:B------:R-:W-:-:S04]  /*3670*/  IMAD.WIDE.U32 R36, R84, UR4, R36 ;  /* 0x0000000454247c25 */ /* 0x000fc8000f8e0024 */
[----:B------:R-:W-:Y:S01]  /*3680*/  IMAD R45, R84, UR5, R45 ;  /* 0x00000005542d7c24 */ /* 0x000fe2000f8e022d */
[----:B0-----:R-:W-:-:S04]  /*3690*/  LEA R38, P1, R36, UR10, 0x1 ;  /* 0x0000000a24267c11 */ /* 0x001fc8000f8208ff */
[----:B------:R-:W-:Y:S02]  /*36a0*/  IADD3 R45, PT, PT, R37, R45, RZ ;  /* 0x0000002d252d7210 */ /* 0x000fe40007ffe0ff */
[----:B------:R-:W-:Y:S02]  /*36b0*/  F2FP.BF16.F32.PACK_AB R37, R79, R16 ;  /* 0x000000104f25723e */ /* 0x000fe400000010ff */
[----:B------:R-:W-:-:S05]  /*36c0*/  LEA.HI.X R39, R36, UR11, R45, 0x1, P1 ;  /* 0x0000000b24277c11 */ /* 0x000fca00088f0c2d */
[----:B------:R0:W-:Y:S02]  /*36d0*/  STG.E desc[UR6][R38.64], R37 ;  /* 0x0000002526007986 */ /* 0x0001e4000c101906 */
.L_x_2258:
[----:B------:R-:W-:Y:S05]  /*36e0*/  BSYNC.RECONVERGENT B1 ;  /* 0x0000000000017941 */ /* 0x000fea0003800200 */
.L_x_2257:
        /* <DEDUP_REMOVED lines=28> */
.L_x_2260:
[----:B------:R-:W-:Y:S05]  /*38b0*/  BSYNC.RECONVERGENT B1 ;  /* 0x0000000000017941 */ /* 0x000fea0003800200 */
.L_x_2259:
        /* <DEDUP_REMOVED lines=20> */
.L_x_2262:
[----:B------:R-:W-:Y:S05]  /*3a00*/  BSYNC.RECONVERGENT B1 ;  /* 0x0000000000017941 */ /* 0x000fea0003800200 */
.L_x_2261:
        /* <DEDUP_REMOVED lines=20> */
.L_x_2264:
[----:B------:R-:W-:Y:S05]  /*3b50*/  BSYNC.RECONVERGENT B1 ;  /* 0x0000000000017941 */ /* 0x000fea0003800200 */
.L_x_2263:
        /* <DEDUP_REMOVED lines=20> */
.L_x_2266:
[----:B------:R-:W-:Y:S05]  /*3ca0*/  BSYNC.RECONVERGENT B1 ;  /* 0x0000000000017941 */ /* 0x000fea0003800200 */
.L_x_2265:
        /* <DEDUP_REMOVED lines=12> */
[----:B------:R-:W5:Y:S01]  /*3d70*/  LDCU.64 UR4, c[0x0][0x3e0] ;  /* 0x00007c00ff0477ac */ /* 0x000f620008000a00 */
[----:B------:R-:W-:Y:S01]  /*3d80*/  MOV R36, R102 ;  /* 0x0000006600247202 */ /* 0x000fe20000000f00 */
[--C-:B------:R-:W-:Y:S01]  /*3d90*/  FADD.FTZ R89, R89, -R46.reuse ;  /* 0x8000002e59597221 */ /* 0x100fe20000010000 */
[----:B01234-:R-:W-:Y:S01]  /*3da0*/  MOV R37, R101 ;  /* 0x0000006500257202 */ /* 0x01ffe20000000f00 */
        /* <DEDUP_REMOVED lines=14> */
.L_x_2268:
[----:B------:R-:W-:Y:S05]  /*3e90*/  BSYNC.RECONVERGENT B1 ;  /* 0x0000000000017941 */ /* 0x000fea0003800200 */
.L_x_2267:
[----:B------:R-:W-:Y:S04]  /*3ea0*/  BSSY.RECONVERGENT B1, `(.L_x_2269) ;  /* 0x0000014000017945 */ /* 0x000fe80003800200 */
[----:B------:R-:W-:Y:S05]  /*3eb0*/  @P5 BRA `(.L_x_2270) ;  /* 0x0000000000485947 */ /* 0x000fea0003800000 */
        /* <DEDUP_REMOVED lines=18> */
.L_x_2270:
[----:B------:R-:W-:Y:S05]  /*3fe0*/  BSYNC.RECONVERGENT B1 ;  /* 0x0000000000017941 */ /* 0x000fea0003800200 */
.L_x_2269:
        /* <DEDUP_REMOVED lines=20> */
.L_x_2272:
[----:B------:R-:W-:Y:S05]  /*4130*/  BSYNC.RECONVERGENT B1 ;  /* 0x0000000000017941 */ /* 0x000fea0003800200 */
.L_x_2271:
[----:B------:R-:W-:Y:S04]  /*4140*/  BSSY.RECONVERGENT B1, `(.L_x_2273) ;  /* 0x0000014000017945 */ /* 0x000fe80003800200 */
[----:B------:R-:W-:Y:S05]  /*4150*/  @P2 BRA `(.L_x_2274) ;  /* 0x0000000000482947 */ /* 0x000fea0003800000 */
[----:B------:R-:W5:Y:S01]  /*4160*/  LDCU.64 UR4, c[0x0][0x3e0] ;  /* 0x00007c00ff0477ac */ /* 0x000f620008000a00 */
[--C-:B01234-:R-:W-:Y:S01]  /*4170*/  FADD.FTZ R39, R66, -R46.reuse ;  /* 0x8000002e42277221 */ /* 0x11ffe20000010000 */
[----:B------:R-:W-:Y:S01]  /*4180*/  MOV R36, R102 ;  /* 0x0000006600247202 */ /* 0x000fe20000000f00 */
[----:B------:R-:W-:Y:S01]  /*4190*/  FADD.FTZ R95, R95, -R46 ;  /* 0x8000002e5f5f7221 */ /* 0x000fe20000010000 */
[----:B------:R-:W0:Y:S01]  /*41a0*/  LDCU.64 UR10, c[0x0][0x380] ;  /* 0x00007000ff0a77ac */ /* 0x000e220008000a00 */
[----:B------:R-:W-:Y:S01]  /*41b0*/  MOV R37, R101 ;  /* 0x0000006500257202 */ /* 0x000fe20000000f00 */
[-C--:B------:R-:W-:Y:S01]  /*41c0*/  FMUL.FTZ R16, R39, R40.reuse ;  /* 0x0000002827107220 */ /* 0x080fe20000410000 */
[----:B------:R-:W-:-:S03]  /*41d0*/  FMUL.FTZ R95, R95, R40 ;  /* 0x000000285f5f7220 */ /* 0x000fc60000410000 */
[----:B------:R-:W-:Y:S01]  /*41e0*/  FFMA.FTZ R16, R42, R16, R43 ;  /* 0x000000102a107223 */ /* 0x000fe2000001002b */
        /* <DEDUP_REMOVED lines=9> */
.L_x_2274:
[----:B------:R-:W-:Y:S05]  /*4280*/  BSYNC.RECONVERGENT B1 ;  /* 0x0000000000017941 */ /* 0x000fea0003800200 */
.L_x_2273:
        /* <DEDUP_REMOVED lines=20> */
.L_x_2276:
[----:B------:R-:W-:Y:S05]  /*43d0*/  BSYNC.RECONVERGENT B1 ;  /* 0x0000000000017941 */ /* 0x000fea0003800200 */
.L_x_2275:
[----:B------:R-:W-:Y:S05]  /*43e0*/  @P4 BRA `(.L_x_2277) ;  /* 0x0000002000784947 */ /* 0x000fea0003800000 */
[----:B------:R-:W5:Y:S01]  /*43f0*/  LDCU.64 UR4, c[0x0][0x3e0] ;  /* 0x00007c00ff0477ac */ /* 0x000f620008000a00 */
[----:B------:R-:W-:Y:S01]  /*4400*/  MOV R100, R102 ;  /* 0x0000006600647202 */ /* 0x000fe20000000f00 */
[--C-:B------:R-:W-:Y:S01]  /*4410*/  FADD.FTZ R99, R99, -R46.reuse ;  /* 0x8000002e63637221 */ /* 0x100fe20000010000 */
[----:B01234-:R-:W-:Y:S01]  /*4420*/  FADD.FTZ R37, R70, -R46 ;  /* 0x8000002e46257221 */ /* 0x01ffe20000010000 */
[----:B------:R-:W0:Y:S02]  /*4430*/  LDCU.64 UR8, c[0x0][0x380] ;  /* 0x00007000ff0877ac */ /* 0x000e240008000a00 */
[-C--:B------:R-:W-:Y:S01]  /*4440*/  FMUL.FTZ R99, R99, R40.reuse ;  /* 0x0000002863637220 */ /* 0x080fe20000410000 */
[----:B------:R-:W-:-:S03]  /*4450*/  FMUL.FTZ R37, R37, R40 ;  /* 0x0000002825257220 */ /* 0x000fc60000410000 */
[----:B------:R-:W-:Y:S01]  /*4460*/  FFMA.FTZ R39, R41, R99, R44 ;  /* 0x0000006329277223 */ /* 0x000fe2000001002c */
[----:B------:R-:W-:-:S05]  /*4470*/  FFMA.FTZ R42, R42, R37, R43 ;  /* 0x000000252a2a7223 */ /* 0x000fca000001002b */
[----:B------:R-:W-:Y:S01]  /*4480*/  F2FP.BF16.F32.PACK_AB R39, R42, R39 ;  /* 0x000000272a27723e */ /* 0x000fe200000010ff */
[----:B-----5:R-:W-:Y:S02]  /*4490*/  IMAD R16, R67, UR4, RZ ;  /* 0x0000000443107c24 */ /* 0x020fe4000f8e02ff */
[----:B------:R-:W-:-:S04]  /*44a0*/  IMAD.WIDE.U32 R100, R13, UR4, R100 ;  /* 0x000000040d647c25 */ /* 0x000fc8000f8e0064 */
[----:B------:R-:W-:Y:S01]  /*44b0*/  IMAD R45, R13, UR5, R16 ;  /* 0x000000050d2d7c24 */ /* 0x000fe2000f8e0210 */
[----:B0-----:R-:W-:-:S04]  /*44c0*/  LEA R36, P1, R100, UR8, 0x1 ;  /* 0x0000000864247c11 */ /* 0x001fc8000f8208ff */
[----:B------:R-:W-:-:S04]  /*44d0*/  IADD3 R45, PT, PT, R101, R45, RZ ;  /* 0x0000002d652d7210 */ /* 0x000fc80007ffe0ff */
[----:B------:R-:W-:-:S05]  /*44e0*/  LEA.HI.X R37, R100, UR9, R45, 0x1, P1 ;  /* 0x0000000964257c11 */ /* 0x000fca00088f0c2d */
[----:B------:R0:W-:Y:S01]  /*44f0*/  STG.E desc[UR6][R36.64], R39 ;  /* 0x0000002724007986 */ /* 0x0001e2000c101906 */
[----:B------:R-:W-:Y:S05]  /*4500*/  BRA `(.L_x_2277) ;  /* 0x0000002000307947 */ /* 0x000fea0003800000 */
.L_x_2246:
[----:B------:R-:W0:Y:S01]  /*4510*/  LDCU.64 UR10, c[0x0][0x3e8] ;  /* 0x00007d00ff0a77ac */ /* 0x000e220008000a00 */
[----:B------:R-:W-:Y:S01]  /*4520*/  BSSY.RECONVERGENT B1, `(.L_x_2278) ;  /* 0x0000022000017945 */ /* 0x000fe20003800200 */
[----:B0-----:R-:W-:Y:S02]  /*4530*/  ISETP.GE.U32.AND P4, PT, R92, UR10, PT ;  /* 0x0000000a5c007c0c */ /* 0x001fe4000bf86070 */
[----:B------:R-:W-:Y:S02]  /*4540*/  ISETP.GE.U32.AND P2, PT, R90, UR10, PT ;  /* 0x0000000a5a007c0c */ /* 0x000fe4000bf46070 */
[----:B------:R-:W-:Y:S02]  /*4550*/  ISETP.GE.U32.AND P1, PT, R88, UR10, PT ;  /* 0x0000000a58007c0c */ /* 0x000fe4000bf26070 */
[----:B------:R-:W-:Y:S01]  /*4560*/  ISETP.GE.AND.EX P4, PT, R15, UR11, PT, P4 ;  /* 0x0000000b0f007c0c */ /* 0x000fe2000bf86340 */
[----:B------:R-:W-:-:S12]  /*4570*/  @P3 BRA `(.L_x_2279) ;  /* 0x0000000000703947 */ /* 0x000fd80003800000 */
[--C-:B------:R-:W-:Y:S01]  /*4580*/  FADD.FTZ R71, R71, -R46.reuse ;  /* 0x8000002e47477221 */ /* 0x100fe20000010000 */
[----:B------:R-:W-:Y:S01]  /*4590*/  FADD.FTZ R37, R18, -R46 ;  /* 0x8000002e12257221 */ /* 0x000fe20000010000 */
[----:B------:R-:W0:Y:S01]  /*45a0*/  LDCU.64 UR4, c[0x0][0x3e0] ;  /* 0x00007c00ff0477ac */ /* 0x000e220008000a00 */
[----:B------:R-:W-:Y:S01]  /*45b0*/  MOV R38, R102 ;  /* 0x0000006600267202 */ /* 0x000fe20000000f00 */
[-C--:B------:R-:W-:Y:S01]  /*45c0*/  FMUL.FTZ R71, R71, R40.reuse ;  /* 0x0000002847477220 */ /* 0x080fe20000410000 */
[----:B------:R-:W-:Y:S01]  /*45d0*/  FMUL.FTZ R37, R37, R40 ;  /* 0x0000002825257220 */ /* 0x000fe20000410000 */
        /* <DEDUP_REMOVED lines=22> */
.L_x_2279:
[----:B------:R-:W-:Y:S05]  /*4740*/  BSYNC.RECONVERGENT B1 ;  /* 0x0000000000017941 */ /* 0x000fea0003800200 */
.L_x_2278:
[----:B------:R-:W-:Y:S04]  /*4750*/  BSSY.RECONVERGENT B1, `(.L_x_2280) ;  /* 0x000001e000017945 */ /* 0x000fe80003800200 */
[----:B------:R-:W-:Y:S05]  /*4760*/  @P4 BRA `(.L_x_2281) ;  /* 0x0000000000704947 */ /* 0x000fea0003800000 */
[--C-:B0-----:R-:W-:Y:S01]  /*4770*/  FADD.FTZ R37, R16, -R46.reuse ;  /* 0x8000002e10257221 */ /* 0x101fe20000010000 */
        /* <DEDUP_REMOVED lines=20> */
[----:B------:R-:W0:Y:S08]  /*48c0*/  MUFU.RCP R18, R18 ;  /* 0x0000001200127308 */ /* 0x000e300000001000 */
[----:B------:R-:W1:Y:S01]  /*48d0*/  MUFU.RCP R45, R45 ;  /* 0x0000002d002d7308 */ /* 0x000e620000001000 */
[----:B0-----:R-:W-:Y:S01]  /*48e0*/  FMUL.FTZ R16, R37, R18 ;  /* 0x0000001225107220 */ /* 0x001fe20000410000 */
[----:B------:R-:W-:Y:S01]  /*48f0*/  LEA.HI.X R37, R38, UR9, R49, 0x1, P3 ;  /* 0x0000000926257c11 */ /* 0x000fe200098f0c31 */
[----:B-1----:R-:W-:-:S05]  /*4900*/  FMUL.FTZ R47, R48, R45 ;  /* 0x0000002d302f7220 */ /* 0x002fca0000410000 */
[----:B------:R-:W-:-:S05]  /*4910*/  F2FP.BF16.F32.PACK_AB R47, R47, R16 ;  /* 0x000000102f2f723e */ /* 0x000fca00000010ff */
[----:B------:R1:W-:Y:S02]  /*4920*/  STG.E desc[UR6][R36.64], R47 ;  /* 0x0000002f24007986 */ /* 0x0003e4000c101906 */
.L_x_2281:
[----:B------:R-:W-:Y:S05]  /*4930*/  BSYNC.RECONVERGENT B1 ;  /* 0x0000000000017941 */ /* 0x000fea0003800200 */
.L_x_2280:
        /* <DEDUP_REMOVED lines=10> */
[--C-:B01----:R-:W-:Y:S01]  /*49e0*/  FADD.FTZ R37, R20, -R46.reuse ;  /* 0x8000002e14257221 */ /* 0x103fe20000010000 */
        /* <DEDUP_REMOVED lines=22> */
[----:B--2---:R-:W-:Y:S01]  /*4b50*/  FMUL.FTZ R47, R36, R45 ;  /* 0x0000002d242f7220 */ /* 0x004fe20000410000 */
[----:B-1----:R-:W-:-:S04]  /*4b60*/  LEA R36, P2, R38, UR8, 0x1 ;  /* 0x0000000826247c11 */ /* 0x002fc8000f8408ff */
[----:B------:R-:W-:Y:S02]  /*4b70*/  LEA.HI.X R37, R38, UR9, R49, 0x1, P2 ;  /* 0x0000000926257c11 */ /* 0x000fe400090f0c31 */
[----:B------:R-:W-:-:S05]  /*4b80*/  F2FP.BF16.F32.PACK_AB R47, R47, R16 ;  /* 0x000000102f2f723e */ /* 0x000fca00000010ff */
[----:B------:R2:W-:Y:S02]  /*4b90*/  STG.E desc[UR6][R36.64], R47 ;  /* 0x0000002f24007986 */ /* 0x0005e4000c101906 */
.L_x_2283:
[----:B------:R-:W-:Y:S05]  /*4ba0*/  BSYNC.RECONVERGENT B1 ;  /* 0x0000000000017941 */ /* 0x000fea0003800200 */
.L_x_2282:
[----:B------:R-:W-:Y:S04]  /*4bb0*/  BSSY.RECONVERGENT B1, `(.L_x_2284) ;  /* 0x000001e000017945 */ /* 0x000fe80003800200 */
[----:B------:R-:W-:Y:S05]  /*4bc0*/  @P1 BRA `(.L_x_2285) ;  /* 0x0000000000701947 */ /* 0x000fea0003800000 */
[--C-:B------:R-:W-:Y:S01]  /*4bd0*/  FADD.FTZ R75, R75, -R46.reuse ;  /* 0x8000002e4b4b7221 */ /* 0x100fe20000010000 */
[----:B012---:R-:W-:Y:S01]  /*4be0*/  FADD.FTZ R37, R22, -R46 ;  /* 0x8000002e16257221 */ /* 0x007fe20000010000 */
        /* <DEDUP_REMOVED lines=22> */
[----:B-1----:R-:W-:Y:S01]  /*4d50*/  FMUL.FTZ R45, R37, R22 ;  /* 0x00000016252d7220 */ /* 0x002fe20000410000 */
[----:B------:R-:W-:-:S04]  /*4d60*/  LEA.HI.X R37, R38, UR9, R47, 0x1, P1 ;  /* 0x0000000926257c11 */ /* 0x000fc800088f0c2f */
[----:B------:R-:W-:-:S05]  /*4d70*/  F2FP.BF16.F32.PACK_AB R45, R45, R16 ;  /* 0x000000102d2d723e */ /* 0x000fca00000010ff */
[----:B------:R3:W-:Y:S02]  /*4d80*/  STG.E desc[UR6][R36.64], R45 ;  /* 0x0000002d24007986 */ /* 0x0007e4000c101906 */
.L_x_2285:
[----:B------:R-:W-:Y:S05]  /*4d90*/  BSYNC.RECONVERGENT B1 ;  /* 0x0000000000017941 */ /* 0x000fea0003800200 */
.L_x_2284:
[----:B------:R-:W-:Y:S04]  /*4da0*/  BSSY.RECONVERGENT B1, `(.L_x_2286) ;  /* 0x000001e000017945 */ /* 0x000fe80003800200 */
[----:B------:R-:W-:Y:S05]  /*4db0*/  @P5 BRA `(.L_x_2287) ;  /* 0x0000000000705947 */ /* 0x000fea0003800000 */
[--C-:B------:R-:W-:Y:S01]  /*4dc0*/  FADD.FTZ R77, R77, -R46.reuse ;  /* 0x8000002e4d4d7221 */ /* 0x100fe20000010000 */
[----:B0123--:R-:W-:Y:S01]  /*4dd0*/  FADD.FTZ R37, R24, -R46 ;  /* 0x8000002e18257221 */ /* 0x00ffe20000010000 */
        /* <DEDUP_REMOVED lines=26> */
.L_x_2287:
[----:B------:R-:W-:Y:S05]  /*4f80*/  BSYNC.RECONVERGENT B1 ;  /* 0x0000000000017941 */ /* 0x000fea0003800200 */
.L_x_2286:
[----:B------:R-:W-:Y:S04]  /*4f90*/  BSSY.RECONVERGENT B1, `(.L_x_2288) ;  /* 0x000001e000017945 */ /* 0x000fe80003800200 */
[----:B------:R-:W-:Y:S05]  /*4fa0*/  @P6 BRA `(.L_x_2289) ;  /* 0x0000000000706947 */ /* 0x000fea0003800000 */
[--C-:B01234-:R-:W-:Y:S01]  /*4fb0*/  FADD.FTZ R37, R26, -R46.reuse ;  /* 0x8000002e1a257221 */ /* 0x11ffe20000010000 */
        /* <DEDUP_REMOVED lines=27> */
.L_x_2289:
[----:B------:R-:W-:Y:S05]  /*5170*/  BSYNC.RECONVERGENT B1 ;  /* 0x0000000000017941 */ /* 0x000fea0003800200 */
.L_x_2288:
        /* <DEDUP_REMOVED lines=38> */
.L_x_2291:
[----:B------:R-:W-:Y:S05]  /*53e0*/  BSYNC.RECONVERGENT B1 ;  /* 0x0000000000017941 */ /* 0x000fea0003800200 */
.L_x_2290:
        /* <DEDUP_REMOVED lines=30> */
.L_x_2293:
[----:B------:R-:W-:Y:S05]  /*55d0*/  BSYNC.RECONVERGENT B1 ;  /* 0x0000000000017941 */ /* 0x000fea0003800200 */
.L_x_2292:
        /* <DEDUP_REMOVED lines=30> */
.L_x_2295:
[----:B------:R-:W-:Y:S05]  /*57c0*/  BSYNC.RECONVERGENT B1 ;  /* 0x0000000000017941 */ /* 0x000fea0003800200 */
.L_x_2294:
        /* <DEDUP_REMOVED lines=30> */
.L_x_2297:
[----:B------:R-:W-:Y:S05]  /*59b0*/  BSYNC.RECONVERGENT B1 ;  /* 0x0000000000017941 */ /* 0x000fea0003800200 */
.L_x_2296:
        /* <DEDUP_REMOVED lines=13> */
[----:B01234-:R-:W-:Y:S01]  /*5a90*/  FADD.FTZ R37, R60, -R46 ;  /* 0x8000002e3c257221 */ /* 0x01ffe20000010000 */
[----:B------:R-:W0:Y:S01]  /*5aa0*/  LDCU.64 UR4, c[0x0][0x3e0] ;  /* 0x00007c00ff0477ac */ /* 0x000e220008000a00 */
[----:B------:R-:W-:Y:S01]  /*5ab0*/  MOV R36, R102 ;  /* 0x0000006600247202 */ /* 0x000fe20000000f00 */
[-C--:B------:R-:W-:Y:S01]  /*5ac0*/  FMUL.FTZ R89, R89, R40.reuse ;  /* 0x0000002859597220 */ /* 0x080fe20000410000 */
[----:B------:R-:W-:Y:S01]  /*5ad0*/  FMUL.FTZ R37, R37, R40 ;  /* 0x0000002825257220 */ /* 0x000fe20000410000 */
[----:B------:R-:W1:Y:S02]  /*5ae0*/  LDCU.64 UR8, c[0x0][0x380] ;  /* 0x00007000ff0877ac */ /* 0x000e640008000a00 */
[----:B------:R-:W-:Y:S01]  /*5af0*/  FFMA.FTZ R89, R41, R89, R44 ;  /* 0x0000005929597223 */ /* 0x000fe2000001002c */
        /* <DEDUP_REMOVED lines=12> */
[----:B0-----:R-:W-:-:S03]  /*5bc0*/  FADD.FTZ R22, R20, 1 ;  /* 0x3f80000014167421 */ /* 0x001fc60000010000 */
[----:B------:R-:W-:Y:S01]  /*5bd0*/  LEA.HI.X R39, R36, UR9, R39, 0x1, P1 ;  /* 0x0000000924277c11 */ /* 0x000fe200088f0c27 */
[----:B------:R-:W0:Y:S08]  /*5be0*/  MUFU.RCP R18, R18 ;  /* 0x0000001200127308 */ /* 0x000e300000001000 */
[----:B------:R-:W1:Y:S01]  /*5bf0*/  MUFU.RCP R22, R22 ;  /* 0x0000001600167308 */ /* 0x000e620000001000 */
[----:B0-----:R-:W-:Y:S01]  /*5c00*/  FMUL.FTZ R16, R89, R18 ;  /* 0x0000001259107220 */ /* 0x001fe20000410000 */
[----:B-1----:R-:W-:-:S05]  /*5c10*/  FMUL.FTZ R45, R45, R22 ;  /* 0x000000162d2d7220 */ /* 0x002fca0000410000 */
[----:B------:R-:W-:-:S05]  /*5c20*/  F2FP.BF16.F32.PACK_AB R45, R45, R16 ;  /* 0x000000102d2d723e */ /* 0x000fca00000010ff */
[----:B------:R0:W-:Y:S02]  /*5c30*/  STG.E desc[UR6][R38.64], R45 ;  /* 0x0000002d26007986 */ /* 0x0001e4000c101906 */
.L_x_2299:
[----:B------:R-:W-:Y:S05]  /*5c40*/  BSYNC.RECONVERGENT B1 ;  /* 0x0000000000017941 */ /* 0x000fea0003800200 */
.L_x_2298:
[----:B------:R-:W-:Y:S04]  /*5c50*/  BSSY.RECONVERGENT B1, `(.L_x_2300) ;  /* 0x000001e000017945 */ /* 0x000fe80003800200 */
[----:B------:R-:W-:Y:S05]  /*5c60*/  @P2 BRA `(.L_x_2301) ;  /* 0x0000000000702947 */ /* 0x000fea0003800000 */
        /* <DEDUP_REMOVED lines=28> */
.L_x_2301:
[----:B------:R-:W-:Y:S05]  /*5e30*/  BSYNC.RECONVERGENT B1 ;  /* 0x0000000000017941 */ /* 0x000fea0003800200 */
.L_x_2300:
        /* <DEDUP_REMOVED lines=30> */
.L_x_2303:
[----:B------:R-:W-:Y:S05]  /*6020*/  BSYNC.RECONVERGENT B1 ;  /* 0x0000000000017941 */ /* 0x000fea0003800200 */
.L_x_2302:
        /* <DEDUP_REMOVED lines=30> */
.L_x_2305:
[----:B------:R-:W-:Y:S05]  /*6210*/  BSYNC.RECONVERGENT B1 ;  /* 0x0000000000017941 */ /* 0x000fea0003800200 */
.L_x_2304:
        /* <DEDUP_REMOVED lines=30> */
.L_x_2307:
[----:B------:R-:W-:Y:S05]  /*6400*/  BSYNC.RECONVERGENT B1 ;  /* 0x0000000000017941 */ /* 0x000fea0003800200 */
.L_x_2306:
        /* <DEDUP_REMOVED lines=28> */
.L_x_2277:
[----:B------:R-:W-:Y:S05]  /*65d0*/  BSYNC.RECONVERGENT B0 ;  /* 0x0000000000007941 */ /* 0x000fea0003800200 */
.L_x_2245:
[----:B------:R-:W5:Y:S01]  /*65e0*/  LDCU UR4, c[0x0][0x3f8] ;  /* 0x00007f00ff0477ac */ /* 0x000f620008000800 */
[----:B------:R-:W-:Y:S02]  /*65f0*/  IADD3 R2, PT, PT, R7, R2, RZ ;  /* 0x0000000207027210 */ /* 0x000fe40007ffe0ff */
[----:B------:R-:W-:Y:S01]  /*6600*/  IADD3 R4, PT, PT, R4, 0x1, RZ ;  /* 0x0000000104047810 */ /* 0x000fe20007ffe0ff */
[----:B------:R-:W5:Y:S02]  /*6610*/  LDCU UR5, c[0x0][0x3c8] ;  /* 0x00007900ff0577ac */ /* 0x000f640008000800 */
[----:B-----5:R-:W-:-:S06]  /*6620*/  UIMAD UR4, UR4, UR5, URZ ;  /* 0x00000005040472a4 */ /* 0x020fcc000f8e02ff */
[----:B------:R-:W-:-:S13]  /*6630*/  ISETP.GE.AND P1, PT, R2, UR4, PT ;  /* 0x0000000402007c0c */ /* 0x000fda000bf26270 */
[----:B------:R-:W-:Y:S05]  /*6640*/  @!P1 BRA `(.L_x_2308) ;  /* 0xffffff9c00609947 */ /* 0x000fea000383ffff */
[----:B------:R-:W-:Y:S05]  /*6650*/  EXIT ;  /* 0x000000000000794d */ /* 0x000fea0003800000 */
.L_x_2309:
        /* <DEDUP_REMOVED lines=10> */
.L_x_4538:


//--------------------- .text._Z35group_norm_nhwc_fwd_one_pass_kernelI11Bf16IOBf16WLi512ELi60ELi480EEv26Group_norm_nhwc_fwd_params --------------------------
	.section	.text._Z35group_norm_nhwc_fwd_one_pass_kernelI11Bf16IOBf16WLi512ELi60ELi480EEv26Group_norm_nhwc_fwd_params,"ax",@progbits
	.align	128
        .global         _Z35group_norm_nhwc_fwd_one_pass_kernelI11Bf16IOBf16WLi512ELi60ELi480EEv26Group_norm_nhwc_fwd_params
        .type           _Z35group_norm_nhwc_fwd_one_pass_kernelI11Bf16IOBf16WLi512ELi60ELi480EEv26Group_norm_nhwc_fwd_params,@function
        .size           _Z35group_norm_nhwc_fwd_one_pass_kernelI11Bf16IOBf16WLi512ELi60ELi480EEv26Group_norm_nhwc_fwd_params,(.L_x_4539 - _Z35group_norm_nhwc_fwd_one_pass_kernelI11Bf16IOBf16WLi512ELi60ELi480EEv26Group_norm_nhwc_fwd_params)
        .other          _Z35group_norm_nhwc_fwd_one_pass_kernelI11Bf16IOBf16WLi512ELi60ELi480EEv26Group_norm_nhwc_fwd_params,@"STO_CUDA_ENTRY STV_DEFAULT"
_Z35group_norm_nhwc_fwd_one_pass_kernelI11Bf16IOBf16WLi512ELi60ELi480EEv26Group_norm_nhwc_fwd_params:
.text._Z35group_norm_nhwc_fwd_one_pass_kernelI11Bf16IOBf16WLi512ELi60ELi480EEv26Group_norm_nhwc_fwd_params:
        /* <DEDUP_REMOVED lines=47> */
.L_x_2449:
[----:B0-----:R-:W0:Y:S01]  /*02f0*/  LDC R6, c[0x0][0x3f8] ;  /* 0x0000fe00ff067b82 */ /* 0x001e220000000800 */
[----:B-1----:R-:W1:Y:S01]  /*0300*/  LDCU UR8, c[0x0][0x404] ;  /* 0x00008080ff0877ac */ /* 0x002e620008000800 */
[----:B------:R-:W-:Y:S02]  /*0310*/  LOP3.LUT R114, R92, 0xffff, RZ, 0xc0, !PT ;  /* 0x0000ffff5c727812 */ /* 0x000fe400078ec0ff */
[----:B------:R-:W-:Y:S01]  /*0320*/  MOV R85, RZ ;  /* 0x000000ff00557202 */ /* 0x000fe20000000f00 */
[----:B--2---:R-:W2:Y:S01]  /*0330*/  LDCU.64 UR4, c[0x0][0x3e8] ;  /* 0x00007d00ff0477ac */ /* 0x004ea20008000a00 */
[----:B-1----:R-:W-:Y:S01]  /*0340*/  IMAD R31, R105, UR8, R112 ;  /* 0x00000008691f7c24 */ /* 0x002fe2000f8e0270 */
[----:B------:R-:W1:Y:S01]  /*0350*/  LDCU.64 UR8, c[0x0][0x3f0] ;  /* 0x00007e00ff0877ac */ /* 0x000e620008000a00 */
[----:B0--34-:R-:W-:Y:S02]  /*0360*/  IABS R5, R6 ;  /* 0x0000000600057213 */ /* 0x019fe40000000000 */
[----:B------:R-:W-:-:S02]  /*0370*/  ISETP.NE.AND P3, PT, R6, RZ, PT ;  /* 0x000000ff0600720c */ /* 0x000fc40003f65270 */
[----:B------:R-:W0:Y:S01]  /*0380*/  I2F.RP R0, R5 ;  /* 0x0000000500007306 */ /* 0x000e220000209400 */
[C---:B------:R-:W-:Y:S02]  /*0390*/  IADD3 R17, PT, PT, R31.reuse, 0x20, RZ ;  /* 0x000000201f117810 */ /* 0x040fe40007ffe0ff */
[----:B------:R-:W-:Y:S02]  /*03a0*/  IADD3 R19, PT, PT, R31, 0x40, RZ ;  /* 0x000000401f137810 */ /* 0x000fe40007ffe0ff */
[----:B--2---:R-:W-:Y:S02]  /*03b0*/  ISETP.GE.U32.AND P5, PT, R17, UR4, PT ;  /* 0x0000000411007c0c */ /* 0x004fe4000bfa6070 */
[----:B------:R-:W-:Y:S02]  /*03c0*/  SHF.R.S32.HI R15, RZ, 0x1f, R17 ;  /* 0x0000001fff0f7819 */ /* 0x000fe40000011411 */
[----:B------:R-:W-:Y:S02]  /*03d0*/  SHF.R.S32.HI R27, RZ, 0x1f, R19 ;  /* 0x0000001fff1b7819 */ /* 0x000fe40000011413 */
[----:B------:R-:W-:-:S02]  /*03e0*/  ISETP.GE.AND.EX P5, PT, R15, UR5, PT, P5 ;  /* 0x000000050f007c0c */ /* 0x000fc4000bfa6350 */
[----:B------:R-:W-:Y:S01]  /*03f0*/  IADD3 R21, PT, PT, R31, 0x50, RZ ;  /* 0x000000501f157810 */ /* 0x000fe20007ffe0ff */
[----:B0-----:R-:W0:Y:S03]  /*0400*/  MUFU.RCP R0, R0 ;  /* 0x0000000000007308 */ /* 0x001e260000001000 */
[----:B------:R-:W-:Y:S02]  /*0410*/  SHF.R.S32.HI R29, RZ, 0x1f, R21 ;  /* 0x0000001fff1d7819 */ /* 0x000fe40000011415 */
[----:B0-----:R-:W-:-:S04]  /*0420*/  IADD3 R2, PT, PT, R0, 0xffffffe, RZ ;  /* 0x0ffffffe00027810 */ /* 0x001fc80007ffe0ff */
[----:B------:R0:W2:Y:S02]  /*0430*/  F2I.FTZ.U32.TRUNC.NTZ R3, R2 ;  /* 0x0000000200037305 */ /* 0x0000a4000021f000 */
[----:B0-----:R-:W-:Y:S02]  /*0440*/  MOV R2, RZ ;  /* 0x000000ff00027202 */ /* 0x001fe40000000f00 */
[----:B--2---:R-:W-:-:S05]  /*0450*/  IADD3 R4, PT, PT, RZ, -R3, RZ ;  /* 0x80000003ff047210 */ /* 0x004fca0007ffe0ff */
[----:B------:R-:W-:Y:S01]  /*0460*/  IMAD R7, R4, R5, RZ ;  /* 0x0000000504077224 */ /* 0x000fe200078e02ff */
[----:B------:R-:W-:-:S03]  /*0470*/  IABS R4, R109 ;  /* 0x0000006d00047213 */ /* 0x000fc60000000000 */
[----:B------:R-:W-:Y:S01]  /*0480*/  IMAD.HI.U32 R3, R3, R7, R2 ;  /* 0x0000000703037227 */ /* 0x000fe200078e0002 */
[----:B------:R-:W-:-:S05]  /*0490*/  SHF.R.S32.HI R7, RZ, 0x1f, R31 ;  /* 0x0000001fff077819 */ /* 0x000fca000001141f */
        /* <DEDUP_REMOVED lines=8> */
[----:B------:R-:W-:Y:S02]  /*0520*/  IADD3 R5, PT, PT, R31, 0x10, RZ ;  /* 0x000000101f057810 */ /* 0x000fe40007ffe0ff */
[----:B------:R-:W-:-:S02]  /*0530*/  ISETP.GE.AND P4, PT, R0, RZ, PT ;  /* 0x000000ff0000720c */ /* 0x000fc40003f86270 */
[----:B------:R-:W-:Y:S02]  /*0540*/  ISETP.GE.U32.AND P2, PT, R5, UR4, PT ;  /* 0x0000000405007c0c */ /* 0x000fe4000bf46070 */
[----:B------:R-:W-:-:S03]  /*0550*/  SHF.R.S32.HI R9, RZ, 0x1f, R5 ;  /* 0x0000001fff097819 */ /* 0x000fc60000011405 */
[----:B------:R-:W-:Y:S02]  /*0560*/  @P1 IADD3 R3, PT, PT, R3, 0x1, RZ ;  /* 0x0000000103031810 */ /* 0x000fe40007ffe0ff */
[----:B------:R-:W-:Y:S02]  /*0570*/  ISETP.GE.U32.AND P1, PT, R31, UR4, PT ;  /* 0x000000041f007c0c */ /* 0x000fe4000bf26070 */
[----:B------:R-:W-:Y:S02]  /*0580*/  ISETP.GE.AND.EX P2, PT, R9, UR5, PT, P2 ;  /* 0x0000000509007c0c */ /* 0x000fe4000bf46320 */
[----:B------:R-:W-:Y:S02]  /*0590*/  ISETP.GE.AND.EX P1, PT, R7, UR5, PT, P1 ;  /* 0x0000000507007c0c */ /* 0x000fe4000bf26310 */
[----:B------:R-:W-:Y:S02]  /*05a0*/  @!P4 IADD3 R3, PT, PT, -R3, RZ, RZ ;  /* 0x000000ff0303c210 */ /* 0x000fe40007ffe1ff */
[----:B------:R-:W-:-:S02]  /*05b0*/  @!P3 LOP3.LUT R3, RZ, R6, RZ, 0x33, !PT ;  /* 0x00000006ff03b212 */ /* 0x000fc400078e33ff */
[----:B------:R-:W-:Y:S02]  /*05c0*/  ISETP.GE.U32.AND P4, PT, R21, UR4, PT ;  /* 0x0000000415007c0c */ /* 0x000fe4000bf86070 */
[----:B------:R-:W-:Y:S02]  /*05d0*/  IADD3 R0, PT, PT, -R3, RZ, RZ ;  /* 0x000000ff03007210 */ /* 0x000fe40007ffe1ff */
[----:B------:R-:W-:Y:S01]  /*05e0*/  ISETP.GE.AND.EX P4, PT, R29, UR5, PT, P4 ;  /* 0x000000051d007c0c */ /* 0x000fe2000bf86340 */
[----:B------:R-:W0:Y:S02]  /*05f0*/  @!P2 LDC.64 R22, c[0x0][0x3e0] ;  /* 0x0000f800ff16ab82 */ /* 0x000e240000000a00 */
[----:B------:R-:W-:Y:S01]  /*0600*/  IMAD R111, R6, R0, R109 ;  /* 0x00000000066f7224 */ /* 0x000fe200078e026d */
[----:B------:R-:W-:-:S03]  /*0610*/  SHF.R.S32.HI R0, RZ, 0x1f, R3 ;  /* 0x0000001fff007819 */ /* 0x000fc60000011403 */
[----:B------:R-:W-:Y:S02]  /*0620*/  IMAD R111, R111, 0x3c, RZ ;  /* 0x0000003c6f6f7824 */ /* 0x000fe400078e02ff */
[----:B------:R-:W2:Y:S01]  /*0630*/  @!P1 LDC.64 R10, c[0x0][0x3e0] ;  /* 0x0000f800ff0a9b82 */ /* 0x000ea20000000a00 */
[----:B-1----:R-:W-:Y:S02]  /*0640*/  IMAD R0, R0, UR8, RZ ;  /* 0x0000000800007c24 */ /* 0x002fe4000f8e02ff */
[----:B------:R-:W-:Y:S02]  /*0650*/  IADD3 R114, P3, PT, R111, R114, RZ ;  /* 0x000000726f727210 */ /* 0x000fe40007f7e0ff */
[----:B------:R-:W-:Y:S02]  /*0660*/  IMAD R117, R3, UR9, R0 ;  /* 0x0000000903757c24 */ /* 0x000fe4000f8e0200 */
[----:B------:R-:W-:Y:S01]  /*0670*/  LEA.HI.X.SX32 R115, R111, RZ, 0x1, P3 ;  /* 0x000000ff6f737211 */ /* 0x000fe200018f0eff */
[----:B------:R-:W1:Y:S01]  /*0680*/  @!P1 LDC.64 R24, c[0x0][0x390] ;  /* 0x0000e400ff189b82 */ /* 0x000e620000000a00 */
[----:B------:R-:W-:Y:S01]  /*0690*/  ISETP.GE.U32.AND P3, PT, R19, UR4, PT ;  /* 0x0000000413007c0c */ /* 0x000fe2000bf66070 */
[----:B------:R-:W-:-:S03]  /*06a0*/  IMAD.WIDE.U32 R114, R3, UR8, R114 ;  /* 0x0000000803727c25 */ /* 0x000fc6000f8e0072 */
[----:B------:R-:W-:-:S03]  /*06b0*/  ISETP.GE.AND.EX P3, PT, R27, UR5, PT, P3 ;  /* 0x000000051b007c0c */ /* 0x000fc6000bf66330 */
[----:B------:R-:W3:Y:S01]  /*06c0*/  @!P2 LDC.64 R32, c[0x0][0x390] ;  /* 0x0000e400ff20ab82 */ /* 0x000ee20000000a00 */
[----:B------:R-:W-:Y:S02]  /*06d0*/  IADD3 R117, PT, PT, R115, R117, RZ ;  /* 0x0000007573757210 */ /* 0x000fe40007ffe0ff */
[-C--:B------:R-:W-:Y:S02]  /*06e0*/  @!P1 MOV R116, R114.reuse ;  /* 0x0000007200749202 */ /* 0x080fe40000000f00 */
[----:B------:R-:W-:Y:S02]  /*06f0*/  @!P2 MOV R12, R114 ;  /* 0x00000072000ca202 */ /* 0x000fe40000000f00 */
[----:B------:R-:W-:Y:S01]  /*0700*/  @!P2 MOV R13, R117 ;  /* 0x00000075000da202 */ /* 0x000fe20000000f00 */
[-C--:B--2---:R-:W-:Y:S02]  /*0710*/  @!P1 IMAD R0, R7, R10.reuse, RZ ;  /* 0x0000000a07009224 */ /* 0x084fe400078e02ff */
[----:B------:R-:W2:Y:S01]  /*0720*/  @!P5 LDC.64 R6, c[0x0][0x3e0] ;  /* 0x0000f800ff06db82 */ /* 0x000ea20000000a00 */
[----:B------:R-:W-:-:S04]  /*0730*/  @!P1 IMAD.WIDE.U32 R2, R31, R10, R116 ;  /* 0x0000000a1f029225 */ /* 0x000fc800078e0074 */
[----:B------:R-:W-:Y:S01]  /*0740*/  @!P1 IMAD R11, R31, R11, R0 ;  /* 0x0000000b1f0b9224 */ /* 0x000fe200078e0200 */
[----:B-1----:R-:W-:Y:S01]  /*0750*/  @!P1 LEA R8, P6, R2, R24, 0x1 ;  /* 0x0000001802089211 */ /* 0x002fe200078c08ff */
[-C--:B0-----:R-:W-:Y:S02]  /*0760*/  @!P2 IMAD R0, R9, R22.reuse, RZ ;  /* 0x000000160900a224 */ /* 0x081fe400078e02ff */
[----:B------:R-:W-:-:S04]  /*0770*/  @!P2 IMAD.WIDE.U32 R12, R5, R22, R12 ;  /* 0x00000016050ca225 */ /* 0x000fc800078e000c */
[----:B------:R-:W-:Y:S01]  /*0780*/  @!P2 IMAD R23, R5, R23, R0 ;  /* 0x000000170517a224 */ /* 0x000fe200078e0200 */
[----:B------:R-:W-:Y:S01]  /*0790*/  @!P1 IADD3 R0, PT, PT, R3, R11, RZ ;  /* 0x0000000b03009210 */ /* 0x000fe20007ffe0ff */
[----:B------:R-:W0:Y:S03]  /*07a0*/  @!P3 LDC.64 R4, c[0x0][0x3e0] ;  /* 0x0000f800ff04bb82 */ /* 0x000e260000000a00 */
[----:B------:R-:W-:Y:S02]  /*07b0*/  @!P1 LEA.HI.X R9, R2, R25, R0, 0x1, P6 ;  /* 0x0000001902099211 */ /* 0x000fe400030f0c00 */
[----:B------:R-:W-:Y:S02]  /*07c0*/  @!P2 IADD3 R0, PT, PT, R13, R23, RZ ;  /* 0x000000170d00a210 */ /* 0x000fe40007ffe0ff */
[----:B---3--:R-:W-:Y:S01]  /*07d0*/  @!P2 LEA R14, P6, R12, R32, 0x1 ;  /* 0x000000200c0ea211 */ /* 0x008fe200078c08ff */
[----:B------:R-:W1:Y:S01]  /*07e0*/  @!P5 LDC.64 R10, c[0x0][0x390] ;  /* 0x0000e400ff0adb82 */ /* 0x000e620000000a00 */
[----:B--2---:R-:W-:Y:S01]  /*07f0*/  @!P5 IMAD R2, R15, R6, RZ ;  /* 0x000000060f02d224 */ /* 0x004fe200078e02ff */
[----:B------:R2:W3:Y:S01]  /*0800*/  @!P1 LDG.E R85, desc[UR6][R8.64] ;  /* 0x0000000608559981 */ /* 0x0004e2000c1e1900 */
[----:B------:R-:W-:-:S02]  /*0810*/  IADD3 R23, PT, PT, R31, 0x60, RZ ;  /* 0x000000601f177810 */ /* 0x000fc40007ffe0ff */
[----:B------:R-:W-:Y:S01]  /*0820*/  @!P5 IMAD R13, R17, R7, R2 ;  /* 0x00000007110dd224 */ /* 0x000fe200078e0202 */
[----:B------:R-:W-:Y:S02]  /*0830*/  MOV R83, RZ ;  /* 0x000000ff00537202 */ /* 0x000fe40000000f00 */
[----:B------:R-:W4:Y:S01]  /*0840*/  @!P4 LDC.64 R2, c[0x0][0x3e0] ;  /* 0x0000f800ff02cb82 */ /* 0x000f220000000a00 */
[----:B------:R-:W-:Y:S02]  /*0850*/  @!P2 LEA.HI.X R15, R12, R33, R0, 0x1, P6 ;  /* 0x000000210c0fa211 */ /* 0x000fe400030f0c00 */
[----:B------:R-:W-:Y:S02]  /*0860*/  ISETP.GE.U32.AND P1, PT, R23, UR4, PT ;  /* 0x0000000417007c0c */ /* 0x000fe4000bf26070 */
[----:B--2---:R-:W-:Y:S01]  /*0870*/  @!P5 MOV R8, R114 ;  /* 0x000000720008d202 */ /* 0x004fe20000000f00 */
[----:B------:R2:W5:Y:S01]  /*0880*/  @!P2 LDG.E R83, desc[UR6][R14.64] ;  /* 0x000000060e53a981 */ /* 0x000562000c1e1900 */
[----:B------:R-:W-:-:S02]  /*0890*/  @!P5 MOV R9, R117 ;  /* 0x000000750009d202 */ /* 0x000fc40000000f00 */
[----:B------:R-:W-:Y:S01]  /*08a0*/  SHF.R.S32.HI R33, RZ, 0x1f, R23 ;  /* 0x0000001fff217819 */ /* 0x000fe20000011417 */
[----:B------:R-:W-:Y:S01]  /*08b0*/  @!P5 IMAD.WIDE.U32 R6, R17, R6, R8 ;  /* 0x000000061106d225 */ /* 0x000fe200078e0008 */
[----:B------:R-:W-:Y:S02]  /*08c0*/  IADD3 R25, PT, PT, R31, 0x80, RZ ;  /* 0x000000801f197810 */ /* 0x000fe40007ffe0ff */
[----:B------:R-:W4:Y:S01]  /*08d0*/  @!P3 LDC.64 R8, c[0x0][0x390] ;  /* 0x0000e400ff08bb82 */ /* 0x000f220000000a00 */
[----:B------:R-:W-:Y:S02]  /*08e0*/  ISETP.GE.AND.EX P1, PT, R33, UR5, PT, P1 ;  /* 0x0000000521007c0c */ /* 0x000fe4000bf26310 */
[----:B------:R-:W-:Y:S02]  /*08f0*/  @!P5 IADD3 R0, PT, PT, R7, R13, RZ ;  /* 0x0000000d0700d210 */ /* 0x000fe40007ffe0ff */
[----:B-1----:R-:W-:Y:S02]  /*0900*/  @!P5 LEA R12, P6, R6, R10, 0x1 ;  /* 0x0000000a060cd211 */ /* 0x002fe400078c08ff */
[----:B------:R-:W-:-:S02]  /*0910*/  ISETP.GE.U32.AND P2, PT, R25, UR4, PT ;  /* 0x0000000419007c0c */ /* 0x000fc4000bf46070 */
[----:B------:R-:W-:Y:S02]  /*0920*/  SHF.R.S32.HI R35, RZ, 0x1f, R25 ;  /* 0x0000001fff237819 */ /* 0x000fe40000011419 */
[----:B------:R-:W-:Y:S02]  /*0930*/  @!P5 LEA.HI.X R13, R6, R11, R0, 0x1, P6 ;  /* 0x0000000b060dd211 */ /* 0x000fe400030f0c00 */
[----:B------:R-:W1:Y:S01]  /*0940*/  @!P4 LDC.64 R10, c[0x0][0x390] ;  /* 0x0000e400ff0acb82 */ /* 0x000e620000000a00 */
[----:B------:R-:W-:Y:S01]  /*0950*/  ISETP.GE.AND.EX P2, PT, R35, UR5, PT, P2 ;  /* 0x0000000523007c0c */ /* 0x000fe2000bf46320 */
[----:B0-----:R-:W-:Y:S01]  /*0960*/  @!P3 IMAD R0, R27, R4, RZ ;  /* 0x000000041b00b224 */ /* 0x001fe200078e02ff */
[----:B------:R-:W-:-:S03]  /*0970*/  MOV R30, RZ ;  /* 0x000000ff001e7202 */ /* 0x000fc60000000f00 */
[----:B------:R-:W-:Y:S01]  /*0980*/  @!P3 IMAD R27, R19, R5, R0 ;  /* 0x00000005131bb224 */ /* 0x000fe200078e0200 */
[----:B--2---:R-:W-:Y:S01]  /*0990*/  @!P3 MOV R14, R114 ;  /* 0x00000072000eb202 */ /* 0x004fe20000000f00 */
[----:B----4-:R-:W-:Y:S01]  /*09a0*/  @!P4 IMAD R0, R29, R2, RZ ;  /* 0x000000021d00c224 */ /* 0x010fe200078e02ff */
[----:B------:R-:W-:Y:S01]  /*09b0*/  IADD3 R29, PT, PT, R31, 0xa0, RZ ;  /* 0x000000a01f1d7810 */ /* 0x000fe20007ffe0ff */
[----:B------:R-:W0:Y:S01]  /*09c0*/  @!P1 LDC.64 R6, c[0x0][0x3e0] ;  /* 0x0000f800ff069b82 */ /* 0x000e220000000a00 */
[-C--:B------:R-:W-:Y:S01]  /*09d0*/  @!P3 MOV R15, R117.reuse ;  /* 0x00000075000fb202 */ /* 0x080fe20000000f00 */
[----:B------:R2:W4:Y:S01]  /*09e0*/  @!P5 LDG.E R30, desc[UR6][R12.64] ;  /* 0x000000060c1ed981 */ /* 0x000522000c1e1900 */
[----:B------:R-:W-:Y:S02]  /*09f0*/  ISETP.GE.U32.AND P5, PT, R29, UR4, PT ;  /* 0x000000041d007c0c */ /* 0x000fe4000bfa6070 */
[----:B------:R-:W-:Y:S01]  /*0a00*/  SHF.R.S32.HI R37, RZ, 0x1f, R29 ;  /* 0x0000001fff257819 */ /* 0x000fe2000001141d */
[----:B------:R-:W-:Y:S01]  /*0a10*/  @!P3 IMAD.WIDE.U32 R14, R19, R4, R14 ;  /* 0x00000004130eb225 */ /* 0x000fe200078e000e */
[----:B------:R-:W-:Y:S01]  /*0a20*/  @!P4 MOV R16, R114 ;  /* 0x000000720010c202 */ /* 0x000fe20000000f00 */
[----:B------:R-:W0:Y:S01]  /*0a30*/  @!P2 LDC.64 R4, c[0x0][0x3e0] ;  /* 0x0000f800ff04ab82 */ /* 0x000e220000000a00 */
[----:B------:R-:W-:Y:S01]  /*0a40*/  @!P4 MOV R17, R117 ;  /* 0x000000750011c202 */ /* 0x000fe20000000f00 */
[----:B------:R-:W-:Y:S01]  /*0a50*/  @!P4 IMAD R19, R21, R3, R0 ;  /* 0x000000031513c224 */ /* 0x000fe200078e0200 */
[----:B------:R-:W-:-:S02]  /*0a60*/  ISETP.GE.AND.EX P5, PT, R37, UR5, PT, P5 ;  /* 0x0000000525007c0c */ /* 0x000fc4000bfa6350 */
[----:B------:R-:W-:Y:S01]  /*0a70*/  @!P3 IADD3 R0, PT, PT, R15, R27, RZ ;  /* 0x0000001b0f00b210 */ /* 0x000fe20007ffe0ff */
[----:B------:R-:W-:Y:S01]  /*0a80*/  @!P4 IMAD.WIDE.U32 R2, R21, R2, R16 ;  /* 0x000000021502c225 */ /* 0x000fe200078e0010 */
[----:B--2---:R-:W-:-:S04]  /*0a90*/  @!P3 LEA R12, P6, R14, R8, 0x1 ;  /* 0x000000080e0cb211 */ /* 0x004fc800078c08ff */
[----:B------:R-:W-:Y:S02]  /*0aa0*/  @!P3 LEA.HI.X R13, R14, R9, R0, 0x1, P6 ;  /* 0x000000090e0db211 */ /* 0x000fe400030f0c00 */
[----:B------:R-:W-:Y:S01]  /*0ab0*/  @!P4 IADD3 R0, PT, PT, R3, R19, RZ ;  /* 0x000000130300c210 */ /* 0x000fe20007ffe0ff */
[----:B------:R-:W2:Y:S01]  /*0ac0*/  @!P1 LDC.64 R8, c[0x0][0x390] ;  /* 0x0000e400ff089b82 */ /* 0x000ea20000000a00 */
[----:B-1----:R-:W-:-:S04]  /*0ad0*/  @!P4 LEA R14, P6, R2, R10, 0x1 ;  /* 0x0000000a020ec211 */ /* 0x002fc800078c08ff */
[----:B------:R-:W-:-:S03]  /*0ae0*/  @!P4 LEA.HI.X R15, R2, R11, R0, 0x1, P6 ;  /* 0x0000000b020fc211 */ /* 0x000fc600030f0c00 */
[----:B------:R-:W1:Y:S01]  /*0af0*/  @!P2 LDC.64 R10, c[0x0][0x390] ;  /* 0x0000e400ff0aab82 */ /* 0x000e620000000a00 */
[----:B------:R-:W-:Y:S01]  /*0b00*/  @!P1 MOV R16, R114 ;  /* 0x0000007200109202 */ /* 0x000fe20000000f00 */
[----:B0-----:R-:W-:Y:S01]  /*0b10*/  @!P1 IMAD R0, R33, R6, RZ ;  /* 0x0000000621009224 */ /* 0x001fe200078e02ff */
[----:B------:R-:W-:-:S05]  /*0b20*/  @!P1 MOV R17, R117 ;  /* 0x0000007500119202 */ /* 0x000fca0000000f00 */
[----:B------:R-:W0:Y:S01]  /*0b30*/  @!P5 LDC.64 R2, c[0x0][0x3e0] ;  /* 0x0000f800ff02db82 */ /* 0x000e220000000a00 */
[----:B------:R-:W-:Y:S01]  /*0b40*/  MOV R28, RZ ;  /* 0x000000ff001c7202 */ /* 0x000fe20000000f00 */
[----:B------:R-:W-:Y:S01]  /*0b50*/  @!P1 IMAD R39, R23, R7, R0 ;  /* 0x0000000717279224 */ /* 0x000fe200078e0200 */
[----:B------:R-:W-:Y:S01]  /*0b60*/  IADD3 R19, PT, PT, R31, 0xb0, RZ ;  /* 0x000000b01f137810 */ /* 0x000fe20007ffe0ff */
[----:B------:R-:W-:Y:S01]  /*0b70*/  @!P1 IMAD.WIDE.U32 R16, R23, R6, R16 ;  /* 0x0000000617109225 */ /* 0x000fe200078e0010 */
[----:B------:R-:W-:Y:S02]  /*0b80*/  @!P2 MOV R6, R114 ;  /* 0x000000720006a202 */ /* 0x000fe40000000f00 */
[----:B------:R-:W-:Y:S02]  /*0b90*/  CS2R R26, SRZ ;  /* 0x00000000001a7805 */ /* 0x000fe4000001ff00 */
[----:B------:R-:W-:Y:S01]  /*0ba0*/  @!P2 MOV R7, R117 ;  /* 0x000000750007a202 */ /* 0x000fe20000000f00 */
[----:B------:R-:W-:Y:S01]  /*0bb0*/  @!P2 IMAD R0, R35, R4, RZ ;  /* 0x000000042300a224 */ /* 0x000fe200078e02ff */
[----:B------:R2:W4:Y:S01]  /*0bc0*/  @!P3 LDG.E R28, desc[UR6][R12.64] ;  /* 0x000000060c1cb981 */ /* 0x000522000c1e1900 */
[----:B------:R-:W-:-:S02]  /*0bd0*/  IADD3 R21, PT, PT, R31, 0xd0, RZ ;  /* 0x000000d01f157810 */ /* 0x000fc40007ffe0ff */
[----:B------:R-:W-:Y:S01]  /*0be0*/  ISETP.GE.U32.AND P3, PT, R19, UR4, PT ;  /* 0x0000000413007c0c */ /* 0x000fe2000bf66070 */
[C---:B------:R-:W-:Y:S01]  /*0bf0*/  @!P2 IMAD R23, R25.reuse, R5, R0 ;  /* 0x000000051917a224 */ /* 0x040fe200078e0200 */
[----:B------:R-:W-:Y:S01]  /*0c00*/  SHF.R.S32.HI R33, RZ, 0x1f, R19 ;  /* 0x0000001fff217819 */ /* 0x000fe20000011413 */
[----:B------:R-:W-:Y:S01]  /*0c10*/  @!P2 IMAD.WIDE.U32 R4, R25, R4, R6 ;  /* 0x000000041904a225 */ /* 0x000fe200078e0006 */
[----:B------:R1:W4:Y:S01]  /*0c20*/  @!P4 LDG.E R27, desc[UR6][R14.64] ;  /* 0x000000060e1bc981 */ /* 0x000322000c1e1900 */
[----:B------:R-:W0:Y:S01]  /*0c30*/  @!P5 LDC.64 R6, c[0x0][0x390] ;  /* 0x0000e400ff06db82 */ /* 0x000e220000000a00 */
[----:B------:R-:W-:Y:S02]  /*0c40*/  ISETP.GE.U32.AND P4, PT, R21, UR4, PT ;  /* 0x0000000415007c0c */ /* 0x000fe4000bf86070 */
[----:B------:R-:W-:Y:S02]  /*0c50*/  SHF.R.S32.HI R35, RZ, 0x1f, R21 ;  /* 0x0000001fff237819 */ /* 0x000fe40000011415 */
[----:B------:R-:W-:-:S02]  /*0c60*/  ISETP.GE.AND.EX P3, PT, R33, UR5, PT, P3 ;  /* 0x0000000521007c0c */ /* 0x000fc4000bf66330 */
[----:B------:R-:W-:Y:S02]  /*0c70*/  @!P1 IADD3 R0, PT, PT, R17, R39, RZ ;  /* 0x0000002711009210 */ /* 0x000fe40007ffe0ff */
[C---:B--2---:R-:W-:Y:S02]  /*0c80*/  @!P1 LEA R12, P6, R16.reuse, R8, 0x1 ;  /* 0x00000008100c9211 */ /* 0x044fe400078c08ff */
[----:B------:R-:W-:Y:S02]  /*0c90*/  ISETP.GE.AND.EX P4, PT, R35, UR5, PT, P4 ;  /* 0x0000000523007c0c */ /* 0x000fe4000bf86340 */
[----:B------:R-:W-:Y:S02]  /*0ca0*/  @!P1 LEA.HI.X R13, R16, R9, R0, 0x1, P6 ;  /* 0x00000009100d9211 */ /* 0x000fe400030f0c00 */
[C---:B-1----:R-:W-:Y:S01]  /*0cb0*/  @!P2 LEA R14, P6, R4.reuse, R10, 0x1 ;  /* 0x0000000a040ea211 */ /* 0x042fe200078c08ff */
[----:B0-----:R-:W-:Y:S01]  /*0cc0*/  @!P5 IMAD R10, R37, R2, RZ ;  /* 0x00000002250ad224 */ /* 0x001fe200078e02ff */
[----:B------:R-:W-:Y:S01]  /*0cd0*/  @!P2 IADD3 R0, PT, PT, R5, R23, RZ ;  /* 0x000000170500a210 */ /* 0x000fe20007ffe0ff */
[----:B------:R-:W0:Y:S02]  /*0ce0*/  @!P3 LDC.64 R8, c[0x0][0x3e0] ;  /* 0x0000f800ff08bb82 */ /* 0x000e240000000a00 */
[----:B------:R-:W-:Y:S01]  /*0cf0*/  @!P5 IMAD R17, R29, R3, R10 ;  /* 0x000000031d11d224 */ /* 0x000fe200078e020a */
[----:B------:R-:W-:-:S02]  /*0d00*/  @!P2 LEA.HI.X R15, R4, R11, R0, 0x1, P6 ;  /* 0x0000000b040fa211 */ /* 0x000fc400030f0c00 */
[----:B------:R-:W-:Y:S02]  /*0d10*/  @!P5 MOV R10, R114 ;  /* 0x00000072000ad202 */ /* 0x000fe40000000f00 */
[----:B------:R-:W-:Y:S01]  /*0d20*/  @!P5 MOV R11, R117 ;  /* 0x00000075000bd202 */ /* 0x000fe20000000f00 */
[----:B------:R-:W1:Y:S01]  /*0d30*/  @!P4 LDC.64 R4, c[0x0][0x3e0] ;  /* 0x0000f800ff04cb82 */ /* 0x000e620000000a00 */
[----:B------:R-:W-:Y:S02]  /*0d40*/  MOV R24, RZ ;  /* 0x000000ff00187202 */ /* 0x000fe40000000f00 */
[----:B------:R-:W-:Y:S01]  /*0d50*/  IADD3 R23, PT, PT, R31, 0xe0, RZ ;  /* 0x000000e01f177810 */ /* 0x000fe20007ffe0ff */
[----:B------:R-:W-:Y:S01]  /*0d60*/  @!P5 IMAD.WIDE.U32 R2, R29, R2, R10 ;  /* 0x000000021d02d225 */ /* 0x000fe200078e000a */
[----:B------:R-:W-:Y:S02]  /*0d70*/  MOV R20, RZ ;  /* 0x000000ff00147202 */ /* 0x000fe40000000f00 */
[----:B------:R2:W4:Y:S01]  /*0d80*/  @!P1 LDG.E R24, desc[UR6][R12.64] ;  /* 0x000000060c189981 */ /* 0x000522000c1e1900 */
[----:B------:R-:W-:Y:S01]  /*0d90*/  ISETP.GE.U32.AND P1, PT, R23, UR4, PT ;  /* 0x0000000417007c0c */ /* 0x000fe2000bf26070 */
[----:B------:R-:W1:Y:S01]  /*0da0*/  @!P3 LDC.64 R10, c[0x0][0x390] ;  /* 0x0000e400ff0abb82 */ /* 0x000e620000000a00 */
[----:B------:R-:W-:Y:S01]  /*0db0*/  SHF.R.S32.HI R37, RZ, 0x1f, R23 ;  /* 0x0000001fff257819 */ /* 0x000fe20000011417 */
[----:B------:R0:W4:Y:S01]  /*0dc0*/  @!P2 LDG.E R20, desc[UR6][R14.64] ;  /* 0x000000060e14a981 */ /* 0x000122000c1e1900 */
[----:B------:R-:W-:-:S02]  /*0dd0*/  @!P5 IADD3 R0, PT, PT, R3, R17, RZ ;  /* 0x000000110300d210 */ /* 0x000fc40007ffe0ff */
[----:B------:R-:W-:Y:S02]  /*0de0*/  IADD3 R29, PT, PT, R31, 0xf0, RZ ;  /* 0x000000f01f1d7810 */ /* 0x000fe40007ffe0ff */
[C---:B--2---:R-:W-:Y:S02]  /*0df0*/  @!P5 LEA R12, P6, R2.reuse, R6, 0x1 ;  /* 0x00000006020cd211 */ /* 0x044fe400078c08ff */
[----:B------:R-:W-:Y:S02]  /*0e00*/  ISETP.GE.AND.EX P1, PT, R37, UR5, PT, P1 ;  /* 0x0000000525007c0c */ /* 0x000fe4000bf26310 */
[----:B------:R-:W-:Y:S02]  /*0e10*/  @!P5 LEA.HI.X R13, R2, R7, R0, 0x1, P6 ;  /* 0x00000007020dd211 */ /* 0x000fe400030f0c00 */
[----:B------:R-:W-:Y:S01]  /*0e20*/  ISETP.GE.U32.AND P2, PT, R29, UR4, PT ;  /* 0x000000041d007c0c */ /* 0x000fe2000bf46070 */
[----:B------:R-:W2:Y:S01]  /*0e30*/  @!P4 LDC.64 R6, c[0x0][0x390] ;  /* 0x0000e400ff06cb82 */ /* 0x000ea20000000a00 */
[----:B------:R-:W-:-:S04]  /*0e40*/  SHF.R.S32.HI R39, RZ, 0x1f, R29 ;  /* 0x0000001fff277819 */ /* 0x000fc8000001141d */
[----:B------:R-:W-:Y:S02]  /*0e50*/  ISETP.GE.AND.EX P2, PT, R39, UR5, PT, P2 ;  /* 0x0000000527007c0c */ /* 0x000fe4000bf46320 */
[----:B------:R-:W-:Y:S01]  /*0e60*/  MOV R18, RZ ;  /* 0x000000ff00127202 */ /* 0x000fe20000000f00 */
[----:B0-----:R-:W-:Y:S01]  /*0e70*/  @!P3 IMAD R0, R33, R8, RZ ;  /* 0x000000082100b224 */ /* 0x001fe200078e02ff */
[----:B------:R-:W-:Y:S01]  /*0e80*/  @!P3 MOV R14, R114 ;  /* 0x00000072000eb202 */ /* 0x000fe20000000f00 */
[----:B------:R-:W0:Y:S01]  /*0e90*/  @!P1 LDC.64 R2, c[0x0][0x3e0] ;  /* 0x0000f800ff029b82 */ /* 0x000e220000000a00 */
[----:B------:R-:W-:Y:S01]  /*0ea0*/  @!P3 MOV R15, R117 ;  /* 0x00000075000fb202 */ /* 0x000fe20000000f00 */
[----:B-1----:R-:W-:Y:S01]  /*0eb0*/  @!P4 IMAD R16, R35, R4, RZ ;  /* 0x000000042310c224 */ /* 0x002fe200078e02ff */
[----:B------:R1:W4:Y:S01]  /*0ec0*/  @!P5 LDG.E R18, desc[UR6][R12.64] ;  /* 0x000000060c12d981 */ /* 0x000322000c1e1900 */
[C---:B------:R-:W-:Y:S02]  /*0ed0*/  @!P3 IMAD R17, R19.reuse, R9, R0 ;  /* 0x000000091311b224 */ /* 0x040fe400078e0200 */
[----:B------:R-:W-:Y:S01]  /*0ee0*/  @!P3 IMAD.WIDE.U32 R14, R19, R8, R14 ;  /* 0x00000008130eb225 */ /* 0x000fe200078e000e */
[----:B------:R-:W-:Y:S01]  /*0ef0*/  IADD3 R19, PT, PT, R31, 0x100, RZ ;  /* 0x000001001f137810 */ /* 0x000fe20007ffe0ff */
[----:B------:R-:W0:Y:S01]  /*0f00*/  @!P2 LDC.64 R8, c[0x0][0x3e0] ;  /* 0x0000f800ff08ab82 */ /* 0x000e220000000a00 */
[----:B-1----:R-:W-:-:S02]  /*0f10*/  @!P4 MOV R12, R114 ;  /* 0x00000072000cc202 */ /* 0x002fc40000000f00 */
[----:B------:R-:W-:Y:S01]  /*0f20*/  @!P4 MOV R13, R117 ;  /* 0x00000075000dc202 */ /* 0x000fe20000000f00 */
[----:B------:R-:W-:Y:S01]  /*0f30*/  @!P4 IMAD R25, R21, R5, R16 ;  /* 0x000000051519c224 */ /* 0x000fe200078e0210 */
[----:B------:R-:W-:Y:S02]  /*0f40*/  @!P3 IADD3 R0, PT, PT, R15, R17, RZ ;  /* 0x000000110f00b210 */ /* 0x000fe40007ffe0ff */
[C---:B------:R-:W-:Y:S01]  /*0f50*/  @!P3 LEA R16, P6, R14.reuse, R10, 0x1 ;  /* 0x0000000a0e10b211 */ /* 0x040fe200078c08ff */
[----:B------:R-:W-:Y:S01]  /*0f60*/  @!P4 IMAD.WIDE.U32 R4, R21, R4, R12 ;  /* 0x000000041504c225 */ /* 0x000fe200078e000c */
[----:B------:R-:W-:Y:S01]  /*0f70*/  ISETP.GE.U32.AND P5, PT, R19, UR4, PT ;  /* 0x0000000413007c0c */ /* 0x000fe2000bfa6070 */
[----:B------:R-:W1:Y:S01]  /*0f80*/  @!P2 LDC.64 R12, c[0x0][0x390] ;  /* 0x0000e400ff0cab82 */ /* 0x000e620000000a00 */
[----:B------:R-:W-:Y:S02]  /*0f90*/  SHF.R.S32.HI R15, RZ, 0x1f, R19 ;  /* 0x0000001fff0f7819 */ /* 0x000fe40000011413 */
[----:B------:R-:W-:-:S02]  /*0fa0*/  @!P3 LEA.HI.X R17, R14, R11, R0, 0x1, P6 ;  /* 0x0000000b0e11b211 */ /* 0x000fc400030f0c00 */
[----:B------:R-:W-:Y:S02]  /*0fb0*/  ISETP.GE.AND.EX P5, PT, R15, UR5, PT, P5 ;  /* 0x000000050f007c0c */ /* 0x000fe4000bfa6350 */
[----:B------:R-:W-:Y:S01]  /*0fc0*/  @!P4 IADD3 R0, PT, PT, R5, R25, RZ ;  /* 0x000000190500c210 */ /* 0x000fe20007ffe0ff */
[----:B------:R-:W1:Y:S01]  /*0fd0*/  @!P1 LDC.64 R10, c[0x0][0x390] ;  /* 0x0000e400ff0a9b82 */ /* 0x000e620000000a00 */
[C---:B--2---:R-:W-:Y:S02]  /*0fe0*/  @!P4 LEA R6, P6, R4.reuse, R6, 0x1 ;  /* 0x000000060406c211 */ /* 0x044fe400078c08ff */
[----:B------:R-:W-:Y:S02]  /*0ff0*/  MOV R25, RZ ;  /* 0x000000ff00197202 */ /* 0x000fe40000000f00 */
[----:B------:R-:W-:Y:S01]  /*1000*/  @!P4 LEA.HI.X R7, R4, R7, R0, 0x1, P6 ;  /* 0x000000070407c211 */ /* 0x000fe200030f0c00 */
[----:B0-----:R-:W-:Y:S01]  /*1010*/  @!P1 IMAD R0, R37, R2, RZ ;  /* 0x0000000225009224 */ /* 0x001fe200078e02ff */
[----:B------:R-:W-:-:S03]  /*1020*/  IADD3 R33, PT, PT, R31, 0x110, RZ ;  /* 0x000001101f217810 */ /* 0x000fc60007ffe0ff */
[----:B------:R0:W2:Y:S01]  /*1030*/  @!P4 LDG.E R25, desc[UR6][R6.64] ;  /* 0x000000060619c981 */ /* 0x0000a2000c1e1900 */
[----:B------:R-:W3:Y:S01]  /*1040*/  @!P5 LDC.64 R4, c[0x0][0x3e0] ;  /* 0x0000f800ff04db82 */ /* 0x000ee20000000a00 */
[----:B------:R-:W-:Y:S01]  /*1050*/  @!P1 IMAD R35, R23, R3, R0 ;  /* 0x0000000317239224 */ /* 0x000fe200078e0200 */
[----:B------:R-:W-:Y:S02]  /*1060*/  ISETP.GE.U32.AND P4, PT, R33, UR4, PT ;  /* 0x0000000421007c0c */ /* 0x000fe4000bf86070 */
[----:B0-----:R-:W-:Y:S02]  /*1070*/  @!P1 MOV R6, R114 ;  /* 0x0000007200069202 */ /* 0x001fe40000000f00 */
[----:B------:R-:W-:Y:S01]  /*1080*/  @!P1 MOV R7, R117 ;  /* 0x0000007500079202 */ /* 0x000fe20000000f00 */
[----:B------:R-:W-:Y:S01]  /*1090*/  @!P2 IMAD R0, R39, R8, RZ ;  /* 0x000000082700a224 */ /* 0x000fe200078e02ff */
[----:B------:R-:W-:Y:S01]  /*10a0*/  MOV R21, RZ ;  /* 0x000000ff00157202 */ /* 0x000fe20000000f00 */
[----:B------:R-:W-:Y:S01]  /*10b0*/  @!P1 IMAD.WIDE.U32 R2, R23, R2, R6 ;  /* 0x0000000217029225 */ /* 0x000fe200078e0006 */
[----:B------:R-:W-:-:S02]  /*10c0*/  SHF.R.S32.HI R23, RZ, 0x1f, R33 ;  /* 0x0000001fff177819 */ /* 0x000fc40000011421 */
[----:B------:R-:W-:Y:S01]  /*10d0*/  @!P2 MOV R6, R114 ;  /* 0x000000720006a202 */ /* 0x000fe20000000f00 */
[----:B------:R-:W-:Y:S01]  /*10e0*/  @!P2 IMAD R37, R29, R9, R0 ;  /* 0x000000091d25a224 */ /* 0x000fe200078e0200 */
[----:B------:R-:W-:Y:S01]  /*10f0*/  @!P2 MOV R7, R117 ;  /* 0x000000750007a202 */ /* 0x000fe20000000f00 */
[----:B------:R0:W2:Y:S01]  /*1100*/  @!P3 LDG.E R21, desc[UR6][R16.64] ;  /* 0x000000061015b981 */ /* 0x0000a2000c1e1900 */
[----:B------:R-:W-:Y:S01]  /*1110*/  ISETP.GE.AND.EX P4, PT, R23, UR5, PT, P4 ;  /* 0x0000000517007c0c */ /* 0x000fe2000bf86340 */
[----:B------:R-:W-:Y:S01]  /*1120*/  @!P2 IMAD.WIDE.U32 R8, R29, R8, R6 ;  /* 0x000000081d08a225 */ /* 0x000fe200078e0006 */
[----:B------:R-:W-:Y:S02]  /*1130*/  @!P1 IADD3 R3, PT, PT, R3, R35, RZ ;  /* 0x0000002303039210 */ /* 0x000fe40007ffe0ff */
[----:B------:R-:W5:Y:S01]  /*1140*/  @!P5 LDC.64 R6, c[0x0][0x390] ;  /* 0x0000e400ff06db82 */ /* 0x000f620000000a00 */
[----:B-1----:R-:W-:Y:S02]  /*1150*/  @!P1 LEA R10, P3, R2, R10, 0x1 ;  /* 0x0000000a020a9211 */ /* 0x002fe400078608ff */
[----:B------:R-:W-:-:S02]  /*1160*/  IADD3 R29, PT, PT, R31, 0x120, RZ ;  /* 0x000001201f1d7810 */ /* 0x000fc40007ffe0ff */
[----:B------:R-:W-:Y:S02]  /*1170*/  @!P2 IADD3 R0, PT, PT, R9, R37, RZ ;  /* 0x000000250900a210 */ /* 0x000fe40007ffe0ff */
[----:B------:R-:W-:Y:S02]  /*1180*/  @!P2 LEA R12, P6, R8, R12, 0x1 ;  /* 0x0000000c080ca211 */ /* 0x000fe400078c08ff */
[----:B------:R-:W-:Y:S02]  /*1190*/  @!P1 LEA.HI.X R11, R2, R11, R3, 0x1, P3 ;  /* 0x0000000b020b9211 */ /* 0x000fe400018f0c03 */
[----:B------:R-:W-:Y:S02]  /*11a0*/  ISETP.GE.U32.AND P3, PT, R29, UR4, PT ;  /* 0x000000041d007c0c */ /* 0x000fe4000bf66070 */
[----:B0-----:R-:W-:Y:S01]  /*11b0*/  SHF.R.S32.HI R17, RZ, 0x1f, R29 ;  /* 0x0000001fff117819 */ /* 0x001fe2000001141d */
[----:B------:R-:W2:Y:S01]  /*11c0*/  @!P1 LDG.E R26, desc[UR6][R10.64] ;  /* 0x000000060a1a9981 */ /* 0x000ea2000c1e1900 */
[----:B------:R-:W-:-:S02]  /*11d0*/  @!P2 LEA.HI.X R13, R8, R13, R0, 0x1, P6 ;  /* 0x0000000d080da211 */ /* 0x000fc400030f0c00 */
[----:B------:R-:W0:Y:S01]  /*11e0*/  @!P4 LDC.64 R8, c[0x0][0x3e0] ;  /* 0x0000f800ff08cb82 */ /* 0x000e220000000a00 */
[----:B------:R-:W-:Y:S01]  /*11f0*/  ISETP.GE.AND.EX P3, PT, R17, UR5, PT, P3 ;  /* 0x0000000511007c0c */ /* 0x000fe2000bf66330 */
[----:B---3--:R-:W-:Y:S01]  /*1200*/  @!P5 IMAD R0, R15, R4, RZ ;  /* 0x000000040f00d224 */ /* 0x008fe200078e02ff */
[----:B------:R-:W-:Y:S02]  /*1210*/  MOV R49, RZ ;  /* 0x000000ff00317202 */ /* 0x000fe40000000f00 */
[----:B------:R-:W-:Y:S02]  /*1220*/  @!P5 MOV R2, R114 ;  /* 0x000000720002d202 */ /* 0x000fe40000000f00 */
[----:B------:R-:W-:Y:S01]  /*1230*/  @!P5 MOV R3, R117 ;  /* 0x000000750003d202 */ /* 0x000fe20000000f00 */
[----:B------:R-:W-:Y:S01]  /*1240*/  @!P5 IMAD R37, R19, R5, R0 ;  /* 0x000000051325d224 */ /* 0x000fe200078e0200 */
[----:B------:R-:W-:Y:S01]  /*1250*/  IADD3 R35, PT, PT, R31, 0x130, RZ ;  /* 0x000001301f237810 */ /* 0x000fe20007ffe0ff */
[----:B------:R1:W3:Y:S01]  /*1260*/  @!P2 LDG.E R49, desc[UR6][R12.64] ;  /* 0x000000060c31a981 */ /* 0x0002e2000c1e1900 */
[----:B------:R-:W1:Y:S01]  /*1270*/  @!P4 LDC.64 R14, c[0x0][0x390] ;  /* 0x0000e400ff0ecb82 */ /* 0x000e620000000a00 */
[----:B------:R-:W-:Y:S01]  /*1280*/  @!P5 IMAD.WIDE.U32 R4, R19, R4, R2 ;  /* 0x000000041304d225 */ /* 0x000fe200078e0002 */
[----:B------:R-:W-:-:S02]  /*1290*/  ISETP.GE.U32.AND P2, PT, R35, UR4, PT ;  /* 0x0000000423007c0c */ /* 0x000fc4000bf46070 */
[----:B------:R-:W-:Y:S02]  /*12a0*/  SHF.R.S32.HI R39, RZ, 0x1f, R35 ;  /* 0x0000001fff277819 */ /* 0x000fe40000011423 */
[----:B------:R-:W-:Y:S02]  /*12b0*/  IADD3 R19, PT, PT, R31, 0x140, RZ ;  /* 0x000001401f137810 */ /* 0x000fe40007ffe0ff */
[----:B------:R-:W1:Y:S01]  /*12c0*/  @!P3 LDC.64 R2, c[0x0][0x3e0] ;  /* 0x0000f800ff02bb82 */ /* 0x000e620000000a00 */
[----:B------:R-:W-:Y:S02]  /*12d0*/  @!P5 IADD3 R0, PT, PT, R5, R37, RZ ;  /* 0x000000250500d210 */ /* 0x000fe40007ffe0ff */
[----:B-----5:R-:W-:Y:S02]  /*12e0*/  @!P5 LEA R6, P6, R4, R6, 0x1 ;  /* 0x000000060406d211 */ /* 0x020fe400078c08ff */
[----:B------:R-:W-:Y:S02]  /*12f0*/  ISETP.GE.AND.EX P2, PT, R39, UR5, PT, P2 ;  /* 0x0000000527007c0c */ /* 0x000fe4000bf46320 */
[----:B------:R-:W-:-:S02]  /*1300*/  ISETP.GE.U32.AND P1, PT, R19, UR4, PT ;  /* 0x0000000413007c0c */ /* 0x000fc4000bf26070 */
[----:B------:R-:W-:Y:S02]  /*1310*/  SHF.R.S32.HI R41, RZ, 0x1f, R19 ;  /* 0x0000001fff297819 */ /* 0x000fe40000011413 */
[----:B------:R-:W-:Y:S02]  /*1320*/  MOV R51, RZ ;  /* 0x000000ff00337202 */ /* 0x000fe40000000f00 */
[----:B------:R-:W-:Y:S02]  /*1330*/  @!P5 LEA.HI.X R7, R4, R7, R0, 0x1, P6 ;  /* 0x000000070407d211 */ /* 0x000fe400030f0c00 */
[----:B------:R-:W-:Y:S01]  /*1340*/  ISETP.GE.AND.EX P1, PT, R41, UR5, PT, P1 ;  /* 0x0000000529007c0c */ /* 0x000fe2000bf26310 */
[----:B0-----:R-:W-:Y:S01]  /*1350*/  @!P4 IMAD R0, R23, R8, RZ ;  /* 0x000000081700c224 */ /* 0x001fe200078e02ff */
[----:B------:R-:W0:Y:S01]  /*1360*/  @!P3 LDC.64 R4, c[0x0][0x390] ;  /* 0x0000e400ff04bb82 */ /* 0x000e220000000a00 */
[----:B------:R5:W3:Y:S02]  /*1370*/  @!P5 LDG.E R51, desc[UR6][R6.64] ;  /* 0x000000060633d981 */ /* 0x000ae4000c1e1900 */
[----:B------:R-:W-:Y:S01]  /*1380*/  @!P4 IMAD R23, R33, R9, R0 ;  /* 0x000000092117c224 */ /* 0x000fe200078e0200 */
[----:B------:R-:W-:-:S04]  /*1390*/  IADD3 R37, PT, PT, R31, 0x150, RZ ;  /* 0x000001501f257810 */ /* 0x000fc80007ffe0ff */
[----:B-1----:R-:W1:Y:S01]  /*13a0*/  @!P2 LDC.64 R12, c[0x0][0x3e0] ;  /* 0x0000f800ff0cab82 */ /* 0x002e620000000a00 */
[----:B-----5:R-:W-:Y:S02]  /*13b0*/  @!P4 MOV R6, R114 ;  /* 0x000000720006c202 */ /* 0x020fe40000000f00 */
[----:B------:R-:W-:-:S05]  /*13c0*/  @!P4 MOV R7, R117 ;  /* 0x000000750007c202 */ /* 0x000fca0000000f00 */
[----:B------:R-:W5:Y:S01]  /*13d0*/  @!P1 LDC.64 R10, c[0x0][0x3e0] ;  /* 0x0000f800ff0a9b82 */ /* 0x000f620000000a00 */
[----:B------:R-:W-:Y:S01]  /*13e0*/  @!P4 IMAD.WIDE.U32 R8, R33, R8, R6 ;  /* 0x000000082108c225 */ /* 0x000fe200078e0006 */
[----:B------:R-:W-:Y:S02]  /*13f0*/  ISETP.GE.U32.AND P5, PT, R37, UR4, PT ;  /* 0x0000000425007c0c */ /* 0x000fe4000bfa6070 */
[----:B------:R-:W-:Y:S02]  /*1400*/  SHF.R.S32.HI R33, RZ, 0x1f, R37 ;  /* 0x0000001fff217819 */ /* 0x000fe40000011425 */
[----:B------:R-:W-:Y:S02]  /*1410*/  @!P4 IADD3 R0, PT, PT, R9, R23, RZ ;  /* 0x000000170900c210 */ /* 0x000fe40007ffe0ff */
[----:B------:R-:W-:Y:S01]  /*1420*/  @!P4 LEA R16, P6, R8, R14, 0x1 ;  /* 0x0000000e0810c211 */ /* 0x000fe200078c08ff */
[----:B------:R-:W-:Y:S01]  /*1430*/  @!P3 IMAD R6, R17, R2, RZ ;  /* 0x000000021106b224 */ /* 0x000fe200078e02ff */
[----:B------:R-:W-:-:S02]  /*1440*/  ISETP.GE.AND.EX P5, PT, R33, UR5, PT, P5 ;  /* 0x0000000521007c0c */ /* 0x000fc4000bfa6350 */
[----:B------:R-:W-:Y:S02]  /*1450*/  @!P4 LEA.HI.X R17, R8, R15, R0, 0x1, P6 ;  /* 0x0000000f0811c211 */ /* 0x000fe400030f0c00 */
[----:B------:R-:W5:Y:S01]  /*1460*/  @!P2 LDC.64 R8, c[0x0][0x390] ;  /* 0x0000e400ff08ab82 */ /* 0x000f620000000a00 */
[----:B------:R-:W-:Y:S02]  /*1470*/  ISETP.GE.U32.AND P6, PT, R110, UR4, PT ;  /* 0x000000046e007c0c */ /* 0x000fe4000bfc6070 */
[----:B------:R-:W-:Y:S02]  /*1480*/  @!P3 MOV R22, R114 ;  /* 0x000000720016b202 */ /* 0x000fe40000000f00 */
[----:B------:R-:W-:Y:S01]  /*1490*/  @!P3 MOV R23, R117 ;  /* 0x000000750017b202 */ /* 0x000fe20000000f00 */
[----:B------:R-:W-:Y:S01]  /*14a0*/  @!P3 IMAD R15, R29, R3, R6 ;  /* 0x000000031d0fb224 */ /* 0x000fe200078e0206 */
[----:B------:R-:W-:Y:S02]  /*14b0*/  MOV R53, RZ ;  /* 0x000000ff00357202 */ /* 0x000fe40000000f00 */
[----:B------:R-:W-:Y:S01]  /*14c0*/  ISETP.GE.AND.EX P6, PT, R103, UR5, PT, P6 ;  /* 0x0000000567007c0c */ /* 0x000fe2000bfc6360 */
[----:B------:R-:W-:Y:S01]  /*14d0*/  @!P3 IMAD.WIDE.U32 R22, R29, R2, R22 ;  /* 0x000000021d16b225 */ /* 0x000fe200078e0016 */
[----:B------:R-:W5:Y:S02]  /*14e0*/  @!P5 LDC.64 R6, c[0x0][0x3e0] ;  /* 0x0000f800ff06db82 */ /* 0x000f640000000a00 */
[----:B------:R0:W3:Y:S06]  /*14f0*/  @!P4 LDG.E R53, desc[UR6][R16.64] ;  /* 0x000000061035c981 */ /* 0x0000ec000c1e1900 */
[----:B------:R-:W5:Y:S01]  /*1500*/  @!P1 LDC.64 R2, c[0x0][0x390] ;  /* 0x0000e400ff029b82 */ /* 0x000f620000000a00 */
[----:B------:R-:W-:Y:S01]  /*1510*/  @!P3 IADD3 R0, PT, PT, R23, R15, RZ ;  /* 0x0000000f1700b210 */ /* 0x000fe20007ffe0ff */
[----:B-1----:R-:W-:Y:S01]  /*1520*/  @!P2 IMAD R32, R39, R12, RZ ;  /* 0x0000000c2720a224 */ /* 0x002fe200078e02ff */
[----:B0-----:R-:W-:-:S02]  /*1530*/  @!P3 LEA R14, P4, R22, R4, 0x1 ;  /* 0x00000004160eb211 */ /* 0x001fc400078808ff */
[----:B------:R-:W-:Y:S02]  /*1540*/  @!P2 MOV R16, R114 ;  /* 0x000000720010a202 */ /* 0x000fe40000000f00 */
[----:B------:R-:W-:Y:S01]  /*1550*/  @!P2 MOV R17, R117 ;  /* 0x000000750011a202 */ /* 0x000fe20000000f00 */
[----:B------:R-:W-:Y:S01]  /*1560*/  @!P2 IMAD R23, R35, R13, R32 ;  /* 0x0000000d2317a224 */ /* 0x000fe200078e0220 */
[----:B------:R-:W-:Y:S01]  /*1570*/  @!P3 LEA.HI.X R15, R22, R5, R0, 0x1, P4 ;  /* 0x00000005160fb211 */ /* 0x000fe200020f0c00 */
[----:B-----5:R-:W-:Y:S01]  /*1580*/  @!P1 IMAD R0, R41, R10, RZ ;  /* 0x0000000a29009224 */ /* 0x020fe200078e02ff */
[----:B------:R-:W0:Y:S01]  /*1590*/  @!P6 LDC.64 R4, c[0x0][0x3e0] ;  /* 0x0000f800ff04eb82 */ /* 0x000e220000000a00 */
[----:B------:R-:W-:Y:S01]  /*15a0*/  @!P2 IMAD.WIDE.U32 R16, R35, R12, R16 ;  /* 0x0000000c2310a225 */ /* 0x000fe200078e0010 */
[----:B------:R-:W-:Y:S02]  /*15b0*/  @!P1 MOV R12, R114 ;  /* 0x00000072000c9202 */ /* 0x000fe40000000f00 */
[----:B------:R-:W-:Y:S01]  /*15c0*/  @!P1 MOV R13, R117 ;  /* 0x00000075000d9202 */ /* 0x000fe20000000f00 */
[----:B------:R-:W-:Y:S01]  /*15d0*/  @!P1 IMAD R29, R19, R11, R0 ;  /* 0x0000000b131d9224 */ /* 0x000fe200078e0200 */
[----:B------:R-:W-:-:S02]  /*15e0*/  MOV R54, RZ ;  /* 0x000000ff00367202 */ /* 0x000fc40000000f00 */
[----:B------:R-:W-:Y:S01]  /*15f0*/  @!P2 IADD3 R0, PT, PT, R17, R23, RZ ;  /* 0x000000171100a210 */ /* 0x000fe20007ffe0ff */
[----:B------:R-:W-:Y:S01]  /*1600*/  @!P1 IMAD.WIDE.U32 R12, R19, R10, R12 ;  /* 0x0000000a130c9225 */ /* 0x000fe200078e000c */
[C---:B------:R-:W-:Y:S01]  /*1610*/  @!P2 LEA R22, P4, R16.reuse, R8, 0x1 ;  /* 0x000000081016a211 */ /* 0x040fe200078808ff */
[----:B------:R-:W1:Y:S01]  /*1620*/  @!P5 LDC.64 R10, c[0x0][0x390] ;  /* 0x0000e400ff0adb82 */ /* 0x000e620000000a00 */
[----:B------:R5:W3:Y:S02]  /*1630*/  @!P3 LDG.E R54, desc[UR6][R14.64] ;  /* 0x000000060e36b981 */ /* 0x000ae4000c1e1900 */
[----:B------:R-:W-:Y:S02]  /*1640*/  @!P2 LEA.HI.X R23, R16, R9, R0, 0x1, P4 ;  /* 0x000000091017a211 */ /* 0x000fe400020f0c00 */
[----:B------:R-:W-:-:S03]  /*1650*/  @!P1 IADD3 R0, PT, PT, R13, R29, RZ ;  /* 0x0000001d0d009210 */ /* 0x000fc60007ffe0ff */
[----:B------:R-:W1:Y:S01]  /*1660*/  @!P6 LDC.64 R8, c[0x0][0x390] ;  /* 0x0000e400ff08eb82 */ /* 0x000e620000000a00 */
[C---:B------:R-:W-:Y:S01]  /*1670*/  @!P1 LEA R2, P3, R12.reuse, R2, 0x1 ;  /* 0x000000020c029211 */ /* 0x040fe200078608ff */
[----:B------:R-:W-:Y:S01]  /*1680*/  @!P5 IMAD R16, R33, R6, RZ ;  /* 0x000000062110d224 */ /* 0x000fe200078e02ff */
[----:B------:R-:W-:Y:S02]  /*1690*/  @!P5 MOV R13, R117 ;  /* 0x00000075000dd202 */ /* 0x000fe40000000f00 */
[----:B------:R-:W-:Y:S02]  /*16a0*/  @!P1 LEA.HI.X R3, R12, R3, R0, 0x1, P3 ;  /* 0x000000030c039211 */ /* 0x000fe400018f0c00 */
[----:B------:R-:W-:Y:S02]  /*16b0*/  @!P5 MOV R12, R114 ;  /* 0x00000072000cd202 */ /* 0x000fe40000000f00 */
[----:B------:R-:W-:Y:S01]  /*16c0*/  IADD3 R19, PT, PT, R31, 0x180, RZ ;  /* 0x000001801f137810 */ /* 0x000fe20007ffe0ff */
[C---:B------:R-:W-:Y:S01]  /*16d0*/  @!P5 IMAD R17, R37.reuse, R7, R16 ;  /* 0x000000072511d224 */ /* 0x040fe200078e0210 */
[----:B------:R-:W-:Y:S01]  /*16e0*/  MOV R57, RZ ;  /* 0x000000ff00397202 */ /* 0x000fe20000000f00 */
[----:B------:R-:W-:Y:S01]  /*16f0*/  @!P5 IMAD.WIDE.U32 R12, R37, R6, R12 ;  /* 0x00000006250cd225 */ /* 0x000fe200078e000c */
[----:B------:R-:W-:-:S02]  /*1700*/  @!P6 MOV R6, R114 ;  /* 0x000000720006e202 */ /* 0x000fc40000000f00 */
[----:B------:R-:W-:Y:S01]  /*1710*/  @!P6 MOV R7, R117 ;  /* 0x000000750007e202 */ /* 0x000fe20000000f00 */
[-C--:B0-----:R-:W-:Y:S01]  /*1720*/  @!P6 IMAD R0, R103, R4.reuse, RZ ;  /* 0x000000046700e224 */ /* 0x081fe200078e02ff */
[----:B------:R-:W-:Y:S01]  /*1730*/  ISETP.GE.U32.AND P3, PT, R19, UR4, PT ;  /* 0x0000000413007c0c */ /* 0x000fe2000bf66070 */
[----:B------:R-:W3:Y:S01]  /*1740*/  @!P2 LDG.E R57, desc[UR6][R22.64] ;  /* 0x000000061639a981 */ /* 0x000ee2000c1e1900 */
[----:B------:R-:W-:Y:S01]  /*1750*/  SHF.R.S32.HI R33, RZ, 0x1f, R19 ;  /* 0x0000001fff217819 */ /* 0x000fe20000011413 */
[----:B-----5:R-:W-:Y:S01]  /*1760*/  @!P6 IMAD R15, R110, R5, R0 ;  /* 0x000000056e0fe224 */ /* 0x020fe200078e0200 */
[----:B------:R-:W-:Y:S01]  /*1770*/  ISETP.GE.U32.AND P2, PT, R108, UR4, PT ;  /* 0x000000046c007c0c */ /* 0x000fe2000bf46070 */
[----:B------:R-:W-:Y:S01]  /*1780*/  @!P6 IMAD.WIDE.U32 R4, R110, R4, R6 ;  /* 0x000000046e04e225 */ /* 0x000fe200078e0006 */
[----:B------:R-:W-:Y:S02]  /*1790*/  ISETP.GE.AND.EX P3, PT, R33, UR5, PT, P3 ;  /* 0x0000000521007c0c */ /* 0x000fe4000bf66330 */
[----:B------:R-:W-:-:S02]  /*17a0*/  @!P5 IADD3 R0, PT, PT, R13, R17, RZ ;  /* 0x000000110d00d210 */ /* 0x000fc40007ffe0ff */
[C---:B-1----:R-:W-:Y:S02]  /*17b0*/  @!P5 LEA R6, P4, R12.reuse, R10, 0x1 ;  /* 0x0000000a0c06d211 */ /* 0x042fe400078808ff */
[----:B------:R-:W-:Y:S02]  /*17c0*/  ISETP.GE.AND.EX P2, PT, R101, UR5, PT, P2 ;  /* 0x0000000565007c0c */ /* 0x000fe4000bf46320 */
[----:B------:R-:W-:Y:S02]  /*17d0*/  @!P5 LEA.HI.X R7, R12, R11, R0, 0x1, P4 ;  /* 0x0000000b0c07d211 */ /* 0x000fe400020f0c00 */
[----:B------:R-:W-:Y:S02]  /*17e0*/  @!P6 IADD3 R0, PT, PT, R5, R15, RZ ;  /* 0x0000000f0500e210 */ /* 0x000fe40007ffe0ff */
[C---:B------:R-:W-:Y:S01]  /*17f0*/  @!P6 LEA R16, P4, R4.reuse, R8, 0x1 ;  /* 0x000000080410e211 */ /* 0x040fe200078808ff */
[----:B------:R-:W0:Y:S03]  /*1800*/  @!P3 LDC.64 R14, c[0x0][0x3e0] ;  /* 0x0000f800ff0ebb82 */ /* 0x000e260000000a00 */
[----:B------:R-:W-:-:S02]  /*1810*/  @!P6 LEA.HI.X R17, R4, R9, R0, 0x1, P4 ;  /* 0x000000090411e211 */ /* 0x000fc400020f0c00 */
[----:B------:R-:W-:-:S03]  /*1820*/  ISETP.GE.U32.AND P4, PT, R106, UR4, PT ;  /* 0x000000046a007c0c */ /* 0x000fc6000bf86070 */
[----:B------:R-:W1:Y:S01]  /*1830*/  @!P2 LDC.64 R12, c[0x0][0x3e0] ;  /* 0x0000f800ff0cab82 */ /* 0x000e620000000a00 */
[----:B------:R-:W-:-:S07]  /*1840*/  ISETP.GE.AND.EX P4, PT, R99, UR5, PT, P4 ;  /* 0x0000000563007c0c */ /* 0x000fce000bf86340 */
[----:B------:R-:W5:Y:S01]  /*1850*/  @!P3 LDC.64 R8, c[0x0][0x390] ;  /* 0x0000e400ff08bb82 */ /* 0x000f620000000a00 */
[----:B------:R-:W-:Y:S02]  /*1860*/  MOV R29, RZ ;  /* 0x000000ff001d7202 */ /* 0x000fe40000000f00 */
[----:B------:R-:W-:-:S04]  /*1870*/  MOV R60, RZ ;  /* 0x000000ff003c7202 */ /* 0x000fc80000000f00 */
[----:B------:R4:W2:Y:S01]  /*1880*/  @!P6 LDG.E R29, desc[UR6][R16.64] ;  /* 0x00000006101de981 */ /* 0x0008a2000c1e1900 */
[----:B------:R-:W5:Y:S08]  /*1890*/  @!P4 LDC.64 R4, c[0x0][0x3e0] ;  /* 0x0000f800ff04cb82 */ /* 0x000f700000000a00 */
[----:B------:R-:W5:Y:S01]  /*18a0*/  @!P2 LDC.64 R10, c[0x0][0x390] ;  /* 0x0000e400ff0aab82 */ /* 0x000f620000000a00 */
[----:B----4-:R-:W-:Y:S01]  /*18b0*/  @!P3 MOV R16, R114 ;  /* 0x000000720010b202 */ /* 0x010fe20000000f00 */
[-C--:B0-----:R-:W-:Y:S01]  /*18c0*/  @!P3 IMAD R22, R33, R14.reuse, RZ ;  /* 0x0000000e2116b224 */ /* 0x081fe200078e02ff */
[----:B------:R-:W-:Y:S01]  /*18d0*/  @!P3 MOV R17, R117 ;  /* 0x000000750011b202 */ /* 0x000fe20000000f00 */
[----:B------:R0:W4:Y:S01]  /*18e0*/  @!P5 LDG.E R60, desc[UR6][R6.64] ;  /* 0x00000006063cd981 */ /* 0x000122000c1e1900 */
[----:B------:R-:W-:Y:S01]  /*18f0*/  MOV R59, RZ ;  /* 0x000000ff003b7202 */ /* 0x000fe20000000f00 */
[C---:B------:R-:W-:Y:S01]  /*1900*/  @!P3 IMAD R23, R19.reuse, R15, R22 ;  /* 0x0000000f1317b224 */ /* 0x040fe200078e0216 */
[----:B------:R-:W-:Y:S01]  /*1910*/  ISETP.GE.U32.AND P6, PT, R104, UR4, PT ;  /* 0x0000000468007c0c */ /* 0x000fe2000bfc6070 */
[----:B------:R-:W-:Y:S01]  /*1920*/  @!P3 IMAD.WIDE.U32 R16, R19, R14, R16 ;  /* 0x0000000e1310b225 */ /* 0x000fe200078e0010 */
[----:B------:R-:W-:-:S02]  /*1930*/  @!P2 MOV R14, R114 ;  /* 0x00000072000ea202 */ /* 0x000fc40000000f00 */
[----:B------:R-:W-:Y:S01]  /*1940*/  @!P2 MOV R15, R117 ;  /* 0x00000075000fa202 */ /* 0x000fe20000000f00 */
[-C--:B-1----:R-:W-:Y:S01]  /*1950*/  @!P2 IMAD R0, R101, R12.reuse, RZ ;  /* 0x0000000c6500a224 */ /* 0x082fe200078e02ff */
[----:B0-----:R-:W0:Y:S01]  /*1960*/  @!P4 LDC.64 R6, c[0x0][0x390] ;  /* 0x0000e400ff06cb82 */ /* 0x001e220000000a00 */
[----:B------:R-:W-:Y:S01]  /*1970*/  ISETP.GE.AND.EX P6, PT, R97, UR5, PT, P6 ;  /* 0x0000000561007c0c */ /* 0x000fe2000bfc6360 */
[----:B------:R5:W4:Y:S01]  /*1980*/  @!P1 LDG.E R59, desc[UR6][R2.64] ;  /* 0x00000006023b9981 */ /* 0x000b22000c1e1900 */
[C---:B------:R-:W-:Y:S01]  /*1990*/  @!P2 IMAD R13, R108.reuse, R13, R0 ;  /* 0x0000000d6c0da224 */ /* 0x040fe200078e0200 */
[----:B------:R-:W-:Y:S01]  /*19a0*/  @!P3 IADD3 R0, PT, PT, R17, R23, RZ ;  /* 0x000000171100b210 */ /* 0x000fe20007ffe0ff */
[----:B------:R-:W-:Y:S01]  /*19b0*/  @!P2 IMAD.WIDE.U32 R14, R108, R12, R14 ;  /* 0x0000000c6c0ea225 */ /* 0x000fe200078e000e */
[----:B------:R-:W-:Y:S02]  /*19c0*/  IADD3 R33, PT, PT, R31, 0x1a0, RZ ;  /* 0x000001a01f217810 */ /* 0x000fe40007ffe0ff */
[----:B-----5:R-:W-:Y:S01]  /*19d0*/  @!P3 LEA R2, P1, R16, R8, 0x1 ;  /* 0x000000081002b211 */ /* 0x020fe200078208ff */
[----:B------:R-:W-:-:S03]  /*19e0*/  @!P4 IMAD R8, R99, R4, RZ ;  /* 0x000000046308c224 */ /* 0x000fc600078e02ff */
[----:B------:R-:W-:Y:S02]  /*19f0*/  @!P3 LEA.HI.X R3, R16, R9, R0, 0x1, P1 ;  /* 0x000000091003b211 */ /* 0x000fe400008f0c00 */
[----:B------:R-:W-:Y:S02]  /*1a00*/  @!P2 IADD3 R0, PT, PT, R15, R13, RZ ;  /* 0x0000000d0f00a210 */ /* 0x000fe40007ffe0ff */
[----:B------:R-:W-:Y:S02]  /*1a10*/  @!P2 LEA R12, P1, R14, R10, 0x1 ;  /* 0x0000000a0e0ca211 */ /* 0x000fe400078208ff */
[----:B------:R-:W-:Y:S02]  /*1a20*/  ISETP.GE.U32.AND P5, PT, R33, UR4, PT ;  /* 0x0000000421007c0c */ /* 0x000fe4000bfa6070 */
[----:B------:R-:W-:Y:S01]  /*1a30*/  SHF.R.S32.HI R23, RZ, 0x1f, R33 ;  /* 0x0000001fff177819 */ /* 0x000fe20000011421 */
[----:B------:R-:W-:Y:S01]  /*1a40*/  @!P4 IMAD R15, R106, R5, R8 ;  /* 0x000000056a0fc224 */ /* 0x000fe200078e0208 */
[----:B------:R-:W-:Y:S01]  /*1a50*/  @!P2 LEA.HI.X R13, R14, R11, R0, 0x1, P1 ;  /* 0x0000000b0e0da211 */ /* 0x000fe200008f0c00 */
[----:B------:R-:W1:Y:S01]  /*1a60*/  @!P6 LDC.64 R8, c[0x0][0x3e0] ;  /* 0x0000f800ff08eb82 */ /* 0x000e620000000a00 */
[----:B------:R-:W-:-:S02]  /*1a70*/  @!P4 MOV R10, R114 ;  /* 0x00000072000ac202 */ /* 0x000fc40000000f00 */
[----:B------:R-:W-:Y:S02]  /*1a80*/  @!P4 MOV R11, R117 ;  /* 0x00000075000bc202 */ /* 0x000fe40000000f00 */
[----:B------:R-:W-:Y:S01]  /*1a90*/  ISETP.GE.AND.EX P5, PT, R23, UR5, PT, P5 ;  /* 0x0000000517007c0c */ /* 0x000fe2000bfa6350 */
[----:B------:R-:W-:-:S03]  /*1aa0*/  @!P4 IMAD.WIDE.U32 R4, R106, R4, R10 ;  /* 0x000000046a04c225 */ /* 0x000fc600078e000a */
[----:B------:R-:W5:Y:S02]  /*1ab0*/  @!P6 LDC.64 R10, c[0x0][0x390] ;  /* 0x0000e400ff0aeb82 */ /* 0x000f640000000a00 */
[----:B------:R-:W-:Y:S02]  /*1ac0*/  @!P4 IADD3 R0, PT, PT, R5, R15, RZ ;  /* 0x0000000f0500c210 */ /* 0x000fe40007ffe0ff */
[C---:B0-----:R-:W-:Y:S02]  /*1ad0*/  @!P4 LEA R14, P1, R4.reuse, R6, 0x1 ;  /* 0x00000006040ec211 */ /* 0x041fe400078208ff */
[----:B------:R-:W-:Y:S02]  /*1ae0*/  IADD3 R35, PT, PT, R31, 0x1c0, RZ ;  /* 0x000001c01f237810 */ /* 0x000fe40007ffe0ff */
[----:B------:R-:W-:Y:S02]  /*1af0*/  @!P4 LEA.HI.X R15, R4, R7, R0, 0x1, P1 ;  /* 0x00000007040fc211 */ /* 0x000fe400008f0c00 */
[----:B------:R-:W0:Y:S01]  /*1b00*/  @!P5 LDC.64 R6, c[0x0][0x3e0] ;  /* 0x0000f800ff06db82 */ /* 0x000e220000000a00 */
[----:B------:R-:W-:-:S02]  /*1b10*/  ISETP.GE.U32.AND P1, PT, R35, UR4, PT ;  /* 0x0000000423007c0c */ /* 0x000fc4000bf26070 */
[----:B------:R-:W-:Y:S02]  /*1b20*/  SHF.R.S32.HI R37, RZ, 0x1f, R35 ;  /* 0x0000001fff257819 */ /* 0x000fe40000011423 */
[----:B------:R-:W-:Y:S02]  /*1b30*/  MOV R22, RZ ;  /* 0x000000ff00167202 */ /* 0x000fe40000000f00 */
[----:B------:R-:W-:Y:S01]  /*1b40*/  ISETP.GE.AND.EX P1, PT, R37, UR5, PT, P1 ;  /* 0x0000000525007c0c */ /* 0x000fe2000bf26310 */
[----:B-1----:R-:W-:Y:S01]  /*1b50*/  @!P6 IMAD R0, R97, R8, RZ ;  /* 0x000000086100e224 */ /* 0x002fe200078e02ff */
[----:B------:R-:W-:Y:S02]  /*1b60*/  @!P6 MOV R16, R114 ;  /* 0x000000720010e202 */ /* 0x000fe40000000f00 */
[----:B------:R-:W-:Y:S01]  /*1b70*/  @!P6 MOV R17, R117 ;  /* 0x000000750011e202 */ /* 0x000fe20000000f00 */
[----:B------:R1:W3:Y:S01]  /*1b80*/  @!P2 LDG.E R22, desc[UR6][R12.64] ;  /* 0x000000060c16a981 */ /* 0x0002e2000c1e1900 */
[----:B------:R-:W-:Y:S01]  /*1b90*/  MOV R19, RZ ;  /* 0x000000ff00137202 */ /* 0x000fe20000000f00 */
[----:B------:R-:W-:-:S05]  /*1ba0*/  @!P6 IMAD.WIDE.U32 R16, R104, R8, R16 ;  /* 0x000000086810e225 */ /* 0x000fca00078e0010 */
[----:B------:R0:W4:Y:S01]  /*1bb0*/  @!P4 LDG.E R19, desc[UR6][R14.64] ;  /* 0x000000060e13c981 */ /* 0x000122000c1e1900 */
[----:B------:R-:W0:Y:S01]  /*1bc0*/  @!P1 LDC.64 R4, c[0x0][0x3e0] ;  /* 0x0000f800ff049b82 */ /* 0x000e220000000a00 */
[----:B-1----:R-:W-:Y:S01]  /*1bd0*/  @!P6 IMAD R13, R104, R9, R0 ;  /* 0x00000009680de224 */ /* 0x002fe200078e0200 */
[----:B-----5:R-:W-:-:S04]  /*1be0*/  @!P6 LEA R12, P4, R16, R10, 0x1 ;  /* 0x0000000a100ce211 */ /* 0x020fc800078808ff */
[----:B------:R-:W-:Y:S02]  /*1bf0*/  @!P6 IADD3 R0, PT, PT, R17, R13, RZ ;  /* 0x0000000d1100e210 */ /* 0x000fe40007ffe0ff */
[----:B------:R-:W1:Y:S02]  /*1c00*/  @!P5 LDC.64 R8, c[0x0][0x390] ;  /* 0x0000e400ff08db82 */ /* 0x000e640000000a00 */
[----:B------:R-:W-:Y:S01]  /*1c10*/  @!P6 LEA.HI.X R13, R16, R11, R0, 0x1, P4 ;  /* 0x0000000b100de211 */ /* 0x000fe200020f0c00 */
[----:B0-----:R-:W-:Y:S01]  /*1c20*/  @!P5 IMAD R0, R23, R6, RZ ;  /* 0x000000061700d224 */ /* 0x001fe200078e02ff */
[----:B------:R-:W-:Y:S02]  /*1c30*/  MOV R23, RZ ;  /* 0x000000ff00177202 */ /* 0x000fe40000000f00 */
[----:B------:R-:W-:Y:S02]  /*1c40*/  ISETP.GE.U32.AND P4, PT, R102, UR4, PT ;  /* 0x0000000466007c0c */ /* 0x000fe4000bf86070 */
[----:B------:R-:W0:Y:S02]  /*1c50*/  @!P1 LDC.64 R10, c[0x0][0x390] ;  /* 0x0000e400ff0a9b82 */ /* 0x000e240000000a00 */
[----:B------:R5:W4:Y:S01]  /*1c60*/  @!P6 LDG.E R23, desc[UR6][R12.64] ;  /* 0x000000060c17e981 */ /* 0x000b22000c1e1900 */
[----:B------:R-:W-:Y:S01]  /*1c70*/  ISETP.GE.AND.EX P4, PT, R95, UR5, PT, P4 ;  /* 0x000000055f007c0c */ /* 0x000fe2000bf86340 */
[----:B------:R-:W-:Y:S01]  /*1c80*/  @!P5 IMAD R15, R33, R7, R0 ;  /* 0x00000007210fd224 */ /* 0x000fe200078e0200 */
[----:B------:R-:W-:-:S06]  /*1c90*/  MOV R66, RZ ;  /* 0x000000ff00427202 */ /* 0x000fcc0000000f00 */
[----:B------:R5:W4:Y:S02]  /*1ca0*/  @!P3 LDG.E R66, desc[UR6][R2.64] ;  /* 0x000000060242b981 */ /* 0x000b24000c1e1900 */
[----:B-----5:R-:W-:Y:S02]  /*1cb0*/  @!P5 MOV R12, R114 ;  /* 0x00000072000cd202 */ /* 0x020fe40000000f00 */
[----:B------:R-:W-:-:S03]  /*1cc0*/  @!P5 MOV R13, R117 ;  /* 0x00000075000dd202 */ /* 0x000fc60000000f00 */
[----:B------:R-:W-:Y:S01]  /*1cd0*/  @!P5 IMAD.WIDE.U32 R6, R33, R6, R12 ;  /* 0x000000062106d225 */ /* 0x000fe200078e000c */
[----:B------:R-:W-:Y:S02]  /*1ce0*/  @!P1 MOV R2, R114 ;  /* 0x0000007200029202 */ /* 0x000fe40000000f00 */
[----:B------:R-:W5:Y:S01]  /*1cf0*/  @!P4 LDC.64 R12, c[0x0][0x3e0] ;  /* 0x0000f800ff0ccb82 */ /* 0x000f620000000a00 */
[----:B------:R-:W-:Y:S02]  /*1d00*/  @!P1 MOV R3, R117 ;  /* 0x0000007500039202 */ /* 0x000fe40000000f00 */
[C---:B-1----:R-:W-:Y:S01]  /*1d10*/  @!P5 LEA R14, P3, R6.reuse, R8, 0x1 ;  /* 0x00000008060ed211 */ /* 0x042fe200078608ff */
[-C--:B------:R-:W-:Y:S01]  /*1d20*/  @!P1 IMAD R8, R37, R4.reuse, RZ ;  /* 0x0000000425089224 */ /* 0x080fe200078e02ff */
[----:B------:R-:W-:Y:S02]  /*1d30*/  @!P5 IADD3 R0, PT, PT, R7, R15, RZ ;  /* 0x0000000f0700d210 */ /* 0x000fe40007ffe0ff */
[----:B------:R-:W-:Y:S01]  /*1d40*/  MOV R71, RZ ;  /* 0x000000ff00477202 */ /* 0x000fe20000000f00 */
[C---:B------:R-:W-:Y:S01]  /*1d50*/  @!P1 IMAD R7, R35.reuse, R5, R8 ;  /* 0x0000000523079224 */ /* 0x040fe200078e0208 */
[----:B------:R-:W-:Y:S01]  /*1d60*/  @!P5 LEA.HI.X R15, R6, R9, R0, 0x1, P3 ;  /* 0x00000009060fd211 */ /* 0x000fe200018f0c00 */
[----:B------:R-:W-:Y:S01]  /*1d70*/  @!P1 IMAD.WIDE.U32 R4, R35, R4, R2 ;  /* 0x0000000423049225 */ /* 0x000fe200078e0002 */
[----:B------:R-:W-:Y:S01]  /*1d80*/  ISETP.GE.U32.AND P3, PT, R100, UR4, PT ;  /* 0x0000000464007c0c */ /* 0x000fe2000bf66070 */
[----:B------:R-:W1:Y:S02]  /*1d90*/  @!P4 LDC.64 R8, c[0x0][0x390] ;  /* 0x0000e400ff08cb82 */ /* 0x000e640000000a00 */
[----:B------:R1:W4:Y:S01]  /*1da0*/  @!P5 LDG.E R71, desc[UR6][R14.64] ;  /* 0x000000060e47d981 */ /* 0x000322000c1e1900 */
[----:B------:R-:W-:-:S02]  /*1db0*/  @!P1 IADD3 R0, PT, PT, R5, R7, RZ ;  /* 0x0000000705009210 */ /* 0x000fc40007ffe0ff */
[C---:B0-----:R-:W-:Y:S02]  /*1dc0*/  @!P1 LEA R10, P5, R4.reuse, R10, 0x1 ;  /* 0x0000000a040a9211 */ /* 0x041fe400078a08ff */
[----:B------:R-:W-:Y:S02]  /*1dd0*/  ISETP.GE.AND.EX P3, PT, R93, UR5, PT, P3 ;  /* 0x000000055d007c0c */ /* 0x000fe4000bf66330 */
[----:B------:R-:W-:Y:S02]  /*1de0*/  @!P1 LEA.HI.X R11, R4, R11, R0, 0x1, P5 ;  /* 0x0000000b040b9211 */ /* 0x000fe400028f0c00 */
[----:B------:R-:W-:-:S04]  /*1df0*/  ISETP.GE.U32.AND P5, PT, R98, UR4, PT ;  /* 0x0000000462007c0c */ /* 0x000fc8000bfa6070 */
[----:B------:R-:W-:Y:S01]  /*1e00*/  ISETP.GE.AND.EX P5, PT, R91, UR5, PT, P5 ;  /* 0x000000055b007c0c */ /* 0x000fe2000bfa6350 */
[----:B-----5:R-:W-:Y:S01]  /*1e10*/  @!P4 IMAD R0, R95, R12, RZ ;  /* 0x0000000c5f00c224 */ /* 0x020fe200078e02ff */
[----:B------:R-:W-:Y:S02]  /*1e20*/  @!P4 MOV R2, R114 ;  /* 0x000000720002c202 */ /* 0x000fe40000000f00 */
[----:B------:R-:W-:Y:S01]  /*1e30*/  @!P4 MOV R3, R117 ;  /* 0x000000750003c202 */ /* 0x000fe20000000f00 */
[----:B------:R-:W0:Y:S01]  /*1e40*/  @!P3 LDC.64 R6, c[0x0][0x3e0] ;  /* 0x0000f800ff06bb82 */ /* 0x000e220000000a00 */
[C---:B------:R-:W-:Y:S02]  /*1e50*/  @!P4 IMAD R17, R102.reuse, R13, R0 ;  /* 0x0000000d6611c224 */ /* 0x040fe400078e0200 */
[----:B------:R-:W-:-:S05]  /*1e60*/  @!P4 IMAD.WIDE.U32 R12, R102, R12, R2 ;  /* 0x0000000c660cc225 */ /* 0x000fca00078e0002 */
[----:B------:R-:W5:Y:S01]  /*1e70*/  @!P5 LDC.64 R2, c[0x0][0x3e0] ;  /* 0x0000f800ff02db82 */ /* 0x000f620000000a00 */
[----:B------:R-:W-:Y:S02]  /*1e80*/  MOV R74, RZ ;  /* 0x000000ff004a7202 */ /* 0x000fe40000000f00 */
[----:B------:R-:W-:-:S05]  /*1e90*/  @!P4 IADD3 R0, PT, PT, R13, R17, RZ ;  /* 0x000000110d00c210 */ /* 0x000fca0007ffe0ff */
[----:B------:R-:W5:Y:S01]  /*1ea0*/  @!P3 LDC.64 R4, c[0x0][0x390] ;  /* 0x0000e400ff04bb82 */ /* 0x000f620000000a00 */
[----:B------:R0:W4:Y:S01]  /*1eb0*/  @!P1 LDG.E R74, desc[UR6][R10.64] ;  /* 0x000000060a4a9981 */ /* 0x000122000c1e1900 */
[----:B-1----:R-:W-:Y:S02]  /*1ec0*/  @!P4 LEA R8, P6, R12, R8, 0x1 ;  /* 0x000000080c08c211 */ /* 0x002fe400078c08ff */
[----:B------:R-:W-:Y:S02]  /*1ed0*/  ISETP.GE.U32.AND P1, PT, R96, UR4, PT ;  /* 0x0000000460007c0c */ /* 0x000fe4000bf26070 */
[----:B------:R-:W-:Y:S02]  /*1ee0*/  MOV R62, RZ ;  /* 0x000000ff003e7202 */ /* 0x000fe40000000f00 */
[----:B------:R-:W-:Y:S01]  /*1ef0*/  @!P4 LEA.HI.X R9, R12, R9, R0, 0x1, P6 ;  /* 0x000000090c09c211 */ /* 0x000fe200030f0c00 */
[----:B0-----:R-:W-:Y:S01]  /*1f00*/  @!P3 IMAD R13, R93, R6, RZ ;  /* 0x000000065d0db224 */ /* 0x001fe200078e02ff */
[----:B------:R-:W-:Y:S01]  /*1f10*/  ISETP.GE.AND.EX P1, PT, R89, UR5, PT, P1 ;  /* 0x0000000559007c0c */ /* 0x000fe2000bf26310 */
[----:B------:R-:W0:Y:S01]  /*1f20*/  @!P5 LDC.64 R14, c[0x0][0x390] ;  /* 0x0000e400ff0edb82 */ /* 0x000e220000000a00 */
[----:B------:R-:W-:-:S02]  /*1f30*/  @!P3 MOV R10, R114 ;  /* 0x00000072000ab202 */ /* 0x000fc40000000f00 */
[----:B------:R-:W-:Y:S02]  /*1f40*/  @!P3 MOV R11, R117 ;  /* 0x00000075000bb202 */ /* 0x000fe40000000f00 */
[----:B------:R-:W-:Y:S01]  /*1f50*/  IADD3 R33, PT, PT, R31, 0x1d0, RZ ;  /* 0x000001d01f217810 */ /* 0x000fe20007ffe0ff */
[C---:B------:R-:W-:Y:S01]  /*1f60*/  @!P3 IMAD R7, R100.reuse, R7, R13 ;  /* 0x000000076407b224 */ /* 0x040fe200078e020d */
[----:B------:R1:W4:Y:S01]  /*1f70*/  @!P4 LDG.E R62, desc[UR6][R8.64] ;  /* 0x00000006083ec981 */ /* 0x000322000c1e1900 */
[----:B------:R-:W-:Y:S01]  /*1f80*/  @!P3 IMAD.WIDE.U32 R10, R100, R6, R10 ;  /* 0x00000006640ab225 */ /* 0x000fe200078e000a */
[----:B------:R-:W-:Y:S02]  /*1f90*/  ISETP.GE.U32.AND P4, PT, R33, UR4, PT ;  /* 0x0000000421007c0c */ /* 0x000fe4000bf86070 */
[----:B------:R-:W-:Y:S01]  /*1fa0*/  SHF.R.S32.HI R35, RZ, 0x1f, R33 ;  /* 0x0000001fff237819 */ /* 0x000fe20000011421 */
[----:B-----5:R-:W-:Y:S01]  /*1fb0*/  @!P5 IMAD R6, R91, R2, RZ ;  /* 0x000000025b06d224 */ /* 0x020fe200078e02ff */
[----:B------:R-:W-:Y:S01]  /*1fc0*/  @!P3 IADD3 R0, PT, PT, R11, R7, RZ ;  /* 0x000000070b00b210 */ /* 0x000fe20007ffe0ff */
[----:B------:R-:W5:Y:S01]  /*1fd0*/  @!P1 LDC.64 R16, c[0x0][0x3e0] ;  /* 0x0000f800ff109b82 */ /* 0x000f620000000a00 */
[----:B------:R-:W-:Y:S01]  /*1fe0*/  ISETP.GE.AND.EX P4, PT, R35, UR5, PT, P4 ;  /* 0x0000000523007c0c */ /* 0x000fe2000bf86340 */
[----:B------:R-:W-:Y:S01]  /*1ff0*/  @!P5 IMAD R11, R98, R3, R6 ;  /* 0x00000003620bd224 */ /* 0x000fe200078e0206 */
[----:B------:R-:W-:-:S02]  /*2000*/  @!P5 MOV R6, R114 ;  /* 0x000000720006d202 */ /* 0x000fc40000000f00 */
[----:B------:R-:W-:Y:S02]  /*2010*/  @!P5 MOV R7, R117 ;  /* 0x000000750007d202 */ /* 0x000fe40000000f00 */
[----:B------:R-:W-:Y:S01]  /*2020*/  @!P3 LEA R4, P6, R10, R4, 0x1 ;  /* 0x000000040a04b211 */ /* 0x000fe200078c08ff */
[----:B------:R-:W2:Y:S01]  /*2030*/  @!P1 LDC.64 R12, c[0x0][0x390] ;  /* 0x0000e400ff0c9b82 */ /* 0x000ea20000000a00 */
[----:B------:R-:W-:Y:S01]  /*2040*/  @!P5 IMAD.WIDE.U32 R2, R98, R2, R6 ;  /* 0x000000026202d225 */ /* 0x000fe200078e0006 */
[----:B------:R-:W-:Y:S02]  /*2050*/  MOV R64, RZ ;  /* 0x000000ff00407202 */ /* 0x000fe40000000f00 */
[----:B------:R-:W-:Y:S02]  /*2060*/  @!P3 LEA.HI.X R5, R10, R5, R0, 0x1, P6 ;  /* 0x000000050a05b211 */ /* 0x000fe400030f0c00 */
[----:B------:R-:W-:Y:S02]  /*2070*/  IADD3 R31, PT, PT, R31, 0x1e0, RZ ;  /* 0x000001e01f1f7810 */ /* 0x000fe40007ffe0ff */
[----:B------:R-:W2:Y:S01]  /*2080*/  @!P4 LDC.64 R6, c[0x0][0x390] ;  /* 0x0000e400ff06cb82 */ /* 0x000ea20000000a00 */
[----:B------:R-:W-:Y:S01]  /*2090*/  @!P5 IADD3 R0, PT, PT, R3, R11, RZ ;  /* 0x0000000b0300d210 */ /* 0x000fe20007ffe0ff */
[----:B------:R2:W4:Y:S01]  /*20a0*/  @!P3 LDG.E R64, desc[UR6][R4.64] ;  /* 0x000000060440b981 */ /* 0x000522000c1e1900 */
[----:B------:R-:W-:-:S02]  /*20b0*/  ISETP.GE.U32.AND P6, PT, R31, UR4, PT ;  /* 0x000000041f007c0c */ /* 0x000fc4000bfc6070 */
[----:B------:R-:W-:-:S03]  /*20c0*/  SHF.R.S32.HI R37, RZ, 0x1f, R31 ;  /* 0x0000001fff257819 */ /* 0x000fc6000001141f */
[----:B------:R-:W2:Y:S01]  /*20d0*/  @!P4 LDC.64 R10, c[0x0][0x3e0] ;  /* 0x0000f800ff0acb82 */ /* 0x000ea20000000a00 */
[C---:B0-----:R-:W-:Y:S02]  /*20e0*/  @!P5 LEA R14, P3, R2.reuse, R14, 0x1 ;  /* 0x0000000e020ed211 */ /* 0x041fe400078608ff */
[----:B------:R-:W-:Y:S02]  /*20f0*/  ISETP.GE.AND.EX P6, PT, R37, UR5, PT, P6 ;  /* 0x0000000525007c0c */ /* 0x000fe4000bfc6360 */
[----:B------:R-:W-:Y:S02]  /*2100*/  @!P5 LEA.HI.X R15, R2, R15, R0, 0x1, P3 ;  /* 0x0000000f020fd211 */ /* 0x000fe400018f0c00 */
[----:B------:R-:W-:Y:S01]  /*2110*/  ISETP.GE.U32.AND P3, PT, R94, UR4, PT ;  /* 0x000000045e007c0c */ /* 0x000fe2000bf66070 */
[----:B-----5:R-:W-:Y:S01]  /*2120*/  @!P1 IMAD R0, R89, R16, RZ ;  /* 0x0000001059009224 */ /* 0x020fe200078e02ff */
[----:B------:R-:W-:Y:S02]  /*2130*/  @!P1 MOV R2, R114 ;  /* 0x0000007200029202 */ /* 0x000fe40000000f00 */
[----:B------:R-:W-:-:S02]  /*2140*/  ISETP.GE.AND.EX P3, PT, R87, UR5, PT, P3 ;  /* 0x0000000557007c0c */ /* 0x000fc4000bf66330 */
[----:B------:R-:W-:Y:S01]  /*2150*/  @!P1 MOV R3, R117 ;  /* 0x0000007500039202 */ /* 0x000fe20000000f00 */
[C---:B------:R-:W-:Y:S01]  /*2160*/  @!P1 IMAD R39, R96.reuse, R17, R0 ;  /* 0x0000001160279224 */ /* 0x040fe200078e0200 */
[----:B------:R-:W-:Y:S01]  /*2170*/  MOV R68, RZ ;  /* 0x000000ff00447202 */ /* 0x000fe20000000f00 */
[----:B-1----:R-:W0:Y:S01]  /*2180*/  @!P6 LDC.64 R8, c[0x0][0x3e0] ;  /* 0x0000f800ff08eb82 */ /* 0x002e220000000a00 */
[----:B------:R-:W-:-:S04]  /*2190*/  @!P1 IMAD.WIDE.U32 R16, R96, R16, R2 ;  /* 0x0000001060109225 */ /* 0x000fc800078e0002 */
[----:B------:R0:W5:Y:S01]  /*21a0*/  @!P5 LDG.E R68, desc[UR6][R14.64] ;  /* 0x000000060e44d981 */ /* 0x000162000c1e1900 */
[----:B------:R-:W-:Y:S01]  /*21b0*/  @!P1 IADD3 R0, PT, PT, R17, R39, RZ ;  /* 0x0000002711009210 */ /* 0x000fe20007ffe0ff */
[----:B--2---:R-:W-:Y:S01]  /*21c0*/  @!P4 IMAD R2, R35, R10, RZ ;  /* 0x0000000a2302c224 */ /* 0x004fe200078e02ff */
[C---:B------:R-:W-:Y:S01]  /*21d0*/  @!P1 LEA R12, P5, R16.reuse, R12, 0x1 ;  /* 0x0000000c100c9211 */ /* 0x040fe200078a08ff */
[----:B------:R-:W1:Y:S01]  /*21e0*/  @!P3 LDC.64 R4, c[0x0][0x3e0] ;  /* 0x0000f800ff04bb82 */ /* 0x000e620000000a00 */
[----:B------:R-:W-:Y:S01]  /*21f0*/  @!P4 MOV R17, R117 ;  /* 0x000000750011c202 */ /* 0x000fe20000000f00 */
[----:B------:R-:W-:Y:S01]  /*2200*/  @!P4 IMAD R35, R33, R11, R2 ;  /* 0x0000000b2123c224 */ /* 0x000fe200078e0202 */
[----:B------:R-:W-:Y:S02]  /*2210*/  @!P1 LEA.HI.X R13, R16, R13, R0, 0x1, P5 ;  /* 0x0000000d100d9211 */ /* 0x000fe400028f0c00 */
[----:B------:R-:W-:-:S03]  /*2220*/  @!P4 MOV R16, R114 ;  /* 0x000000720010c202 */ /* 0x000fc60000000f00 */
[----:B------:R-:W2:Y:S02]  /*2230*/  @!P6 LDC.64 R2, c[0x0][0x390] ;  /* 0x0000e400ff02eb82 */ /* 0x000ea40000000a00 */
[----:B------:R-:W-:Y:S01]  /*2240*/  @!P4 IMAD.WIDE.U32 R16, R33, R10, R16 ;  /* 0x0000000a2110c225 */ /* 0x000fe200078e0010 */
[----:B------:R-:W-:-:S05]  /*2250*/  MOV R73, RZ ;  /* 0x000000ff00497202 */ /* 0x000fca0000000f00 */
[----:B------:R-:W3:Y:S01]  /*2260*/  @!P3 LDC.64 R10, c[0x0][0x390] ;  /* 0x0000e400ff0abb82 */ /* 0x000ee20000000a00 */
[----:B------:R0:W5:Y:S02]  /*2270*/  @!P1 LDG.E R73, desc[UR6][R12.64] ;  /* 0x000000060c499981 */ /* 0x000164000c1e1900 */
[----:B0-----:R-:W-:Y:S01]  /*2280*/  @!P6 IMAD R14, R37, R8, RZ ;  /* 0x00000008250ee224 */ /* 0x001fe200078e02ff */
[----:B------:R-:W-:Y:S02]  /*2290*/  @!P4 IADD3 R0, PT, PT, R17, R35, RZ ;  /* 0x000000231100c210 */ /* 0x000fe40007ffe0ff */
[----:B------:R-:W-:Y:S01]  /*22a0*/  @!P4 LEA R6, P1, R16, R6, 0x1 ;  /* 0x000000061006c211 */ /* 0x000fe200078208ff */
[----:B------:R-:W-:Y:S01]  /*22b0*/  @!P6 IMAD R15, R31, R9, R14 ;  /* 0x000000091f0fe224 */ /* 0x000fe200078e020e */
[----:B------:R-:W-:Y:S02]  /*22c0*/  @!P6 MOV R12, R114 ;  /* 0x00000072000ce202 */ /* 0x000fe40000000f00 */
[----:B------:R-:W-:-:S02]  /*22d0*/  @!P6 MOV R13, R117 ;  /* 0x00000075000de202 */ /* 0x000fc40000000f00 */
[----:B------:R-:W-:Y:S01]  /*22e0*/  @!P4 LEA.HI.X R7, R16, R7, R0, 0x1, P1 ;  /* 0x000000071007c211 */ /* 0x000fe200008f0c00 */
[----:B-1----:R-:W-:Y:S02]  /*22f0*/  @!P3 IMAD R0, R87, R4, RZ ;  /* 0x000000045700b224 */ /* 0x002fe400078e02ff */
[----:B------:R-:W-:Y:S01]  /*2300*/  @!P6 IMAD.WIDE.U32 R8, R31, R8, R12 ;  /* 0x000000081f08e225 */ /* 0x000fe200078e000c */
[----:B------:R-:W-:Y:S02]  /*2310*/  @!P3 MOV R12, R114 ;  /* 0x00000072000cb202 */ /* 0x000fe40000000f00 */
[----:B------:R-:W-:Y:S01]  /*2320*/  @!P3 MOV R13, R117 ;  /* 0x00000075000db202 */ /* 0x000fe20000000f00 */
[C---:B------:R-:W-:Y:S01]  /*2330*/  @!P3 IMAD R17, R94.reuse, R5, R0 ;  /* 0x000000055e11b224 */ /* 0x040fe200078e0200 */
[----:B------:R-:W-:Y:S02]  /*2340*/  MOV R77, RZ ;  /* 0x000000ff004d7202 */ /* 0x000fe40000000f00 */
[----:B------:R-:W-:Y:S01]  /*2350*/  @!P6 IADD3 R0, PT, PT, R9, R15, RZ ;  /* 0x0000000f0900e210 */ /* 0x000fe20007ffe0ff */
[----:B------:R-:W-:Y:S01]  /*2360*/  @!P3 IMAD.WIDE.U32 R4, R94, R4, R12 ;  /* 0x000000045e04b225 */ /* 0x000fe200078e000c */
[----:B--2---:R-:W-:-:S02]  /*2370*/  @!P6 LEA R2, P1, R8, R2, 0x1 ;  /* 0x000000020802e211 */ /* 0x004fc400078208ff */
[----:B------:R-:W-:Y:S01]  /*2380*/  MOV R79, RZ ;  /* 0x000000ff004f7202 */ /* 0x000fe20000000f00 */
[----:B------:R0:W2:Y:S01]  /*2390*/  @!P4 LDG.E R77, desc[UR6][R6.64] ;  /* 0x00000006064dc981 */ /* 0x0000a2000c1e1900 */
[----:B------:R-:W-:Y:S02]  /*23a0*/  @!P6 LEA.HI.X R3, R8, R3, R0, 0x1, P1 ;  /* 0x000000030803e211 */ /* 0x000fe400008f0c00 */
[----:B------:R-:W-:Y:S02]  /*23b0*/  @!P3 IADD3 R0, PT, PT, R5, R17, RZ ;  /* 0x000000110500b210 */ /* 0x000fe40007ffe0ff */
[C---:B---3--:R-:W-:Y:S01]  /*23c0*/  @!P3 LEA R10, P1, R4.reuse, R10, 0x1 ;  /* 0x0000000a040ab211 */ /* 0x048fe200078208ff */
[----:B------:R1:W3:Y:S01]  /*23d0*/  @!P6 LDG.E R79, desc[UR6][R2.64] ;  /* 0x00000006024fe981 */ /* 0x0002e2000c1e1900 */
[----:B------:R-:W-:Y:S02]  /*23e0*/  MOV R81, RZ ;  /* 0x000000ff00517202 */ /* 0x000fe40000000f00 */
[----:B------:R-:W-:-:S05]  /*23f0*/  @!P3 LEA.HI.X R11, R4, R11, R0, 0x1, P1 ;  /* 0x0000000b040bb211 */ /* 0x000fca00008f0c00 */
[----:B------:R1:W3:Y:S01]  /*2400*/  @!P3 LDG.E R81, desc[UR6][R10.64] ;  /* 0x000000060a51b981 */ /* 0x0002e2000c1e1900 */
[C---:B------:R-:W-:Y:S02]  /*2410*/  PRMT R82, R85.reuse, 0x7632, R82 ;  /* 0x0000763255527816 */ /* 0x040fe40000000052 */
[----:B------:R-:W-:Y:S02]  /*2420*/  SHF.L.U32 R85, R85, 0x10, RZ ;  /* 0x0000001055557819 */ /* 0x000fe400000006ff */
[----:B------:R-:W-:Y:S02]  /*2430*/  SHF.L.U32 R82, R82, 0x10, RZ ;  /* 0x0000001052527819 */ /* 0x000fe400000006ff */
[----:B------:R-:W-:-:S03]  /*2440*/  PRMT R0, R83, 0x7632, R0 ;  /* 0x0000763253007816 */ /* 0x000fc60000000000 */
[----:B0-----:R-:W-:Y:S01]  /*2450*/  FMUL.FTZ R6, R82, R82 ;  /* 0x0000005252067220 */ /* 0x001fe20000410000 */
[----:B------:R-:W-:Y:S01]  /*2460*/  SHF.L.U32 R0, R0, 0x10, RZ ;  /* 0x0000001000007819 */ /* 0x000fe200000006ff */
[----:B-1----:R-:W-:Y:S01]  /*2470*/  FADD.FTZ R3, R85, R82 ;  /* 0x0000005255037221 */ /* 0x002fe20000010000 */
[----:B------:R-:W-:Y:S02]  /*2480*/  SHF.L.U32 R83, R83, 0x10, RZ ;  /* 0x0000001053537819 */ /* 0x000fe400000006ff */
[----:B------:R-:W-:Y:S01]  /*2490*/  PRMT R4, R30, 0x7632, R4 ;  /* 0x000076321e047816 */ /* 0x000fe20000000004 */
[----:B------:R-:W-:Y:S01]  /*24a0*/  FFMA.FTZ R7, R85, R85, R6 ;  /* 0x0000005555077223 */ /* 0x000fe20000010006 */
[----:B------:R-:W-:Y:S01]  /*24b0*/  FADD.FTZ R6, RZ, R3 ;  /* 0x00000003ff067221 */ /* 0x000fe20000010000 */
[----:B------:R-:W-:Y:S01]  /*24c0*/  FMUL.FTZ R8, R0, R0 ;  /* 0x0000000000087220 */ /* 0x000fe20000410000 */
[----:B------:R-:W-:Y:S01]  /*24d0*/  SHF.L.U32 R3, R4, 0x10, RZ ;  /* 0x0000001004037819 */ /* 0x000fe200000006ff */
[----:B------:R-:W-:Y:S01]  /*24e0*/  FADD.FTZ R9, R83, R0 ;  /* 0x0000000053097221 */ /* 0x000fe20000010000 */
[----:B------:R-:W-:Y:S01]  /*24f0*/  PRMT R5, R29, 0x7632, R5 ;  /* 0x000076321d057816 */ /* 0x000fe20000000005 */
[----:B------:R-:W-:Y:S01]  /*2500*/  FFMA.FTZ R8, R83, R83, R8 ;  /* 0x0000005353087223 */ /* 0x000fe20000010008 */
[----:B------:R-:W-:Y:S01]  /*2510*/  SHF.L.U32 R2, R30, 0x10, RZ ;  /* 0x000000101e027819 */ /* 0x000fe200000006ff */
[----:B------:R-:W-:Y:S01]  /*2520*/  FADD.FTZ R7, RZ, R7 ;  /* 0x00000007ff077221 */ /* 0x000fe20000010000 */
[----:B------:R-:W-:Y:S01]  /*2530*/  FADD.FTZ R9, R6, R9 ;  /* 0x0000000906097221 */ /* 0x000fe20000010000 */
[----:B------:R-:W-:Y:S01]  /*2540*/  SHF.L.U32 R4, R5, 0x10, RZ ;  /* 0x0000001005047819 */ /* 0x000fe200000006ff */
[----:B------:R-:W-:Y:S01]  /*2550*/  FMUL.FTZ R11, R3, R3 ;  /* 0x00000003030b7220 */ /* 0x000fe20000410000 */
[----:B------:R-:W-:Y:S01]  /*2560*/  PRMT R6, R28, 0x7632, R6 ;  /* 0x000076321c067816 */ /* 0x000fe20000000006 */
[----:B------:R-:W-:Y:S01]  /*2570*/  FADD.FTZ R7, R7, R8 ;  /* 0x0000000807077221 */ /* 0x000fe20000010000 */
        /* <DEDUP_REMOVED lines=14> */
[C---:B------:R-:W-:Y:S01]  /*2660*/  FFMA.FTZ R11, R7.reuse, R7, R14 ;  /* 0x00000007070b7223 */ /* 0x040fe2000001000e */
[----:B------:R-:W-:-:S02]  /*2670*/  FADD.FTZ R12, R7, R6 ;  /* 0x00000006070c7221 */ /* 0x000fc40000010000 */
[----:B------:R-:W-:Y:S01]  /*2680*/  SHF.L.U32 R8, R8, 0x10, RZ ;  /* 0x0000001008087819 */ /* 0x000fe200000006ff */
[--C-:B------:R-:W-:Y:S01]  /*2690*/  FADD.FTZ R14, R10, R11.reuse ;  /* 0x0000000b0a0e7221 */ /* 0x100fe20000010000 */
[----:B------:R-:W-:Y:S01]  /*26a0*/  PRMT R11, R24, 0x7632, R11 ;  /* 0x00007632180b7816 */ /* 0x000fe2000000000b */
[----:B------:R-:W-:Y:S01]  /*26b0*/  FADD.FTZ R13, R9, R12 ;  /* 0x0000000c090d7221 */ /* 0x000fe20000010000 */
[----:B------:R-:W-:Y:S01]  /*26c0*/  SHF.L.U32 R9, R27, 0x10, RZ ;  /* 0x000000101b097819 */ /* 0x000fe200000006ff */
[----:B------:R-:W-:Y:S01]  /*26d0*/  FMUL.FTZ R28, R8, R8 ;  /* 0x00000008081c7220 */ /* 0x000fe20000410000 */
[----:B------:R-:W-:Y:S02]  /*26e0*/  SHF.L.U32 R11, R11, 0x10, RZ ;  /* 0x000000100b0b7819 */ /* 0x000fe400000006ff */
[----:B------:R-:W-:Y:S01]  /*26f0*/  SHF.L.U32 R10, R24, 0x10, RZ ;  /* 0x00000010180a7819 */ /* 0x000fe200000006ff */
[C---:B------:R-:W-:Y:S01]  /*2700*/  FADD.FTZ R16, R9.reuse, R8 ;  /* 0x0000000809107221 */ /* 0x040fe20000010000 */
[----:B------:R-:W-:Y:S01]  /*2710*/  FFMA.FTZ R15, R9, R9, R28 ;  /* 0x00000009090f7223 */ /* 0x000fe2000001001c */
[----:B------:R-:W-:-:S02]  /*2720*/  FMUL.FTZ R27, R11, R11 ;  /* 0x0000000b0b1b7220 */ /* 0x000fc40000410000 */
[----:B------:R-:W-:Y:S01]  /*2730*/  FADD.FTZ R16, R13, R16 ;  /* 0x000000100d107221 */ /* 0x000fe20000010000 */
[----:B------:R-:W-:Y:S01]  /*2740*/  FADD.FTZ R15, R14, R15 ;  /* 0x0000000f0e0f7221 */ /* 0x000fe20000010000 */
[----:B------:R-:W-:Y:S01]  /*2750*/  PRMT R14, R20, 0x7632, R14 ;  /* 0x00007632140e7816 */ /* 0x000fe2000000000e */
[----:B------:R-:W-:Y:S01]  /*2760*/  FADD.FTZ R17, R10, R11 ;  /* 0x0000000b0a117221 */ /* 0x000fe20000010000 */
[C---:B------:R-:W-:Y:S02]  /*2770*/  PRMT R12, R22.reuse, 0x7632, R12 ;  /* 0x00007632160c7816 */ /* 0x040fe4000000000c */
[----:B------:R-:W-:Y:S01]  /*2780*/  SHF.L.U32 R13, R22, 0x10, RZ ;  /* 0x00000010160d7819 */ /* 0x000fe200000006ff */
[----:B------:R-:W-:Y:S01]  /*2790*/  FFMA.FTZ R22, R10, R10, R27 ;  /* 0x0000000a0a167223 */ /* 0x000fe2000001001b */
[----:B------:R-:W-:Y:S01]  /*27a0*/  SHF.L.U32 R12, R12, 0x10, RZ ;  /* 0x000000100c0c7819 */ /* 0x000fe200000006ff */
[----:B------:R-:W-:Y:S01]  /*27b0*/  FADD.FTZ R16, R16, R17 ;  /* 0x0000001110107221 */ /* 0x000fe20000010000 */
[----:B------:R-:W-:Y:S01]  /*27c0*/  SHF.L.U32 R14, R14, 0x10, RZ ;  /* 0x000000100e0e7819 */ /* 0x000fe200000006ff */
[----:B------:R-:W-:Y:S01]  /*27d0*/  FADD.FTZ R22, R15, R22 ;  /* 0x000000160f167221 */ /* 0x000fe20000010000 */
[----:B------:R-:W-:Y:S01]  /*27e0*/  SHF.L.U32 R15, R20, 0x10, RZ ;  /* 0x00000010140f7819 */ /* 0x000fe200000006ff */
[----:B------:R-:W-:Y:S01]  /*27f0*/  FMUL.FTZ R24, R12, R12 ;  /* 0x0000000c0c187220 */ /* 0x000fe20000410000 */
[----:B------:R-:W-:-:S03]  /*2800*/  FADD.FTZ R17, R13, R12 ;  /* 0x0000000c0d117221 */ /* 0x000fc60000010000 */
[----:B------:R-:W-:Y:S01]  /*2810*/  FFMA.FTZ R27, R13, R13, R24 ;  /* 0x0000000d0d1b7223 */ /* 0x000fe20000010018 */
[----:B------:R-:W-:Y:S01]  /*2820*/  FMUL.FTZ R24, R14, R14 ;  /* 0x0000000e0e187220 */ /* 0x000fe20000410000 */
[----:B------:R-:W-:Y:S01]  /*2830*/  FADD.FTZ R17, R16, R17 ;  /* 0x0000001110117221 */ /* 0x000fe20000010000 */
[----:B------:R-:W-:Y:S01]  /*2840*/  FADD.FTZ R20, R15, R14 ;  /* 0x0000000e0f147221 */ /* 0x000fe20000010000 */
[----:B----4-:R-:W-:Y:S01]  /*2850*/  PRMT R16, R19, 0x7632, R16 ;  /* 0x0000763213107816 */ /* 0x010fe20000000010 */
[----:B------:R-:W-:Y:S01]  /*2860*/  FADD.FTZ R22, R22, R27 ;  /* 0x0000001b16167221 */ /* 0x000fe20000010000 */
[----:B------:R-:W-:Y:S01]  /*2870*/  FFMA.FTZ R27, R15, R15, R24 ;  /* 0x0000000f0f1b7223 */ /* 0x000fe20000010018 */
[----:B------:R-:W-:Y:S01]  /*2880*/  FADD.FTZ R24, R17, R20 ;  /* 0x0000001411187221 */ /* 0x000fe20000010000 */
[----:B------:R-:W-:Y:S02]  /*2890*/  SHF.L.U32 R16, R16, 0x10, RZ ;  /* 0x0000001010107819 */ /* 0x000fe400000006ff */
[----:B------:R-:W-:-:S02]  /*28a0*/  SHF.L.U32 R17, R19, 0x10, RZ ;  /* 0x0000001013117819 */ /* 0x000fc400000006ff */
[----:B------:R-:W-:Y:S01]  /*28b0*/  PRMT R19, R18, 0x7632, R19 ;  /* 0x0000763212137816 */ /* 0x000fe20000000013 */
[----:B------:R-:W-:Y:S01]  /*28c0*/  FADD.FTZ R22, R22, R27 ;  /* 0x0000001b16167221 */ /* 0x000fe20000010000 */
[----:B------:R-:W-:Y:S01]  /*28d0*/  SHF.L.U32 R18, R18, 0x10, RZ ;  /* 0x0000001012127819 */ /* 0x000fe200000006ff */
[----:B------:R-:W-:Y:S01]  /*28e0*/  FADD.FTZ R27, R17, R16 ;  /* 0x00000010111b7221 */ /* 0x000fe20000010000 */
[----:B------:R-:W-:Y:S01]  /*28f0*/  SHF.L.U32 R19, R19, 0x10, RZ ;  /* 0x0000001013137819 */ /* 0x000fe200000006ff */
[----:B------:R-:W-:Y:S01]  /*2900*/  FMUL.FTZ R28, R16, R16 ;  /* 0x00000010101c7220 */ /* 0x000fe20000410000 */
[C---:B------:R-:W-:Y:S01]  /*2910*/  PRMT R20, R21.reuse, 0x7632, R20 ;  /* 0x0000763215147816 */ /* 0x040fe20000000014 */
[----:B------:R-:W-:Y:S01]  /*2920*/  FADD.FTZ R24, R24, R27 ;  /* 0x0000001b18187221 */ /* 0x000fe20000010000 */
[----:B------:R-:W-:Y:S01]  /*2930*/  SHF.L.U32 R21, R21, 0x10, RZ ;  /* 0x0000001015157819 */ /* 0x000fe200000006ff */
[----:B------:R-:W-:Y:S01]  /*2940*/  FFMA.FTZ R29, R17, R17, R28 ;  /* 0x00000011111d7223 */ /* 0x000fe2000001001c */
[----:B------:R-:W-:Y:S01]  /*2950*/  SHF.L.U32 R20, R20, 0x10, RZ ;  /* 0x0000001014147819 */ /* 0x000fe200000006ff */
[----:B------:R-:W-:Y:S01]  /*2960*/  FADD.FTZ R27, R18, R19 ;  /* 0x00000013121b7221 */ /* 0x000fe20000010000 */
[----:B------:R-:W-:Y:S01]  /*2970*/  FMUL.FTZ R31, R19, R19 ;  /* 0x00000013131f7220 */ /* 0x000fe20000410000 */
[----:B------:R-:W-:Y:S01]  /*2980*/  FADD.FTZ R29, R22, R29 ;  /* 0x0000001d161d7221 */ /* 0x000fe20000010000 */
[----:B------:R-:W-:Y:S01]  /*2990*/  PRMT R22, R23, 0x7632, R22 ;  /* 0x0000763217167816 */ /* 0x000fe20000000016 */
[----:B------:R-:W-:Y:S01]  /*29a0*/  FADD.FTZ R24, R24, R27 ;  /* 0x0000001b18187221 */ /* 0x000fe20000010000 */
[----:B------:R-:W-:Y:S01]  /*29b0*/  FADD.FTZ R27, R21, R20 ;  /* 0x00000014151b7221 */ /* 0x000fe20000010000 */
[----:B------:R-:W-:Y:S01]  /*29c0*/  FFMA.FTZ R28, R18, R18, R31 ;  /* 0x00000012121c7223 */ /* 0x000fe2000001001f */
[----:B------:R-:W-:Y:S01]  /*29d0*/  FMUL.FTZ R30, R20, R20 ;  /* 0x00000014141e7220 */ /* 0x000fe20000410000 */
[----:B------:R-:W-:Y:S01]  /*29e0*/  SHF.L.U32 R22, R22, 0x10, RZ ;  /* 0x0000001016167819 */ /* 0x000fe200000006ff */
[----:B------:R-:W-:Y:S01]  /*29f0*/  FADD.FTZ R27, R24, R27 ;  /* 0x0000001b181b7221 */ /* 0x000fe20000010000 */
[----:B------:R-:W-:-:S02]  /*2a00*/  SHF.L.U32 R23, R23, 0x10, RZ ;  /* 0x0000001017177819 */ /* 0x000fc400000006ff */
[----:B------:R-:W-:Y:S01]  /*2a10*/  PRMT R24, R25, 0x7632, R24 ;  /* 0x0000763219187816 */ /* 0x000fe20000000018 */
[----:B------:R-:W-:Y:S01]  /*2a20*/  FADD.FTZ R28, R29, R28 ;  /* 0x0000001c1d1c7221 */ /* 0x000fe20000010000 */
[----:B------:R-:W-:Y:S01]  /*2a30*/  FFMA.FTZ R29, R21, R21, R30 ;  /* 0x00000015151d7223 */ /* 0x000fe2000001001e */
[----:B------:R-:W-:Y:S01]  /*2a40*/  FMUL.FTZ R32, R22, R22 ;  /* 0x0000001616207220 */ /* 0x000fe20000410000 */
[C---:B------:R-:W-:Y:S01]  /*2a50*/  FADD.FTZ R30, R23.reuse, R22 ;  /* 0x00000016171e7221 */ /* 0x040fe20000010000 */
[----:B------:R-:W-:Y:S01]  /*2a60*/  SHF.L.U32 R24, R24, 0x10, RZ ;  /* 0x0000001018187819 */ /* 0x000fe200000006ff */
[----:B------:R-:W-:Y:S01]  /*2a70*/  FADD.FTZ R28, R28, R29 ;  /* 0x0000001d1c1c7221 */ /* 0x000fe20000010000 */
[----:B------:R-:W-:Y:S01]  /*2a80*/  FFMA.FTZ R29, R23, R23, R32 ;  /* 0x00000017171d7223 */ /* 0x000fe20000010020 */
[----:B------:R-:W-:Y:S01]  /*2a90*/  FADD.FTZ R30, R27, R30 ;  /* 0x0000001e1b1e7221 */ /* 0x000fe20000010000 */
[----:B------:R-:W-:Y:S01]  /*2aa0*/  SHF.L.U32 R25, R25, 0x10, RZ ;  /* 0x0000001019197819 */ /* 0x000fe200000006ff */
[----:B------:R-:W-:Y:S01]  /*2ab0*/  FMUL.FTZ R32, R24, R24 ;  /* 0x0000001818207220 */ /* 0x000fe20000410000 */
[----:B------:R-:W-:Y:S01]  /*2ac0*/  PRMT R27, R26, 0x7632, R27 ;  /* 0x000076321a1b7816 */ /* 0x000fe2000000001b */
[----:B------:R-:W-:Y:S01]  /*2ad0*/  FADD.FTZ R28, R28, R29 ;  /* 0x0000001d1c1c7221 */ /* 0x000fe20000010000 */
[----:B------:R-:W-:Y:S01]  /*2ae0*/  PRMT R48, R49, 0x7632, R48 ;  /* 0x0000763231307816 */ /* 0x000fe20000000030 */
[----:B------:R-:W-:Y:S01]  /*2af0*/  FFMA.FTZ R31, R25, R25, R32 ;  /* 0x00000019191f7223 */ /* 0x000fe20000010020 */
[----:B------:R-:W-:-:S02]  /*2b00*/  SHF.L.U32 R27, R27, 0x10, RZ ;  /* 0x000000101b1b7819 */ /* 0x000fc400000006ff */
[----:B------:R-:W-:Y:S01]  /*2b10*/  SHF.L.U32 R26, R26, 0x10, RZ ;  /* 0x000000101a1a7819 */ /* 0x000fe200000006ff */
[----:B------:R-:W-:Y:S01]  /*2b20*/  FADD.FTZ R28, R28, R31 ;  /* 0x0000001f1c1c7221 */ /* 0x000fe20000010000 */
[----:B------:R-:W-:Y:S01]  /*2b30*/  SHF.L.U32 R48, R48, 0x10, RZ ;  /* 0x0000001030307819 */ /* 0x000fe200000006ff */
[----:B------:R-:W-:Y:S01]  /*2b40*/  FMUL.FTZ R31, R27, R27 ;  /* 0x0000001b1b1f7220 */ /* 0x000fe20000410000 */
[----:B------:R-:W-:Y:S02]  /*2b50*/  PRMT R50, R51, 0x7632, R50 ;  /* 0x0000763233327816 */ /* 0x000fe40000000032 */
[----:B------:R-:W-:Y:S01]  /*2b60*/  SHF.L.U32 R49, R49, 0x10, RZ ;  /* 0x0000001031317819 */ /* 0x000fe200000006ff */
[----:B------:R-:W-:Y:S01]  /*2b70*/  FFMA.FTZ R31, R26, R26, R31 ;  /* 0x0000001a1a1f7223 */ /* 0x000fe2000001001f */
[----:B------:R-:W-:Y:S01]  /*2b80*/  FMUL.FTZ R32, R48, R48 ;  /* 0x0000003030207220 */ /* 0x000fe20000410000 */
[----:B------:R-:W-:Y:S02]  /*2b90*/  SHF.L.U32 R50, R50, 0x10, RZ ;  /* 0x0000001032327819 */ /* 0x000fe400000006ff */
[----:B------:R-:W-:Y:S01]  /*2ba0*/  PRMT R52, R53, 0x7632, R52 ;  /* 0x0000763235347816 */ /* 0x000fe20000000034 */
[----:B------:R-:W-:Y:S01]  /*2bb0*/  FADD.FTZ R28, R28, R31 ;  /* 0x0000001f1c1c7221 */ /* 0x000fe20000010000 */
[----:B------:R-:W-:Y:S01]  /*2bc0*/  FADD.FTZ R29, R25, R24 ;  /* 0x00000018191d7221 */ /* 0x000fe20000010000 */
[----:B------:R-:W-:Y:S01]  /*2bd0*/  FFMA.FTZ R31, R49, R49, R32 ;  /* 0x00000031311f7223 */ /* 0x000fe20000010020 */
[----:B------:R-:W-:Y:S01]  /*2be0*/  SHF.L.U32 R51, R51, 0x10, RZ ;  /* 0x0000001033337819 */ /* 0x000fe200000006ff */
[----:B------:R-:W-:Y:S01]  /*2bf0*/  FMUL.FTZ R32, R50, R50 ;  /* 0x0000003232207220 */ /* 0x000fe20000410000 */
[----:B------:R-:W-:Y:S01]  /*2c00*/  SHF.L.U32 R52, R52, 0x10, RZ ;  /* 0x0000001034347819 */ /* 0x000fe200000006ff */
[----:B------:R-:W-:Y:S01]  /*2c10*/  FADD.FTZ R29, R30, R29 ;  /* 0x0000001d1e1d7221 */ /* 0x000fe20000010000 */
[----:B------:R-:W-:Y:S01]  /*2c20*/  FADD.FTZ R28, R28, R31 ;  /* 0x0000001f1c1c7221 */ /* 0x000fe20000010000 */
        /* <DEDUP_REMOVED lines=8> */
[----:B------:R-:W-:Y:S01]  /*2cb0*/  FFMA.FTZ R31, R53, R53, R32 ;  /* 0x00000035351f7223 */ /* 0x000fe20000010020 */
[----:B------:R-:W-:-:S02]  /*2cc0*/  SHF.L.U32 R55, R55, 0x10, RZ ;  /* 0x0000001037377819 */ /* 0x000fc400000006ff */
[----:B------:R-:W-:Y:S01]  /*2cd0*/  PRMT R56, R57, 0x7632, R56 ;  /* 0x0000763239387816 */ /* 0x000fe20000000038 */
[----:B------:R-:W-:Y:S01]  /*2ce0*/  FADD.FTZ R29, R29, R30 ;  /* 0x0000001e1d1d7221 */ /* 0x000fe20000010000 */
[----:B------:R-:W-:Y:S01]  /*2cf0*/  SHF.L.U32 R54, R54, 0x10, RZ ;  /* 0x0000001036367819 */ /* 0x000fe200000006ff */
[----:B------:R-:W-:Y:S01]  /*2d00*/  FADD.FTZ R28, R28, R31 ;  /* 0x0000001f1c1c7221 */ /* 0x000fe20000010000 */
[----:B------:R-:W-:Y:S01]  /*2d10*/  FADD.FTZ R30, R51, R50 ;  /* 0x00000032331e7221 */ /* 0x000fe20000010000 */
[----:B------:R-:W-:Y:S01]  /*2d20*/  SHF.L.U32 R56, R56, 0x10, RZ ;  /* 0x0000001038387819 */ /* 0x000fe200000006ff */
[----:B------:R-:W-:Y:S01]  /*2d30*/  FMUL.FTZ R31, R55, R55 ;  /* 0x00000037371f7220 */ /* 0x000fe20000410000 */
[----:B------:R-:W-:Y:S01]  /*2d40*/  PRMT R58, R59, 0x7632, R58 ;  /* 0x000076323b3a7816 */ /* 0x000fe2000000003a */
[----:B------:R-:W-:Y:S01]  /*2d50*/  FADD.FTZ R29, R29, R30 ;  /* 0x0000001e1d1d7221 */ /* 0x000fe20000010000 */
[----:B------:R-:W-:Y:S01]  /*2d60*/  SHF.L.U32 R57, R57, 0x10, RZ ;  /* 0x0000001039397819 */ /* 0x000fe200000006ff */
[----:B------:R-:W-:Y:S01]  /*2d70*/  FFMA.FTZ R31, R54, R54, R31 ;  /* 0x00000036361f7223 */ /* 0x000fe2000001001f */
[----:B------:R-:W-:Y:S01]  /*2d80*/  FADD.FTZ R30, R53, R52 ;  /* 0x00000034351e7221 */ /* 0x000fe20000010000 */
[----:B------:R-:W-:Y:S01]  /*2d90*/  FMUL.FTZ R32, R56, R56 ;  /* 0x0000003838207220 */ /* 0x000fe20000410000 */
[----:B------:R-:W-:Y:S01]  /*2da0*/  SHF.L.U32 R58, R58, 0x10, RZ ;  /* 0x000000103a3a7819 */ /* 0x000fe200000006ff */
[----:B------:R-:W-:Y:S01]  /*2db0*/  FADD.FTZ R28, R28, R31 ;  /* 0x0000001f1c1c7221 */ /* 0x000fe20000010000 */
[----:B------:R-:W-:Y:S01]  /*2dc0*/  FADD.FTZ R29, R29, R30 ;  /* 0x0000001e1d1d7221 */ /* 0x000fe20000010000 */
[----:B------:R-:W-:Y:S01]  /*2dd0*/  FFMA.FTZ R31, R57, R57, R32 ;  /* 0x00000039391f7223 */ /* 0x000fe20000010020 */
[----:B------:R-:W-:Y:S01]  /*2de0*/  SHF.L.U32 R59, R59, 0x10, RZ ;  /* 0x000000103b3b7819 */ /* 0x000fe200000006ff */
[----:B------:R-:W-:Y:S01]  /*2df0*/  FADD.FTZ R30, R54, R55 ;  /* 0x00000037361e7221 */ /* 0x000fe20000010000 */
[----:B------:R-:W-:Y:S01]  /*2e00*/  FMUL.FTZ R32, R58, R58 ;  /* 0x0000003a3a207220 */ /* 0x000fe20000410000 */
[----:B------:R-:W-:Y:S01]  /*2e10*/  PRMT R61, R60, 0x7632, R61 ;  /* 0x000076323c3d7816 */ /* 0x000fe2000000003d */
[----:B------:R-:W-:Y:S01]  /*2e20*/  FADD.FTZ R28, R28, R31 ;  /* 0x0000001f1c1c7221 */ /* 0x000fe20000010000 */
[----:B------:R-:W-:Y:S01]  /*2e30*/  FADD.FTZ R29, R29, R30 ;  /* 0x0000001e1d1d7221 */ /* 0x000fe20000010000 */
[----:B------:R-:W-:Y:S01]  /*2e40*/  FFMA.FTZ R31, R59, R59, R32 ;  /* 0x0000003b3b1f7223 */ /* 0x000fe20000010020 */
[----:B------:R-:W-:Y:S01]  /*2e50*/  SHF.L.U32 R61, R61, 0x10, RZ ;  /* 0x000000103d3d7819 */ /* 0x000fe200000006ff */
[----:B------:R-:W-:Y:S01]  /*2e60*/  FADD.FTZ R30, R57, R56 ;  /* 0x00000038391e7221 */ /* 0x000fe20000010000 */
[----:B------:R-:W-:Y:S01]  /*2e70*/  PRMT R63, R62, 0x7632, R63 ;  /* 0x000076323e3f7816 */ /* 0x000fe2000000003f */
[----:B------:R-:W-:Y:S01]  /*2e80*/  FADD.FTZ R28, R28, R31 ;  /* 0x0000001f1c1c7221 */ /* 0x000fe20000010000 */
[----:B------:R-:W-:Y:S01]  /*2e90*/  SHF.L.U32 R60, R60, 0x10, RZ ;  /* 0x000000103c3c7819 */ /* 0x000fe200000006ff */
[----:B------:R-:W-:Y:S01]  /*2ea0*/  FADD.FTZ R29, R29, R30 ;  /* 0x0000001e1d1d7221 */ /* 0x000fe20000010000 */
[----:B------:R-:W-:Y:S01]  /*2eb0*/  SHF.L.U32 R63, R63, 0x10, RZ ;  /* 0x000000103f3f7819 */ /* 0x000fe200000006ff */
[----:B------:R-:W-:Y:S01]  /*2ec0*/  FMUL.FTZ R31, R61, R61 ;  /* 0x0000003d3d1f7220 */ /* 0x000fe20000410000 */
[----:B------:R-:W-:Y:S01]  /*2ed0*/  FADD.FTZ R30, R59, R58 ;  /* 0x0000003a3b1e7221 */ /* 0x000fe20000010000 */
[----:B------:R-:W-:-:S02]  /*2ee0*/  SHF.L.U32 R62, R62, 0x10, RZ ;  /* 0x000000103e3e7819 */ /* 0x000fc400000006ff */
[----:B------:R-:W-:Y:S01]  /*2ef0*/  FFMA.FTZ R31, R60, R60, R31 ;  /* 0x0000003c3c1f7223 */ /* 0x000fe2000001001f */
[----:B------:R-:W-:Y:S01]  /*2f00*/  FADD.FTZ R29, R29, R30 ;  /* 0x0000001e1d1d7221 */ /* 0x000fe20000010000 */
[----:B------:R-:W-:Y:S01]  /*2f10*/  FMUL.FTZ R33, R63, R63 ;  /* 0x0000003f3f217220 */ /* 0x000fe20000410000 */
[----:B------:R-:W-:Y:S01]  /*2f20*/  PRMT R65, R64, 0x7632, R65 ;  /* 0x0000763240417816 */ /* 0x000fe20000000041 */
[----:B------:R-:W-:Y:S01]  /*2f30*/  FADD.FTZ R30, R60, R61 ;  /* 0x0000003d3c1e7221 */ /* 0x000fe20000010000 */
[----:B------:R-:W-:Y:S02]  /*2f40*/  PRMT R67, R66, 0x7632, R67 ;  /* 0x0000763242437816 */ /* 0x000fe40000000043 */
[----:B------:R-:W-:Y:S01]  /*2f50*/  SHF.L.U32 R65, R65, 0x10, RZ ;  /* 0x0000001041417819 */ /* 0x000fe200000006ff */
[----:B------:R-:W-:Y:S01]  /*2f60*/  FADD.FTZ R28, R28, R31 ;  /* 0x0000001f1c1c7221 */ /* 0x000fe20000010000 */
[----:B------:R-:W-:Y:S01]  /*2f70*/  SHF.L.U32 R64, R64, 0x10, RZ ;  /* 0x0000001040407819 */ /* 0x000fe200000006ff */
[C---:B------:R-:W-:Y:S01]  /*2f80*/  FFMA.FTZ R33, R62.reuse, R62, R33 ;  /* 0x0000003e3e217223 */ /* 0x040fe20000010021 */
[----:B------:R-:W-:Y:S01]  /*2f90*/  SHF.L.U32 R67, R67, 0x10, RZ ;  /* 0x0000001043437819 */ /* 0x000fe200000006ff */
[----:B------:R-:W-:Y:S01]  /*2fa0*/  FMUL.FTZ R31, R65, R65 ;  /* 0x00000041411f7220 */ /* 0x000fe20000410000 */
[----:B------:R-:W-:Y:S01]  /*2fb0*/  FADD.FTZ R29, R29, R30 ;  /* 0x0000001e1d1d7221 */ /* 0x000fe20000010000 */
[----:B------:R-:W-:Y:S01]  /*2fc0*/  FADD.FTZ R30, R62, R63 ;  /* 0x0000003f3e1e7221 */ /* 0x000fe20000010000 */
[----:B------:R-:W-:Y:S01]  /*2fd0*/  FADD.FTZ R28, R28, R33 ;  /* 0x000000211c1c7221 */ /* 0x000fe20000010000 */
[----:B------:R-:W-:Y:S01]  /*2fe0*/  SHF.L.U32 R66, R66, 0x10, RZ ;  /* 0x0000001042427819 */ /* 0x000fe200000006ff */
[C---:B------:R-:W-:Y:S01]  /*2ff0*/  FFMA.FTZ R31, R64.reuse, R64, R31 ;  /* 0x00000040401f7223 */ /* 0x040fe2000001001f */
[----:B------:R-:W-:Y:S01]  /*3000*/  PRMT R70, R71, 0x7632, R70 ;  /* 0x0000763247467816 */ /* 0x000fe20000000046 */
[----:B------:R-:W-:Y:S01]  /*3010*/  FMUL.FTZ R33, R67, R67 ;  /* 0x0000004343217220 */ /* 0x000fe20000410000 */
[----:B------:R-:W-:Y:S01]  /*3020*/  FADD.FTZ R29, R29, R30 ;  /* 0x0000001e1d1d7221 */ /* 0x000fe20000010000 */
[----:B------:R-:W-:Y:S01]  /*3030*/  FADD.FTZ R30, R64, R65 ;  /* 0x00000041401e7221 */ /* 0x000fe20000010000 */
[----:B------:R-:W-:Y:S01]  /*3040*/  FADD.FTZ R28, R28, R31 ;  /* 0x0000001f1c1c7221 */ /* 0x000fe20000010000 */
[----:B-----5:R-:W-:-:S04]  /*3050*/  PRMT R69, R68, 0x7632, R69 ;  /* 0x0000763244457816 */ /* 0x020fc80000000045 */
[----:B------:R-:W-:Y:S01]  /*3060*/  SHF.L.U32 R69, R69, 0x10, RZ ;  /* 0x0000001045457819 */ /* 0x000fe200000006ff */
[----:B------:R-:W-:Y:S01]  /*3070*/  FFMA.FTZ R33, R66, R66, R33 ;  /* 0x0000004242217223 */ /* 0x000fe20000010021 */
[----:B------:R-:W-:Y:S02]  /*3080*/  SHF.L.U32 R68, R68, 0x10, RZ ;  /* 0x0000001044447819 */ /* 0x000fe400000006ff */
        /* <DEDUP_REMOVED lines=9> */
[----:B------:R-:W-:Y:S01]  /*3120*/  PRMT R72, R73, 0x7632, R72 ;  /* 0x0000763249487816 */ /* 0x000fe20000000048 */
[----:B------:R-:W-:-:S03]  /*3130*/  FADD.FTZ R30, R68, R69 ;  /* 0x00000045441e7221 */ /* 0x000fc60000010000 */
[----:B------:R-:W-:Y:S01]  /*3140*/  SHF.L.U32 R72, R72, 0x10, RZ ;  /* 0x0000001048487819 */ /* 0x000fe200000006ff */
[----:B------:R-:W-:Y:S01]  /*3150*/  FADD.FTZ R28, R28, R31 ;  /* 0x0000001f1c1c7221 */ /* 0x000fe20000010000 */
[----:B------:R-:W-:Y:S01]  /*3160*/  FFMA.FTZ R31, R71, R71, R32 ;  /* 0x00000047471f7223 */ /* 0x000fe20000010020 */
[----:B------:R-:W-:Y:S02]  /*3170*/  SHF.L.U32 R73, R73, 0x10, RZ ;  /* 0x0000001049497819 */ /* 0x000fe400000006ff */
[----:B------:R-:W-:Y:S01]  /*3180*/  PRMT R75, R74, 0x7632, R75 ;  /* 0x000076324a4b7816 */ /* 0x000fe2000000004b */
[----:B------:R-:W-:Y:S01]  /*3190*/  FMUL.FTZ R32, R72, R72 ;  /* 0x0000004848207220 */ /* 0x000fe20000410000 */
[----:B------:R-:W-:Y:S01]  /*31a0*/  FADD.FTZ R29, R29, R30 ;  /* 0x0000001e1d1d7221 */ /* 0x000fe20000010000 */
[----:B------:R-:W-:Y:S01]  /*31b0*/  FADD.FTZ R30, R71, R70 ;  /* 0x00000046471e7221 */ /* 0x000fe20000010000 */
[----:B------:R-:W-:Y:S01]  /*31c0*/  FADD.FTZ R28, R28, R31 ;  /* 0x0000001f1c1c7221 */ /* 0x000fe20000010000 */
[----:B------:R-:W-:Y:S01]  /*31d0*/  SHF.L.U32 R75, R75, 0x10, RZ ;  /* 0x000000104b4b7819 */ /* 0x000fe200000006ff */
[----:B------:R-:W-:Y:S01]  /*31e0*/  FFMA.FTZ R31, R73, R73, R32 ;  /* 0x00000049491f7223 */ /* 0x000fe20000010020 */
[----:B------:R-:W-:Y:S01]  /*31f0*/  FADD.FTZ R29, R29, R30 ;  /* 0x0000001e1d1d7221 */ /* 0x000fe20000010000 */
[----:B------:R-:W-:Y:S01]  /*3200*/  SHF.L.U32 R74, R74, 0x10, RZ ;  /* 0x000000104a4a7819 */ /* 0x000fe200000006ff */
[----:B------:R-:W-:Y:S01]  /*3210*/  FADD.FTZ R30, R73, R72 ;  /* 0x00000048491e7221 */ /* 0x000fe20000010000 */
[----:B------:R-:W-:Y:S01]  /*3220*/  FADD.FTZ R28, R28, R31 ;  /* 0x0000001f1c1c7221 */ /* 0x000fe20000010000 */
[----:B------:R-:W-:-:S02]  /*3230*/  FMUL.FTZ R31, R75, R75 ;  /* 0x0000004b4b1f7220 */ /* 0x000fc40000410000 */
[----:B------:R-:W-:Y:S01]  /*3240*/  FADD.FTZ R29, R29, R30 ;  /* 0x0000001e1d1d7221 */ /* 0x000fe20000010000 */
[----:B--2---:R-:W-:-:S04]  /*3250*/  PRMT R76, R77, 0x7632, R76 ;  /* 0x000076324d4c7816 */ /* 0x004fc8000000004c */
[----:B------:R-:W-:Y:S02]  /*3260*/  SHF.L.U32 R76, R76, 0x10, RZ ;  /* 0x000000104c4c7819 */ /* 0x000fe400000006ff */
[----:B---3--:R-:W-:Y:S01]  /*3270*/  PRMT R78, R79, 0x7632, R78 ;  /* 0x000076324f4e7816 */ /* 0x008fe2000000004e */
[C---:B------:R-:W-:Y:S01]  /*3280*/  FADD.FTZ R30, R74.reuse, R75 ;  /* 0x0000004b4a1e7221 */ /* 0x040fe20000010000 */
[----:B------:R-:W-:Y:S01]  /*3290*/  SHF.L.U32 R77, R77, 0x10, RZ ;  /* 0x000000104d4d7819 */ /* 0x000fe200000006ff */
[----:B------:R-:W-:Y:S01]  /*32a0*/  FFMA.FTZ R31, R74, R74, R31 ;  /* 0x0000004a4a1f7223 */ /* 0x000fe2000001001f */
[----:B------:R-:W-:Y:S01]  /*32b0*/  FMUL.FTZ R32, R76, R76 ;  /* 0x0000004c4c207220 */ /* 0x000fe20000410000 */
[----:B------:R-:W-:Y:S01]  /*32c0*/  SHF.L.U32 R78, R78, 0x10, RZ ;  /* 0x000000104e4e7819 */ /* 0x000fe200000006ff */
[----:B------:R-:W-:Y:S01]  /*32d0*/  FADD.FTZ R29, R29, R30 ;  /* 0x0000001e1d1d7221 */ /* 0x000fe20000010000 */
[----:B------:R-:W-:Y:S01]  /*32e0*/  PRMT R80, R81, 0x7632, R80 ;  /* 0x0000763251507816 */ /* 0x000fe20000000050 */
[----:B------:R-:W-:Y:S01]  /*32f0*/  FADD.FTZ R28, R28, R31 ;  /* 0x0000001f1c1c7221 */ /* 0x000fe20000010000 */
        /* <DEDUP_REMOVED lines=55> */
.L_x_2311:
[----:B------:R-:W-:Y:S05]  /*3670*/  BSYNC.RECONVERGENT B0 ;  /* 0x0000000000007941 */ /* 0x000fea0003800200 */
.L_x_2310:
[----:B------:R-:W-:Y:S06]  /*3680*/  BAR.SYNC.DEFER_BLOCKING 0x0 ;  /* 0x0000000000007b1d */ /* 0x000fec0000010000 */
[----:B------:R-:W-:Y:S04]  /*3690*/  BSSY.RECONVERGENT B0, `(.L_x_2312) ;  /* 0x0000029000007945 */ /* 0x000fe80003800200 */
[----:B------:R-:W-:Y:S05]  /*36a0*/  @P3 BRA `(.L_x_2313) ;  /* 0x00000000009c3947 */ /* 0x000fea0003800000 */
[----:B------:R-:W4:Y:S01]  /*36b0*/  S2UR UR5, SR_CgaCtaId ;  /* 0x00000000000579c3 */ /* 0x000f220000008800 */
[----:B------:R-:W-:Y:S02]  /*36c0*/  UMOV UR4, 0x400 ;  /* 0x0000040000047882 */ /* 0x000fe40000000000 */
[----:B----4-:R-:W-:-:S09]  /*36d0*/  ULEA UR4, UR5, UR4, 0x18 ;  /* 0x0000000405047291 */ /* 0x010fd2000f8ec0ff */
[----:B-1----:R-:W1:Y:S04]  /*36e0*/  LDS.64 R34, [UR4+0x18] ;  /* 0x00001804ff227984 */ /* 0x002e680008000a00 */
[----:B------:R-:W4:Y:S04]  /*36f0*/  LDS.128 R44, [UR4+0x20] ;  /* 0x00002004ff2c7984 */ /* 0x000f280008000c00 */
[----:B---3--:R-:W3:Y:S04]  /*3700*/  LDS.128 R28, [UR4+0x30] ;  /* 0x00003004ff1c7984 */ /* 0x008ee80008000c00 */
[----:B------:R-:W5:Y:S04]  /*3710*/  LDS.128 R40, [UR4+0x40] ;  /* 0x00004004ff287984 */ /* 0x000f680008000c00 */
[----:B--2---:R-:W2:Y:S01]  /*3720*/  LDS.128 R36, [UR4+0x50] ;  /* 0x00005004ff247984 */ /* 0x004ea20008000c00 */
[----:B-1----:R-:W-:Y:S01]  /*3730*/  FADD.FTZ R113, R32, R34 ;  /* 0x0000002220717221 */ /* 0x002fe20000010000 */
[----:B0-----:R-:W-:-:S03]  /*3740*/  FADD.FTZ R32, R33, R35 ;  /* 0x0000002321207221 */ /* 0x001fc60000010000 */
[----:B----4-:R-:W-:Y:S01]  /*3750*/  FADD.FTZ R113, R113, R44 ;  /* 0x0000002c71717221 */ /* 0x010fe20000010000 */
[----:B------:R-:W-:Y:S02]  /*3760*/  FADD.FTZ R44, R32, R45 ;  /* 0x0000002d202c7221 */ /* 0x000fe40000010000 */
[----:B------:R-:W0:Y:S01]  /*3770*/  LDS.128 R32, [UR4+0x60] ;  /* 0x00006004ff207984 */ /* 0x000e220008000c00 */
[----:B------:R-:W-:Y:S01]  /*3780*/  FADD.FTZ R113, R113, R46 ;  /* 0x0000002e71717221 */ /* 0x000fe20000010000 */
[----:B------:R-:W-:Y:S02]  /*3790*/  FADD.FTZ R118, R44, R47 ;  /* 0x0000002f2c767221 */ /* 0x000fe40000010000 */
[----:B------:R-:W1:Y:S01]  /*37a0*/  LDS.128 R44, [UR4+0x70] ;  /* 0x00007004ff2c7984 */ /* 0x000e620008000c00 */
        /* <DEDUP_REMOVED lines=21> */
[----:B---3--:R-:W-:Y:S01]  /*3900*/  FADD.FTZ R32, R113, R28 ;  /* 0x0000001c71207221 */ /* 0x008fe20000010000 */
[----:B------:R-:W-:-:S07]  /*3910*/  FADD.FTZ R33, R118, R29 ;  /* 0x0000001d76217221 */ /* 0x000fce0000010000 */
.L_x_2313:
[----:B------:R-:W-:Y:S05]  /*3920*/  BSYNC.RECONVERGENT B0 ;  /* 0x0000000000007941 */ /* 0x000fea0003800200 */
.L_x_2312:
        /* <DEDUP_REMOVED lines=14> */
[----:B-1----:R-:W-:Y:S02]  /*3a10*/  IMAD R35, R105, R86, R107 ;  /* 0x0000005669237224 */ /* 0x002fe400078e026b */
[----:B---3--:R-:W-:-:S04]  /*3a20*/  IMAD.WIDE.U32 R28, R31, 0x4, R28 ;  /* 0x000000041f1c7825 */ /* 0x008fc800078e001c */
        /* <DEDUP_REMOVED lines=10> */
[----:B---3--:R-:W-:Y:S05]  /*3ad0*/  @!P1 BRA `(.L_x_2315) ;  /* 0x0000000000149947 */ /* 0x008fea0003800000 */
.L_x_2316:
[----:B------:R-:W3:Y:S04]  /*3ae0*/  LDG.E.STRONG.GPU R30, desc[UR6][R28.64] ;  /* 0x000000061c1e7981 */ /* 0x000ee8000c1ef900 */
[----:B---3--:R-:W-:Y:S01]  /*3af0*/  CCTL.IVALL ;  /* 0x00000000ff00798f */ /* 0x008fe20002000000 */
[----:B------:R-:W-:Y:S05]  /*3b00*/  YIELD ;  /* 0x0000000000007946 */ /* 0x000fea0003800000 */
[----:B------:R-:W-:-:S13]  /*3b10*/  ISETP.NE.AND P1, PT, R30, R37, PT ;  /* 0x000000251e00720c */ /* 0x000fda0003f25270 */
[----:B------:R-:W-:Y:S05]  /*3b20*/  @P1 BRA `(.L_x_2316) ;  /* 0xfffffffc00ec1947 */ /* 0x000fea000383ffff */
.L_x_2315:
        /* <DEDUP_REMOVED lines=16> */
.L_x_2318:
        /* <DEDUP_REMOVED lines=10> */
[--C-:B-1----:R-:W-:Y:S02]  /*3cd0*/  @!P5 IMAD.WIDE.U32 R34, R119, 0x8, R38.reuse ;  /* 0x000000087722d825 */ /* 0x102fe400078e0026 */
[----:B------:R-:W3:Y:S02]  /*3ce0*/  @!P6 LDG.E.64 R30, desc[UR6][R30.64] ;  /* 0x000000061e1ee981 */ /* 0x000ee4000c1e1b00 */
[----:B--2---:R-:W-:Y:S02]  /*3cf0*/  @!P4 IMAD.WIDE.U32 R36, R41, 0x8, R38 ;  /* 0x000000082924c825 */ /* 0x004fe400078e0026 */
[----:B------:R-:W2:Y:S04]  /*3d00*/  @!P5 LDG.E.64 R34, desc[UR6][R34.64] ;  /* 0x000000062222d981 */ /* 0x000ea8000c1e1b00 */
        /* <DEDUP_REMOVED lines=8> */
[----:B---3--:R-:W-:Y:S01]  /*3d90*/  @!P6 FADD.FTZ R32, R32, R30 ;  /* 0x0000001e2020e221 */ /* 0x008fe20000010000 */
[----:B------:R-:W-:Y:S01]  /*3da0*/  @!P6 FADD.FTZ R33, R33, R31 ;  /* 0x0000001f2121e221 */ /* 0x000fe20000010000 */
[----:B------:R-:W-:Y:S02]  /*3db0*/  ISETP.EQ.OR P6, PT, R105, UR8, P3 ;  /* 0x0000000869007c0c */ /* 0x000fe40009fc2670 */
[----:B--2---:R-:W-:Y:S01]  /*3dc0*/  @!P5 FADD.FTZ R32, R32, R34 ;  /* 0x000000222020d221 */ /* 0x004fe20000010000 */
        /* <DEDUP_REMOVED lines=36> */
.L_x_2317:
        /* <DEDUP_REMOVED lines=20> */
[-C--:B-1----:R-:W-:Y:S02]  /*4150*/  @!P5 IMAD R35, R30, R86.reuse, R107 ;  /* 0x000000561e23d224 */ /* 0x082fe400078e026b */
[----:B------:R-:W-:Y:S01]  /*4160*/  @!P4 IMAD.WIDE.U32 R30, R31, 0x8, R38 ;  /* 0x000000081f1ec825 */ /* 0x000fe200078e0026 */
[----:B------:R-:W0:Y:S03]  /*4170*/  @!P1 LDG.E.64 R28, desc[UR6][R28.64] ;  /* 0x000000061c1c9981 */ /* 0x000e26000c1e1b00 */
[----:B------:R-:W-:Y:S02]  /*4180*/  @!P6 IMAD R37, R34, R86, R107 ;  /* 0x000000562225e224 */ /* 0x000fe400078e026b */
[--C-:B------:R-:W-:Y:S01]  /*4190*/  @!P5 IMAD.WIDE.U32 R34, R35, 0x8, R38.reuse ;  /* 0x000000082322d825 */ /* 0x100fe200078e0026 */
[----:B------:R-:W3:Y:S03]  /*41a0*/  @!P4 LDG.E.64 R30, desc[UR6][R30.64] ;  /* 0x000000061e1ec981 */ /* 0x000ee6000c1e1b00 */
[----:B--2---:R-:W-:-:S02]  /*41b0*/  @!P6 IMAD.WIDE.U32 R36, R37, 0x8, R38 ;  /* 0x000000082524e825 */ /* 0x004fc400078e0026 */
[----:B------:R-:W2:Y:S04]  /*41c0*/  @!P5 LDG.E.64 R34, desc[UR6][R34.64] ;  /* 0x000000062222d981 */ /* 0x000ea8000c1e1b00 */
[----:B------:R-:W4:Y:S01]  /*41d0*/  @!P6 LDG.E.64 R36, desc[UR6][R36.64] ;  /* 0x000000062424e981 */ /* 0x000f22000c1e1b00 */
[----:B------:R-:W-:Y:S01]  /*41e0*/  IADD3 R40, PT, PT, R40, 0x4, RZ ;  /* 0x0000000428287810 */ /* 0x000fe20007ffe0ff */
        /* <DEDUP_REMOVED lines=8> */
.L_x_2319:
        /* <DEDUP_REMOVED lines=19> */
.L_x_2320:
        /* <DEDUP_REMOVED lines=9> */
.L_x_2321:
[----:B------:R-:W-:Y:S05]  /*4430*/  BSYNC.RECONVERGENT B0 ;  /* 0x0000000000007941 */ /* 0x000fea0003800200 */
.L_x_2314:
[----:B------:R-:W4:Y:S01]  /*4440*/  S2UR UR5, SR_CgaCtaId ;  /* 0x00000000000579c3 */ /* 0x000f220000008800 */
[----:B------:R-:W5:Y:S01]  /*4450*/  LDCU UR8, c[0x0][0x414] ;  /* 0x00008280ff0877ac */ /* 0x000f620008000800 */
[----:B--2---:R-:W-:Y:S01]  /*4460*/  LOP3.LUT R36, R92, 0xffff, RZ, 0xc0, !PT ;  /* 0x0000ffff5c247812 */ /* 0x004fe200078ec0ff */
[----:B------:R-:W-:-:S03]  /*4470*/  UMOV UR4, 0x400 ;  /* 0x0000040000047882 */ /* 0x000fc60000000000 */
[----:B------:R-:W-:Y:S02]  /*4480*/  IADD3 R41, PT, PT, R111, R36, RZ ;  /* 0x000000246f297210 */ /* 0x000fe40007ffe0ff */
[----:B---3--:R-:W2:Y:S08]  /*4490*/  @P0 LDC.64 R28, c[0x0][0x388] ;  /* 0x0000e200ff1c0b82 */ /* 0x008eb00000000a00 */
[----:B-1----:R-:W1:Y:S01]  /*44a0*/  LDC.64 R34, c[0x0][0x398] ;  /* 0x0000e600ff227b82 */ /* 0x002e620000000a00 */
[----:B----4-:R-:W-:-:S07]  /*44b0*/  ULEA UR4, UR5, UR4, 0x18 ;  /* 0x0000000405047291 */ /* 0x010fce000f8ec0ff */
[----:B------:R-:W3:Y:S01]  /*44c0*/  LDC.64 R30, c[0x0][0x3a0] ;  /* 0x0000e800ff1e7b82 */ /* 0x000ee20000000a00 */
[----:B------:R-:W4:Y:S01]  /*44d0*/  LDCU UR5, c[0x0][0x404] ;  /* 0x00008080ff0577ac */ /* 0x000f220008000800 */
[----:B--2---:R-:W-:-:S04]  /*44e0*/  @P0 IMAD.WIDE R36, R109, 0x8, R28 ;  /* 0x000000086d240825 */ /* 0x004fc800078e021c */
[----:B-----5:R-:W-:Y:S01]  /*44f0*/  @P0 FMUL.FTZ R28, R32, UR8 ;  /* 0x00000008201c0c20 */ /* 0x020fe20008410000 */
[----:B------:R-:W-:Y:S01]  /*4500*/  @P0 FMUL.FTZ R29, R33, UR8 ;  /* 0x00000008211d0c20 */ /* 0x000fe20008410000 */
[----:B------:R0:W-:Y:S04]  /*4510*/  @!P3 STS.64 [UR4+0x90], R32 ;  /* 0x00009020ff00b988 */ /* 0x0001e80008000a04 */
[----:B------:R2:W-:Y:S01]  /*4520*/  @P0 STG.E.64 desc[UR6][R36.64], R28 ;  /* 0x0000001c24000986 */ /* 0x0005e2000c101b06 */
[C---:B-1----:R-:W-:Y:S01]  /*4530*/  IMAD.WIDE R38, R41.reuse, 0x2, R34 ;  /* 0x0000000229267825 */ /* 0x042fe200078e0222 */
[----:B------:R-:W-:Y:S03]  /*4540*/  BAR.SYNC.DEFER_BLOCKING 0x0 ;  /* 0x0000000000007b1d */ /* 0x000fe60000010000 */
[----:B---3--:R-:W-:-:S03]  /*4550*/  IMAD.WIDE R40, R41, 0x2, R30 ;  /* 0x0000000229287825 */ /* 0x008fc600078e021e */
[----:B------:R-:W3:Y:S04]  /*4560*/  LDG.E.U16 R43, desc[UR6][R38.64] ;  /* 0x00000006262b7981 */ /* 0x000ee8000c1e1500 */
[----:B------:R1:W5:Y:S04]  /*4570*/  LDG.E.U16 R44, desc[UR6][R38.64+0x2] ;  /* 0x00000206262c7981 */ /* 0x000368000c1e1500 */
[----:B------:R-:W5:Y:S04]  /*4580*/  LDG.E.U16 R46, desc[UR6][R40.64] ;  /* 0x00000006282e7981 */ /* 0x000f68000c1e1500 */
[----:B------:R1:W5:Y:S01]  /*4590*/  LDG.E.U16 R45, desc[UR6][R40.64+0x2] ;  /* 0x00000206282d7981 */ /* 0x000362000c1e1500 */
[----:B0-----:R-:W-:-:S02]  /*45a0*/  HFMA2 R32, -RZ, RZ, 1.875, 0 ;  /* 0x3f800000ff207431 */ /* 0x001fc400000001ff */
[----:B----4-:R-:W-:Y:S01]  /*45b0*/  IMAD R33, R105, UR5, R112 ;  /* 0x0000000569217c24 */ /* 0x010fe2000f8e0270 */
[----:B------:R-:W-:Y:S01]  /*45c0*/  BSSY.RECONVERGENT B0, `(.L_x_2322) ;  /* 0x000075d000007945 */ /* 0x000fe20003800200 */
[----:B------:R-:W0:Y:S01]  /*45d0*/  LDS.64 R30, [UR4+0x90] ;  /* 0x00009004ff1e7984 */ /* 0x000e220008000a00 */
[----:B------:R-:W4:Y:S02]  /*45e0*/  LDCU.U8 UR4, c[0x0][0x3fc] ;  /* 0x00007f80ff0477ac */ /* 0x000f240008000000 */
[C---:B------:R-:W-:Y:S02]  /*45f0*/  IADD3 R35, PT, PT, R33.reuse, 0x80, RZ ;  /* 0x0000008021237810 */ /* 0x040fe40007ffe0ff */
[C---:B--2---:R-:W-:Y:S02]  /*4600*/  IADD3 R36, PT, PT, R33.reuse, 0x140, RZ ;  /* 0x0000014021247810 */ /* 0x044fe40007ffe0ff */
[C---:B------:R-:W-:Y:S02]  /*4610*/  IADD3 R37, PT, PT, R33.reuse, 0x1a0, RZ ;  /* 0x000001a021257810 */ /* 0x040fe40007ffe0ff */
[----:B-1----:R-:W-:-:S02]  /*4620*/  IADD3 R38, PT, PT, R33, 0x1d0, RZ ;  /* 0x000001d021267810 */ /* 0x002fc40007ffe0ff */
[----:B------:R-:W-:Y:S02]  /*4630*/  SHF.R.S32.HI R39, RZ, 0x1f, R35 ;  /* 0x0000001fff277819 */ /* 0x000fe40000011423 */
[----:B------:R-:W-:Y:S02]  /*4640*/  SHF.R.S32.HI R40, RZ, 0x1f, R36 ;  /* 0x0000001fff287819 */ /* 0x000fe40000011424 */
[----:B------:R-:W-:Y:S02]  /*4650*/  SHF.R.S32.HI R41, RZ, 0x1f, R37 ;  /* 0x0000001fff297819 */ /* 0x000fe40000011425 */
[----:B------:R-:W-:Y:S01]  /*4660*/  SHF.R.S32.HI R42, RZ, 0x1f, R38 ;  /* 0x0000001fff2a7819 */ /* 0x000fe20000011426 */
[----:B----4-:R-:W-:Y:S01]  /*4670*/  UISETP.NE.AND UP0, UPT, UR4, URZ, UPT ;  /* 0x000000ff0400728c */ /* 0x010fe2000bf05270 */
[----:B0-----:R-:W-:-:S04]  /*4680*/  FMUL.FTZ R34, R30, UR8 ;  /* 0x000000081e227c20 */ /* 0x001fc80008410000 */
[----:B------:R-:W-:-:S04]  /*4690*/  FMUL.FTZ R30, R34, R34 ;  /* 0x00000022221e7220 */ /* 0x000fc80000410000 */
[----:B------:R-:W-:-:S05]  /*46a0*/  FFMA.FTZ R30, R31, UR8, -R30 ;  /* 0x000000081f1e7c23 */ /* 0x000fca000801081e */
[----:B------:R-:W-:-:S13]  /*46b0*/  FSETP.GTU.FTZ.AND P1, PT, R30, RZ, PT ;  /* 0x000000ff1e00720b */ /* 0x000fda0003f3c000 */
[----:B------:R-:W0:Y:S02]  /*46c0*/  @P1 LDC R29, c[0x0][0x3a8] ;  /* 0x0000ea00ff1d1b82 */ /* 0x000e240000000800 */
[----:B0-----:R-:W-:-:S04]  /*46d0*/  @P1 FADD.FTZ R30, R30, R29 ;  /* 0x0000001d1e1e1221 */ /* 0x001fc80000010000 */
[----:B------:R0:W1:Y:S01]  /*46e0*/  @P1 MUFU.RSQ R32, R30 ;  /* 0x0000001e00201308 */ /* 0x0000620000001400 */
[----:B---3--:R-:W-:Y:S02]  /*46f0*/  SHF.L.U32 R43, R43, 0x10, RZ ;  /* 0x000000102b2b7819 */ /* 0x008fe400000006ff */
[----:B-----5:R-:W-:Y:S02]  /*4700*/  SHF.L.U32 R44, R44, 0x10, RZ ;  /* 0x000000102c2c7819 */ /* 0x020fe400000006ff */
[----:B------:R-:W-:Y:S02]  /*4710*/  SHF.L.U32 R46, R46, 0x10, RZ ;  /* 0x000000102e2e7819 */ /* 0x000fe400000006ff */
[----:B------:R-:W-:Y:S01]  /*4720*/  SHF.L.U32 R45, R45, 0x10, RZ ;  /* 0x000000102d2d7819 */ /* 0x000fe200000006ff */
[----:B01----:R-:W-:Y:S06]  /*4730*/  BRA.U UP0, `(.L_x_2323) ;  /* 0x0000003100107547 */ /* 0x003fec000b800000 */
[----:B------:R-:W0:Y:S01]  /*4740*/  LDCU.64 UR4, c[0x0][0x3e8] ;  /* 0x00007d00ff0477ac */ /* 0x000e220008000a00 */
[----:B------:R-:W-:Y:S01]  /*4750*/  SHF.R.S32.HI R28, RZ, 0x1f, R33 ;  /* 0x0000001fff1c7819 */ /* 0x000fe20000011421 */
[----:B------:R-:W-:Y:S01]  /*4760*/  BSSY.RECONVERGENT B1, `(.L_x_2324) ;  /* 0x000001c000017945 */ /* 0x000fe20003800200 */
[C---:B------:R-:W-:Y:S02]  /*4770*/  IADD3 R113, PT, PT, R33.reuse, 0x10, RZ ;  /* 0x0000001021717810 */ /* 0x040fe40007ffe0ff */
[C---:B------:R-:W-:Y:S02]  /*4780*/  IADD3 R111, PT, PT, R33.reuse, 0x20, RZ ;  /* 0x00000020216f7810 */ /* 0x040fe40007ffe0ff */
[----:B------:R-:W-:Y:S02]  /*4790*/  SHF.R.S32.HI R118, RZ, 0x1f, R113 ;  /* 0x0000001fff767819 */ /* 0x000fe40000011471 */
[C---:B------:R-:W-:Y:S02]  /*47a0*/  IADD3 R47, PT, PT, R33.reuse, 0x40, RZ ;  /* 0x00000040212f7810 */ /* 0x040fe40007ffe0ff */
[----:B0-----:R-:W-:-:S02]  /*47b0*/  ISETP.GE.U32.AND P1, PT, R33, UR4, PT ;  /* 0x0000000421007c0c */ /* 0x001fc4000bf26070 */
[----:B------:R-:W-:Y:S02]  /*47c0*/  ISETP.GE.U32.AND P2, PT, R113, UR4, PT ;  /* 0x0000000471007c0c */ /* 0x000fe4000bf46070 */
[----:B------:R-:W-:Y:S02]  /*47d0*/  ISETP.GE.AND.EX P1, PT, R28, UR5, PT, P1 ;  /* 0x000000051c007c0c */ /* 0x000fe4000bf26310 */
[----:B------:R-:W-:-:S11]  /*47e0*/  ISETP.GE.AND.EX P2, PT, R118, UR5, PT, P2 ;  /* 0x0000000576007c0c */ /* 0x000fd6000bf46320 */
[----:B------:R-:W-:Y:S05]  /*47f0*/  @P1 BRA `(.L_x_2325) ;  /* 0x0000000000481947 */ /* 0x000fea0003800000 */
[----:B------:R-:W0:Y:S01]  /*4800*/  LDCU.64 UR10, c[0x0][0x3e0] ;  /* 0x00007c00ff0a77ac */ /* 0x000e220008000a00 */
[----:B------:R-:W-:Y:S01]  /*4810*/  MOV R29, R117 ;  /* 0x00000075001d7202 */ /* 0x000fe20000000f00 */
[----:B------:R-:W-:Y:S01]  /*4820*/  FADD.FTZ R85, R85, -R34 ;  /* 0x8000002255557221 */ /* 0x000fe20000010000 */
[----:B------:R-:W1:Y:S03]  /*4830*/  LDCU.64 UR8, c[0x0][0x380] ;  /* 0x00007000ff0877ac */ /* 0x000e660008000a00 */
[----:B------:R-:W-:-:S04]  /*4840*/  FMUL.FTZ R85, R85, R32 ;  /* 0x0000002055557220 */ /* 0x000fc80000410000 */
[----:B------:R-:W-:Y:S01]  /*4850*/  FFMA.FTZ R85, R43, R85, R46 ;  /* 0x000000552b557223 */ /* 0x000fe2000001002e */
[----:B0-----:R-:W-:Y:S01]  /*4860*/  IMAD R30, R28, UR10, RZ ;  /* 0x0000000a1c1e7c24 */ /* 0x001fe2000f8e02ff */
[----:B------:R-:W-:-:S03]  /*4870*/  MOV R28, R114 ;  /* 0x00000072001c7202 */ /* 0x000fc60000000f00 */
[C---:B------:R-:W-:Y:S02]  /*4880*/  IMAD R31, R33.reuse, UR11, R30 ;  /* 0x0000000b211f7c24 */ /* 0x040fe4000f8e021e */
[----:B------:R-:W-:-:S05]  /*4890*/  IMAD.WIDE.U32 R28, R33, UR10, R28 ;  /* 0x0000000a211c7c25 */ /* 0x000fca000f8e001c */
[----:B------:R-:W-:Y:S01]  /*48a0*/  IADD3 R31, PT, PT, R29, R31, RZ ;  /* 0x0000001f1d1f7210 */ /* 0x000fe20007ffe0ff */
[----:B------:R-:W-:Y:S01]  /*48b0*/  FADD.FTZ R29, R82, -R34 ;  /* 0x80000022521d7221 */ /* 0x000fe20000010000 */
[----:B-1----:R-:W-:-:S03]  /*48c0*/  LEA R30, P1, R28, UR8, 0x1 ;  /* 0x000000081c1e7c11 */ /* 0x002fc6000f8208ff */
[----:B------:R-:W-:Y:S01]  /*48d0*/  FMUL.FTZ R29, R29, R32 ;  /* 0x000000201d1d7220 */ /* 0x000fe20000410000 */
[----:B------:R-:W-:-:S03]  /*48e0*/  LEA.HI.X R31, R28, UR9, R31, 0x1, P1 ;  /* 0x000000091c1f7c11 */ /* 0x000fc600088f0c1f */
[----:B------:R-:W-:-:S05]  /*48f0*/  FFMA.FTZ R28, R44, R29, R45 ;  /* 0x0000001d2c1c7223 */ /* 0x000fca000001002d */
[----:B------:R-:W-:-:S05]  /*4900*/  F2FP.BF16.F32.PACK_AB R29, R28, R85 ;  /* 0x000000551c1d723e */ /* 0x000fca00000010ff */
[----:B------:R0:W-:Y:S02]  /*4910*/  STG.E desc[UR6][R30.64], R29 ;  /* 0x0000001d1e007986 */ /* 0x0001e4000c101906 */
.L_x_2325:
[----:B------:R-:W-:Y:S05]  /*4920*/  BSYNC.RECONVERGENT B1 ;  /* 0x0000000000017941 */ /* 0x000fea0003800200 */
.L_x_2324:
[----:B------:R-:W-:Y:S04]  /*4930*/  BSSY.RECONVERGENT B1, `(.L_x_2326) ;  /* 0x0000014000017945 */ /* 0x000fe80003800200 */
[----:B------:R-:W-:Y:S05]  /*4940*/  @P2 BRA `(.L_x_2327) ;  /* 0x0000000000482947 */ /* 0x000fea0003800000 */
[----:B------:R-:W1:Y:S01]  /*4950*/  LDCU.64 UR8, c[0x0][0x3e0] ;  /* 0x00007c00ff0877ac */ /* 0x000e620008000a00 */
[----:B------:R-:W-:Y:S01]  /*4960*/  MOV R28, R114 ;  /* 0x00000072001c7202 */ /* 0x000fe20000000f00 */
[--C-:B------:R-:W-:Y:S01]  /*4970*/  FADD.FTZ R83, R83, -R34.reuse ;  /* 0x8000002253537221 */ /* 0x100fe20000010000 */
[----:B0-----:R-:W-:Y:S01]  /*4980*/  MOV R29, R117 ;  /* 0x00000075001d7202 */ /* 0x001fe20000000f00 */
        /* <DEDUP_REMOVED lines=14> */
.L_x_2327:
[----:B------:R-:W-:Y:S05]  /*4a70*/  BSYNC.RECONVERGENT B1 ;  /* 0x0000000000017941 */ /* 0x000fea0003800200 */
.L_x_2326:
[----:B------:R-:W-:Y:S01]  /*4a80*/  ISETP.GE.U32.AND P5, PT, R111, UR4, PT ;  /* 0x000000046f007c0c */ /* 0x000fe2000bfa6070 */
[----:B------:R-:W-:Y:S01]  /*4a90*/  BSSY.RECONVERGENT B1, `(.L_x_2328) ;  /* 0x0000025000017945 */ /* 0x000fe20003800200 */
[----:B------:R-:W-:Y:S02]  /*4aa0*/  SHF.R.S32.HI R28, RZ, 0x1f, R111 ;  /* 0x0000001fff1c7819 */ /* 0x000fe4000001146f */
[C---:B------:R-:W-:Y:S02]  /*4ab0*/  IADD3 R0, PT, PT, R33.reuse, 0x50, RZ ;  /* 0x0000005021007810 */ /* 0x040fe40007ffe0ff */
[----:B------:R-:W-:Y:S02]  /*4ac0*/  ISETP.GE.AND.EX P5, PT, R28, UR5, PT, P5 ;  /* 0x000000051c007c0c */ /* 0x000fe4000bfa6350 */
[----:B01----:R-:W-:Y:S02]  /*4ad0*/  IADD3 R30, PT, PT, R33, 0x60, RZ ;  /* 0x00000060211e7810 */ /* 0x003fe40007ffe0ff */
        /* <DEDUP_REMOVED lines=8> */
[----:B------:R-:W-:Y:S02]  /*4b60*/  ISETP.GE.AND.EX P2, PT, R103, UR5, PT, P2 ;  /* 0x0000000567007c0c */ /* 0x000fe4000bf46320 */
[----:B------:R-:W-:Y:S02]  /*4b70*/  ISETP.GE.AND.EX P1, PT, R83, UR5, PT, P1 ;  /* 0x0000000553007c0c */ /* 0x000fe4000bf26310 */
[----:B------:R-:W-:Y:S02]  /*4b80*/  ISETP.GE.AND.EX P6, PT, R31, UR5, PT, P6 ;  /* 0x000000051f007c0c */ /* 0x000fe4000bfc6360 */
[----:B------:R-:W-:Y:S02]  /*4b90*/  ISETP.GE.AND.EX P3, PT, R82, UR5, PT, P3 ;  /* 0x0000000552007c0c */ /* 0x000fe4000bf66330 */
[----:B------:R-:W-:Y:S01]  /*4ba0*/  ISETP.GE.AND.EX P4, PT, R101, UR5, PT, P4 ;  /* 0x0000000565007c0c */ /* 0x000fe2000bf86340 */
[----:B------:R-:W-:-:S12]  /*4bb0*/  @P5 BRA `(.L_x_2329) ;  /* 0x0000000000485947 */ /* 0x000fd80003800000 */
[----:B------:R-:W0:Y:S01]  /*4bc0*/  LDCU.64 UR8, c[0x0][0x3e0] ;  /* 0x00007c00ff0877ac */ /* 0x000e220008000a00 */
[--C-:B------:R-:W-:Y:S01]  /*4bd0*/  FADD.FTZ R29, R2, -R34.reuse ;  /* 0x80000022021d7221 */ /* 0x100fe20000010000 */
[----:B------:R-:W-:Y:S01]  /*4be0*/  FADD.FTZ R85, R3, -R34 ;  /* 0x8000002203557221 */ /* 0x000fe20000010000 */
[----:B------:R-:W-:Y:S01]  /*4bf0*/  MOV R2, R114 ;  /* 0x0000007200027202 */ /* 0x000fe20000000f00 */
[----:B------:R-:W1:Y:S01]  /*4c00*/  LDCU.64 UR10, c[0x0][0x380] ;  /* 0x00007000ff0a77ac */ /* 0x000e620008000a00 */
[----:B------:R-:W-:Y:S01]  /*4c10*/  MOV R3, R117 ;  /* 0x0000007500037202 */ /* 0x000fe20000000f00 */
[-C--:B------:R-:W-:Y:S01]  /*4c20*/  FMUL.FTZ R29, R29, R32.reuse ;  /* 0x000000201d1d7220 */ /* 0x080fe20000410000 */
[----:B------:R-:W-:-:S04]  /*4c30*/  FMUL.FTZ R85, R85, R32 ;  /* 0x0000002055557220 */ /* 0x000fc80000410000 */
[----:B------:R-:W-:Y:S01]  /*4c40*/  FFMA.FTZ R118, R44, R85, R45 ;  /* 0x000000552c767223 */ /* 0x000fe2000001002d */
        /* <DEDUP_REMOVED lines=9> */
.L_x_2329:
[----:B------:R-:W-:Y:S05]  /*4ce0*/  BSYNC.RECONVERGENT B1 ;  /* 0x0000000000017941 */ /* 0x000fea0003800200 */
.L_x_2328:
[----:B------:R-:W-:Y:S01]  /*4cf0*/  BSSY.RECONVERGENT B1, `(.L_x_2330) ;  /* 0x0000016000017945 */ /* 0x000fe20003800200 */
[C---:B0-----:R-:W-:Y:S02]  /*4d00*/  IADD3 R28, PT, PT, R33.reuse, 0xa0, RZ ;  /* 0x000000a0211c7810 */ /* 0x041fe40007ffe0ff */
[----:B------:R-:W-:Y:S01]  /*4d10*/  IADD3 R29, PT, PT, R33, 0xb0, RZ ;  /* 0x000000b0211d7810 */ /* 0x000fe20007ffe0ff */
        /* <DEDUP_REMOVED lines=19> */
.L_x_2331:
[----:B------:R-:W-:Y:S05]  /*4e50*/  BSYNC.RECONVERGENT B1 ;  /* 0x0000000000017941 */ /* 0x000fea0003800200 */
.L_x_2330:
        /* <DEDUP_REMOVED lines=20> */
.L_x_2333:
[----:B------:R-:W-:Y:S05]  /*4fa0*/  BSYNC.RECONVERGENT B1 ;  /* 0x0000000000017941 */ /* 0x000fea0003800200 */
.L_x_2332:
[----:B------:R-:W-:Y:S04]  /*4fb0*/  BSSY.RECONVERGENT B1, `(.L_x_2334) ;  /* 0x0000014000017945 */ /* 0x000fe80003800200 */
[----:B------:R-:W-:Y:S05]  /*4fc0*/  @P6 BRA `(.L_x_2335) ;  /* 0x0000000000486947 */ /* 0x000fea0003800000 */
[----:B------:R-:W2:Y:S01]  /*4fd0*/  LDCU.64 UR8, c[0x0][0x3e0] ;  /* 0x00007c00ff0877ac */ /* 0x000ea20008000a00 */
[----:B------:R-:W-:Y:S01]  /*4fe0*/  MOV R2, R114 ;  /* 0x0000007200027202 */ /* 0x000fe20000000f00 */
[--C-:B------:R-:W-:Y:S01]  /*4ff0*/  FADD.FTZ R9, R9, -R34.reuse ;  /* 0x8000002209097221 */ /* 0x100fe20000010000 */
[----:B01----:R-:W-:Y:S01]  /*5000*/  MOV R3, R117 ;  /* 0x0000007500037202 */ /* 0x003fe20000000f00 */
[----:B------:R-:W0:Y:S01]  /*5010*/  LDCU.64 UR10, c[0x0][0x380] ;  /* 0x00007000ff0a77ac */ /* 0x000e220008000a00 */
[----:B------:R-:W-:Y:S01]  /*5020*/  FADD.FTZ R5, R8, -R34 ;  /* 0x8000002208057221 */ /* 0x000fe20000010000 */
[----:B------:R-:W-:-:S03]  /*5030*/  FMUL.FTZ R9, R9, R32 ;  /* 0x0000002009097220 */ /* 0x000fc60000410000 */
[----:B------:R-:W-:Y:S01]  /*5040*/  FMUL.FTZ R5, R5, R32 ;  /* 0x0000002005057220 */ /* 0x000fe20000410000 */
[----:B------:R-:W-:Y:S01]  /*5050*/  FFMA.FTZ R9, R43, R9, R46 ;  /* 0x000000092b097223 */ /* 0x000fe2000001002e */
        /* <DEDUP_REMOVED lines=9> */
.L_x_2335:
[----:B------:R-:W-:Y:S05]  /*50f0*/  BSYNC.RECONVERGENT B1 ;  /* 0x0000000000017941 */ /* 0x000fea0003800200 */
.L_x_2334:
[----:B------:R-:W-:Y:S04]  /*5100*/  BSSY.RECONVERGENT B1, `(.L_x_2336) ;  /* 0x0000014000017945 */ /* 0x000fe80003800200 */
[----:B------:R-:W-:Y:S05]  /*5110*/  @P3 BRA `(.L_x_2337) ;  /* 0x0000000000483947 */ /* 0x000fea0003800000 */
[----:B------:R-:W3:Y:S01]  /*5120*/  LDCU.64 UR8, c[0x0][0x3e0] ;  /* 0x00007c00ff0877ac */ /* 0x000ee20008000a00 */
[----:B------:R-:W-:Y:S01]  /*5130*/  MOV R2, R114 ;  /* 0x0000007200027202 */ /* 0x000fe20000000f00 */
[--C-:B012---:R-:W-:Y:S01]  /*5140*/  FADD.FTZ R5, R10, -R34.reuse ;  /* 0x800000220a057221 */ /* 0x107fe20000010000 */
[----:B------:R-:W-:Y:S01]  /*5150*/  MOV R3, R117 ;  /* 0x0000007500037202 */ /* 0x000fe20000000f00 */
        /* <DEDUP_REMOVED lines=14> */
.L_x_2337:
[----:B------:R-:W-:Y:S05]  /*5240*/  BSYNC.RECONVERGENT B1 ;  /* 0x0000000000017941 */ /* 0x000fea0003800200 */
.L_x_2336:
        /* <DEDUP_REMOVED lines=20> */
.L_x_2339:
[----:B------:R-:W-:Y:S05]  /*5390*/  BSYNC.RECONVERGENT B1 ;  /* 0x0000000000017941 */ /* 0x000fea0003800200 */
.L_x_2338:
        /* <DEDUP_REMOVED lines=38> */
.L_x_2341:
[----:B------:R-:W-:Y:S05]  /*5600*/  BSYNC.RECONVERGENT B1 ;  /* 0x0000000000017941 */ /* 0x000fea0003800200 */
.L_x_2340:
        /* <DEDUP_REMOVED lines=20> */
.L_x_2343:
[----:B------:R-:W-:Y:S05]  /*5750*/  BSYNC.RECONVERGENT B1 ;  /* 0x0000000000017941 */ /* 0x000fea0003800200 */
.L_x_2342:
        /* <DEDUP_REMOVED lines=9> */
[----:B------:R-:W-:-:S04]  /*57f0*/  FMUL.FTZ R19, R19, R32 ;  /* 0x0000002013137220 */ /* 0x000fc80000410000 */
[----:B------:R-:W-:Y:S01]  /*5800*/  FFMA.FTZ R19, R44, R19, R45 ;  /* 0x000000132c137223 */ /* 0x000fe2000001002d */
[----:B-----5:R-:W-:Y:S02]  /*5810*/  IMAD R11, R10, UR8, RZ ;  /* 0x000000080a0b7c24 */ /* 0x020fe4000f8e02ff */
[----:B------:R-:W-:Y:S01]  /*5820*/  FFMA.FTZ R10, R43, R5, R46 ;  /* 0x000000052b0a7223 */ /* 0x000fe2000001002e */
[----:B------:R-:W-:-:S04]  /*5830*/  IMAD.WIDE.U32 R2, R28, UR8, R2 ;  /* 0x000000081c027c25 */ /* 0x000fc8000f8e0002 */
[----:B------:R-:W-:Y:S01]  /*5840*/  IMAD R11, R28, UR9, R11 ;  /* 0x000000091c0b7c24 */ /* 0x000fe2000f8e020b */
[----:B0-----:R-:W-:-:S04]  /*5850*/  LEA R4, P1, R2, UR10, 0x1 ;  /* 0x0000000a02047c11 */ /* 0x001fc8000f8208ff */
[----:B------:R-:W-:Y:S02]  /*5860*/  IADD3 R11, PT, PT, R3, R11, RZ ;  /* 0x0000000b030b7210 */ /* 0x000fe40007ffe0ff */
[----:B------:R-:W-:Y:S02]  /*5870*/  F2FP.BF16.F32.PACK_AB R3, R19, R10 ;  /* 0x0000000a1303723e */ /* 0x000fe400000010ff */
[----:B------:R-:W-:-:S05]  /*5880*/  LEA.HI.X R5, R2, UR11, R11, 0x1, P1 ;  /* 0x0000000b02057c11 */ /* 0x000fca00088f0c0b */
[----:B------:R0:W-:Y:S02]  /*5890*/  STG.E desc[UR6][R4.64], R3 ;  /* 0x0000000304007986 */ /* 0x0001e4000c101906 */
.L_x_2345:
[----:B------:R-:W-:Y:S05]  /*58a0*/  BSYNC.RECONVERGENT B1 ;  /* 0x0000000000017941 */ /* 0x000fea0003800200 */
.L_x_2344:
        /* <DEDUP_REMOVED lines=20> */
.L_x_2347:
[----:B------:R-:W-:Y:S05]  /*59f0*/  BSYNC.RECONVERGENT B1 ;  /* 0x0000000000017941 */ /* 0x000fea0003800200 */
.L_x_2346:
        /* <DEDUP_REMOVED lines=20> */
.L_x_2349:
[----:B------:R-:W-:Y:S05]  /*5b40*/  BSYNC.RECONVERGENT B1 ;  /* 0x0000000000017941 */ /* 0x000fea0003800200 */
.L_x_2348:
        /* <DEDUP_REMOVED lines=10> */
[----:B------:R-:W-:Y:S01]  /*5bf0*/  FFMA.FTZ R25, R43, R25, R46 ;  /* 0x000000192b197223 */ /* 0x000fe2000001002e */
[----:B-----5:R-:W-:Y:S02]  /*5c00*/  IMAD R9, R6, UR8, RZ ;  /* 0x0000000806097c24 */ /* 0x020fe4000f8e02ff */
        /* <DEDUP_REMOVED lines=8> */
.L_x_2351:
[----:B------:R-:W-:Y:S05]  /*5c90*/  BSYNC.RECONVERGENT B1 ;  /* 0x0000000000017941 */ /* 0x000fea0003800200 */
.L_x_2350:
[----:B------:R-:W-:Y:S01]  /*5ca0*/  ISETP.GE.U32.AND P5, PT, R7, UR4, PT ;  /* 0x0000000407007c0c */ /* 0x000fe2000bfa6070 */
[----:B------:R-:W-:Y:S01]  /*5cb0*/  BSSY.RECONVERGENT B1, `(.L_x_2352) ;  /* 0x000002b000017945 */ /* 0x000fe20003800200 */
[----:B01234-:R-:W-:Y:S02]  /*5cc0*/  SHF.R.S32.HI R4, RZ, 0x1f, R7 ;  /* 0x0000001fff047819 */ /* 0x01ffe40000011407 */
        /* <DEDUP_REMOVED lines=9> */
[----:B------:R-:W-:-:S02]  /*5d60*/  ISETP.GE.U32.AND P4, PT, R9, UR4, PT ;  /* 0x0000000409007c0c */ /* 0x000fc4000bf86070 */
        /* <DEDUP_REMOVED lines=31> */
.L_x_2353:
[----:B------:R-:W-:Y:S05]  /*5f60*/  BSYNC.RECONVERGENT B1 ;  /* 0x0000000000017941 */ /* 0x000fea0003800200 */
.L_x_2352:
        /* <DEDUP_REMOVED lines=10> */
[----:B------:R-:W-:Y:S01]  /*6010*/  FFMA.FTZ R49, R43, R49, R46 ;  /* 0x000000312b317223 */ /* 0x000fe2000001002e */
[----:B-1----:R-:W-:Y:S02]  /*6020*/  IMAD R19, R19, UR8, RZ ;  /* 0x0000000813137c24 */ /* 0x002fe4000f8e02ff */
        /* <DEDUP_REMOVED lines=8> */
.L_x_2355:
[----:B------:R-:W-:Y:S05]  /*60b0*/  BSYNC.RECONVERGENT B1 ;  /* 0x0000000000017941 */ /* 0x000fea0003800200 */
.L_x_2354:
        /* <DEDUP_REMOVED lines=20> */
.L_x_2357:
[----:B------:R-:W-:Y:S05]  /*6200*/  BSYNC.RECONVERGENT B1 ;  /* 0x0000000000017941 */ /* 0x000fea0003800200 */
.L_x_2356:
        /* <DEDUP_REMOVED lines=20> */
.L_x_2359:
[----:B------:R-:W-:Y:S05]  /*6350*/  BSYNC.RECONVERGENT B1 ;  /* 0x0000000000017941 */ /* 0x000fea0003800200 */
.L_x_2358:
[----:B------:R-:W-:Y:S04]  /*6360*/  BSSY.RECONVERGENT B1, `(.L_x_2360) ;  /* 0x0000014000017945 */ /* 0x000fe80003800200 */
[----:B------:R-:W-:Y:S05]  /*6370*/  @P3 BRA `(.L_x_2361) ;  /* 0x0000000000483947 */ /* 0x000fea0003800000 */
[----:B------:R-:W4:Y:S01]  /*6380*/  LDCU.64 UR8, c[0x0][0x3e0] ;  /* 0x00007c00ff0877ac */ /* 0x000f220008000a00 */
[----:B------:R-:W-:Y:S01]  /*6390*/  MOV R2, R114 ;  /* 0x0000007200027202 */ /* 0x000fe20000000f00 */
[--C-:B0123--:R-:W-:Y:S01]  /*63a0*/  FADD.FTZ R5, R54, -R34.reuse ;  /* 0x8000002236057221 */ /* 0x10ffe20000010000 */
[----:B------:R-:W-:Y:S01]  /*63b0*/  MOV R3, R117 ;  /* 0x0000007500037202 */ /* 0x000fe20000000f00 */
        /* <DEDUP_REMOVED lines=14> */
.L_x_2361:
[----:B------:R-:W-:Y:S05]  /*64a0*/  BSYNC.RECONVERGENT B1 ;  /* 0x0000000000017941 */ /* 0x000fea0003800200 */
.L_x_2360:
        /* <DEDUP_REMOVED lines=20> */
.L_x_2363:
[----:B------:R-:W-:Y:S05]  /*65f0*/  BSYNC.RECONVERGENT B1 ;  /* 0x0000000000017941 */ /* 0x000fea0003800200 */
.L_x_2362:
[----:B------:R-:W-:Y:S01]  /*6600*/  ISETP.GE.U32.AND P5, PT, R36, UR4, PT ;  /* 0x0000000424007c0c */ /* 0x000fe2000bfa6070 */
[----:B------:R-:W-:Y:S01]  /*6610*/  BSSY.RECONVERGENT B1, `(.L_x_2364) ;  /* 0x0000023000017945 */ /* 0x000fe20003800200 */
[----:B------:R-:W-:Y:S02]  /*6620*/  ISETP.GE.U32.AND P2, PT, R0, UR4, PT ;  /* 0x0000000400007c0c */ /* 0x000fe4000bf46070 */
[----:B------:R-:W-:Y:S02]  /*6630*/  ISETP.GE.AND.EX P5, PT, R40, UR5, PT, P5 ;  /* 0x0000000528007c0c */ /* 0x000fe4000bfa6350 */
[----:B------:R-:W-:Y:S02]  /*6640*/  ISETP.GE.U32.AND P1, PT, R102, UR4, PT ;  /* 0x0000000466007c0c */ /* 0x000fe4000bf26070 */
[----:B------:R-:W-:Y:S02]  /*6650*/  ISETP.GE.U32.AND P6, PT, R100, UR4, PT ;  /* 0x0000000464007c0c */ /* 0x000fe4000bfc6070 */
[----:B------:R-:W-:-:S02]  /*6660*/  ISETP.GE.U32.AND P3, PT, R6, UR4, PT ;  /* 0x0000000406007c0c */ /* 0x000fc4000bf66070 */
[----:B------:R-:W-:Y:S02]  /*6670*/  SHF.R.S32.HI R11, RZ, 0x1f, R0 ;  /* 0x0000001fff0b7819 */ /* 0x000fe40000011400 */
[----:B------:R-:W-:Y:S02]  /*6680*/  ISETP.GE.U32.AND P4, PT, R98, UR4, PT ;  /* 0x0000000462007c0c */ /* 0x000fe4000bf86070 */
[----:B------:R-:W-:Y:S02]  /*6690*/  SHF.R.S32.HI R8, RZ, 0x1f, R6 ;  /* 0x0000001fff087819 */ /* 0x000fe40000011406 */
[----:B------:R-:W-:Y:S02]  /*66a0*/  IADD3 R7, PT, PT, R33, 0x1c0, RZ ;  /* 0x000001c021077810 */ /* 0x000fe40007ffe0ff */
[----:B------:R-:W-:Y:S02]  /*66b0*/  ISETP.GE.AND.EX P2, PT, R11, UR5, PT, P2 ;  /* 0x000000050b007c0c */ /* 0x000fe4000bf46320 */
[----:B------:R-:W-:-:S02]  /*66c0*/  ISETP.GE.AND.EX P1, PT, R95, UR5, PT, P1 ;  /* 0x000000055f007c0c */ /* 0x000fc4000bf26310 */
[----:B------:R-:W-:Y:S02]  /*66d0*/  ISETP.GE.AND.EX P6, PT, R93, UR5, PT, P6 ;  /* 0x000000055d007c0c */ /* 0x000fe4000bfc6360 */
[----:B------:R-:W-:Y:S02]  /*66e0*/  ISETP.GE.AND.EX P3, PT, R8, UR5, PT, P3 ;  /* 0x0000000508007c0c */ /* 0x000fe4000bf66330 */
[----:B------:R-:W-:Y:S02]  /*66f0*/  ISETP.GE.AND.EX P4, PT, R91, UR5, PT, P4 ;  /* 0x000000055b007c0c */ /* 0x000fe4000bf86340 */
[----:B------:R-:W-:Y:S01]  /*6700*/  IADD3 R33, PT, PT, R33, 0x1e0, RZ ;  /* 0x000001e021217810 */ /* 0x000fe20007ffe0ff */
[----:B------:R-:W-:Y:S10]  /*6710*/  @P5 BRA `(.L_x_2365) ;  /* 0x0000000000485947 */ /* 0x000ff40003800000 */
        /* <DEDUP_REMOVED lines=18> */
.L_x_2365:
[----:B------:R-:W-:Y:S05]  /*6840*/  BSYNC.RECONVERGENT B1 ;  /* 0x0000000000017941 */ /* 0x000fea0003800200 */
.L_x_2364:
        /* <DEDUP_REMOVED lines=20> */
.L_x_2367:
[----:B------:R-:W-:Y:S05]  /*6990*/  BSYNC.RECONVERGENT B1 ;  /* 0x0000000000017941 */ /* 0x000fea0003800200 */
.L_x_2366:
        /* <DEDUP_REMOVED lines=20> */
.L_x_2369:
[----:B------:R-:W-:Y:S05]  /*6ae0*/  BSYNC.RECONVERGENT B1 ;  /* 0x0000000000017941 */ /* 0x000fea0003800200 */
.L_x_2368:
        /* <DEDUP_REMOVED lines=20> */
.L_x_2371:
[----:B------:R-:W-:Y:S05]  /*6c30*/  BSYNC.RECONVERGENT B1 ;  /* 0x0000000000017941 */ /* 0x000fea0003800200 */
.L_x_2370:
        /* <DEDUP_REMOVED lines=20> */
.L_x_2373:
[----:B------:R-:W-:Y:S05]  /*6d80*/  BSYNC.RECONVERGENT B1 ;  /* 0x0000000000017941 */ /* 0x000fea0003800200 */
.L_x_2372:
        /* <DEDUP_REMOVED lines=20> */
.L_x_2375:
[----:B------:R-:W-:Y:S05]  /*6ed0*/  BSYNC.RECONVERGENT B1 ;  /* 0x0000000000017941 */ /* 0x000fea0003800200 */
.L_x_2374:
[----:B------:R-:W-:Y:S01]  /*6ee0*/  ISETP.GE.U32.AND P5, PT, R37, UR4, PT ;  /* 0x0000000425007c0c */ /* 0x000fe2000bfa6070 */
        /* <DEDUP_REMOVED lines=8> */
[----:B------:R-:W-:Y:S02]  /*6f70*/  SHF.R.S32.HI R10, RZ, 0x1f, R33 ;  /* 0x0000001fff0a7819 */ /* 0x000fe40000011421 */
[----:B------:R-:W-:Y:S02]  /*6f80*/  ISETP.GE.AND.EX P2, PT, R89, UR5, PT, P2 ;  /* 0x0000000559007c0c */ /* 0x000fe4000bf46320 */
[----:B------:R-:W-:Y:S02]  /*6f90*/  ISETP.GE.AND.EX P1, PT, R8, UR5, PT, P1 ;  /* 0x0000000508007c0c */ /* 0x000fe4000bf26310 */
[----:B------:R-:W-:-:S02]  /*6fa0*/  ISETP.GE.AND.EX P6, PT, R42, UR5, PT, P6 ;  /* 0x000000052a007c0c */ /* 0x000fc4000bfc6360 */
[----:B------:R-:W-:Y:S02]  /*6fb0*/  ISETP.GE.AND.EX P3, PT, R10, UR5, PT, P3 ;  /* 0x000000050a007c0c */ /* 0x000fe4000bf66330 */
[----:B------:R-:W-:Y:S01]  /*6fc0*/  ISETP.GE.AND.EX P4, PT, R87, UR5, PT, P4 ;  /* 0x0000000557007c0c */ /* 0x000fe2000bf86340 */
[----:B------:R-:W-:-:S12]  /*6fd0*/  @P5 BRA `(.L_x_2377) ;  /* 0x0000000000485947 */ /* 0x000fd80003800000 */
        /* <DEDUP_REMOVED lines=18> */
.L_x_2377:
[----:B------:R-:W-:Y:S05]  /*7100*/  BSYNC.RECONVERGENT B1 ;  /* 0x0000000000017941 */ /* 0x000fea0003800200 */
.L_x_2376:
        /* <DEDUP_REMOVED lines=20> */
.L_x_2379:
[----:B------:R-:W-:Y:S05]  /*7250*/  BSYNC.RECONVERGENT B1 ;  /* 0x0000000000017941 */ /* 0x000fea0003800200 */
.L_x_2378:
        /* <DEDUP_REMOVED lines=20> */
.L_x_2381:
[----:B------:R-:W-:Y:S05]  /*73a0*/  BSYNC.RECONVERGENT B1 ;  /* 0x0000000000017941 */ /* 0x000fea0003800200 */
.L_x_2380:
        /* <DEDUP_REMOVED lines=20> */
.L_x_2383:
[----:B------:R-:W-:Y:S05]  /*74f0*/  BSYNC.RECONVERGENT B1 ;  /* 0x0000000000017941 */ /* 0x000fea0003800200 */
.L_x_2382:
        /* <DEDUP_REMOVED lines=20> */
.L_x_2385:
[----:B------:R-:W-:Y:S05]  /*7640*/  BSYNC.RECONVERGENT B1 ;  /* 0x0000000000017941 */ /* 0x000fea0003800200 */
.L_x_2384:
[----:B------:R-:W-:Y:S05]  /*7650*/  @P4 BRA `(.L_x_2386) ;  /* 0x00000044004c4947 */ /* 0x000fea0003800000 */
[----:B------:R-:W5:Y:S01]  /*7660*/  LDCU.64 UR4, c[0x0][0x3e0] ;  /* 0x00007c00ff0477ac */ /* 0x000f620008000a00 */
[----:B------:R-:W-:Y:S01]  /*7670*/  MOV R115, R117 ;  /* 0x0000007500737202 */ /* 0x000fe20000000f00 */
[--C-:B------:R-:W-:Y:S01]  /*7680*/  FADD.FTZ R81, R81, -R34.reuse ;  /* 0x8000002251517221 */ /* 0x100fe20000010000 */
[----:B01234-:R-:W-:Y:S01]  /*7690*/  FADD.FTZ R3, R80, -R34 ;  /* 0x8000002250037221 */ /* 0x01ffe20000010000 */
[----:B------:R-:W0:Y:S02]  /*76a0*/  LDCU.64 UR8, c[0x0][0x380] ;  /* 0x00007000ff0877ac */ /* 0x000e240008000a00 */
[-C--:B------:R-:W-:Y:S01]  /*76b0*/  FMUL.FTZ R81, R81, R32.reuse ;  /* 0x0000002051517220 */ /* 0x080fe20000410000 */
[----:B------:R-:W-:-:S04]  /*76c0*/  FMUL.FTZ R3, R3, R32 ;  /* 0x0000002003037220 */ /* 0x000fc80000410000 */
        /* <DEDUP_REMOVED lines=9> */
[----:B------:R0:W-:Y:S01]  /*7760*/  STG.E desc[UR6][R2.64], R5 ;  /* 0x0000000502007986 */ /* 0x0001e2000c101906 */
[----:B------:R-:W-:Y:S05]  /*7770*/  BRA `(.L_x_2386) ;  /* 0x0000004400047947 */ /* 0x000fea0003800000 */
.L_x_2323:
        /* <DEDUP_REMOVED lines=12> */
[--C-:B------:R-:W-:Y:S01]  /*7840*/  FADD.FTZ R85, R85, -R34.reuse ;  /* 0x8000002255557221 */ /* 0x100fe20000010000 */
[----:B------:R-:W-:Y:S01]  /*7850*/  FADD.FTZ R31, R82, -R34 ;  /* 0x80000022521f7221 */ /* 0x000fe20000010000 */
[----:B------:R-:W0:Y:S02]  /*7860*/  LDCU.64 UR8, c[0x0][0x3e0] ;  /* 0x00007c00ff0877ac */ /* 0x000e240008000a00 */
        /* <DEDUP_REMOVED lines=20> */
[----:B--2---:R-:W-:Y:S01]  /*79b0*/  FMUL.FTZ R120, R28, R119 ;  /* 0x000000771c787220 */ /* 0x004fe20000410000 */
[----:B-1----:R-:W-:-:S04]  /*79c0*/  LEA R28, P1, R30, UR10, 0x1 ;  /* 0x0000000a1e1c7c11 */ /* 0x002fc8000f8208ff */
[----:B------:R-:W-:Y:S02]  /*79d0*/  LEA.HI.X R29, R30, UR11, R121, 0x1, P1 ;  /* 0x0000000b1e1d7c11 */ /* 0x000fe400088f0c79 */
[----:B------:R-:W-:-:S05]  /*79e0*/  F2FP.BF16.F32.PACK_AB R85, R120, R85 ;  /* 0x000000557855723e */ /* 0x000fca00000010ff */
[----:B------:R0:W-:Y:S02]  /*79f0*/  STG.E desc[UR6][R28.64], R85 ;  /* 0x000000551c007986 */ /* 0x0001e4000c101906 */
.L_x_2388:
[----:B------:R-:W-:Y:S05]  /*7a00*/  BSYNC.RECONVERGENT B1 ;  /* 0x0000000000017941 */ /* 0x000fea0003800200 */
.L_x_2387:
        /* <DEDUP_REMOVED lines=22> */
[----:B------:R-:W-:Y:S08]  /*7b70*/  MUFU.RCP R119, R119 ;  /* 0x0000007700777308 */ /* 0x000ff00000001000 */
[----:B------:R-:W0:Y:S02]  /*7b80*/  MUFU.RCP R83, R82 ;  /* 0x0000005200537308 */ /* 0x000e240000001000 */
[----:B0-----:R-:W-:Y:S01]  /*7b90*/  FMUL.FTZ R83, R0, R83 ;  /* 0x0000005300537220 */ /* 0x001fe20000410000 */
[----:B------:R-:W-:Y:S01]  /*7ba0*/  FMUL.FTZ R0, R28, R119 ;  /* 0x000000771c007220 */ /* 0x000fe20000410000 */
[----:B-1----:R-:W-:-:S04]  /*7bb0*/  LEA R28, P1, R30, UR10, 0x1 ;  /* 0x0000000a1e1c7c11 */ /* 0x002fc8000f8208ff */
[----:B------:R-:W-:Y:S02]  /*7bc0*/  LEA.HI.X R29, R30, UR11, R113, 0x1, P1 ;  /* 0x0000000b1e1d7c11 */ /* 0x000fe400088f0c71 */
[----:B------:R-:W-:-:S05]  /*7bd0*/  F2FP.BF16.F32.PACK_AB R83, R0, R83 ;  /* 0x000000530053723e */ /* 0x000fca00000010ff */
[----:B------:R1:W-:Y:S02]  /*7be0*/  STG.E desc[UR6][R28.64], R83 ;  /* 0x000000531c007986 */ /* 0x0003e4000c101906 */
.L_x_2390:
[----:B------:R-:W-:Y:S05]  /*7bf0*/  BSYNC.RECONVERGENT B1 ;  /* 0x0000000000017941 */ /* 0x000fea0003800200 */
.L_x_2389:
[----:B------:R-:W-:Y:S01]  /*7c00*/  ISETP.GE.U32.AND P5, PT, R111, UR4, PT ;  /* 0x000000046f007c0c */ /* 0x000fe2000bfa6070 */
[----:B------:R-:W-:Y:S01]  /*7c10*/  BSSY.RECONVERGENT B1, `(.L_x_2391) ;  /* 0x000002d000017945 */ /* 0x000fe20003800200 */
[----:B01----:R-:W-:Y:S02]  /*7c20*/  SHF.R.S32.HI R28, RZ, 0x1f, R111 ;  /* 0x0000001fff1c7819 */ /* 0x003fe4000001146f */
[C---:B------:R-:W-:Y:S02]  /*7c30*/  IADD3 R0, PT, PT, R33.reuse, 0x50, RZ ;  /* 0x0000005021007810 */ /* 0x040fe40007ffe0ff */
[----:B------:R-:W-:Y:S02]  /*7c40*/  ISETP.GE.AND.EX P5, PT, R28, UR5, PT, P5 ;  /* 0x000000051c007c0c */ /* 0x000fe4000bfa6350 */
[----:B------:R-:W-:Y:S02]  /*7c50*/  IADD3 R30, PT, PT, R33, 0x60, RZ ;  /* 0x00000060211e7810 */ /* 0x000fe40007ffe0ff */
[----:B------:R-:W-:-:S02]  /*7c60*/  ISETP.GE.U32.AND P1, PT, R110, UR4, PT ;  /* 0x000000046e007c0c */ /* 0x000fc4000bf26070 */
[----:B------:R-:W-:Y:S02]  /*7c70*/  ISETP.GE.U32.AND P6, PT, R47, UR4, PT ;  /* 0x000000042f007c0c */ /* 0x000fe4000bfc6070 */
[----:B------:R-:W-:Y:S02]  /*7c80*/  ISETP.GE.U32.AND P3, PT, R0, UR4, PT ;  /* 0x0000000400007c0c */ /* 0x000fe4000bf66070 */
[----:B------:R-:W-:Y:S02]  /*7c90*/  ISETP.GE.U32.AND P4, PT, R30, UR4, PT ;  /* 0x000000041e007c0c */ /* 0x000fe4000bf86070 */
[----:B------:R-:W-:Y:S02]  /*7ca0*/  SHF.R.S32.HI R83, RZ, 0x1f, R47 ;  /* 0x0000001fff537819 */ /* 0x000fe4000001142f */
[----:B------:R-:W-:Y:S02]  /*7cb0*/  SHF.R.S32.HI R31, RZ, 0x1f, R0 ;  /* 0x0000001fff1f7819 */ /* 0x000fe40000011400 */
[----:B------:R-:W-:-:S02]  /*7cc0*/  SHF.R.S32.HI R82, RZ, 0x1f, R30 ;  /* 0x0000001fff527819 */ /* 0x000fc4000001141e */
        /* <DEDUP_REMOVED lines=18> */
[----:B------:R-:W-:Y:S01]  /*7df0*/  IMAD R121, R111, UR9, R28 ;  /* 0x000000096f797c24 */ /* 0x000fe2000f8e021c */
[----:B------:R-:W-:Y:S01]  /*7e00*/  MOV R28, R114 ;  /* 0x00000072001c7202 */ /* 0x000fe20000000f00 */
[----:B--2---:R-:W-:Y:S01]  /*7e10*/  FADD.FTZ R119, R113, 1 ;  /* 0x3f80000071777421 */ /* 0x004fe20000010000 */
[----:B0-----:R-:W-:Y:S01]  /*7e20*/  FADD.FTZ R85, R29, 1 ;  /* 0x3f8000001d557421 */ /* 0x001fe20000010000 */
[----:B------:R-:W-:-:S04]  /*7e30*/  MOV R29, R117 ;  /* 0x00000075001d7202 */ /* 0x000fc80000000f00 */
[----:B------:R-:W0:Y:S01]  /*7e40*/  MUFU.RCP R119, R119 ;  /* 0x0000007700777308 */ /* 0x000e220000001000 */
[----:B------:R-:W-:-:S07]  /*7e50*/  IMAD.WIDE.U32 R28, R111, UR8, R28 ;  /* 0x000000086f1c7c25 */ /* 0x000fce000f8e001c */
[----:B------:R-:W2:Y:S01]  /*7e60*/  MUFU.RCP R118, R85 ;  /* 0x0000005500767308 */ /* 0x000ea20000001000 */
[----:B------:R-:W-:Y:S01]  /*7e70*/  IADD3 R121, PT, PT, R29, R121, RZ ;  /* 0x000000791d797210 */ /* 0x000fe20007ffe0ff */
[----:B0-----:R-:W-:Y:S01]  /*7e80*/  FMUL.FTZ R111, R2, R119 ;  /* 0x00000077026f7220 */ /* 0x001fe20000410000 */
[----:B-1----:R-:W-:Y:S01]  /*7e90*/  LEA R2, P5, R28, UR10, 0x1 ;  /* 0x0000000a1c027c11 */ /* 0x002fe2000f8a08ff */
[----:B--2---:R-:W-:-:S03]  /*7ea0*/  FMUL.FTZ R118, R3, R118 ;  /* 0x0000007603767220 */ /* 0x004fc60000410000 */
[----:B------:R-:W-:Y:S02]  /*7eb0*/  LEA.HI.X R3, R28, UR11, R121, 0x1, P5 ;  /* 0x0000000b1c037c11 */ /* 0x000fe4000a8f0c79 */
[----:B------:R-:W-:-:S05]  /*7ec0*/  F2FP.BF16.F32.PACK_AB R111, R111, R118 ;  /* 0x000000766f6f723e */ /* 0x000fca00000010ff */
[----:B------:R0:W-:Y:S02]  /*7ed0*/  STG.E desc[UR6][R2.64], R111 ;  /* 0x0000006f02007986 */ /* 0x0001e4000c101906 */
.L_x_2392:
[----:B------:R-:W-:Y:S05]  /*7ee0*/  BSYNC.RECONVERGENT B1 ;  /* 0x0000000000017941 */ /* 0x000fea0003800200 */
.L_x_2391:
[----:B------:R-:W-:Y:S01]  /*7ef0*/  BSSY.RECONVERGENT B1, `(.L_x_2393) ;  /* 0x0000020000017945 */ /* 0x000fe20003800200 */
[C---:B------:R-:W-:Y:S02]  /*7f00*/  IADD3 R28, PT, PT, R33.reuse, 0xa0, RZ ;  /* 0x000000a0211c7810 */ /* 0x040fe40007ffe0ff */
[----:B------:R-:W-:Y:S01]  /*7f10*/  IADD3 R29, PT, PT, R33, 0xb0, RZ ;  /* 0x000000b0211d7810 */ /* 0x000fe20007ffe0ff */
[----:B------:R-:W-:Y:S06]  /*7f20*/  @P1 BRA `(.L_x_2394) ;  /* 0x0000000000701947 */ /* 0x000fec0003800000 */
[--C-:B------:R-:W-:Y:S01]  /*7f30*/  FADD.FTZ R5, R5, -R34.reuse ;  /* 0x8000002205057221 */ /* 0x100fe20000010000 */
[----:B0-----:R-:W-:Y:S01]  /*7f40*/  FADD.FTZ R3, R4, -R34 ;  /* 0x8000002204037221 */ /* 0x001fe20000010000 */
[----:B------:R-:W0:Y:S02]  /*7f50*/  LDCU.64 UR8, c[0x0][0x3e0] ;  /* 0x00007c00ff0877ac */ /* 0x000e240008000a00 */
        /* <DEDUP_REMOVED lines=25> */
.L_x_2394:
[----:B------:R-:W-:Y:S05]  /*80f0*/  BSYNC.RECONVERGENT B1 ;  /* 0x0000000000017941 */ /* 0x000fea0003800200 */
.L_x_2393:
[----:B------:R-:W-:Y:S04]  /*8100*/  BSSY.RECONVERGENT B1, `(.L_x_2395) ;  /* 0x000001e000017945 */ /* 0x000fe80003800200 */
[----:B------:R-:W-:Y:S05]  /*8110*/  @P6 BRA `(.L_x_2396) ;  /* 0x0000000000706947 */ /* 0x000fea0003800000 */
[--C-:B------:R-:W-:Y:S01]  /*8120*/  FADD.FTZ R7, R7, -R34.reuse ;  /* 0x8000002207077221 */ /* 0x100fe20000010000 */
[----:B01----:R-:W-:Y:S01]  /*8130*/  FADD.FTZ R3, R6, -R34 ;  /* 0x8000002206037221 */ /* 0x003fe20000010000 */
[----:B------:R-:W0:Y:S02]  /*8140*/  LDCU.64 UR8, c[0x0][0x3e0] ;  /* 0x00007c00ff0877ac */ /* 0x000e240008000a00 */
        /* <DEDUP_REMOVED lines=25> */
.L_x_2396:
[----:B------:R-:W-:Y:S05]  /*82e0*/  BSYNC.RECONVERGENT B1 ;  /* 0x0000000000017941 */ /* 0x000fea0003800200 */
.L_x_2395:
        /* <DEDUP_REMOVED lines=12> */
[----:B--2---:R-:W-:-:S05]  /*83b0*/  FMUL.FTZ R5, R7, -1.4426950216293334961 ;  /* 0xbfb8aa3b07057820 */ /* 0x004fca0000410000 */
        /* <DEDUP_REMOVED lines=17> */
.L_x_2398:
[----:B------:R-:W-:Y:S05]  /*84d0*/  BSYNC.RECONVERGENT B1 ;  /* 0x0000000000017941 */ /* 0x000fea0003800200 */
.L_x_2397:
[----:B------:R-:W-:Y:S04]  /*84e0*/  BSSY.RECONVERGENT B1, `(.L_x_2399) ;  /* 0x000001e000017945 */ /* 0x000fe80003800200 */
[----:B------:R-:W-:Y:S05]  /*84f0*/  @P4 BRA `(.L_x_2400) ;  /* 0x0000000000704947 */ /* 0x000fea0003800000 */
[--C-:B01----:R-:W-:Y:S01]  /*8500*/  FADD.FTZ R3, R10, -R34.reuse ;  /* 0x800000220a037221 */ /* 0x103fe20000010000 */
[----:B------:R-:W-:Y:S01]  /*8510*/  FADD.FTZ R11, R11, -R34 ;  /* 0x800000220b0b7221 */ /* 0x000fe20000010000 */
[----:B------:R-:W0:Y:S01]  /*8520*/  LDCU.64 UR8, c[0x0][0x3e0] ;  /* 0x00007c00ff0877ac */ /* 0x000e220008000a00 */
[----:B------:R-:W-:Y:S01]  /*8530*/  MOV R2, R114 ;  /* 0x0000007200027202 */ /* 0x000fe20000000f00 */
[-C--:B------:R-:W-:Y:S01]  /*8540*/  FMUL.FTZ R3, R3, R32.reuse ;  /* 0x0000002003037220 */ /* 0x080fe20000410000 */
[----:B------:R-:W-:Y:S01]  /*8550*/  FMUL.FTZ R11, R11, R32 ;  /* 0x000000200b0b7220 */ /* 0x000fe20000410000 */
[----:B------:R-:W1:Y:S02]  /*8560*/  LDCU.64 UR10, c[0x0][0x380] ;  /* 0x00007000ff0a77ac */ /* 0x000e640008000a00 */
[----:B---3--:R-:W-:Y:S01]  /*8570*/  FFMA.FTZ R7, R43, R3, R46 ;  /* 0x000000032b077223 */ /* 0x008fe2000001002e */
[----:B------:R-:W-:Y:S01]  /*8580*/  FFMA.FTZ R11, R44, R11, R45 ;  /* 0x0000000b2c0b7223 */ /* 0x000fe2000001002d */
[----:B------:R-:W-:-:S02]  /*8590*/  MOV R3, R117 ;  /* 0x0000007500037202 */ /* 0x000fc40000000f00 */
[----:B------:R-:W-:Y:S01]  /*85a0*/  FMUL.FTZ R0, R7, -1.4426950216293334961 ;  /* 0xbfb8aa3b07007820 */ /* 0x000fe20000410000 */
[----:B--2---:R-:W-:-:S05]  /*85b0*/  FMUL.FTZ R5, R11, -1.4426950216293334961 ;  /* 0xbfb8aa3b0b057820 */ /* 0x004fca0000410000 */
        /* <DEDUP_REMOVED lines=16> */
.L_x_2400:
[----:B------:R-:W-:Y:S05]  /*86c0*/  BSYNC.RECONVERGENT B1 ;  /* 0x0000000000017941 */ /* 0x000fea0003800200 */
.L_x_2399:
[----:B------:R-:W-:Y:S04]  /*86d0*/  BSSY.RECONVERGENT B1, `(.L_x_2401) ;  /* 0x000001e000017945 */ /* 0x000fe80003800200 */
[----:B------:R-:W-:Y:S05]  /*86e0*/  @P2 BRA `(.L_x_2402) ;  /* 0x0000000000702947 */ /* 0x000fea0003800000 */
[--C-:B------:R-:W-:Y:S01]  /*86f0*/  FADD.FTZ R13, R13, -R34.reuse ;  /* 0x800000220d0d7221 */ /* 0x100fe20000010000 */
[----:B01----:R-:W-:Y:S01]  /*8700*/  FADD.FTZ R3, R12, -R34 ;  /* 0x800000220c037221 */ /* 0x003fe20000010000 */
[----:B------:R-:W0:Y:S01]  /*8710*/  LDCU.64 UR8, c[0x0][0x3e0] ;  /* 0x00007c00ff0877ac */ /* 0x000e220008000a00 */
[----:B--234-:R-:W-:Y:S01]  /*8720*/  MOV R4, R114 ;  /* 0x0000007200047202 */ /* 0x01cfe20000000f00 */
        /* <DEDUP_REMOVED lines=24> */
.L_x_2402:
[----:B------:R-:W-:Y:S05]  /*88b0*/  BSYNC.RECONVERGENT B1 ;  /* 0x0000000000017941 */ /* 0x000fea0003800200 */
.L_x_2401:
        /* <DEDUP_REMOVED lines=17> */
[C---:B0--34-:R-:W-:Y:S02]  /*89d0*/  IADD3 R7, PT, PT, R33.reuse, 0xe0, RZ ;  /* 0x000000e021077810 */ /* 0x059fe40007ffe0ff */
[----:B------:R-:W-:Y:S01]  /*89e0*/  IADD3 R8, PT, PT, R33, 0xf0, RZ ;  /* 0x000000f021087810 */ /* 0x000fe20007ffe0ff */
[----:B------:R-:W-:Y:S08]  /*89f0*/  @P5 BRA `(.L_x_2404) ;  /* 0x0000000000705947 */ /* 0x000ff00003800000 */
[--C-:B------:R-:W-:Y:S01]  /*8a00*/  FADD.FTZ R15, R15, -R34.reuse ;  /* 0x800000220f0f7221 */ /* 0x100fe20000010000 */
[----:B-1----:R-:W-:Y:S01]  /*8a10*/  FADD.FTZ R3, R14, -R34 ;  /* 0x800000220e037221 */ /* 0x002fe20000010000 */
        /* <DEDUP_REMOVED lines=12> */
[----:B--2---:R-:W-:Y:S01]  /*8ae0*/  FADD.FTZ R4, R2, 1 ;  /* 0x3f80000002047421 */ /* 0x004fe20000010000 */
[----:B------:R-:W-:Y:S01]  /*8af0*/  MOV R2, R114 ;  /* 0x0000007200027202 */ /* 0x000fe20000000f00 */
[----:B0-----:R-:W-:-:S04]  /*8b00*/  FADD.FTZ R12, R5, 1 ;  /* 0x3f800000050c7421 */ /* 0x001fc80000010000 */
[----:B------:R-:W0:Y:S01]  /*8b10*/  MUFU.RCP R4, R4 ;  /* 0x0000000400047308 */ /* 0x000e220000001000 */
[----:B------:R-:W-:-:S04]  /*8b20*/  IMAD.WIDE.U32 R2, R35, UR8, R2 ;  /* 0x0000000823027c25 */ /* 0x000fc8000f8e0002 */
[----:B------:R-:W-:-:S03]  /*8b30*/  IMAD R35, R35, UR9, R14 ;  /* 0x0000000923237c24 */ /* 0x000fc6000f8e020e */
[----:B------:R-:W2:Y:S02]  /*8b40*/  MUFU.RCP R12, R12 ;  /* 0x0000000c000c7308 */ /* 0x000ea40000001000 */
[----:B------:R-:W-:Y:S01]  /*8b50*/  IADD3 R35, PT, PT, R3, R35, RZ ;  /* 0x0000002303237210 */ /* 0x000fe20007ffe0ff */
[----:B0-----:R-:W-:Y:S01]  /*8b60*/  FMUL.FTZ R11, R15, R4 ;  /* 0x000000040f0b7220 */ /* 0x001fe20000410000 */
[----:B-1----:R-:W-:-:S04]  /*8b70*/  LEA R4, P5, R2, UR10, 0x1 ;  /* 0x0000000a02047c11 */ /* 0x002fc8000f8a08ff */
[----:B------:R-:W-:Y:S01]  /*8b80*/  LEA.HI.X R5, R2, UR11, R35, 0x1, P5 ;  /* 0x0000000b02057c11 */ /* 0x000fe2000a8f0c23 */
[----:B--2---:R-:W-:-:S05]  /*8b90*/  FMUL.FTZ R14, R13, R12 ;  /* 0x0000000c0d0e7220 */ /* 0x004fca0000410000 */
[----:B------:R-:W-:-:S05]  /*8ba0*/  F2FP.BF16.F32.PACK_AB R11, R14, R11 ;  /* 0x0000000b0e0b723e */ /* 0x000fca00000010ff */
[----:B------:R0:W-:Y:S02]  /*8bb0*/  STG.E desc[UR6][R4.64], R11 ;  /* 0x0000000b04007986 */ /* 0x0001e4000c101906 */
.L_x_2404:
[----:B------:R-:W-:Y:S05]  /*8bc0*/  BSYNC.RECONVERGENT B1 ;  /* 0x0000000000017941 */ /* 0x000fea0003800200 */
.L_x_2403:
[----:B------:R-:W-:Y:S04]  /*8bd0*/  BSSY.RECONVERGENT B1, `(.L_x_2405) ;  /* 0x000001e000017945 */ /* 0x000fe80003800200 */
[----:B------:R-:W-:Y:S05]  /*8be0*/  @P2 BRA `(.L_x_2406) ;  /* 0x0000000000702947 */ /* 0x000fea0003800000 */
[--C-:B------:R-:W-:Y:S01]  /*8bf0*/  FADD.FTZ R17, R17, -R34.reuse ;  /* 0x8000002211117221 */ /* 0x100fe20000010000 */
[----:B-1----:R-:W-:Y:S01]  /*8c00*/  FADD.FTZ R3, R16, -R34 ;  /* 0x8000002210037221 */ /* 0x002fe20000010000 */
[----:B------:R-:W1:Y:S01]  /*8c10*/  LDCU.64 UR8, c[0x0][0x3e0] ;  /* 0x00007c00ff0877ac */ /* 0x000e620008000a00 */
[----:B0-2---:R-:W-:Y:S01]  /*8c20*/  MOV R4, R114 ;  /* 0x0000007200047202 */ /* 0x005fe20000000f00 */
[-C--:B------:R-:W-:Y:S01]  /*8c30*/  FMUL.FTZ R17, R17, R32.reuse ;  /* 0x0000002011117220 */ /* 0x080fe20000410000 */
[----:B------:R-:W-:Y:S01]  /*8c40*/  FMUL.FTZ R3, R3, R32 ;  /* 0x0000002003037220 */ /* 0x000fe20000410000 */
[----:B------:R-:W0:Y:S01]  /*8c50*/  LDCU.64 UR10, c[0x0][0x380] ;  /* 0x00007000ff0a77ac */ /* 0x000e220008000a00 */
[----:B------:R-:W-:Y:S01]  /*8c60*/  MOV R5, R117 ;  /* 0x0000007500057202 */ /* 0x000fe20000000f00 */
[----:B------:R-:W-:Y:S01]  /*8c70*/  FFMA.FTZ R14, R43, R17, R46 ;  /* 0x000000112b0e7223 */ /* 0x000fe2000001002e */
[----:B------:R-:W-:-:S03]  /*8c80*/  FFMA.FTZ R13, R44, R3, R45 ;  /* 0x000000032c0d7223 */ /* 0x000fc6000001002d */
[----:B------:R-:W-:Y:S01]  /*8c90*/  FMUL.FTZ R2, R14, -1.4426950216293334961 ;  /* 0xbfb8aa3b0e027820 */ /* 0x000fe20000410000 */
[----:B------:R-:W-:-:S05]  /*8ca0*/  FMUL.FTZ R11, R13, -1.4426950216293334961 ;  /* 0xbfb8aa3b0d0b7820 */ /* 0x000fca0000410000 */
[----:B------:R-:W2:Y:S01]  /*8cb0*/  MUFU.EX2 R2, R2 ;  /* 0x0000000200027308 */ /* 0x000ea20000000800 */
[----:B-1----:R-:W-:-:S03]  /*8cc0*/  IMAD R15, R99, UR8, RZ ;  /* 0x00000008630f7c24 */ /* 0x002fc6000f8e02ff */
[----:B------:R-:W1:Y:S01]  /*8cd0*/  MUFU.EX2 R11, R11 ;  /* 0x0000000b000b7308 */ /* 0x000e620000000800 */
[----:B------:R-:W-:-:S04]  /*8ce0*/  IMAD.WIDE.U32 R4, R106, UR8, R4 ;  /* 0x000000086a047c25 */ /* 0x000fc8000f8e0004 */
[----:B------:R-:W-:Y:S02]  /*8cf0*/  IMAD R15, R106, UR9, R15 ;  /* 0x000000096a0f7c24 */ /* 0x000fe4000f8e020f */
[----:B--2---:R-:W-:Y:S01]  /*8d00*/  FADD.FTZ R3, R2, 1 ;  /* 0x3f80000002037421 */ /* 0x004fe20000010000 */
[----:B0-----:R-:W-:Y:S02]  /*8d10*/  LEA R2, P2, R4, UR10, 0x1 ;  /* 0x0000000a04027c11 */ /* 0x001fe4000f8408ff */
[----:B------:R-:W-:Y:S01]  /*8d20*/  IADD3 R15, PT, PT, R5, R15, RZ ;  /* 0x0000000f050f7210 */ /* 0x000fe20007ffe0ff */
[----:B-1----:R-:W-:Y:S02]  /*8d30*/  FADD.FTZ R12, R11, 1 ;  /* 0x3f8000000b0c7421 */ /* 0x002fe40000010000 */
[----:B------:R-:W0:Y:S08]  /*8d40*/  MUFU.RCP R3, R3 ;  /* 0x0000000300037308 */ /* 0x000e300000001000 */
[----:B------:R-:W1:Y:S01]  /*8d50*/  MUFU.RCP R12, R12 ;  /* 0x0000000c000c7308 */ /* 0x000e620000001000 */
[----:B0-----:R-:W-:Y:S01]  /*8d60*/  FMUL.FTZ R11, R14, R3 ;  /* 0x000000030e0b7220 */ /* 0x001fe20000410000 */
[----:B------:R-:W-:Y:S01]  /*8d70*/  LEA.HI.X R3, R4, UR11, R15, 0x1, P2 ;  /* 0x0000000b04037c11 */ /* 0x000fe200090f0c0f */
[----:B-1----:R-:W-:-:S05]  /*8d80*/  FMUL.FTZ R14, R13, R12 ;  /* 0x0000000c0d0e7220 */ /* 0x002fca0000410000 */
[----:B------:R-:W-:-:S05]  /*8d90*/  F2FP.BF16.F32.PACK_AB R11, R14, R11 ;  /* 0x0000000b0e0b723e */ /* 0x000fca00000010ff */
[----:B------:R3:W-:Y:S02]  /*8da0*/  STG.E desc[UR6][R2.64], R11 ;  /* 0x0000000b02007986 */ /* 0x0007e4000c101906 */
.L_x_2406:
[----:B------:R-:W-:Y:S05]  /*8db0*/  BSYNC.RECONVERGENT B1 ;  /* 0x0000000000017941 */ /* 0x000fea0003800200 */
.L_x_2405:
[----:B------:R-:W-:Y:S04]  /*8dc0*/  BSSY.RECONVERGENT B1, `(.L_x_2407) ;  /* 0x000001e000017945 */ /* 0x000fe80003800200 */
[----:B------:R-:W-:Y:S05]  /*8dd0*/  @P1 BRA `(.L_x_2408) ;  /* 0x0000000000701947 */ /* 0x000fea0003800000 */
[--C-:B-1-3--:R-:W-:Y:S01]  /*8de0*/  FADD.FTZ R3, R18, -R34.reuse ;  /* 0x8000002212037221 */ /* 0x10afe20000010000 */
[----:B------:R-:W-:Y:S01]  /*8df0*/  FADD.FTZ R19, R19, -R34 ;  /* 0x8000002213137221 */ /* 0x000fe20000010000 */
[----:B------:R-:W1:Y:S02]  /*8e00*/  LDCU.64 UR8, c[0x0][0x3e0] ;  /* 0x00007c00ff0877ac */ /* 0x000e640008000a00 */
[-C--:B------:R-:W-:Y:S01]  /*8e10*/  FMUL.FTZ R3, R3, R32.reuse ;  /* 0x0000002003037220 */ /* 0x080fe20000410000 */
[----:B------:R-:W-:Y:S01]  /*8e20*/  FMUL.FTZ R19, R19, R32 ;  /* 0x0000002013137220 */ /* 0x000fe20000410000 */
[----:B------:R-:W3:Y:S02]  /*8e30*/  LDCU.64 UR10, c[0x0][0x380] ;  /* 0x00007000ff0a77ac */ /* 0x000ee40008000a00 */
[----:B------:R-:W-:Y:S01]  /*8e40*/  FFMA.FTZ R13, R43, R3, R46 ;  /* 0x000000032b0d7223 */ /* 0x000fe2000001002e */
[----:B------:R-:W-:Y:S01]  /*8e50*/  FFMA.FTZ R12, R44, R19, R45 ;  /* 0x000000132c0c7223 */ /* 0x000fe2000001002d */
[----:B------:R-:W-:-:S02]  /*8e60*/  MOV R3, R117 ;  /* 0x0000007500037202 */ /* 0x000fc40000000f00 */
[----:B------:R-:W-:Y:S01]  /*8e70*/  FMUL.FTZ R2, R13, -1.4426950216293334961 ;  /* 0xbfb8aa3b0d027820 */ /* 0x000fe20000410000 */
[----:B0-2---:R-:W-:-:S05]  /*8e80*/  FMUL.FTZ R5, R12, -1.4426950216293334961 ;  /* 0xbfb8aa3b0c057820 */ /* 0x005fca0000410000 */
        /* <DEDUP_REMOVED lines=8> */
[----:B------:R-:W-:-:S05]  /*8f10*/  IMAD.WIDE.U32 R2, R28, UR8, R2 ;  /* 0x000000081c027c25 */ /* 0x000fca000f8e0002 */
[----:B------:R-:W-:Y:S02]  /*8f20*/  IADD3 R15, PT, PT, R3, R15, RZ ;  /* 0x0000000f030f7210 */ /* 0x000fe40007ffe0ff */
[----:B------:R-:W1:Y:S01]  /*8f30*/  MUFU.RCP R11, R11 ;  /* 0x0000000b000b7308 */ /* 0x000e620000001000 */
[----:B0-----:R-:W-:Y:S01]  /*8f40*/  FMUL.FTZ R10, R13, R4 ;  /* 0x000000040d0a7220 */ /* 0x001fe20000410000 */
[----:B---3--:R-:W-:-:S04]  /*8f50*/  LEA R4, P1, R2, UR10, 0x1 ;  /* 0x0000000a02047c11 */ /* 0x008fc8000f8208ff */
[----:B------:R-:W-:Y:S01]  /*8f60*/  LEA.HI.X R5, R2, UR11, R15, 0x1, P1 ;  /* 0x0000000b02057c11 */ /* 0x000fe200088f0c0f */
[----:B-1----:R-:W-:-:S05]  /*8f70*/  FMUL.FTZ R13, R12, R11 ;  /* 0x0000000b0c0d7220 */ /* 0x002fca0000410000 */
[----:B------:R-:W-:-:S05]  /*8f80*/  F2FP.BF16.F32.PACK_AB R13, R13, R10 ;  /* 0x0000000a0d0d723e */ /* 0x000fca00000010ff */
[----:B------:R4:W-:Y:S02]  /*8f90*/  STG.E desc[UR6][R4.64], R13 ;  /* 0x0000000d04007986 */ /* 0x0009e4000c101906 */
.L_x_2408:
[----:B------:R-:W-:Y:S05]  /*8fa0*/  BSYNC.RECONVERGENT B1 ;  /* 0x0000000000017941 */ /* 0x000fea0003800200 */
.L_x_2407:
[----:B------:R-:W-:Y:S04]  /*8fb0*/  BSSY.RECONVERGENT B1, `(.L_x_2409) ;  /* 0x000001e000017945 */ /* 0x000fe80003800200 */
[----:B------:R-:W-:Y:S05]  /*8fc0*/  @P6 BRA `(.L_x_2410) ;  /* 0x0000000000706947 */ /* 0x000fea0003800000 */
[--C-:B------:R-:W-:Y:S01]  /*8fd0*/  FADD.FTZ R21, R21, -R34.reuse ;  /* 0x8000002215157221 */ /* 0x100fe20000010000 */
[----:B-1-3--:R-:W-:Y:S01]  /*8fe0*/  FADD.FTZ R3, R20, -R34 ;  /* 0x8000002214037221 */ /* 0x00afe20000010000 */
[----:B------:R-:W1:Y:S02]  /*8ff0*/  LDCU.64 UR8, c[0x0][0x3e0] ;  /* 0x00007c00ff0877ac */ /* 0x000e640008000a00 */
[-C--:B------:R-:W-:Y:S01]  /*9000*/  FMUL.FTZ R21, R21, R32.reuse ;  /* 0x0000002015157220 */ /* 0x080fe20000410000 */
[----:B------:R-:W-:Y:S01]  /*9010*/  FMUL.FTZ R3, R3, R32 ;  /* 0x0000002003037220 */ /* 0x000fe20000410000 */
[----:B------:R-:W3:Y:S02]  /*9020*/  LDCU.64 UR10, c[0x0][0x380] ;  /* 0x00007000ff0a77ac */ /* 0x000ee40008000a00 */
[----:B------:R-:W-:Y:S01]  /*9030*/  FFMA.FTZ R21, R43, R21, R46 ;  /* 0x000000152b157223 */ /* 0x000fe2000001002e */
[----:B0-----:R-:W-:Y:S01]  /*9040*/  FFMA.FTZ R11, R44, R3, R45 ;  /* 0x000000032c0b7223 */ /* 0x001fe2000001002d */
[----:B------:R-:W-:-:S02]  /*9050*/  MOV R3, R117 ;  /* 0x0000007500037202 */ /* 0x000fc40000000f00 */
[----:B------:R-:W-:Y:S01]  /*9060*/  FMUL.FTZ R2, R21, -1.4426950216293334961 ;  /* 0xbfb8aa3b15027820 */ /* 0x000fe20000410000 */
[----:B--2-4-:R-:W-:-:S05]  /*9070*/  FMUL.FTZ R5, R11, -1.4426950216293334961 ;  /* 0xbfb8aa3b0b057820 */ /* 0x014fca0000410000 */
[----:B------:R-:W0:Y:S01]  /*9080*/  MUFU.EX2 R2, R2 ;  /* 0x0000000200027308 */ /* 0x000e220000000800 */
[----:B-1----:R-:W-:-:S03]  /*9090*/  IMAD R12, R9, UR8, RZ ;  /* 0x00000008090c7c24 */ /* 0x002fc6000f8e02ff */
[----:B------:R-:W1:Y:S01]  /*90a0*/  MUFU.EX2 R5, R5 ;  /* 0x0000000500057308 */ /* 0x000e620000000800 */
[----:B0-----:R-:W-:Y:S01]  /*90b0*/  FADD.FTZ R4, R2, 1 ;  /* 0x3f80000002047421 */ /* 0x001fe20000010000 */
[----:B------:R-:W-:Y:S01]  /*90c0*/  MOV R2, R114 ;  /* 0x0000007200027202 */ /* 0x000fe20000000f00 */
[----:B-1----:R-:W-:-:S04]  /*90d0*/  FADD.FTZ R10, R5, 1 ;  /* 0x3f800000050a7421 */ /* 0x002fc80000010000 */
[----:B------:R-:W0:Y:S01]  /*90e0*/  MUFU.RCP R4, R4 ;  /* 0x0000000400047308 */ /* 0x000e220000001000 */
[----:B------:R-:W-:-:S04]  /*90f0*/  IMAD.WIDE.U32 R2, R29, UR8, R2 ;  /* 0x000000081d027c25 */ /* 0x000fc8000f8e0002 */
[----:B------:R-:W-:-:S03]  /*9100*/  IMAD R29, R29, UR9, R12 ;  /* 0x000000091d1d7c24 */ /* 0x000fc6000f8e020c */
[----:B------:R-:W1:Y:S02]  /*9110*/  MUFU.RCP R10, R10 ;  /* 0x0000000a000a7308 */ /* 0x000e640000001000 */
[----:B------:R-:W-:Y:S01]  /*9120*/  IADD3 R29, PT, PT, R3, R29, RZ ;  /* 0x0000001d031d7210 */ /* 0x000fe20007ffe0ff */
[----:B0-----:R-:W-:Y:S01]  /*9130*/  FMUL.FTZ R9, R21, R4 ;  /* 0x0000000415097220 */ /* 0x001fe20000410000 */
[----:B---3--:R-:W-:-:S04]  /*9140*/  LEA R4, P1, R2, UR10, 0x1 ;  /* 0x0000000a02047c11 */ /* 0x008fc8000f8208ff */
[----:B------:R-:W-:Y:S01]  /*9150*/  LEA.HI.X R5, R2, UR11, R29, 0x1, P1 ;  /* 0x0000000b02057c11 */ /* 0x000fe200088f0c1d */
[----:B-1----:R-:W-:-:S05]  /*9160*/  FMUL.FTZ R12, R11, R10 ;  /* 0x0000000a0b0c7220 */ /* 0x002fca0000410000 */
[----:B------:R-:W-:-:S05]  /*9170*/  F2FP.BF16.F32.PACK_AB R9, R12, R9 ;  /* 0x000000090c09723e */ /* 0x000fca00000010ff */
[----:B------:R0:W-:Y:S02]  /*9180*/  STG.E desc[UR6][R4.64], R9 ;  /* 0x0000000904007986 */ /* 0x0001e4000c101906 */
.L_x_2410:
[----:B------:R-:W-:Y:S05]  /*9190*/  BSYNC.RECONVERGENT B1 ;  /* 0x0000000000017941 */ /* 0x000fea0003800200 */
.L_x_2409:
[----:B------:R-:W-:Y:S04]  /*91a0*/  BSSY.RECONVERGENT B1, `(.L_x_2411) ;  /* 0x000001e000017945 */ /* 0x000fe80003800200 */
[----:B------:R-:W-:Y:S05]  /*91b0*/  @P3 BRA `(.L_x_2412) ;  /* 0x0000000000703947 */ /* 0x000fea0003800000 */
[--C-:B------:R-:W-:Y:S01]  /*91c0*/  FADD.FTZ R23, R23, -R34.reuse ;  /* 0x8000002217177221 */ /* 0x100fe20000010000 */
[----:B-1-3--:R-:W-:Y:S01]  /*91d0*/  FADD.FTZ R3, R22, -R34 ;  /* 0x8000002216037221 */ /* 0x00afe20000010000 */
[----:B------:R-:W1:Y:S01]  /*91e0*/  LDCU.64 UR8, c[0x0][0x3e0] ;  /* 0x00007c00ff0877ac */ /* 0x000e620008000a00 */
[----:B0-2-4-:R-:W-:Y:S01]  /*91f0*/  MOV R4, R114 ;  /* 0x0000007200047202 */ /* 0x015fe20000000f00 */
        /* <DEDUP_REMOVED lines=24> */
.L_x_2412:
[----:B------:R-:W-:Y:S05]  /*9380*/  BSYNC.RECONVERGENT B1 ;  /* 0x0000000000017941 */ /* 0x000fea0003800200 */
.L_x_2411:
[----:B------:R-:W-:Y:S04]  /*9390*/  BSSY.RECONVERGENT B1, `(.L_x_2413) ;  /* 0x000001e000017945 */ /* 0x000fe80003800200 */
[----:B------:R-:W-:Y:S05]  /*93a0*/  @P4 BRA `(.L_x_2414) ;  /* 0x0000000000704947 */ /* 0x000fea0003800000 */
[--C-:B------:R-:W-:Y:S01]  /*93b0*/  FADD.FTZ R25, R25, -R34.reuse ;  /* 0x8000002219197221 */ /* 0x100fe20000010000 */
[----:B01-3--:R-:W-:Y:S01]  /*93c0*/  FADD.FTZ R3, R24, -R34 ;  /* 0x8000002218037221 */ /* 0x00bfe20000010000 */
        /* <DEDUP_REMOVED lines=8> */
[----:B--2-4-:R-:W-:-:S05]  /*9450*/  FMUL.FTZ R5, R10, -1.4426950216293334961 ;  /* 0xbfb8aa3b0a057820 */ /* 0x014fca0000410000 */
        /* <DEDUP_REMOVED lines=17> */
.L_x_2414:
[----:B------:R-:W-:Y:S05]  /*9570*/  BSYNC.RECONVERGENT B1 ;  /* 0x0000000000017941 */ /* 0x000fea0003800200 */
.L_x_2413:
[----:B------:R-:W-:Y:S01]  /*9580*/  ISETP.GE.U32.AND P5, PT, R7, UR4, PT ;  /* 0x0000000407007c0c */ /* 0x000fe2000bfa6070 */
[----:B------:R-:W-:Y:S01]  /*9590*/  BSSY.RECONVERGENT B1, `(.L_x_2415) ;  /* 0x0000035000017945 */ /* 0x000fe20003800200 */
[----:B01-3--:R-:W-:Y:S02]  /*95a0*/  SHF.R.S32.HI R3, RZ, 0x1f, R7 ;  /* 0x0000001fff037819 */ /* 0x00bfe40000011407 */
[----:B------:R-:W-:Y:S02]  /*95b0*/  IADD3 R15, PT, PT, R33, 0x100, RZ ;  /* 0x00000100210f7810 */ /* 0x000fe40007ffe0ff */
[----:B------:R-:W-:Y:S02]  /*95c0*/  ISETP.GE.AND.EX P5, PT, R3, UR5, PT, P5 ;  /* 0x0000000503007c0c */ /* 0x000fe4000bfa6350 */
[C---:B----4-:R-:W-:Y:S02]  /*95d0*/  IADD3 R13, PT, PT, R33.reuse, 0x110, RZ ;  /* 0x00000110210d7810 */ /* 0x050fe40007ffe0ff */
        /* <DEDUP_REMOVED lines=20> */
[--C-:B--2---:R-:W-:Y:S01]  /*9720*/  FADD.FTZ R5, R26, -R34.reuse ;  /* 0x800000221a057221 */ /* 0x104fe20000010000 */
        /* <DEDUP_REMOVED lines=27> */
.L_x_2416:
[----:B------:R-:W-:Y:S05]  /*98e0*/  BSYNC.RECONVERGENT B1 ;  /* 0x0000000000017941 */ /* 0x000fea0003800200 */
.L_x_2415:
[----:B------:R-:W-:Y:S04]  /*98f0*/  BSSY.RECONVERGENT B1, `(.L_x_2417) ;  /* 0x000001e000017945 */ /* 0x000fe80003800200 */
[----:B------:R-:W-:Y:S05]  /*9900*/  @P2 BRA `(.L_x_2418) ;  /* 0x0000000000702947 */ /* 0x000fea0003800000 */
[--C-:B------:R-:W-:Y:S01]  /*9910*/  FADD.FTZ R49, R49, -R34.reuse ;  /* 0x8000002231317221 */ /* 0x100fe20000010000 */
        /* <DEDUP_REMOVED lines=27> */
.L_x_2418:
[----:B------:R-:W-:Y:S05]  /*9ad0*/  BSYNC.RECONVERGENT B1 ;  /* 0x0000000000017941 */ /* 0x000fea0003800200 */
.L_x_2417:
[----:B------:R-:W-:Y:S04]  /*9ae0*/  BSSY.RECONVERGENT B1, `(.L_x_2419) ;  /* 0x000001e000017945 */ /* 0x000fe80003800200 */
[----:B------:R-:W-:Y:S05]  /*9af0*/  @P1 BRA `(.L_x_2420) ;  /* 0x0000000000701947 */ /* 0x000fea0003800000 */
[--C-:B------:R-:W-:Y:S01]  /*9b00*/  FADD.FTZ R51, R51, -R34.reuse ;  /* 0x8000002233337221 */ /* 0x100fe20000010000 */
[----:B------:R-:W-:Y:S01]  /*9b10*/  FADD.FTZ R3, R50, -R34 ;  /* 0x8000002232037221 */ /* 0x000fe20000010000 */
[----:B------:R-:W3:Y:S01]  /*9b20*/  LDCU.64 UR8, c[0x0][0x3e0] ;  /* 0x00007c00ff0877ac */ /* 0x000ee20008000a00 */
[----:B012---:R-:W-:Y:S01]  /*9b30*/  MOV R4, R114 ;  /* 0x0000007200047202 */ /* 0x007fe20000000f00 */
        /* <DEDUP_REMOVED lines=24> */
.L_x_2420:
[----:B------:R-:W-:Y:S05]  /*9cc0*/  BSYNC.RECONVERGENT B1 ;  /* 0x0000000000017941 */ /* 0x000fea0003800200 */
.L_x_2419:
[----:B------:R-:W-:Y:S04]  /*9cd0*/  BSSY.RECONVERGENT B1, `(.L_x_2421) ;  /* 0x000001e000017945 */ /* 0x000fe80003800200 */
[----:B------:R-:W-:Y:S05]  /*9ce0*/  @P6 BRA `(.L_x_2422) ;  /* 0x0000000000706947 */ /* 0x000fea0003800000 */
[--C-:B------:R-:W-:Y:S01]  /*9cf0*/  FADD.FTZ R53, R53, -R34.reuse ;  /* 0x8000002235357221 */ /* 0x100fe20000010000 */
[----:B---3--:R-:W-:Y:S01]  /*9d00*/  FADD.FTZ R3, R52, -R34 ;  /* 0x8000002234037221 */ /* 0x008fe20000010000 */
        /* <DEDUP_REMOVED lines=26> */
.L_x_2422:
[----:B------:R-:W-:Y:S05]  /*9eb0*/  BSYNC.RECONVERGENT B1 ;  /* 0x0000000000017941 */ /* 0x000fea0003800200 */
.L_x_2421:
[----:B------:R-:W-:Y:S04]  /*9ec0*/  BSSY.RECONVERGENT B1, `(.L_x_2423) ;  /* 0x000001e000017945 */ /* 0x000fe80003800200 */
[----:B------:R-:W-:Y:S05]  /*9ed0*/  @P3 BRA `(.L_x_2424) ;  /* 0x0000000000703947 */ /* 0x000fea0003800000 */
[--C-:B---34-:R-:W-:Y:S01]  /*9ee0*/  FADD.FTZ R3, R54, -R34.reuse ;  /* 0x8000002236037221 */ /* 0x118fe20000010000 */
        /* <DEDUP_REMOVED lines=27> */
.L_x_2424:
[----:B------:R-:W-:Y:S05]  /*a0a0*/  BSYNC.RECONVERGENT B1 ;  /* 0x0000000000017941 */ /* 0x000fea0003800200 */
.L_x_2423:
[----:B------:R-:W-:Y:S04]  /*a0b0*/  BSSY.RECONVERGENT B1, `(.L_x_2425) ;  /* 0x000001e000017945 */ /* 0x000fe80003800200 */
[----:B------:R-:W-:Y:S05]  /*a0c0*/  @P4 BRA `(.L_x_2426) ;  /* 0x0000000000704947 */ /* 0x000fea0003800000 */
[--C-:B------:R-:W-:Y:S01]  /*a0d0*/  FADD.FTZ R57, R57, -R34.reuse ;  /* 0x8000002239397221 */ /* 0x100fe20000010000 */
[----:B0--34-:R-:W-:Y:S01]  /*a0e0*/  FADD.FTZ R3, R56, -R34 ;  /* 0x8000002238037221 */ /* 0x019fe20000010000 */
[----:B------:R-:W0:Y:S01]  /*a0f0*/  LDCU.64 UR8, c[0x0][0x3e0] ;  /* 0x00007c00ff0877ac */ /* 0x000e220008000a00 */
[----:B-12---:R-:W-:Y:S01]  /*a100*/  MOV R4, R114 ;  /* 0x0000007200047202 */ /* 0x006fe20000000f00 */
        /* <DEDUP_REMOVED lines=24> */
.L_x_2426:
[----:B------:R-:W-:Y:S05]  /*a290*/  BSYNC.RECONVERGENT B1 ;  /* 0x0000000000017941 */ /* 0x000fea0003800200 */
.L_x_2425:
        /* <DEDUP_REMOVED lines=10> */
[----:B01-34-:R-:W-:Y:S02]  /*a340*/  IADD3 R7, PT, PT, R33, 0x1c0, RZ ;  /* 0x000001c021077810 */ /* 0x01bfe40007ffe0ff */
[----:B------:R-:W-:Y:S02]  /*a350*/  ISETP.GE.AND.EX P2, PT, R14, UR5, PT, P2 ;  /* 0x000000050e007c0c */ /* 0x000fe4000bf46320 */
[----:B------:R-:W-:-:S02]  /*a360*/  ISETP.GE.AND.EX P1, PT, R95, UR5, PT, P1 ;  /* 0x000000055f007c0c */ /* 0x000fc4000bf26310 */
        /* <DEDUP_REMOVED lines=33> */
.L_x_2428:
[----:B------:R-:W-:Y:S05]  /*a580*/  BSYNC.RECONVERGENT B1 ;  /* 0x0000000000017941 */ /* 0x000fea0003800200 */
.L_x_2427:
        /* <DEDUP_REMOVED lines=30> */
.L_x_2430:
[----:B------:R-:W-:Y:S05]  /*a770*/  BSYNC.RECONVERGENT B1 ;  /* 0x0000000000017941 */ /* 0x000fea0003800200 */
.L_x_2429:
[----:B------:R-:W-:Y:S04]  /*a780*/  BSSY.RECONVERGENT B1, `(.L_x_2431) ;  /* 0x000001e000017945 */ /* 0x000fe80003800200 */
        /* <DEDUP_REMOVED lines=8> */
[----:B-1----:R-:W-:Y:S01]  /*a810*/  FFMA.FTZ R11, R43, R3, R46 ;  /* 0x000000032b0b7223 */ /* 0x002fe2000001002e */
[----:B------:R-:W-:Y:S01]  /*a820*/  FFMA.FTZ R10, R44, R63, R45 ;  /* 0x0000003f2c0a7223 */ /* 0x000fe2000001002d */
[----:B------:R-:W-:-:S02]  /*a830*/  MOV R3, R117 ;  /* 0x0000007500037202 */ /* 0x000fc40000000f00 */
[----:B------:R-:W-:Y:S01]  /*a840*/  FMUL.FTZ R0, R11, -1.4426950216293334961 ;  /* 0xbfb8aa3b0b007820 */ /* 0x000fe20000410000 */
[----:B0-2---:R-:W-:-:S05]  /*a850*/  FMUL.FTZ R5, R10, -1.4426950216293334961 ;  /* 0xbfb8aa3b0a057820 */ /* 0x005fca0000410000 */
[----:B------:R-:W0:Y:S01]  /*a860*/  MUFU.EX2 R0, R0 ;  /* 0x0000000000007308 */ /* 0x000e220000000800 */
[----:B---3--:R-:W-:-:S03]  /*a870*/  IMAD R13, R95, UR8, RZ ;  /* 0x000000085f0d7c24 */ /* 0x008fc6000f8e02ff */
[----:B------:R-:W1:Y:S01]  /*a880*/  MUFU.EX2 R5, R5 ;  /* 0x0000000500057308 */ /* 0x000e620000000800 */
[----:B------:R-:W-:-:S04]  /*a890*/  IMAD.WIDE.U32 R2, R102, UR8, R2 ;  /* 0x0000000866027c25 */ /* 0x000fc8000f8e0002 */
[----:B------:R-:W-:Y:S02]  /*a8a0*/  IMAD R13, R102, UR9, R13 ;  /* 0x00000009660d7c24 */ /* 0x000fe4000f8e020d */
[----:B0-----:R-:W-:-:S03]  /*a8b0*/  FADD.FTZ R4, R0, 1 ;  /* 0x3f80000000047421 */ /* 0x001fc60000010000 */
[----:B------:R-:W-:Y:S01]  /*a8c0*/  IADD3 R13, PT, PT, R3, R13, RZ ;  /* 0x0000000d030d7210 */ /* 0x000fe20007ffe0ff */
[----:B-1----:R-:W-:Y:S02]  /*a8d0*/  FADD.FTZ R9, R5, 1 ;  /* 0x3f80000005097421 */ /* 0x002fe40000010000 */
[----:B------:R-:W0:Y:S08]  /*a8e0*/  MUFU.RCP R4, R4 ;  /* 0x0000000400047308 */ /* 0x000e300000001000 */
[----:B------:R-:W1:Y:S01]  /*a8f0*/  MUFU.RCP R9, R9 ;  /* 0x0000000900097308 */ /* 0x000e620000001000 */
[----:B0-----:R-:W-:Y:S01]  /*a900*/  FMUL.FTZ R0, R11, R4 ;  /* 0x000000040b007220 */ /* 0x001fe20000410000 */
[----:B----4-:R-:W-:-:S04]  /*a910*/  LEA R4, P1, R2, UR10, 0x1 ;  /* 0x0000000a02047c11 */ /* 0x010fc8000f8208ff */
[----:B------:R-:W-:Y:S01]  /*a920*/  LEA.HI.X R5, R2, UR11, R13, 0x1, P1 ;  /* 0x0000000b02057c11 */ /* 0x000fe200088f0c0d */
[----:B-1----:R-:W-:-:S05]  /*a930*/  FMUL.FTZ R11, R10, R9 ;  /* 0x000000090a0b7220 */ /* 0x002fca0000410000 */
[----:B------:R-:W-:-:S05]  /*a940*/  F2FP.BF16.F32.PACK_AB R11, R11, R0 ;  /* 0x000000000b0b723e */ /* 0x000fca00000010ff */
[----:B------:R3:W-:Y:S02]  /*a950*/  STG.E desc[UR6][R4.64], R11 ;  /* 0x0000000b04007986 */ /* 0x0007e4000c101906 */
.L_x_2432:
[----:B------:R-:W-:Y:S05]  /*a960*/  BSYNC.RECONVERGENT B1 ;  /* 0x0000000000017941 */ /* 0x000fea0003800200 */
.L_x_2431:
[----:B------:R-:W-:Y:S04]  /*a970*/  BSSY.RECONVERGENT B1, `(.L_x_2433) ;  /* 0x000001e000017945 */ /* 0x000fe80003800200 */
[----:B------:R-:W-:Y:S05]  /*a980*/  @P6 BRA `(.L_x_2434) ;  /* 0x0000000000706947 */ /* 0x000fea0003800000 */
[--C-:B------:R-:W-:Y:S01]  /*a990*/  FADD.FTZ R3, R64, -R34.reuse ;  /* 0x8000002240037221 */ /* 0x100fe20000010000 */
[----:B------:R-:W-:Y:S01]  /*a9a0*/  FADD.FTZ R65, R65, -R34 ;  /* 0x8000002241417221 */ /* 0x000fe20000010000 */
[----:B------:R-:W4:Y:S01]  /*a9b0*/  LDCU.64 UR8, c[0x0][0x3e0] ;  /* 0x00007c00ff0877ac */ /* 0x000f220008000a00 */
[----:B------:R-:W-:Y:S01]  /*a9c0*/  MOV R2, R114 ;  /* 0x0000007200027202 */ /* 0x000fe20000000f00 */
[-C--:B------:R-:W-:Y:S01]  /*a9d0*/  FMUL.FTZ R3, R3, R32.reuse ;  /* 0x0000002003037220 */ /* 0x080fe20000410000 */
[----:B------:R-:W-:Y:S01]  /*a9e0*/  FMUL.FTZ R65, R65, R32 ;  /* 0x0000002041417220 */ /* 0x000fe20000410000 */
[----:B------:R-:W5:Y:S02]  /*a9f0*/  LDCU.64 UR10, c[0x0][0x380] ;  /* 0x00007000ff0a77ac */ /* 0x000f640008000a00 */
[----:B-1-3--:R-:W-:Y:S01]  /*aa00*/  FFMA.FTZ R11, R43, R3, R46 ;  /* 0x000000032b0b7223 */ /* 0x00afe2000001002e */
[----:B------:R-:W-:Y:S01]  /*aa10*/  FFMA.FTZ R10, R44, R65, R45 ;  /* 0x000000412c0a7223 */ /* 0x000fe2000001002d */
[----:B------:R-:W-:-:S02]  /*aa20*/  MOV R3, R117 ;  /* 0x0000007500037202 */ /* 0x000fc40000000f00 */
[----:B------:R-:W-:Y:S01]  /*aa30*/  FMUL.FTZ R0, R11, -1.4426950216293334961 ;  /* 0xbfb8aa3b0b007820 */ /* 0x000fe20000410000 */
[----:B0-2---:R-:W-:-:S05]  /*aa40*/  FMUL.FTZ R5, R10, -1.4426950216293334961 ;  /* 0xbfb8aa3b0a057820 */ /* 0x005fca0000410000 */
[----:B------:R-:W0:Y:S01]  /*aa50*/  MUFU.EX2 R0, R0 ;  /* 0x0000000000007308 */ /* 0x000e220000000800 */
[----:B----4-:R-:W-:-:S03]  /*aa60*/  IMAD R13, R93, UR8, RZ ;  /* 0x000000085d0d7c24 */ /* 0x010fc6000f8e02ff */
        /* <DEDUP_REMOVED lines=9> */
[----:B-----5:R-:W-:-:S04]  /*ab00*/  LEA R4, P1, R2, UR10, 0x1 ;  /* 0x0000000a02047c11 */ /* 0x020fc8000f8208ff */
[----:B------:R-:W-:Y:S01]  /*ab10*/  LEA.HI.X R5, R2, UR11, R13, 0x1, P1 ;  /* 0x0000000b02057c11 */ /* 0x000fe200088f0c0d */
[----:B-1----:R-:W-:-:S05]  /*ab20*/  FMUL.FTZ R11, R10, R9 ;  /* 0x000000090a0b7220 */ /* 0x002fca0000410000 */
[----:B------:R-:W-:-:S05]  /*ab30*/  F2FP.BF16.F32.PACK_AB R11, R11, R0 ;  /* 0x000000000b0b723e */ /* 0x000fca00000010ff */
[----:B------:R4:W-:Y:S02]  /*ab40*/  STG.E desc[UR6][R4.64], R11 ;  /* 0x0000000b04007986 */ /* 0x0009e4000c101906 */
.L_x_2434:
[----:B------:R-:W-:Y:S05]  /*ab50*/  BSYNC.RECONVERGENT B1 ;  /* 0x0000000000017941 */ /* 0x000fea0003800200 */
.L_x_2433:
[----:B------:R-:W-:Y:S04]  /*ab60*/  BSSY.RECONVERGENT B1, `(.L_x_2435) ;  /* 0x000001e000017945 */ /* 0x000fe80003800200 */
[----:B------:R-:W-:Y:S05]  /*ab70*/  @P3 BRA `(.L_x_2436) ;  /* 0x0000000000703947 */ /* 0x000fea0003800000 */
[--C-:B------:R-:W-:Y:S01]  /*ab80*/  FADD.FTZ R3, R66, -R34.reuse ;  /* 0x8000002242037221 */ /* 0x100fe20000010000 */
[----:B------:R-:W-:Y:S01]  /*ab90*/  FADD.FTZ R67, R67, -R34 ;  /* 0x8000002243437221 */ /* 0x000fe20000010000 */
[----:B------:R-:W5:Y:S01]  /*aba0*/  LDCU.64 UR8, c[0x0][0x3e0] ;  /* 0x00007c00ff0877ac */ /* 0x000f620008000a00 */
[----:B------:R-:W-:Y:S01]  /*abb0*/  MOV R2, R114 ;  /* 0x0000007200027202 */ /* 0x000fe20000000f00 */
[-C--:B------:R-:W-:Y:S01]  /*abc0*/  FMUL.FTZ R3, R3, R32.reuse ;  /* 0x0000002003037220 */ /* 0x080fe20000410000 */
[----:B------:R-:W-:Y:S01]  /*abd0*/  FMUL.FTZ R67, R67, R32 ;  /* 0x0000002043437220 */ /* 0x000fe20000410000 */
[----:B------:R-:W5:Y:S02]  /*abe0*/  LDCU.64 UR10, c[0x0][0x380] ;  /* 0x00007000ff0a77ac */ /* 0x000f640008000a00 */
[----:B-1-34-:R-:W-:Y:S01]  /*abf0*/  FFMA.FTZ R11, R43, R3, R46 ;  /* 0x000000032b0b7223 */ /* 0x01afe2000001002e */
[----:B------:R-:W-:Y:S01]  /*ac00*/  FFMA.FTZ R10, R44, R67, R45 ;  /* 0x000000432c0a7223 */ /* 0x000fe2000001002d */
[----:B------:R-:W-:-:S02]  /*ac10*/  MOV R3, R117 ;  /* 0x0000007500037202 */ /* 0x000fc40000000f00 */
[----:B------:R-:W-:Y:S01]  /*ac20*/  FMUL.FTZ R0, R11, -1.4426950216293334961 ;  /* 0xbfb8aa3b0b007820 */ /* 0x000fe20000410000 */
[----:B0-2---:R-:W-:-:S05]  /*ac30*/  FMUL.FTZ R5, R10, -1.4426950216293334961 ;  /* 0xbfb8aa3b0a057820 */ /* 0x005fca0000410000 */
[----:B------:R-:W0:Y:S01]  /*ac40*/  MUFU.EX2 R0, R0 ;  /* 0x0000000000007308 */ /* 0x000e220000000800 */
[----:B-----5:R-:W-:-:S03]  /*ac50*/  IMAD R13, R8, UR8, RZ ;  /* 0x00000008080d7c24 */ /* 0x020fc6000f8e02ff */
        /* <DEDUP_REMOVED lines=9> */
[----:B------:R-:W-:-:S04]  /*acf0*/  LEA R4, P1, R2, UR10, 0x1 ;  /* 0x0000000a02047c11 */ /* 0x000fc8000f8208ff */
[----:B------:R-:W-:Y:S01]  /*ad00*/  LEA.HI.X R5, R2, UR11, R13, 0x1, P1 ;  /* 0x0000000b02057c11 */ /* 0x000fe200088f0c0d */
[----:B-1----:R-:W-:-:S05]  /*ad10*/  FMUL.FTZ R11, R10, R9 ;  /* 0x000000090a0b7220 */ /* 0x002fca0000410000 */
[----:B------:R-:W-:-:S05]  /*ad20*/  F2FP.BF16.F32.PACK_AB R11, R11, R0 ;  /* 0x000000000b0b723e */ /* 0x000fca00000010ff */
[----:B------:R0:W-:Y:S02]  /*ad30*/  STG.E desc[UR6][R4.64], R11 ;  /* 0x0000000b04007986 */ /* 0x0001e4000c101906 */
.L_x_2436:
[----:B------:R-:W-:Y:S05]  /*ad40*/  BSYNC.RECONVERGENT B1 ;  /* 0x0000000000017941 */ /* 0x000fea0003800200 */
.L_x_2435:
        /* <DEDUP_REMOVED lines=9> */
[----:B0-----:R-:W-:Y:S01]  /*ade0*/  FFMA.FTZ R9, R43, R3, R46 ;  /* 0x000000032b097223 */ /* 0x001fe2000001002e */
[----:B------:R-:W-:Y:S01]  /*adf0*/  FFMA.FTZ R69, R44, R69, R45 ;  /* 0x000000452c457223 */ /* 0x000fe2000001002d */
[----:B------:R-:W-:-:S02]  /*ae00*/  MOV R3, R117 ;  /* 0x0000007500037202 */ /* 0x000fc40000000f00 */
[----:B------:R-:W-:Y:S01]  /*ae10*/  FMUL.FTZ R0, R9, -1.4426950216293334961 ;  /* 0xbfb8aa3b09007820 */ /* 0x000fe20000410000 */
[----:B-1234-:R-:W-:-:S05]  /*ae20*/  FMUL.FTZ R5, R69, -1.4426950216293334961 ;  /* 0xbfb8aa3b45057820 */ /* 0x01efca0000410000 */
        /* <DEDUP_REMOVED lines=16> */
.L_x_2438:
[----:B------:R-:W-:Y:S05]  /*af30*/  BSYNC.RECONVERGENT B1 ;  /* 0x0000000000017941 */ /* 0x000fea0003800200 */
.L_x_2437:
        /* <DEDUP_REMOVED lines=16> */
[--C-:B------:R-:W-:Y:S01]  /*b040*/  FADD.FTZ R71, R71, -R34.reuse ;  /* 0x8000002247477221 */ /* 0x100fe20000010000 */
[----:B------:R-:W-:Y:S01]  /*b050*/  FADD.FTZ R3, R70, -R34 ;  /* 0x8000002246037221 */ /* 0x000fe20000010000 */
[----:B------:R-:W5:Y:S02]  /*b060*/  LDCU.64 UR8, c[0x0][0x3e0] ;  /* 0x00007c00ff0877ac */ /* 0x000f640008000a00 */
[-C--:B------:R-:W-:Y:S01]  /*b070*/  FMUL.FTZ R71, R71, R32.reuse ;  /* 0x0000002047477220 */ /* 0x080fe20000410000 */
[----:B------:R-:W-:Y:S01]  /*b080*/  FMUL.FTZ R3, R3, R32 ;  /* 0x0000002003037220 */ /* 0x000fe20000410000 */
[----:B------:R-:W5:Y:S02]  /*b090*/  LDCU.64 UR10, c[0x0][0x380] ;  /* 0x00007000ff0a77ac */ /* 0x000f640008000a00 */
[----:B------:R-:W-:Y:S01]  /*b0a0*/  FFMA.FTZ R71, R43, R71, R46 ;  /* 0x000000472b477223 */ /* 0x000fe2000001002e */
[----:B0-----:R-:W-:Y:S01]  /*b0b0*/  FFMA.FTZ R9, R44, R3, R45 ;  /* 0x000000032c097223 */ /* 0x001fe2000001002d */
[----:B------:R-:W-:-:S02]  /*b0c0*/  MOV R3, R117 ;  /* 0x0000007500037202 */ /* 0x000fc40000000f00 */
[----:B------:R-:W-:Y:S01]  /*b0d0*/  FMUL.FTZ R2, R71, -1.4426950216293334961 ;  /* 0xbfb8aa3b47027820 */ /* 0x000fe20000410000 */
[----:B-1234-:R-:W-:-:S05]  /*b0e0*/  FMUL.FTZ R5, R9, -1.4426950216293334961 ;  /* 0xbfb8aa3b09057820 */ /* 0x01efca0000410000 */
[----:B------:R-:W0:Y:S01]  /*b0f0*/  MUFU.EX2 R2, R2 ;  /* 0x0000000200027308 */ /* 0x000e220000000800 */
[----:B-----5:R-:W-:-:S03]  /*b100*/  IMAD R6, R41, UR8, RZ ;  /* 0x0000000829067c24 */ /* 0x020fc6000f8e02ff */
        /* <DEDUP_REMOVED lines=10> */
[----:B------:R-:W-:-:S04]  /*b1b0*/  LEA R4, P5, R2, UR10, 0x1 ;  /* 0x0000000a02047c11 */ /* 0x000fc8000f8a08ff */
[----:B------:R-:W-:Y:S01]  /*b1c0*/  LEA.HI.X R5, R2, UR11, R37, 0x1, P5 ;  /* 0x0000000b02057c11 */ /* 0x000fe2000a8f0c25 */
[----:B-1----:R-:W-:-:S05]  /*b1d0*/  FMUL.FTZ R9, R9, R8 ;  /* 0x0000000809097220 */ /* 0x002fca0000410000 */
[----:B------:R-:W-:-:S05]  /*b1e0*/  F2FP.BF16.F32.PACK_AB R9, R9, R6 ;  /* 0x000000060909723e */ /* 0x000fca00000010ff */
[----:B------:R0:W-:Y:S02]  /*b1f0*/  STG.E desc[UR6][R4.64], R9 ;  /* 0x0000000904007986 */ /* 0x0001e4000c101906 */
.L_x_2440:
[----:B------:R-:W-:Y:S05]  /*b200*/  BSYNC.RECONVERGENT B1 ;  /* 0x0000000000017941 */ /* 0x000fea0003800200 */
.L_x_2439:
[----:B------:R-:W-:Y:S04]  /*b210*/  BSSY.RECONVERGENT B1, `(.L_x_2441) ;  /* 0x000001e000017945 */ /* 0x000fe80003800200 */
[----:B------:R-:W-:Y:S05]  /*b220*/  @P2 BRA `(.L_x_2442) ;  /* 0x0000000000702947 */ /* 0x000fea0003800000 */
        /* <DEDUP_REMOVED lines=23> */
[----:B------:R-:W-:-:S04]  /*b3a0*/  LEA R4, P2, R2, UR10, 0x1 ;  /* 0x0000000a02047c11 */ /* 0x000fc8000f8408ff */
[----:B------:R-:W-:Y:S01]  /*b3b0*/  LEA.HI.X R5, R2, UR11, R11, 0x1, P2 ;  /* 0x0000000b02057c11 */ /* 0x000fe200090f0c0b */
[----:B-1----:R-:W-:-:S05]  /*b3c0*/  FMUL.FTZ R9, R9, R8 ;  /* 0x0000000809097220 */ /* 0x002fca0000410000 */
[----:B------:R-:W-:-:S05]  /*b3d0*/  F2FP.BF16.F32.PACK_AB R9, R9, R6 ;  /* 0x000000060909723e */ /* 0x000fca00000010ff */
[----:B------:R0:W-:Y:S02]  /*b3e0*/  STG.E desc[UR6][R4.64], R9 ;  /* 0x0000000904007986 */ /* 0x0001e4000c101906 */
.L_x_2442:
[----:B------:R-:W-:Y:S05]  /*b3f0*/  BSYNC.RECONVERGENT B1 ;  /* 0x0000000000017941 */ /* 0x000fea0003800200 */
.L_x_2441:
        /* <DEDUP_REMOVED lines=30> */
.L_x_2444:
[----:B------:R-:W-:Y:S05]  /*b5e0*/  BSYNC.RECONVERGENT B1 ;  /* 0x0000000000017941 */ /* 0x000fea0003800200 */
.L_x_2443:
        /* <DEDUP_REMOVED lines=9> */
[----:B------:R-:W-:Y:S01]  /*b680*/  FFMA.FTZ R8, R44, R3, R45 ;  /* 0x000000032c087223 */ /* 0x000fe2000001002d */
[----:B------:R-:W-:-:S02]  /*b690*/  MOV R3, R117 ;  /* 0x0000007500037202 */ /* 0x000fc40000000f00 */
[----:B------:R-:W-:Y:S01]  /*b6a0*/  FMUL.FTZ R2, R77, -1.4426950216293334961 ;  /* 0xbfb8aa3b4d027820 */ /* 0x000fe20000410000 */
[----:B01234-:R-:W-:-:S05]  /*b6b0*/  FMUL.FTZ R5, R8, -1.4426950216293334961 ;  /* 0xbfb8aa3b08057820 */ /* 0x01ffca0000410000 */
        /* <DEDUP_REMOVED lines=17> */
.L_x_2446:
[----:B------:R-:W-:Y:S05]  /*b7d0*/  BSYNC.RECONVERGENT B1 ;  /* 0x0000000000017941 */ /* 0x000fea0003800200 */
.L_x_2445:
        /* <DEDUP_REMOVED lines=30> */
.L_x_2448:
[----:B------:R-:W-:Y:S05]  /*b9c0*/  BSYNC.RECONVERGENT B1 ;  /* 0x0000000000017941 */ /* 0x000fea0003800200 */
.L_x_2447:
        /* <DEDUP_REMOVED lines=8> */
[----:B------:R-:W-:Y:S01]  /*ba50*/  FFMA.FTZ R81, R43, R81, R46 ;  /* 0x000000512b517223 */ /* 0x000fe2000001002e */
[----:B01234-:R-:W-:-:S03]  /*ba60*/  FFMA.FTZ R5, R44, R3, R45 ;  /* 0x000000032c057223 */ /* 0x01ffc6000001002d */
[----:B------:R-:W-:Y:S01]  /*ba70*/  FMUL.FTZ R0, R81, -1.4426950216293334961 ;  /* 0xbfb8aa3b51007820 */ /* 0x000fe20000410000 */
[----:B------:R-:W-:-:S05]  /*ba80*/  FMUL.FTZ R3, R5, -1.4426950216293334961 ;  /* 0xbfb8aa3b05037820 */ /* 0x000fca0000410000 */
        /* <DEDUP_REMOVED lines=16> */
.L_x_2386:
[----:B------:R-:W-:Y:S05]  /*bb90*/  BSYNC.RECONVERGENT B0 ;  /* 0x0000000000007941 */ /* 0x000fea0003800200 */
.L_x_2322:
        /* <DEDUP_REMOVED lines=8> */
.L_x_2450:
        /* <DEDUP_REMOVED lines=14> */
.L_x_4539:


//--------------------- .text._Z35group_norm_nhwc_fwd_one_pass_kernelI11Bf16IOFp16WLi64ELi60ELi480EEv26Group_norm_nhwc_fwd_params --------------------------
	.section	.text._Z35group_norm_nhwc_fwd_one_pass_kernelI11Bf16IOFp16WLi64ELi60ELi480EEv26Group_norm_nhwc_fwd_params,"ax",@progbits
	.align	128
        .global         _Z35group_norm_nhwc_fwd_one_pass_kernelI11Bf16IOFp16WLi64ELi60ELi480EEv26Group_norm_nhwc_fwd_params
        .type           _Z35group_norm_nhwc_fwd_one_pass_kernelI11Bf16IOFp16WLi64ELi60ELi480EEv26Group_norm_nhwc_fwd_params,@function
        .size           _Z35group_norm_nhwc_fwd_one_pass_kernelI11Bf16IOFp16WLi64ELi60ELi480EEv26Group_norm_nhwc_fwd_params,(.L_x_4540 - _Z35group_norm_nhwc_fwd_one_pass_kernelI11Bf16IOFp16WLi64ELi60ELi480EEv26Group_norm_nhwc_fwd_params)
        .other          _Z35group_norm_nhwc_fwd_one_pass_kernelI11Bf16IOFp16WLi64ELi60ELi480EEv26Group_norm_nhwc_fwd_params,@"STO_CUDA_ENTRY STV_DEFAULT"
_Z35group_norm_nhwc_fwd_one_pass_kernelI11Bf16IOFp16WLi64ELi60ELi480EEv26Group_norm_nhwc_fwd_params:
.text._Z35group_norm_nhwc_fwd_one_pass_kernelI11Bf16IOFp16WLi64ELi60ELi480EEv26Group_norm_nhwc_fwd_params:
        /* <DEDUP_REMOVED lines=25> */
.L_x_2478:
[----:B0-23--:R-:W0:Y:S01]  /*0190*/  LDC R2, c[0x0][0x3f8] ;  /* 0x0000fe00ff027b82 */ /* 0x00de220000000800 */
[----:B-1----:R-:W-:Y:S01]  /*01a0*/  IABS R8, UR7 ;  /* 0x0000000700087c13 */ /* 0x002fe20008000000 */
[----:B------:R-:W1:Y:S01]  /*01b0*/  LDCU.64 UR8, c[0x0][0x3e8] ;  /* 0x00007d00ff0877ac */ /* 0x000e620008000a00 */
[----:B------:R-:W-:Y:S02]  /*01c0*/  SHF.R.S32.HI R17, RZ, 0x1f, R23 ;  /* 0x0000001fff117819 */ /* 0x000fe40000011417 */
[----:B------:R-:W-:Y:S01]  /*01d0*/  IADD3 R21, PT, PT, R23, 0x10, RZ ;  /* 0x0000001017157810 */ /* 0x000fe20007ffe0ff */
[----:B------:R-:W2:Y:S01]  /*01e0*/  LDCU.64 UR10, c[0x0][0x3f0] ;  /* 0x00007e00ff0a77ac */ /* 0x000ea20008000a00 */
        /* <DEDUP_REMOVED lines=173> */
.L_x_2452:
[----:B------:R-:W-:Y:S05]  /*0cc0*/  BSYNC.RECONVERGENT B0 ;  /* 0x0000000000007941 */ /* 0x000fea0003800200 */
.L_x_2451:
        /* <DEDUP_REMOVED lines=44> */
.L_x_2454:
[----:B------:R-:W-:Y:S05]  /*0f90*/  BSYNC.RECONVERGENT B0 ;  /* 0x0000000000007941 */ /* 0x000fea0003800200 */
.L_x_2453:
        /* <DEDUP_REMOVED lines=31> */
.L_x_2457:
[----:B---3--:R-:W3:Y:S04]  /*1190*/  LDG.E.STRONG.GPU R6, desc[UR14][R8.64] ;  /* 0x0000000e08067981 */ /* 0x008ee8000c1ef900 */
[----:B---3--:R-:W-:Y:S01]  /*11a0*/  CCTL.IVALL ;  /* 0x00000000ff00798f */ /* 0x008fe20002000000 */
[----:B------:R-:W-:Y:S05]  /*11b0*/  YIELD ;  /* 0x0000000000007946 */ /* 0x000fea0003800000 */
[----:B------:R-:W-:-:S13]  /*11c0*/  ISETP.NE.AND P2, PT, R6, R11, PT ;  /* 0x0000000b0600720c */ /* 0x000fda0003f45270 */
[----:B------:R-:W-:Y:S05]  /*11d0*/  @P2 BRA `(.L_x_2457) ;  /* 0xfffffffc00ec2947 */ /* 0x000fea000383ffff */
.L_x_2456:
        /* <DEDUP_REMOVED lines=15> */
.L_x_2459:
        /* <DEDUP_REMOVED lines=91> */
.L_x_2458:
        /* <DEDUP_REMOVED lines=24> */
[----:B------:R-:W-:Y:S01]  /*1a00*/  MOV R6, UR8 ;  /* 0x0000000800067c02 */ /* 0x000fe20008000f00 */
[----:B------:R-:W-:Y:S01]  /*1a10*/  @!UP0 UIMAD UR12, UR12, UR19, UR6 ;  /* 0x000000130c0c82a4 */ /* 0x000fe2000f8e0206 */
[----:B------:R-:W-:Y:S01]  /*1a20*/  IMAD.U32 R7, RZ, RZ, UR9 ;  /* 0x00000009ff077e24 */ /* 0x000fe2000f8e00ff */
[----:B------:R-:W-:Y:S02]  /*1a30*/  @!UP1 UIMAD.WIDE.U32 UR10, UR10, 0x8, UR16 ;  /* 0x000000080a0a98a5 */ /* 0x000fe4000f8e0010 */
[----:B------:R-:W-:Y:S02]  /*1a40*/  @!UP2 UIMAD UR13, UR13, UR19, UR6 ;  /* 0x000000130d0da2a4 */ /* 0x000fe4000f8e0206 */
[----:B------:R-:W-:Y:S01]  /*1a50*/  @!UP0 UIMAD.WIDE.U32 UR8, UR12, 0x8, UR16 ;  /* 0x000000080c0888a5 */ /* 0x000fe2000f8e0010 */
[----:B------:R-:W0:Y:S01]  /*1a60*/  @!P2 LDG.E.64 R6, desc[UR14][R6.64] ;  /* 0x0000000e0606a981 */ /* 0x000e22000c1e1b00 */
[----:B------:R-:W-:Y:S02]  /*1a70*/  MOV R8, UR10 ;  /* 0x0000000a00087c02 */ /* 0x000fe40008000f00 */
[----:B------:R-:W-:Y:S01]  /*1a80*/  MOV R9, UR11 ;  /* 0x0000000b00097c02 */ /* 0x000fe20008000f00 */
[----:B------:R-:W-:Y:S01]  /*1a90*/  @!UP2 UIMAD.WIDE.U32 UR10, UR13, 0x8, UR16 ;  /* 0x000000080d0aa8a5 */ /* 0x000fe2000f8e0010 */
[----:B------:R-:W-:-:S02]  /*1aa0*/  MOV R10, UR8 ;  /* 0x00000008000a7c02 */ /* 0x000fc40008000f00 */
[----:B------:R-:W-:Y:S02]  /*1ab0*/  MOV R11, UR9 ;  /* 0x00000009000b7c02 */ /* 0x000fe40008000f00 */
[----:B------:R-:W3:Y:S01]  /*1ac0*/  @!P4 LDG.E.64 R8, desc[UR14][R8.64] ;  /* 0x0000000e0808c981 */ /* 0x000ee2000c1e1b00 */
[----:B--2---:R-:W-:Y:S01]  /*1ad0*/  MOV R12, UR10 ;  /* 0x0000000a000c7c02 */ /* 0x004fe20008000f00 */
[----:B-1----:R-:W-:Y:S02]  /*1ae0*/  IMAD.U32 R13, RZ, RZ, UR11 ;  /* 0x0000000bff0d7e24 */ /* 0x002fe4000f8e00ff */
[----:B------:R-:W2:Y:S04]  /*1af0*/  @!P5 LDG.E.64 R10, desc[UR14][R10.64] ;  /* 0x0000000e0a0ad981 */ /* 0x000ea8000c1e1b00 */
        /* <DEDUP_REMOVED lines=12> */
.L_x_2460:
        /* <DEDUP_REMOVED lines=16> */
[----:B------:R-:W-:-:S05]  /*1cc0*/  IMAD.U32 R7, RZ, RZ, UR11 ;  /* 0x0000000bff077e24 */ /* 0x000fca000f8e00ff */
[----:B------:R-:W-:Y:S01]  /*1cd0*/  MOV R8, UR8 ;  /* 0x0000000800087c02 */ /* 0x000fe20008000f00 */
[----:B------:R-:W0:Y:S01]  /*1ce0*/  @!P4 LDG.E.64 R6, desc[UR14][R6.64] ;  /* 0x0000000e0606c981 */ /* 0x000e22000c1e1b00 */
[----:B------:R-:W-:-:S06]  /*1cf0*/  MOV R9, UR9 ;  /* 0x0000000900097c02 */ /* 0x000fcc0008000f00 */
        /* <DEDUP_REMOVED lines=8> */
.L_x_2461:
        /* <DEDUP_REMOVED lines=13> */
.L_x_2462:
[----:B------:R-:W-:Y:S05]  /*1e50*/  BSYNC.RECONVERGENT B0 ;  /* 0x0000000000007941 */ /* 0x000fea0003800200 */
.L_x_2455:
[----:B--2---:R-:W2:Y:S01]  /*1e60*/  S2R R12, SR_TID.X ;  /* 0x00000000000c7919 */ /* 0x004ea20000002100 */
[----:B------:R-:W4:Y:S01]  /*1e70*/  S2UR UR8, SR_CgaCtaId ;  /* 0x00000000000879c3 */ /* 0x000f220000008800 */
[----:B------:R-:W5:Y:S01]  /*1e80*/  LDCU UR9, c[0x0][0x414] ;  /* 0x00008280ff0977ac */ /* 0x000f620008000800 */
[----:B------:R-:W-:Y:S01]  /*1e90*/  MOV R29, UR7 ;  /* 0x00000007001d7c02 */ /* 0x000fe20008000f00 */
        /* <DEDUP_REMOVED lines=19> */
[----:B------:R-:W-:-:S04]  /*1fd0*/  IMAD.IADD R15, R20, 0x1, R15 ;  /* 0x00000001140f7824 */ /* 0x000fc800078e020f */
        /* <DEDUP_REMOVED lines=20> */
[----:B--2---:R-:W-:Y:S02]  /*2120*/  HADD2.F32 R12, -RZ, R28.H0_H0 ;  /* 0x2000001cff0c7230 */ /* 0x004fe40000004100 */
[----:B---3--:R-:W-:Y:S02]  /*2130*/  HADD2.F32 R5, -RZ, R20.H0_H0 ;  /* 0x20000014ff057230 */ /* 0x008fe40000004100 */
[----:B----4-:R-:W-:Y:S02]  /*2140*/  HADD2.F32 R7, -RZ, R29.H0_H0 ;  /* 0x2000001dff077230 */ /* 0x010fe40000004100 */
[----:B-----5:R-:W-:Y:S01]  /*2150*/  HADD2.F32 R14, -RZ, R14.H0_H0 ;  /* 0x2000000eff0e7230 */ /* 0x020fe20000004100 */
        /* <DEDUP_REMOVED lines=28> */
.L_x_2466:
[----:B------:R-:W-:Y:S05]  /*2320*/  BSYNC.RECONVERGENT B1 ;  /* 0x0000000000017941 */ /* 0x000fea0003800200 */
.L_x_2465:
        /* <DEDUP_REMOVED lines=29> */
.L_x_2468:
[----:B------:R-:W-:Y:S05]  /*2500*/  BSYNC.RECONVERGENT B1 ;  /* 0x0000000000017941 */ /* 0x000fea0003800200 */
.L_x_2467:
[----:B------:R-:W-:Y:S04]  /*2510*/  BSSY.RECONVERGENT B1, `(.L_x_2469) ;  /* 0x0000014000017945 */ /* 0x000fe80003800200 */
[----:B------:R-:W-:Y:S05]  /*2520*/  @P2 BRA `(.L_x_2470) ;  /* 0x0000000000482947 */ /* 0x000fea0003800000 */
[----:B------:R-:W1:Y:S01]  /*2530*/  LDCU.64 UR8, c[0x0][0x3e0] ;  /* 0x00007c00ff0877ac */ /* 0x000e620008000a00 */
[--C-:B0-----:R-:W-:Y:S01]  /*2540*/  FADD.FTZ R11, R2, -R6.reuse ;  /* 0x80000006020b7221 */ /* 0x101fe20000010000 */
[----:B------:R-:W-:Y:S01]  /*2550*/  FADD.FTZ R9, R3, -R6 ;  /* 0x8000000603097221 */ /* 0x000fe20000010000 */
[----:B------:R-:W-:Y:S01]  /*2560*/  MOV R2, R24 ;  /* 0x0000001800027202 */ /* 0x000fe20000000f00 */
[----:B------:R-:W0:Y:S01]  /*2570*/  LDCU.64 UR12, c[0x0][0x380] ;  /* 0x00007000ff0c77ac */ /* 0x000e220008000a00 */
[----:B------:R-:W-:Y:S02]  /*2580*/  IMAD.MOV.U32 R3, RZ, RZ, R27 ;  /* 0x000000ffff037224 */ /* 0x000fe400078e001b */
        /* <DEDUP_REMOVED lines=12> */
.L_x_2470:
[----:B------:R-:W-:Y:S05]  /*2650*/  BSYNC.RECONVERGENT B1 ;  /* 0x0000000000017941 */ /* 0x000fea0003800200 */
.L_x_2469:
        /* <DEDUP_REMOVED lines=14> */
[----:B-1----:R-:W-:-:S04]  /*2740*/  LEA R2, P1, R24, UR10, 0x1 ;  /* 0x0000000a18027c11 */ /* 0x002fc8000f8208ff */
[----:B------:R-:W-:-:S04]  /*2750*/  IADD3 R15, PT, PT, R25, R15, RZ ;  /* 0x0000000f190f7210 */ /* 0x000fc80007ffe0ff */
[----:B------:R-:W-:-:S05]  /*2760*/  LEA.HI.X R3, R24, UR11, R15, 0x1, P1 ;  /* 0x0000000b18037c11 */ /* 0x000fca00088f0c0f */
[----:B------:R2:W-:Y:S01]  /*2770*/  STG.E desc[UR14][R2.64], R5 ;  /* 0x0000000502007986 */ /* 0x0005e2000c10190e */
[----:B------:R-:W-:Y:S05]  /*2780*/  BRA `(.L_x_2471) ;  /* 0x00000008001c7947 */ /* 0x000fea0003800000 */
.L_x_2464:
        /* <DEDUP_REMOVED lines=32> */
[----:B0-----:R-:W-:Y:S02]  /*2990*/  IMAD R11, R8, UR10, RZ ;  /* 0x0000000a080b7c24 */ /* 0x001fe4000f8e02ff */
[----:B------:R-:W-:Y:S02]  /*29a0*/  IMAD.MOV.U32 R8, RZ, RZ, R24 ;  /* 0x000000ffff087224 */ /* 0x000fe400078e0018 */
[C---:B------:R-:W-:Y:S02]  /*29b0*/  IMAD R11, R23.reuse, UR11, R11 ;  /* 0x0000000b170b7c24 */ /* 0x040fe4000f8e020b */
[----:B------:R-:W-:-:S04]  /*29c0*/  IMAD.WIDE.U32 R8, R23, UR10, R8 ;  /* 0x0000000a17087c25 */ /* 0x000fc8000f8e0008 */
[----:B---3--:R-:W-:Y:S01]  /*29d0*/  FMUL.FTZ R21, R21, R10 ;  /* 0x0000000a15157220 */ /* 0x008fe20000410000 */
[----:B------:R-:W-:Y:S02]  /*29e0*/  IADD3 R11, PT, PT, R9, R11, RZ ;  /* 0x0000000b090b7210 */ /* 0x000fe40007ffe0ff */
[C---:B-1----:R-:W-:Y:S02]  /*29f0*/  LEA R10, P4, R8.reuse, UR12, 0x1 ;  /* 0x0000000c080a7c11 */ /* 0x042fe4000f8808ff */
[----:B------:R-:W-:Y:S02]  /*2a00*/  F2FP.BF16.F32.PACK_AB R21, R21, R18 ;  /* 0x000000121515723e */ /* 0x000fe400000010ff */
[----:B------:R-:W-:-:S05]  /*2a10*/  LEA.HI.X R11, R8, UR13, R11, 0x1, P4 ;  /* 0x0000000d080b7c11 */ /* 0x000fca000a0f0c0b */
[----:B------:R0:W-:Y:S04]  /*2a20*/  STG.E desc[UR14][R10.64], R21 ;  /* 0x000000150a007986 */ /* 0x0001e8000c10190e */
.L_x_2473:
[----:B------:R-:W-:Y:S05]  /*2a30*/  BSYNC.RECONVERGENT B1 ;  /* 0x0000000000017941 */ /* 0x000fea0003800200 */
.L_x_2472:
        /* <DEDUP_REMOVED lines=24> */
[----:B------:R-:W-:-:S04]  /*2bc0*/  IMAD.WIDE.U32 R10, R29, UR10, R10 ;  /* 0x0000000a1d0a7c25 */ /* 0x000fc8000f8e000a */
[----:B------:R-:W-:Y:S02]  /*2bd0*/  IMAD.IADD R21, R11, 0x1, R21 ;  /* 0x000000010b157824 */ /* 0x000fe400078e0215 */
[----:B0-----:R-:W-:Y:S01]  /*2be0*/  FMUL.FTZ R29, R8, R19 ;  /* 0x00000013081d7220 */ /* 0x001fe20000410000 */
[----:B-1----:R-:W-:Y:S01]  /*2bf0*/  LEA R8, P1, R10, UR12, 0x1 ;  /* 0x0000000c0a087c11 */ /* 0x002fe2000f8208ff */
[----:B--2---:R-:W-:-:S03]  /*2c00*/  FMUL.FTZ R0, R9, R0 ;  /* 0x0000000009007220 */ /* 0x004fc60000410000 */
[----:B------:R-:W-:Y:S02]  /*2c10*/  LEA.HI.X R9, R10, UR13, R21, 0x1, P1 ;  /* 0x0000000d0a097c11 */ /* 0x000fe400088f0c15 */
[----:B------:R-:W-:-:S05]  /*2c20*/  F2FP.BF16.F32.PACK_AB R29, R29, R0 ;  /* 0x000000001d1d723e */ /* 0x000fca00000010ff */
[----:B------:R1:W-:Y:S02]  /*2c30*/  STG.E desc[UR14][R8.64], R29 ;  /* 0x0000001d08007986 */ /* 0x0003e4000c10190e */
.L_x_2475:
[----:B------:R-:W-:Y:S05]  /*2c40*/  BSYNC.RECONVERGENT B1 ;  /* 0x0000000000017941 */ /* 0x000fea0003800200 */
.L_x_2474:
        /* <DEDUP_REMOVED lines=25> */
[----:B--2---:R-:W-:-:S04]  /*2de0*/  LEA R8, P1, R2, UR12, 0x1 ;  /* 0x0000000c02087c11 */ /* 0x004fc8000f8208ff */
[----:B------:R-:W-:Y:S01]  /*2df0*/  LEA.HI.X R9, R2, UR13, R19, 0x1, P1 ;  /* 0x0000000d02097c11 */ /* 0x000fe200088f0c13 */
[----:B-1----:R-:W-:-:S05]  /*2e00*/  FMUL.FTZ R13, R0, R11 ;  /* 0x0000000b000d7220 */ /* 0x002fca0000410000 */
[----:B------:R-:W-:-:S05]  /*2e10*/  F2FP.BF16.F32.PACK_AB R13, R13, R10 ;  /* 0x0000000a0d0d723e */ /* 0x000fca00000010ff */
[----:B------:R2:W-:Y:S02]  /*2e20*/  STG.E desc[UR14][R8.64], R13 ;  /* 0x0000000d08007986 */ /* 0x0005e4000c10190e */
.L_x_2477:
[----:B------:R-:W-:Y:S05]  /*2e30*/  BSYNC.RECONVERGENT B1 ;  /* 0x0000000000017941 */ /* 0x000fea0003800200 */
.L_x_2476:
        /* <DEDUP_REMOVED lines=28> */
.L_x_2471:
[----:B------:R-:W-:Y:S05]  /*3000*/  BSYNC.RECONVERGENT B0 ;  /* 0x0000000000007941 */ /* 0x000fea0003800200 */
.L_x_2463:
        /* <DEDUP_REMOVED lines=8> */
.L_x_2479:
        /* <DEDUP_REMOVED lines=15> */
.L_x_4540:


//--------------------- .text._Z35group_norm_nhwc_fwd_one_pass_kernelI11Bf16IOFp16WLi128ELi60ELi480EEv26Group_norm_nhwc_fwd_params --------------------------
	.section	.text._Z35group_norm_nhwc_fwd_one_pass_kernelI11Bf16IOFp16WLi128ELi60ELi480EEv26Group_norm_nhwc_fwd_params,"ax",@progbits
	.align	128
        .global         _Z35group_norm_nhwc_fwd_one_pass_kernelI11Bf16IOFp16WLi128ELi60ELi480EEv26Group_norm_nhwc_fwd_params
        .type           _Z35group_norm_nhwc_fwd_one_pass_kernelI11Bf16IOFp16WLi128ELi60ELi480EEv26Group_norm_nhwc_fwd_params,@function
        .size           _Z35group_norm_nhwc_fwd_one_pass_kernelI11Bf16IOFp16WLi128ELi60ELi480EEv26Group_norm_nhwc_fwd_params,(.L_x_4541 - _Z35group_norm_nhwc_fwd_one_pass_kernelI11Bf16IOFp16WLi128ELi60ELi480EEv26Group_norm_nhwc_fwd_params)
        .other          _Z35group_norm_nhwc_fwd_one_pass_kernelI11Bf16IOFp16WLi128ELi60ELi480EEv26Group_norm_nhwc_fwd_params,@"STO_CUDA_ENTRY STV_DEFAULT"
_Z35group_norm_nhwc_fwd_one_pass_kernelI11Bf16IOFp16WLi128ELi60ELi480EEv26Group_norm_nhwc_fwd_params:
.text._Z35group_norm_nhwc_fwd_one_pass_kernelI11Bf16IOFp16WLi128ELi60ELi480EEv26Group_norm_nhwc_fwd_params:
        /* <DEDUP_REMOVED lines=51> */
.L_x_2523:
[----:B0-----:R-:W0:Y:S01]  /*0330*/  LDCU UR5, c[0x0][0x3f8] ;  /* 0x00007f00ff0577ac */ /* 0x001e220008000800 */
[----:B------:R-:W-:Y:S02]  /*0340*/  IABS R8, UR8 ;  /* 0x0000000800087c13 */ /* 0x000fe40008000000 */
[----:B------:R-:W-:Y:S02]  /*0350*/  CS2R R28, SRZ ;  /* 0x00000000001c7805 */ /* 0x000fe4000001ff00 */
[----:B------:R-:W-:Y:S01]  /*0360*/  IADD3 R15, PT, PT, R0, 0x20, RZ ;  /* 0x00000020000f7810 */ /* 0x000fe20007ffe0ff */
[----:B-1----:R-:W1:Y:S01]  /*0370*/  LDCU.64 UR20, c[0x0][0x3e8] ;  /* 0x00007d00ff1477ac */ /* 0x002e620008000a00 */
[----:B------:R-:W-:Y:S02]  /*0380*/  R2UR UR17, R8 ;  /* 0x00000000081172ca */ /* 0x000fe400000e0000 */
[----:B------:R-:W-:Y:S01]  /*0390*/  SHF.R.S32.HI R9, RZ, 0x1f, R15 ;  /* 0x0000001fff097819 */ /* 0x000fe2000001140f */
[----:B--2---:R-:W2:Y:S01]  /*03a0*/  LDCU.64 UR22, c[0x0][0x3f0] ;  /* 0x00007e00ff1677ac */ /* 0x004ea20008000a00 */
[----:B------:R-:W-:-:S04]  /*03b0*/  IADD3 R21, PT, PT, R0, 0x30, RZ ;  /* 0x0000003000157810 */ /* 0x000fc80007ffe0ff */
[----:B------:R-:W-:Y:S02]  /*03c0*/  SHF.R.S32.HI R19, RZ, 0x1f, R21 ;  /* 0x0000001fff137819 */ /* 0x000fe40000011415 */
        /* <DEDUP_REMOVED lines=10> */
[----:B0-----:R-:W-:-:S04]  /*0470*/  IADD3 R4, PT, PT, R3, 0xffffffe, RZ ;  /* 0x0ffffffe03047810 */ /* 0x001fc80007ffe0ff */
[----:B------:R0:W4:Y:S02]  /*0480*/  F2I.FTZ.U32.TRUNC.NTZ R5, R4 ;  /* 0x0000000400057305 */ /* 0x000124000021f000 */
[----:B0-----:R-:W-:-:S05]  /*0490*/  HFMA2 R4, -RZ, RZ, 0, 0 ;  /* 0x00000000ff047431 */ /* 0x001fca00000001ff */
[----:B------:R-:W-:Y:S01]  /*04a0*/  R2UR UR18, R4 ;  /* 0x00000000041272ca */ /* 0x000fe200000e0000 */
[----:B----4-:R-:W-:Y:S01]  /*04b0*/  IMAD.MOV R7, RZ, RZ, -R5 ;  /* 0x000000ffff077224 */ /* 0x010fe200078e0a05 */
[----:B------:R-:W-:Y:S01]  /*04c0*/  R2UR UR19, R5 ;  /* 0x00000000051372ca */ /* 0x000fe200000e0000 */
[----:B-1----:R-:W-:Y:S02]  /*04d0*/  @!P5 IMAD R4, R9, R12, RZ ;  /* 0x0000000c0904d224 */ /* 0x002fe400078e02ff */
[----:B------:R-:W-:Y:S02]  /*04e0*/  IMAD R7, R7, R6, RZ ;  /* 0x0000000607077224 */ /* 0x000fe400078e02ff */
[----:B------:R-:W-:-:S08]  /*04f0*/  @!P5 IMAD R23, R15, R13, R4 ;  /* 0x0000000d0f17d224 */ /* 0x000fd000078e0204 */
        /* <DEDUP_REMOVED lines=30> */
[----:B------:R-:W-:Y:S01]  /*06e0*/  LEA.HI.X.SX32 R7, R3, RZ, 0x1, P2 ;  /* 0x000000ff03077211 */ /* 0x000fe200010f0eff */
[----:B------:R-:W-:Y:S01]  /*06f0*/  IMAD.U32 R3, RZ, RZ, UR22 ;  /* 0x00000016ff037e24 */ /* 0x000fe2000f8e00ff */
[----:B------:R-:W-:-:S03]  /*0700*/  ISETP.GE.U32.AND P2, PT, R5, UR20, PT ;  /* 0x0000001405007c0c */ /* 0x000fc6000bf46070 */
[----:B------:R-:W-:Y:S01]  /*0710*/  IMAD.WIDE.U32 R6, R3, UR19, R6 ;  /* 0x0000001303067c25 */ /* 0x000fe2000f8e0006 */
[----:B------:R-:W-:Y:S02]  /*0720*/  IADD3 R3, PT, PT, R0, 0x50, RZ ;  /* 0x0000005000037810 */ /* 0x000fe40007ffe0ff */
[----:B------:R-:W-:Y:S01]  /*0730*/  ISETP.GE.AND.EX P2, PT, R20, UR21, PT, P2 ;  /* 0x0000001514007c0c */ /* 0x000fe2000bf46320 */
[----:B0-----:R-:W-:Y:S01]  /*0740*/  @!P1 IMAD R18, R19, R16, RZ ;  /* 0x0000001013129224 */ /* 0x001fe200078e02ff */
[----:B------:R-:W-:Y:S02]  /*0750*/  IADD3 R9, PT, PT, R7, UR5, RZ ;  /* 0x0000000507097c10 */ /* 0x000fe4000fffe0ff */
[----:B------:R-:W-:Y:S01]  /*0760*/  @!P5 MOV R8, R6 ;  /* 0x000000060008d202 */ /* 0x000fe20000000f00 */
[----:B------:R-:W-:Y:S01]  /*0770*/  @!P1 IMAD R25, R21, R17, R18 ;  /* 0x0000001115199224 */ /* 0x000fe200078e0212 */
[----:B------:R-:W-:Y:S02]  /*0780*/  ISETP.GE.U32.AND P3, PT, R3, UR20, PT ;  /* 0x0000001403007c0c */ /* 0x000fe4000bf66070 */
[----:B------:R-:W-:Y:S01]  /*0790*/  SHF.R.S32.HI R4, RZ, 0x1f, R3 ;  /* 0x0000001fff047819 */ /* 0x000fe20000011403 */
[----:B------:R-:W-:Y:S01]  /*07a0*/  @!P5 IMAD.WIDE.U32 R12, R15, R12, R8 ;  /* 0x0000000c0f0cd225 */ /* 0x000fe200078e0008 */
[----:B------:R-:W-:Y:S01]  /*07b0*/  @!P1 MOV R22, R6 ;  /* 0x0000000600169202 */ /* 0x000fe20000000f00 */
[----:B------:R-:W0:Y:S01]  /*07c0*/  @!P1 LDC.64 R14, c[0x0][0x390] ;  /* 0x0000e400ff0e9b82 */ /* 0x000e220000000a00 */
[----:B------:R-:W-:-:S02]  /*07d0*/  ISETP.GE.AND.EX P3, PT, R4, UR21, PT, P3 ;  /* 0x0000001504007c0c */ /* 0x000fc4000bf66330 */
[----:B------:R-:W-:Y:S01]  /*07e0*/  @!P5 IADD3 R13, PT, PT, R13, R23, RZ ;  /* 0x000000170d0dd210 */ /* 0x000fe20007ffe0ff */
[----:B------:R-:W-:Y:S01]  /*07f0*/  @!P1 IMAD.MOV.U32 R23, RZ, RZ, R9 ;  /* 0x000000ffff179224 */ /* 0x000fe200078e0009 */
[----:B---3--:R-:W-:Y:S01]  /*0800*/  @!P5 LEA R10, P4, R12, R10, 0x1 ;  /* 0x0000000a0c0ad211 */ /* 0x008fe200078808ff */
[----:B------:R-:W-:-:S03]  /*0810*/  @!P1 IMAD.WIDE.U32 R16, R21, R16, R22 ;  /* 0x0000001015109225 */ /* 0x000fc600078e0016 */
[----:B------:R-:W-:Y:S02]  /*0820*/  @!P5 LEA.HI.X R11, R12, R11, R13, 0x1, P4 ;  /* 0x0000000b0c0bd211 */ /* 0x000fe400020f0c0d */
[----:B------:R-:W1:Y:S01]  /*0830*/  @!P2 LDC.64 R12, c[0x0][0x3e0] ;  /* 0x0000f800ff0cab82 */ /* 0x000e620000000a00 */
[----:B------:R-:W-:Y:S02]  /*0840*/  ISETP.GE.U32.AND P4, PT, R31, UR20, PT ;  /* 0x000000141f007c0c */ /* 0x000fe4000bf86070 */
        /* <DEDUP_REMOVED lines=12> */
[----:B------:R-:W-:Y:S01]  /*0910*/  @!P2 MOV R20, R6 ;  /* 0x000000060014a202 */ /* 0x000fe20000000f00 */
[----:B------:R1:W5:Y:S05]  /*0920*/  @!P1 LDG.E R30, desc[UR24][R14.64] ;  /* 0x000000180e1e9981 */ /* 0x00036a000c1e1900 */
[----:B------:R-:W2:Y:S01]  /*0930*/  @!P4 LDC.64 R22, c[0x0][0x3e0] ;  /* 0x0000f800ff16cb82 */ /* 0x000ea20000000a00 */
[----:B----4-:R-:W-:Y:S02]  /*0940*/  @!P3 IMAD R4, R4, R18, RZ ;  /* 0x000000120404b224 */ /* 0x010fe400078e02ff */
[----:B------:R-:W-:-:S02]  /*0950*/  @!P2 IMAD R24, R5, R13, R24 ;  /* 0x0000000d0518a224 */ /* 0x000fc400078e0218 */
[----:B------:R-:W-:Y:S01]  /*0960*/  @!P2 IMAD.WIDE.U32 R12, R5, R12, R20 ;  /* 0x0000000c050ca225 */ /* 0x000fe200078e0014 */
[----:B------:R-:W-:Y:S02]  /*0970*/  @!P3 MOV R5, R9 ;  /* 0x000000090005b202 */ /* 0x000fe40000000f00 */
[----:B-1----:R-:W1:Y:S01]  /*0980*/  @!P5 LDC.64 R14, c[0x0][0x3e0] ;  /* 0x0000f800ff0edb82 */ /* 0x002e620000000a00 */
        /* <DEDUP_REMOVED lines=8> */
[C---:B--2---:R-:W-:Y:S02]  /*0a10*/  @!P3 LEA R16, P1, R18.reuse, R16, 0x1 ;  /* 0x000000101210b211 */ /* 0x044fe400078208ff */
[----:B------:R-:W-:Y:S01]  /*0a20*/  CS2R R26, SRZ ;  /* 0x00000000001a7805 */ /* 0x000fe2000001ff00 */
[----:B------:R-:W2:Y:S01]  /*0a30*/  @!P5 LDC.64 R12, c[0x0][0x390] ;  /* 0x0000e400ff0cdb82 */ /* 0x000ea20000000a00 */
[----:B------:R-:W-:Y:S01]  /*0a40*/  @!P3 LEA.HI.X R17, R18, R17, R20, 0x1, P1 ;  /* 0x000000111211b211 */ /* 0x000fe200008f0c14 */
[----:B------:R-:W-:Y:S01]  /*0a50*/  @!P4 IMAD R24, R34, R22, RZ ;  /* 0x000000162218c224 */ /* 0x000fe200078e02ff */
[----:B------:R-:W-:Y:S01]  /*0a60*/  @!P4 MOV R20, R6 ;  /* 0x000000060014c202 */ /* 0x000fe20000000f00 */
[----:B------:R-:W4:Y:S01]  /*0a70*/  @!P2 LDG.E R29, desc[UR24][R10.64] ;  /* 0x000000180a1da981 */ /* 0x000f22000c1e1900 */
[----:B------:R-:W-:-:S02]  /*0a80*/  @!P4 MOV R21, R9 ;  /* 0x000000090015c202 */ /* 0x000fc40000000f00 */
[----:B------:R-:W-:Y:S01]  /*0a90*/  IADD3 R19, PT, PT, R0, 0x60, RZ ;  /* 0x0000006000137810 */ /* 0x000fe20007ffe0ff */
[C---:B------:R-:W-:Y:S01]  /*0aa0*/  @!P4 IMAD R3, R31.reuse, R23, R24 ;  /* 0x000000171f03c224 */ /* 0x040fe200078e0218 */
[----:B------:R-:W-:Y:S01]  /*0ab0*/  @!P5 MOV R25, R9 ;  /* 0x000000090019d202 */ /* 0x000fe20000000f00 */
[----:B------:R-:W-:Y:S01]  /*0ac0*/  @!P4 IMAD.WIDE.U32 R22, R31, R22, R20 ;  /* 0x000000161f16c225 */ /* 0x000fe200078e0014 */
[----:B------:R-:W-:Y:S01]  /*0ad0*/  ISETP.GE.U32.AND P1, PT, R19, UR20, PT ;  /* 0x0000001413007c0c */ /* 0x000fe2000bf26070 */
[----:B------:R-:W4:Y:S01]  /*0ae0*/  @!P3 LDG.E R27, desc[UR24][R16.64] ;  /* 0x00000018101bb981 */ /* 0x000f22000c1e1900 */
[----:B------:R-:W-:Y:S01]  /*0af0*/  SHF.R.S32.HI R20, RZ, 0x1f, R19 ;  /* 0x0000001fff147819 */ /* 0x000fe20000011413 */
[----:B-1----:R-:W-:Y:S01]  /*0b00*/  @!P5 IMAD R18, R35, R14, RZ ;  /* 0x0000000e2312d224 */ /* 0x002fe200078e02ff */
[----:B------:R-:W-:Y:S02]  /*0b10*/  @!P5 MOV R24, R6 ;  /* 0x000000060018d202 */ /* 0x000fe40000000f00 */
[----:B------:R-:W-:Y:S01]  /*0b20*/  ISETP.GE.AND.EX P1, PT, R20, UR21, PT, P1 ;  /* 0x0000001514007c0c */ /* 0x000fe2000bf26310 */
[C---:B------:R-:W-:Y:S01]  /*0b30*/  @!P5 IMAD R21, R0.reuse, R15, R18 ;  /* 0x0000000f0015d224 */ /* 0x040fe200078e0212 */
[----:B------:R-:W-:Y:S01]  /*0b40*/  @!P4 IADD3 R3, PT, PT, R23, R3, RZ ;  /* 0x000000031703c210 */ /* 0x000fe20007ffe0ff */
[----:B------:R-:W-:Y:S01]  /*0b50*/  @!P5 IMAD.WIDE.U32 R14, R0, R14, R24 ;  /* 0x0000000e000ed225 */ /* 0x000fe200078e0018 */
[----:B0-----:R-:W-:-:S03]  /*0b60*/  @!P4 LEA R4, P6, R22, R4, 0x1 ;  /* 0x000000041604c211 */ /* 0x001fc600078c08ff */
[----:B------:R-:W-:Y:S01]  /*0b70*/  @!P5 IMAD.IADD R21, R15, 0x1, R21 ;  /* 0x000000010f15d824 */ /* 0x000fe200078e0215 */
[----:B------:R-:W-:Y:S02]  /*0b80*/  @!P4 LEA.HI.X R5, R22, R5, R3, 0x1, P6 ;  /* 0x000000051605c211 */ /* 0x000fe400030f0c03 */
[----:B--2---:R-:W-:Y:S02]  /*0b90*/  @!P5 LEA R12, P6, R14, R12, 0x1 ;  /* 0x0000000c0e0cd211 */ /* 0x004fe400078c08ff */
[----:B------:R-:W-:Y:S01]  /*0ba0*/  IADD3 R3, PT, PT, R0, 0x70, RZ ;  /* 0x0000007000037810 */ /* 0x000fe20007ffe0ff */
[----:B------:R-:W2:Y:S01]  /*0bb0*/  @!P4 LDG.E R26, desc[UR24][R4.64] ;  /* 0x00000018041ac981 */ /* 0x000ea2000c1e1900 */
        /* <DEDUP_REMOVED lines=31> */
[C---:B---3--:R-:W-:Y:S01]  /*0db0*/  PRMT R12, R28.reuse, 0x7632, R12 ;  /* 0x000076321c0c7816 */ /* 0x048fe2000000000c */
[----:B------:R-:W-:Y:S01]  /*0dc0*/  IMAD.U32 R28, R28, 0x10000, RZ ;  /* 0x000100001c1c7824 */ /* 0x000fe200078e00ff */
[C---:B-----5:R-:W-:Y:S02]  /*0dd0*/  PRMT R11, R30.reuse, 0x7632, R11 ;  /* 0x000076321e0b7816 */ /* 0x060fe4000000000b */
[----:B------:R-:W-:Y:S02]  /*0de0*/  SHF.L.U32 R30, R30, 0x10, RZ ;  /* 0x000000101e1e7819 */ /* 0x000fe400000006ff */
[----:B--2---:R-:W-:Y:S02]  /*0df0*/  PRMT R3, R26, 0x7632, R3 ;  /* 0x000076321a037816 */ /* 0x004fe40000000003 */
[----:B----4-:R-:W-:-:S04]  /*0e00*/  PRMT R18, R21, 0x7632, R18 ;  /* 0x0000763215127816 */ /* 0x010fc80000000012 */
[----:B------:R-:W-:Y:S02]  /*0e10*/  SHF.L.U32 R18, R18, 0x10, RZ ;  /* 0x0000001012127819 */ /* 0x000fe400000006ff */
[----:B------:R-:W-:-:S03]  /*0e20*/  SHF.L.U32 R21, R21, 0x10, RZ ;  /* 0x0000001015157819 */ /* 0x000fc600000006ff */
[----:B------:R-:W-:Y:S01]  /*0e30*/  FMUL.FTZ R4, R18, R18 ;  /* 0x0000001212047220 */ /* 0x000fe20000410000 */
[----:B------:R-:W-:-:S03]  /*0e40*/  SHF.L.U32 R3, R3, 0x10, RZ ;  /* 0x0000001003037819 */ /* 0x000fc600000006ff */
[----:B------:R-:W-:Y:S01]  /*0e50*/  FFMA.FTZ R5, R21, R21, R4 ;  /* 0x0000001515057223 */ /* 0x000fe20000010004 */
[----:B------:R-:W-:Y:S01]  /*0e60*/  SHF.L.U32 R4, R12, 0x10, RZ ;  /* 0x000000100c047819 */ /* 0x000fe200000006ff */
[----:B------:R-:W-:Y:S01]  /*0e70*/  FMUL.FTZ R13, R3, R3 ;  /* 0x00000003030d7220 */ /* 0x000fe20000410000 */
[----:B------:R-:W-:Y:S01]  /*0e80*/  SHF.L.U32 R26, R26, 0x10, RZ ;  /* 0x000000101a1a7819 */ /* 0x000fe200000006ff */
[----:B------:R-:W-:Y:S01]  /*0e90*/  FADD.FTZ R10, RZ, R5 ;  /* 0x00000005ff0a7221 */ /* 0x000fe20000010000 */
[----:B------:R-:W-:Y:S01]  /*0ea0*/  SHF.L.U32 R5, R11, 0x10, RZ ;  /* 0x000000100b057819 */ /* 0x000fe200000006ff */
[----:B------:R-:W-:Y:S02]  /*0eb0*/  FMUL.FTZ R11, R4, R4 ;  /* 0x00000004040b7220 */ /* 0x000fe40000410000 */
[----:B------:R-:W-:Y:S02]  /*0ec0*/  FFMA.FTZ R13, R26, R26, R13 ;  /* 0x0000001a1a0d7223 */ /* 0x000fe4000001000d */
[----:B------:R-:W-:Y:S01]  /*0ed0*/  FFMA.FTZ R12, R28, R28, R11 ;  /* 0x0000001c1c0c7223 */ /* 0x000fe2000001000b */
[----:B------:R-:W-:Y:S01]  /*0ee0*/  FMUL.FTZ R11, R5, R5 ;  /* 0x00000005050b7220 */ /* 0x000fe20000410000 */
[----:B------:R-:W-:Y:S01]  /*0ef0*/  FADD.FTZ R13, R10, R13 ;  /* 0x0000000d0a0d7221 */ /* 0x000fe20000010000 */
[----:B------:R-:W-:-:S02]  /*0f00*/  PRMT R10, R29, 0x7632, R10 ;  /* 0x000076321d0a7816 */ /* 0x000fc4000000000a */
[----:B------:R-:W-:Y:S01]  /*0f10*/  FFMA.FTZ R11, R30, R30, R11 ;  /* 0x0000001e1e0b7223 */ /* 0x000fe2000001000b */
[----:B------:R-:W-:Y:S01]  /*0f20*/  FADD.FTZ R12, R13, R12 ;  /* 0x0000000c0d0c7221 */ /* 0x000fe20000010000 */
[----:B------:R-:W-:-:S03]  /*0f30*/  SHF.L.U32 R10, R10, 0x10, RZ ;  /* 0x000000100a0a7819 */ /* 0x000fc600000006ff */
[--C-:B------:R-:W-:Y:S01]  /*0f40*/  FADD.FTZ R12, R12, R11.reuse ;  /* 0x0000000b0c0c7221 */ /* 0x100fe20000010000 */
[----:B------:R-:W-:Y:S01]  /*0f50*/  PRMT R11, R27, 0x7632, R11 ;  /* 0x000076321b0b7816 */ /* 0x000fe2000000000b */
[----:B------:R-:W-:Y:S01]  /*0f60*/  FMUL.FTZ R14, R10, R10 ;  /* 0x0000000a0a0e7220 */ /* 0x000fe20000410000 */
[----:B------:R-:W-:Y:S01]  /*0f70*/  SHF.L.U32 R29, R29, 0x10, RZ ;  /* 0x000000101d1d7819 */ /* 0x000fe200000006ff */
[----:B------:R-:W-:Y:S01]  /*0f80*/  FADD.FTZ R13, R21, R18 ;  /* 0x00000012150d7221 */ /* 0x000fe20000010000 */
[----:B------:R-:W-:Y:S02]  /*0f90*/  SHF.L.U32 R11, R11, 0x10, RZ ;  /* 0x000000100b0b7819 */ /* 0x000fe400000006ff */
[----:B------:R-:W-:Y:S01]  /*0fa0*/  SHF.L.U32 R27, R27, 0x10, RZ ;  /* 0x000000101b1b7819 */ /* 0x000fe200000006ff */
        /* <DEDUP_REMOVED lines=12> */
[----:B------:R-:W-:Y:S01]  /*1070*/  FADD.FTZ R12, R30, R5 ;  /* 0x000000051e0c7221 */ /* 0x000fe20000010000 */
[----:B------:R-:W-:Y:S02]  /*1080*/  IMAD.U32 R20, R20, 0x10000, RZ ;  /* 0x0001000014147824 */ /* 0x000fe400078e00ff */
[----:B------:R-:W-:Y:S01]  /*1090*/  FMUL.FTZ R17, R16, R16 ;  /* 0x0000001010117220 */ /* 0x000fe20000410000 */
[----:B------:R-:W-:Y:S01]  /*10a0*/  FADD.FTZ R14, R29, R10 ;  /* 0x0000000a1d0e7221 */ /* 0x000fe20000010000 */
[----:B------:R-:W-:Y:S02]  /*10b0*/  FADD.FTZ R13, R13, R12 ;  /* 0x0000000c0d0d7221 */ /* 0x000fe40000010000 */
[----:B------:R-:W-:Y:S02]  /*10c0*/  FFMA.FTZ R22, R20, R20, R17 ;  /* 0x0000001414167223 */ /* 0x000fe40000010011 */
[----:B------:R-:W-:Y:S01]  /*10d0*/  FADD.FTZ R13, R13, R14 ;  /* 0x0000000e0d0d7221 */ /* 0x000fe20000010000 */
[----:B------:R-:W-:Y:S01]  /*10e0*/  FADD.FTZ R14, R27, R11 ;  /* 0x0000000b1b0e7221 */ /* 0x000fe20000010000 */
[----:B------:R-:W-:-:S03]  /*10f0*/  FADD.FTZ R12, R15, R22 ;  /* 0x000000160f0c7221 */ /* 0x000fc60000010000 */
[----:B------:R-:W-:Y:S01]  /*1100*/  FADD.FTZ R13, R13, R14 ;  /* 0x0000000e0d0d7221 */ /* 0x000fe20000010000 */
[----:B------:R-:W-:-:S04]  /*1110*/  PRMT R17, R19, 0x7632, R17 ;  /* 0x0000763213117816 */ /* 0x000fc80000000011 */
        /* <DEDUP_REMOVED lines=42> */
.L_x_2481:
[----:B------:R-:W-:Y:S05]  /*13c0*/  BSYNC.RECONVERGENT B0 ;  /* 0x0000000000007941 */ /* 0x000fea0003800200 */
.L_x_2480:
        /* <DEDUP_REMOVED lines=45> */
.L_x_2483:
[----:B------:R-:W-:Y:S05]  /*16a0*/  BSYNC.RECONVERGENT B0 ;  /* 0x0000000000007941 */ /* 0x000fea0003800200 */
.L_x_2482:
        /* <DEDUP_REMOVED lines=13> */
[----:B------:R-:W-:Y:S01]  /*1780*/  ULOP3.LUT UP1, UR18, UR4, 0x2, URZ, 0xc0, !UPT ;  /* 0x0000000204127892 */ /* 0x000fe2000f82c0ff */
[----:B------:R-:W-:Y:S01]  /*1790*/  MOV R13, UR19 ;  /* 0x00000013000d7c02 */ /* 0x000fe20008000f00 */
[----:B------:R-:W-:Y:S02]  /*17a0*/  UIADD3 UR19, UPT, UPT, UR5, UR6, URZ ;  /* 0x0000000605137290 */ /* 0x000fe4000fffe0ff */
[----:B------:R-:W-:Y:S02]  /*17b0*/  UIADD3 UR18, UPT, UPT, -UR18, 0x1, URZ ;  /* 0x0000000112127890 */ /* 0x000fe4000fffe1ff */
[----:B------:R3:W-:Y:S02]  /*17c0*/  STG.E.64 desc[UR24][R12.64], R14 ;  /* 0x0000000e0c007986 */ /* 0x0007e4000c101b18 */
[----:B------:R-:W-:Y:S02]  /*17d0*/  MOV R23, UR19 ;  /* 0x0000001300177c02 */ /* 0x000fe40008000f00 */
[----:B------:R-:W-:Y:S01]  /*17e0*/  MOV R22, UR19 ;  /* 0x0000001300167c02 */ /* 0x000fe20008000f00 */
[----:B-1----:R-:W-:Y:S01]  /*17f0*/  IMAD.U32 R25, RZ, RZ, UR18 ;  /* 0x00000012ff197e24 */ /* 0x002fe2000f8e00ff */
        /* <DEDUP_REMOVED lines=11> */
.L_x_2486:
[----:B------:R-:W3:Y:S04]  /*18b0*/  LDG.E.STRONG.GPU R22, desc[UR24][R12.64] ;  /* 0x000000180c167981 */ /* 0x000ee8000c1ef900 */
[----:B---3--:R-:W-:Y:S01]  /*18c0*/  CCTL.IVALL ;  /* 0x00000000ff00798f */ /* 0x008fe20002000000 */
[----:B------:R-:W-:Y:S05]  /*18d0*/  YIELD ;  /* 0x0000000000007946 */ /* 0x000fea0003800000 */
[----:B------:R-:W-:-:S13]  /*18e0*/  ISETP.NE.AND P2, PT, R22, R23, PT ;  /* 0x000000171600720c */ /* 0x000fda0003f45270 */
[----:B------:R-:W-:Y:S05]  /*18f0*/  @P2 BRA `(.L_x_2486) ;  /* 0xfffffffc00ec2947 */ /* 0x000fea000383ffff */
.L_x_2485:
        /* <DEDUP_REMOVED lines=14> */
.L_x_2488:
[----:B------:R-:W-:-:S13]  /*19e0*/  ISETP.EQ.OR P1, PT, RZ, UR33, P3 ;  /* 0x00000021ff007c0c */ /* 0x000fda0009f22670 */
[----:B------:R-:W-:-:S05]  /*19f0*/  VOTEU.ALL UP1, P1 ;  /* 0x0000000000ff7886 */ /* 0x000fca0000820000 */
        /* <DEDUP_REMOVED lines=19> */
[----:B------:R-:W-:Y:S01]  /*1b30*/  MOV R22, UR34 ;  /* 0x0000002200167c02 */ /* 0x000fe20008000f00 */
[----:B------:R-:W-:Y:S01]  /*1b40*/  IMAD.U32 R23, RZ, RZ, UR35 ;  /* 0x00000023ff177e24 */ /* 0x000fe2000f8e00ff */
        /* <DEDUP_REMOVED lines=21> */
[----:B----4-:R-:W-:-:S05]  /*1ca0*/  @!P2 FADD.FTZ R14, R14, R12 ;  /* 0x0000000c0e0ea221 */ /* 0x010fca0000010000 */
[----:B------:R-:W3:Y:S01]  /*1cb0*/  @!P1 LDG.E.64 R22, desc[UR24][R22.64] ;  /* 0x0000001816169981 */ /* 0x000ee2000c1e1b00 */
[----:B------:R-:W-:Y:S01]  /*1cc0*/  MOV R12, UR34 ;  /* 0x00000022000c7c02 */ /* 0x000fe20008000f00 */
[----:B------:R-:W-:-:S03]  /*1cd0*/  @!P2 FADD.FTZ R15, R15, R13 ;  /* 0x0000000d0f0fa221 */ /* 0x000fc60000010000 */
[----:B------:R-:W-:-:S13]  /*1ce0*/  ISETP.EQ.OR P2, PT, R12, UR31, P3 ;  /* 0x0000001f0c007c0c */ /* 0x000fda0009f42670 */
[----:B------:R-:W-:-:S05]  /*1cf0*/  VOTEU.ALL UP1, P2 ;  /* 0x0000000000ff7886 */ /* 0x000fca0001020000 */
[----:B------:R-:W-:-:S06]  /*1d00*/  @!UP1 UIMAD.WIDE.U32 UR34, UR23, 0x8, UR28 ;  /* 0x00000008172298a5 */ /* 0x000fcc000f8e001c */
[----:B------:R-:W-:Y:S01]  /*1d10*/  IMAD.U32 R12, RZ, RZ, UR34 ;  /* 0x00000022ff0c7e24 */ /* 0x000fe2000f8e00ff */
        /* <DEDUP_REMOVED lines=39> */
.L_x_2487:
        /* <DEDUP_REMOVED lines=51> */
.L_x_2489:
[----:B------:R-:W-:-:S13]  /*22c0*/  LOP3.LUT P1, R12, R2, 0x3, RZ, 0xc0, !PT ;  /* 0x00000003020c7812 */ /* 0x000fda000782c0ff */
[----:B------:R-:W-:Y:S05]  /*22d0*/  @!P1 BRA `(.L_x_2484) ;  /* 0x0000000000a09947 */ /* 0x000fea0003800000 */
[----:B------:R-:W-:-:S13]  /*22e0*/  ISETP.NE.AND P1, PT, R12, 0x1, PT ;  /* 0x000000010c00780c */ /* 0x000fda0003f25270 */
[----:B------:R-:W-:Y:S05]  /*22f0*/  @!P1 BRA `(.L_x_2490) ;  /* 0x0000000000609947 */ /* 0x000fea0003800000 */
[----:B------:R-:W-:-:S04]  /*2300*/  MOV R12, UR5 ;  /* 0x00000005000c7c02 */ /* 0x000fc80008000f00 */
[----:B------:R-:W-:-:S13]  /*2310*/  ISETP.EQ.OR P2, PT, R12, UR31, P3 ;  /* 0x0000001f0c007c0c */ /* 0x000fda0009f42670 */
[----:B------:R-:W-:-:S05]  /*2320*/  VOTEU.ALL UP1, P2 ;  /* 0x0000000000ff7886 */ /* 0x000fca0001020000 */
[----:B------:R-:W-:-:S04]  /*2330*/  @!UP1 UIMAD UR18, UR5, UR30, UR6 ;  /* 0x0000001e051292a4 */ /* 0x000fc8000f8e0206 */
[----:B------:R-:W-:-:S06]  /*2340*/  @!UP1 UIMAD.WIDE.U32 UR18, UR18, 0x8, UR28 ;  /* 0x00000008121298a5 */ /* 0x000fcc000f8e001c */
[----:B------:R-:W-:Y:S01]  /*2350*/  IMAD.U32 R12, RZ, RZ, UR18 ;  /* 0x00000012ff0c7e24 */ /* 0x000fe2000f8e00ff */
        /* <DEDUP_REMOVED lines=12> */
[----:B------:R-:W-:-:S04]  /*2420*/  MOV R12, UR5 ;  /* 0x00000005000c7c02 */ /* 0x000fc80008000f00 */
[----:B------:R-:W-:-:S04]  /*2430*/  IADD3 R12, PT, PT, R12, 0x2, RZ ;  /* 0x000000020c0c7810 */ /* 0x000fc80007ffe0ff */
[----:B------:R-:W-:Y:S01]  /*2440*/  R2UR UR5, R12 ;  /* 0x000000000c0572ca */ /* 0x000fe200000e0000 */
[----:B------:R-:W-:Y:S01]  /*2450*/  @!P2 FADD.FTZ R15, R15, R13 ;  /* 0x0000000d0f0fa221 */ /* 0x000fe20000010000 */
[----:B---3--:R-:W-:-:S03]  /*2460*/  @!P1 FADD.FTZ R14, R14, R22 ;  /* 0x000000160e0e9221 */ /* 0x008fc60000010000 */
[----:B------:R-:W-:-:S10]  /*2470*/  @!P1 FADD.FTZ R15, R15, R23 ;  /* 0x000000170f0f9221 */ /* 0x000fd40000010000 */
.L_x_2490:
[----:B------:R-:W-:Y:S01]  /*2480*/  MOV R12, UR5 ;  /* 0x00000005000c7c02 */ /* 0x000fe20008000f00 */
[----:B------:R-:W-:Y:S01]  /*2490*/  BSSY.RECONVERGENT B0, `(.L_x_2484) ;  /* 0x000000c000007945 */ /* 0x000fe20003800200 */
[----:B------:R-:W-:Y:S02]  /*24a0*/  LOP3.LUT P2, RZ, R2, 0x1, RZ, 0xc0, !PT ;  /* 0x0000000102ff7812 */ /* 0x000fe4000784c0ff */
[----:B------:R-:W-:-:S04]  /*24b0*/  ISETP.EQ.OR P1, PT, R12, UR31, P3 ;  /* 0x0000001f0c007c0c */ /* 0x000fc80009f22670 */
[----:B------:R-:W-:-:S13]  /*24c0*/  PLOP3.LUT P1, PT, P2, P1, PT, 0x8f, 0xf8 ;  /* 0x0000000000f8781c */ /* 0x000fda0001723177 */
        /* <DEDUP_REMOVED lines=8> */
.L_x_2491:
[----:B------:R-:W-:Y:S05]  /*2550*/  BSYNC.RECONVERGENT B0 ;  /* 0x0000000000007941 */ /* 0x000fea0003800200 */
.L_x_2484:
        /* <DEDUP_REMOVED lines=37> */
[----:B---3--:R-:W-:Y:S02]  /*27b0*/  HADD2.F32 R12, -RZ, R14.H0_H0 ;  /* 0x2000000eff0c7230 */ /* 0x008fe40000004100 */
[----:B--2---:R-:W-:-:S02]  /*27c0*/  HADD2.F32 R13, -RZ, R22.H0_H0 ;  /* 0x20000016ff0d7230 */ /* 0x004fc40000004100 */
[----:B----4-:R-:W-:Y:S02]  /*27d0*/  HADD2.F32 R14, -RZ, R15.H0_H0 ;  /* 0x2000000fff0e7230 */ /* 0x010fe40000004100 */
[----:B-----5:R-:W-:Y:S01]  /*27e0*/  HADD2.F32 R15, -RZ, R23.H0_H0 ;  /* 0x20000017ff0f7230 */ /* 0x020fe20000004100 */
        /* <DEDUP_REMOVED lines=26> */
.L_x_2495:
[----:B------:R-:W-:Y:S05]  /*2990*/  BSYNC.RECONVERGENT B1 ;  /* 0x0000000000017941 */ /* 0x000fea0003800200 */
.L_x_2494:
        /* <DEDUP_REMOVED lines=20> */
.L_x_2497:
[----:B------:R-:W-:Y:S05]  /*2ae0*/  BSYNC.RECONVERGENT B1 ;  /* 0x0000000000017941 */ /* 0x000fea0003800200 */
.L_x_2496:
        /* <DEDUP_REMOVED lines=20> */
[----:B------:R-:W-:-:S05]  /*2c30*/  IMAD.WIDE.U32 R22, R25, UR18, R22 ;  /* 0x0000001219167c25 */ /* 0x000fca000f8e0016 */
[----:B------:R-:W-:Y:S02]  /*2c40*/  IADD3 R3, PT, PT, R23, R3, RZ ;  /* 0x0000000317037210 */ /* 0x000fe40007ffe0ff */
[----:B-1----:R-:W-:-:S04]  /*2c50*/  LEA R24, P1, R22, UR22, 0x1 ;  /* 0x0000001616187c11 */ /* 0x002fc8000f8208ff */
[----:B------:R-:W-:Y:S01]  /*2c60*/  LEA.HI.X R25, R22, UR23, R3, 0x1, P1 ;  /* 0x0000001716197c11 */ /* 0x000fe200088f0c03 */
[----:B------:R-:W-:-:S04]  /*2c70*/  FMUL.FTZ R3, R28, UR17 ;  /* 0x000000111c037c20 */ /* 0x000fc80008410000 */
[----:B------:R-:W-:-:S05]  /*2c80*/  FFMA.FTZ R3, R12, R3, R14 ;  /* 0x000000030c037223 */ /* 0x000fca000001000e */
[----:B------:R-:W-:-:S05]  /*2c90*/  F2FP.BF16.F32.PACK_AB R3, R4, R3 ;  /* 0x000000030403723e */ /* 0x000fca00000010ff */
[----:B------:R0:W-:Y:S02]  /*2ca0*/  STG.E desc[UR24][R24.64], R3 ;  /* 0x0000000318007986 */ /* 0x0001e4000c101918 */
.L_x_2499:
[----:B------:R-:W-:Y:S05]  /*2cb0*/  BSYNC.RECONVERGENT B1 ;  /* 0x0000000000017941 */ /* 0x000fea0003800200 */
.L_x_2498:
[----:B------:R-:W-:Y:S01]  /*2cc0*/  BSSY.RECONVERGENT B1, `(.L_x_2500) ;  /* 0x0000016000017945 */ /* 0x000fe20003800200 */
[C---:B------:R-:W-:Y:S01]  /*2cd0*/  VIADD R26, R0.reuse, 0x40 ;  /* 0x00000040001a7836 */ /* 0x040fe20000000000 */
[----:B0-----:R-:W-:Y:S02]  /*2ce0*/  IADD3 R3, PT, PT, R0, 0x50, RZ ;  /* 0x0000005000037810 */ /* 0x001fe40007ffe0ff */
[----:B------:R-:W-:Y:S05]  /*2cf0*/  @P2 BRA `(.L_x_2501) ;  /* 0x0000000000482947 */ /* 0x000fea0003800000 */
        /* <DEDUP_REMOVED lines=18> */
.L_x_2501:
[----:B------:R-:W-:Y:S05]  /*2e20*/  BSYNC.RECONVERGENT B1 ;  /* 0x0000000000017941 */ /* 0x000fea0003800200 */
.L_x_2500:
[----:B------:R-:W-:Y:S01]  /*2e30*/  ISETP.GE.U32.AND P2, PT, R26, UR20, PT ;  /* 0x000000141a007c0c */ /* 0x000fe2000bf46070 */
[----:B------:R-:W-:Y:S01]  /*2e40*/  BSSY.RECONVERGENT B1, `(.L_x_2502) ;  /* 0x0000021000017945 */ /* 0x000fe20003800200 */
[----:B0-----:R-:W-:Y:S02]  /*2e50*/  SHF.R.S32.HI R5, RZ, 0x1f, R26 ;  /* 0x0000001fff057819 */ /* 0x001fe4000001141a */
[C---:B------:R-:W-:Y:S02]  /*2e60*/  IADD3 R18, PT, PT, R0.reuse, 0x60, RZ ;  /* 0x0000006000127810 */ /* 0x040fe40007ffe0ff */
        /* <DEDUP_REMOVED lines=21> */
[C---:B------:R-:W-:Y:S02]  /*2fc0*/  IMAD R22, R26.reuse, UR19, R5 ;  /* 0x000000131a167c24 */ /* 0x040fe4000f8e0205 */
[----:B------:R-:W-:Y:S02]  /*2fd0*/  IMAD.MOV.U32 R5, RZ, RZ, R9 ;  /* 0x000000ffff057224 */ /* 0x000fe400078e0009 */
[----:B------:R-:W-:-:S05]  /*2fe0*/  IMAD.WIDE.U32 R4, R26, UR18, R4 ;  /* 0x000000121a047c25 */ /* 0x000fca000f8e0004 */
[----:B------:R-:W-:Y:S02]  /*2ff0*/  IADD3 R5, PT, PT, R5, R22, RZ ;  /* 0x0000001605057210 */ /* 0x000fe40007ffe0ff */
[----:B-1----:R-:W-:-:S04]  /*3000*/  LEA R22, P2, R4, UR22, 0x1 ;  /* 0x0000001604167c11 */ /* 0x002fc8000f8408ff */
[----:B------:R-:W-:Y:S01]  /*3010*/  LEA.HI.X R23, R4, UR23, R5, 0x1, P2 ;  /* 0x0000001704177c11 */ /* 0x000fe200090f0c05 */
[----:B------:R-:W-:-:S05]  /*3020*/  FFMA.FTZ R5, R12, R29, R14 ;  /* 0x0000001d0c057223 */ /* 0x000fca000001000e */
[----:B------:R-:W-:-:S05]  /*3030*/  F2FP.BF16.F32.PACK_AB R5, R10, R5 ;  /* 0x000000050a05723e */ /* 0x000fca00000010ff */
[----:B------:R0:W-:Y:S02]  /*3040*/  STG.E desc[UR24][R22.64], R5 ;  /* 0x0000000516007986 */ /* 0x0001e4000c101918 */
.L_x_2503:
[----:B------:R-:W-:Y:S05]  /*3050*/  BSYNC.RECONVERGENT B1 ;  /* 0x0000000000017941 */ /* 0x000fea0003800200 */
.L_x_2502:
        /* <DEDUP_REMOVED lines=20> */
.L_x_2505:
[----:B------:R-:W-:Y:S05]  /*31a0*/  BSYNC.RECONVERGENT B1 ;  /* 0x0000000000017941 */ /* 0x000fea0003800200 */
.L_x_2504:
        /* <DEDUP_REMOVED lines=10> */
[----:B------:R-:W-:-:S03]  /*3250*/  FFMA.FTZ R3, R12, R3, R14 ;  /* 0x000000030c037223 */ /* 0x000fc6000001000e */
[----:B------:R-:W-:Y:S01]  /*3260*/  FFMA.FTZ R16, R13, R16, R15 ;  /* 0x000000100d107223 */ /* 0x000fe2000001000f */
[----:B--2---:R-:W-:-:S04]  /*3270*/  IMAD R11, R24, UR18, RZ ;  /* 0x00000012180b7c24 */ /* 0x004fc8000f8e02ff */
[----:B------:R-:W-:Y:S01]  /*3280*/  F2FP.BF16.F32.PACK_AB R3, R16, R3 ;  /* 0x000000031003723e */ /* 0x000fe200000010ff */
[----:B------:R-:W-:-:S04]  /*3290*/  IMAD.WIDE.U32 R4, R18, UR18, R4 ;  /* 0x0000001212047c25 */ /* 0x000fc8000f8e0004 */
[----:B------:R-:W-:Y:S01]  /*32a0*/  IMAD R11, R18, UR19, R11 ;  /* 0x00000013120b7c24 */ /* 0x000fe2000f8e020b */
[----:B0-----:R-:W-:-:S04]  /*32b0*/  LEA R10, P2, R4, UR22, 0x1 ;  /* 0x00000016040a7c11 */ /* 0x001fc8000f8408ff */
[----:B------:R-:W-:-:S04]  /*32c0*/  IADD3 R11, PT, PT, R5, R11, RZ ;  /* 0x0000000b050b7210 */ /* 0x000fc80007ffe0ff */
[----:B------:R-:W-:-:S05]  /*32d0*/  LEA.HI.X R11, R4, UR23, R11, 0x1, P2 ;  /* 0x00000017040b7c11 */ /* 0x000fca00090f0c0b */
[----:B------:R2:W-:Y:S02]  /*32e0*/  STG.E desc[UR24][R10.64], R3 ;  /* 0x000000030a007986 */ /* 0x0005e4000c101918 */
.L_x_2507:
[----:B------:R-:W-:Y:S05]  /*32f0*/  BSYNC.RECONVERGENT B1 ;  /* 0x0000000000017941 */ /* 0x000fea0003800200 */
.L_x_2506:
[----:B------:R-:W-:Y:S05]  /*3300*/  @P1 BRA `(.L_x_2508) ;  /* 0x00000010008c1947 */ /* 0x000fea0003800000 */
[----:B------:R-:W3:Y:S01]  /*3310*/  LDCU.64 UR18, c[0x0][0x3e0] ;  /* 0x00007c00ff1277ac */ /* 0x000ee20008000a00 */
[----:B------:R-:W-:Y:S02]  /*3320*/  IMAD.MOV.U32 R7, RZ, RZ, R9 ;  /* 0x000000ffff077224 */ /* 0x000fe400078e0009 */
        /* <DEDUP_REMOVED lines=16> */
.L_x_2493:
        /* <DEDUP_REMOVED lines=29> */
[----:B------:R-:W-:-:S05]  /*3600*/  IMAD R21, R0, UR19, R21 ;  /* 0x0000001300157c24 */ /* 0x000fca000f8e0215 */
[----:B------:R-:W-:-:S04]  /*3610*/  IADD3 R21, PT, PT, R23, R21, RZ ;  /* 0x0000001517157210 */ /* 0x000fc80007ffe0ff */
[----:B------:R-:W-:-:S05]  /*3620*/  LEA.HI.X R25, R22, UR21, R21, 0x1, P2 ;  /* 0x0000001516197c11 */ /* 0x000fca00090f0c15 */
[----:B------:R0:W-:Y:S02]  /*3630*/  STG.E desc[UR24][R24.64], R18 ;  /* 0x0000001218007986 */ /* 0x0001e4000c101918 */
.L_x_2510:
[----:B------:R-:W-:Y:S05]  /*3640*/  BSYNC.RECONVERGENT B1 ;  /* 0x0000000000017941 */ /* 0x000fea0003800200 */
.L_x_2509:
        /* <DEDUP_REMOVED lines=30> */
.L_x_2512:
[----:B------:R-:W-:Y:S05]  /*3830*/  BSYNC.RECONVERGENT B1 ;  /* 0x0000000000017941 */ /* 0x000fea0003800200 */
.L_x_2511:
[C---:B0-2---:R-:W-:Y:S01]  /*3840*/  VIADD R24, R0.reuse, 0x20 ;  /* 0x0000002000187836 */ /* 0x045fe20000000000 */
[----:B------:R-:W-:Y:S01]  /*3850*/  IADD3 R18, PT, PT, R0, 0x30, RZ ;  /* 0x0000003000127810 */ /* 0x000fe20007ffe0ff */
[----:B------:R-:W-:Y:S03]  /*3860*/  BSSY.RECONVERGENT B1, `(.L_x_2513) ;  /* 0x0000024000017945 */ /* 0x000fe60003800200 */
        /* <DEDUP_REMOVED lines=27> */
[----:B------:R-:W-:-:S03]  /*3a20*/  MOV R23, R9 ;  /* 0x0000000900177202 */ /* 0x000fc60000000f00 */
[----:B------:R-:W-:-:S04]  /*3a30*/  IMAD.WIDE.U32 R22, R24, UR18, R22 ;  /* 0x0000001218167c25 */ /* 0x000fc8000f8e0016 */
[----:B--2---:R-:W-:Y:S01]  /*3a40*/  FMUL.FTZ R3, R3, R26 ;  /* 0x0000001a03037220 */ /* 0x004fe20000410000 */
[----:B------:R-:W-:Y:S02]  /*3a50*/  IADD3 R25, PT, PT, R23, R25, RZ ;  /* 0x0000001917197210 */ /* 0x000fe40007ffe0ff */
[----:B0-----:R-:W-:Y:S02]  /*3a60*/  LEA R24, P1, R22, UR20, 0x1 ;  /* 0x0000001416187c11 */ /* 0x001fe4000f8208ff */
[----:B------:R-:W-:Y:S02]  /*3a70*/  F2FP.BF16.F32.PACK_AB R3, R4, R3 ;  /* 0x000000030403723e */ /* 0x000fe400000010ff */
[----:B------:R-:W-:-:S05]  /*3a80*/  LEA.HI.X R25, R22, UR21, R25, 0x1, P1 ;  /* 0x0000001516197c11 */ /* 0x000fca00088f0c19 */
[----:B------:R0:W-:Y:S04]  /*3a90*/  STG.E desc[UR24][R24.64], R3 ;  /* 0x0000000318007986 */ /* 0x0001e8000c101918 */
.L_x_2514:
[----:B------:R-:W-:Y:S05]  /*3aa0*/  BSYNC.RECONVERGENT B1 ;  /* 0x0000000000017941 */ /* 0x000fea0003800200 */
.L_x_2513:
        /* <DEDUP_REMOVED lines=10> */
[----:B------:R-:W-:Y:S02]  /*3b50*/  IMAD.MOV.U32 R5, RZ, RZ, R9 ;  /* 0x000000ffff057224 */ /* 0x000fe400078e0009 */
        /* <DEDUP_REMOVED lines=21> */
.L_x_2516:
[----:B------:R-:W-:Y:S05]  /*3cb0*/  BSYNC.RECONVERGENT B1 ;  /* 0x0000000000017941 */ /* 0x000fea0003800200 */
.L_x_2515:
[----:B------:R-:W-:Y:S01]  /*3cc0*/  ISETP.GE.U32.AND P2, PT, R26, UR22, PT ;  /* 0x000000161a007c0c */ /* 0x000fe2000bf46070 */
[----:B------:R-:W-:Y:S01]  /*3cd0*/  BSSY.RECONVERGENT B1, `(.L_x_2517) ;  /* 0x000002b000017945 */ /* 0x000fe20003800200 */
[----:B------:R-:W-:Y:S02]  /*3ce0*/  SHF.R.S32.HI R4, RZ, 0x1f, R26 ;  /* 0x0000001fff047819 */ /* 0x000fe4000001141a */
        /* <DEDUP_REMOVED lines=8> */
[----:B01----:R-:W-:Y:S02]  /*3d70*/  SHF.R.S32.HI R25, RZ, 0x1f, R21 ;  /* 0x0000001fff197819 */ /* 0x003fe40000011415 */
        /* <DEDUP_REMOVED lines=32> */
.L_x_2518:
[----:B------:R-:W-:Y:S05]  /*3f80*/  BSYNC.RECONVERGENT B1 ;  /* 0x0000000000017941 */ /* 0x000fea0003800200 */
.L_x_2517:
[----:B------:R-:W-:Y:S04]  /*3f90*/  BSSY.RECONVERGENT B1, `(.L_x_2519) ;  /* 0x000001e000017945 */ /* 0x000fe80003800200 */
[----:B------:R-:W-:Y:S05]  /*3fa0*/  @P3 BRA `(.L_x_2520) ;  /* 0x0000000000703947 */ /* 0x000fea0003800000 */
[----:B------:R-:W-:Y:S01]  /*3fb0*/  FADD.FTZ R27, R27, -UR5 ;  /* 0x800000051b1b7e21 */ /* 0x000fe20008010000 */
[----:B------:R-:W-:Y:S01]  /*3fc0*/  FADD.FTZ R4, R11, -UR5 ;  /* 0x800000050b047e21 */ /* 0x000fe20008010000 */
[----:B------:R-:W1:Y:S01]  /*3fd0*/  LDCU.64 UR18, c[0x0][0x3e0] ;  /* 0x00007c00ff1277ac */ /* 0x000e620008000a00 */
[----:B------:R-:W-:Y:S02]  /*3fe0*/  IMAD.MOV.U32 R5, RZ, RZ, R9 ;  /* 0x000000ffff057224 */ /* 0x000fe400078e0009 */
        /* <DEDUP_REMOVED lines=19> */
[----:B-1----:R-:W-:Y:S01]  /*4120*/  FMUL.FTZ R26, R10, R23 ;  /* 0x000000170a1a7220 */ /* 0x002fe20000410000 */
[----:B--2---:R-:W-:-:S04]  /*4130*/  LEA R10, P2, R4, UR20, 0x1 ;  /* 0x00000014040a7c11 */ /* 0x004fc8000f8408ff */
[----:B------:R-:W-:Y:S02]  /*4140*/  LEA.HI.X R11, R4, UR21, R27, 0x1, P2 ;  /* 0x00000015040b7c11 */ /* 0x000fe400090f0c1b */
[----:B------:R-:W-:-:S05]  /*4150*/  F2FP.BF16.F32.PACK_AB R3, R26, R3 ;  /* 0x000000031a03723e */ /* 0x000fca00000010ff */
[----:B------:R1:W-:Y:S02]  /*4160*/  STG.E desc[UR24][R10.64], R3 ;  /* 0x000000030a007986 */ /* 0x0003e4000c101918 */
.L_x_2520:
[----:B------:R-:W-:Y:S05]  /*4170*/  BSYNC.RECONVERGENT B1 ;  /* 0x0000000000017941 */ /* 0x000fea0003800200 */
.L_x_2519:
        /* <DEDUP_REMOVED lines=30> */
.L_x_2522:
[----:B------:R-:W-:Y:S05]  /*4360*/  BSYNC.RECONVERGENT B1 ;  /* 0x0000000000017941 */ /* 0x000fea0003800200 */
.L_x_2521:
        /* <DEDUP_REMOVED lines=29> */
.L_x_2508:
[----:B------:R-:W-:Y:S05]  /*4540*/  BSYNC.RECONVERGENT B0 ;  /* 0x0000000000007941 */ /* 0x000fea0003800200 */
.L_x_2492:
[----:B------:R-:W-:Y:S02]  /*4550*/  UIADD3 UR8, UPT, UPT, UR30, UR8, URZ ;  /* 0x000000081e087290 */ /* 0x000fe4000fffe0ff */
[----:B------:R-:W-:Y:S02]  /*4560*/  UIADD3 UR4, UPT, UPT, UR4, 0x1, URZ ;  /* 0x0000000104047890 */ /* 0x000fe4000fffe0ff */
[----:B------:R-:W-:-:S09]  /*4570*/  UISETP.GE.AND UP1, UPT, UR8, UR7, UPT ;  /* 0x000000070800728c */ /* 0x000fd2000bf26270 */
[----:B------:R-:W-:Y:S05]  /*4580*/  BRA.U !UP1, `(.L_x_2523) ;  /* 0xffffffbd09687547 */ /* 0x000fea000b83ffff */
[----:B------:R-:W-:Y:S05]  /*4590*/  EXIT ;  /* 0x000000000000794d */ /* 0x000fea0003800000 */
.L_x_2524:
        /* <DEDUP_REMOVED lines=14> */
.L_x_4541:


//--------------------- .text._Z35group_norm_nhwc_fwd_one_pass_kernelI11Bf16IOFp16WLi256ELi60ELi480EEv26Group_norm_nhwc_fwd_params --------------------------
	.section	.text._Z35group_norm_nhwc_fwd_one_pass_kernelI11Bf16IOFp16WLi256ELi60ELi480EEv26Group_norm_nhwc_fwd_params,"ax",@progbits
	.align	128
        .global         _Z35group_norm_nhwc_fwd_one_pass_kernelI11Bf16IOFp16WLi256ELi60ELi480EEv26Group_norm_nhwc_fwd_params
        .type           _Z35group_norm_nhwc_fwd_one_pass_kernelI11Bf16IOFp16WLi256ELi60ELi480EEv26Group_norm_nhwc_fwd_params,@function
        .size           _Z35group_norm_nhwc_fwd_one_pass_kernelI11Bf16IOFp16WLi256ELi60ELi480EEv26Group_norm_nhwc_fwd_params,(.L_x_4542 - _Z35group_norm_nhwc_fwd_one_pass_kernelI11Bf16IOFp16WLi256ELi60ELi480EEv26Group_norm_nhwc_fwd_params)
        .other          _Z35group_norm_nhwc_fwd_one_pass_kernelI11Bf16IOFp16WLi256ELi60ELi480EEv26Group_norm_nhwc_fwd_params,@"STO_CUDA_ENTRY STV_DEFAULT"
_Z35group_norm_nhwc_fwd_one_pass_kernelI11Bf16IOFp16WLi256ELi60ELi480EEv26Group_norm_nhwc_fwd_params:
.text._Z35group_norm_nhwc_fwd_one_pass_kernelI11Bf16IOFp16WLi256ELi60ELi480EEv26Group_norm_nhwc_fwd_params:
        /* <DEDUP_REMOVED lines=61> */
.L_x_2600:
        /* <DEDUP_REMOVED lines=426> */
.L_x_2526:
[----:B------:R-:W-:Y:S05]  /*1e70*/  BSYNC.RECONVERGENT B0 ;  /* 0x0000000000007941 */ /* 0x000fea0003800200 */
.L_x_2525:
        /* <DEDUP_REMOVED lines=44> */
.L_x_2528:
[----:B------:R-:W-:Y:S05]  /*2140*/  BSYNC.RECONVERGENT B0 ;  /* 0x0000000000007941 */ /* 0x000fea0003800200 */
.L_x_2527:
        /* <DEDUP_REMOVED lines=24> */
.L_x_2531:
[----:B----4-:R-:W3:Y:S04]  /*22d0*/  LDG.E.STRONG.GPU R38, desc[UR6][R36.64] ;  /* 0x0000000624267981 */ /* 0x010ee8000c1ef900 */
[----:B---3--:R-:W-:Y:S01]  /*22e0*/  CCTL.IVALL ;  /* 0x00000000ff00798f */ /* 0x008fe20002000000 */
[----:B------:R-:W-:Y:S05]  /*22f0*/  YIELD ;  /* 0x0000000000007946 */ /* 0x000fea0003800000 */
[----:B------:R-:W-:-:S13]  /*2300*/  ISETP.NE.AND P1, PT, R38, R43, PT ;  /* 0x0000002b2600720c */ /* 0x000fda0003f25270 */
[----:B------:R-:W-:Y:S05]  /*2310*/  @P1 BRA `(.L_x_2531) ;  /* 0xfffffffc00ec1947 */ /* 0x000fea000383ffff */
.L_x_2530:
        /* <DEDUP_REMOVED lines=15> */
.L_x_2533:
        /* <DEDUP_REMOVED lines=60> */
.L_x_2532:
        /* <DEDUP_REMOVED lines=35> */
.L_x_2534:
        /* <DEDUP_REMOVED lines=18> */
.L_x_2535:
        /* <DEDUP_REMOVED lines=9> */
.L_x_2536:
[----:B------:R-:W-:Y:S05]  /*2bb0*/  BSYNC.RECONVERGENT B0 ;  /* 0x0000000000007941 */ /* 0x000fea0003800200 */
.L_x_2529:
        /* <DEDUP_REMOVED lines=33> */
[----:B--2---:R-:W-:Y:S02]  /*2dd0*/  HADD2.F32 R41, -RZ, R47.H0_H0 ;  /* 0x2000002fff297230 */ /* 0x004fe40000004100 */
[----:B---3--:R-:W-:Y:S02]  /*2de0*/  HADD2.F32 R42, -RZ, R48.H0_H0 ;  /* 0x20000030ff2a7230 */ /* 0x008fe40000004100 */
[----:B----4-:R-:W-:Y:S02]  /*2df0*/  HADD2.F32 R44, -RZ, R49.H0_H0 ;  /* 0x20000031ff2c7230 */ /* 0x010fe40000004100 */
[----:B-----5:R-:W-:Y:S01]  /*2e00*/  HADD2.F32 R43, -RZ, R50.H0_H0 ;  /* 0x20000032ff2b7230 */ /* 0x020fe20000004100 */
        /* <DEDUP_REMOVED lines=28> */
.L_x_2540:
[----:B------:R-:W-:Y:S05]  /*2fd0*/  BSYNC.RECONVERGENT B1 ;  /* 0x0000000000017941 */ /* 0x000fea0003800200 */
.L_x_2539:
        /* <DEDUP_REMOVED lines=20> */
.L_x_2542:
[----:B------:R-:W-:Y:S05]  /*3120*/  BSYNC.RECONVERGENT B1 ;  /* 0x0000000000017941 */ /* 0x000fea0003800200 */
.L_x_2541:
        /* <DEDUP_REMOVED lines=28> */
.L_x_2544:
[----:B------:R-:W-:Y:S05]  /*32f0*/  BSYNC.RECONVERGENT B1 ;  /* 0x0000000000017941 */ /* 0x000fea0003800200 */
.L_x_2543:
        /* <DEDUP_REMOVED lines=20> */
.L_x_2546:
[----:B------:R-:W-:Y:S05]  /*3440*/  BSYNC.RECONVERGENT B1 ;  /* 0x0000000000017941 */ /* 0x000fea0003800200 */
.L_x_2545:
        /* <DEDUP_REMOVED lines=20> */
.L_x_2548:
[----:B------:R-:W-:Y:S05]  /*3590*/  BSYNC.RECONVERGENT B1 ;  /* 0x0000000000017941 */ /* 0x000fea0003800200 */
.L_x_2547:
        /* <DEDUP_REMOVED lines=20> */
.L_x_2550:
[----:B------:R-:W-:Y:S05]  /*36e0*/  BSYNC.RECONVERGENT B1 ;  /* 0x0000000000017941 */ /* 0x000fea0003800200 */
.L_x_2549:
        /* <DEDUP_REMOVED lines=28> */
.L_x_2552:
[----:B------:R-:W-:Y:S05]  /*38b0*/  BSYNC.RECONVERGENT B1 ;  /* 0x0000000000017941 */ /* 0x000fea0003800200 */
.L_x_2551:
        /* <DEDUP_REMOVED lines=20> */
.L_x_2554:
[----:B------:R-:W-:Y:S05]  /*3a00*/  BSYNC.RECONVERGENT B1 ;  /* 0x0000000000017941 */ /* 0x000fea0003800200 */
.L_x_2553:
        /* <DEDUP_REMOVED lines=20> */
.L_x_2556:
[----:B------:R-:W-:Y:S05]  /*3b50*/  BSYNC.RECONVERGENT B1 ;  /* 0x0000000000017941 */ /* 0x000fea0003800200 */
.L_x_2555:
        /* <DEDUP_REMOVED lines=20> */
.L_x_2558:
[----:B------:R-:W-:Y:S05]  /*3ca0*/  BSYNC.RECONVERGENT B1 ;  /* 0x0000000000017941 */ /* 0x000fea0003800200 */
.L_x_2557:
        /* <DEDUP_REMOVED lines=30> */
.L_x_2560:
[----:B------:R-:W-:Y:S05]  /*3e90*/  BSYNC.RECONVERGENT B1 ;  /* 0x0000000000017941 */ /* 0x000fea0003800200 */
.L_x_2559:
        /* <DEDUP_REMOVED lines=20> */
.L_x_2562:
[----:B------:R-:W-:Y:S05]  /*3fe0*/  BSYNC.RECONVERGENT B1 ;  /* 0x0000000000017941 */ /* 0x000fea0003800200 */
.L_x_2561:
        /* <DEDUP_REMOVED lines=20> */
.L_x_2564:
[----:B------:R-:W-:Y:S05]  /*4130*/  BSYNC.RECONVERGENT B1 ;  /* 0x0000000000017941 */ /* 0x000fea0003800200 */
.L_x_2563:
        /* <DEDUP_REMOVED lines=20> */
.L_x_2566:
[----:B------:R-:W-:Y:S05]  /*4280*/  BSYNC.RECONVERGENT B1 ;  /* 0x0000000000017941 */ /* 0x000fea0003800200 */
.L_x_2565:
        /* <DEDUP_REMOVED lines=20> */
.L_x_2568:
[----:B------:R-:W-:Y:S05]  /*43d0*/  BSYNC.RECONVERGENT B1 ;  /* 0x0000000000017941 */ /* 0x000fea0003800200 */
.L_x_2567:
        /* <DEDUP_REMOVED lines=19> */
.L_x_2538:
        /* <DEDUP_REMOVED lines=35> */
.L_x_2571:
[----:B------:R-:W-:Y:S05]  /*4740*/  BSYNC.RECONVERGENT B1 ;  /* 0x0000000000017941 */ /* 0x000fea0003800200 */
.L_x_2570:
        /* <DEDUP_REMOVED lines=30> */
.L_x_2573:
[----:B------:R-:W-:Y:S05]  /*4930*/  BSYNC.RECONVERGENT B1 ;  /* 0x0000000000017941 */ /* 0x000fea0003800200 */
.L_x_2572:
        /* <DEDUP_REMOVED lines=38> */
.L_x_2575:
[----:B------:R-:W-:Y:S05]  /*4ba0*/  BSYNC.RECONVERGENT B1 ;  /* 0x0000000000017941 */ /* 0x000fea0003800200 */
.L_x_2574:
        /* <DEDUP_REMOVED lines=30> */
.L_x_2577:
[----:B------:R-:W-:Y:S05]  /*4d90*/  BSYNC.RECONVERGENT B1 ;  /* 0x0000000000017941 */ /* 0x000fea0003800200 */
.L_x_2576:
        /* <DEDUP_REMOVED lines=30> */
.L_x_2579:
[----:B------:R-:W-:Y:S05]  /*4f80*/  BSYNC.RECONVERGENT B1 ;  /* 0x0000000000017941 */ /* 0x000fea0003800200 */
.L_x_2578:
        /* <DEDUP_REMOVED lines=30> */
.L_x_2581:
[----:B------:R-:W-:Y:S05]  /*5170*/  BSYNC.RECONVERGENT B1 ;  /* 0x0000000000017941 */ /* 0x000fea0003800200 */
.L_x_2580:
        /* <DEDUP_REMOVED lines=38> */
.L_x_2583:
[----:B------:R-:W-:Y:S05]  /*53e0*/  BSYNC.RECONVERGENT B1 ;  /* 0x0000000000017941 */ /* 0x000fea0003800200 */
.L_x_2582:
        /* <DEDUP_REMOVED lines=30> */
.L_x_2585:
[----:B------:R-:W-:Y:S05]  /*55d0*/  BSYNC.RECONVERGENT B1 ;  /* 0x0000000000017941 */ /* 0x000fea0003800200 */
.L_x_2584:
        /* <DEDUP_REMOVED lines=30> */
.L_x_2587:
[----:B------:R-:W-:Y:S05]  /*57c0*/  BSYNC.RECONVERGENT B1 ;  /* 0x0000000000017941 */ /* 0x000fea0003800200 */
.L_x_2586:
        /* <DEDUP_REMOVED lines=30> */
.L_x_2589:
[----:B------:R-:W-:Y:S05]  /*59b0*/  BSYNC.RECONVERGENT B1 ;  /* 0x0000000000017941 */ /* 0x000fea0003800200 */
.L_x_2588:
        /* <DEDUP_REMOVED lines=40> */
.L_x_2591:
[----:B------:R-:W-:Y:S05]  /*5c40*/  BSYNC.RECONVERGENT B1 ;  /* 0x0000000000017941 */ /* 0x000fea0003800200 */
.L_x_2590:
        /* <DEDUP_REMOVED lines=30> */
.L_x_2593:
[----:B------:R-:W-:Y:S05]  /*5e30*/  BSYNC.RECONVERGENT B1 ;  /* 0x0000000000017941 */ /* 0x000fea0003800200 */
.L_x_2592:
        /* <DEDUP_REMOVED lines=30> */
.L_x_2595:
[----:B------:R-:W-:Y:S05]  /*6020*/  BSYNC.RECONVERGENT B1 ;  /* 0x0000000000017941 */ /* 0x000fea0003800200 */
.L_x_2594:
        /* <DEDUP_REMOVED lines=30> */
.L_x_2597:
[----:B------:R-:W-:Y:S05]  /*6210*/  BSYNC.RECONVERGENT B1 ;  /* 0x0000000000017941 */ /* 0x000fea0003800200 */
.L_x_2596:
        /* <DEDUP_REMOVED lines=30> */
.L_x_2599:
[----:B------:R-:W-:Y:S05]  /*6400*/  BSYNC.RECONVERGENT B1 ;  /* 0x0000000000017941 */ /* 0x000fea0003800200 */
.L_x_2598:
        /* <DEDUP_REMOVED lines=28> */
.L_x_2569:
[----:B------:R-:W-:Y:S05]  /*65d0*/  BSYNC.RECONVERGENT B0 ;  /* 0x0000000000007941 */ /* 0x000fea0003800200 */
.L_x_2537:
        /* <DEDUP_REMOVED lines=8> */
.L_x_2601:
        /* <DEDUP_REMOVED lines=10> */
.L_x_4542:


//--------------------- .text._Z35group_norm_nhwc_fwd_one_pass_kernelI11Bf16IOFp16WLi512ELi60ELi480EEv26Group_norm_nhwc_fwd_params --------------------------
	.section	.text._Z35group_norm_nhwc_fwd_one_pass_kernelI11Bf16IOFp16WLi512ELi60ELi480EEv26Group_norm_nhwc_fwd_params,"ax",@progbits
	.align	128
        .global         _Z35group_norm_nhwc_fwd_one_pass_kernelI11Bf16IOFp16WLi512ELi60ELi480EEv26Group_norm_nhwc_fwd_params
        .type           _Z35group_norm_nhwc_fwd_one_pass_kernelI11Bf16IOFp16WLi512ELi60ELi480EEv26Group_norm_nhwc_fwd_params,@function
        .size           _Z35group_norm_nhwc_fwd_one_pass_kernelI11Bf16IOFp16WLi512ELi60ELi480EEv26Group_norm_nhwc_fwd_params,(.L_x_4543 - _Z35group_norm_nhwc_fwd_one_pass_kernelI11Bf16IOFp16WLi512ELi60ELi480EEv26Group_norm_nhwc_fwd_params)
        .other          _Z35group_norm_nhwc_fwd_one_pass_kernelI11Bf16IOFp16WLi512ELi60ELi480EEv26Group_norm_nhwc_fwd_params,@"STO_CUDA_ENTRY STV_DEFAULT"
_Z35group_norm_nhwc_fwd_one_pass_kernelI11Bf16IOFp16WLi512ELi60ELi480EEv26Group_norm_nhwc_fwd_params:
.text._Z35group_norm_nhwc_fwd_one_pass_kernelI11Bf16IOFp16WLi512ELi60ELi480EEv26Group_norm_nhwc_fwd_params:
        /* <DEDUP_REMOVED lines=47> */
.L_x_2741:
        /* <DEDUP_REMOVED lines=824> */
.L_x_2603:
[----:B------:R-:W-:Y:S05]  /*3670*/  BSYNC.RECONVERGENT B0 ;  /* 0x0000000000007941 */ /* 0x000fea0003800200 */
.L_x_2602:
        /* <DEDUP_REMOVED lines=42> */
.L_x_2605:
[----:B------:R-:W-:Y:S05]  /*3920*/  BSYNC.RECONVERGENT B0 ;  /* 0x0000000000007941 */ /* 0x000fea0003800200 */
.L_x_2604:
        /* <DEDUP_REMOVED lines=27> */
.L_x_2608:
[----:B------:R-:W3:Y:S04]  /*3ae0*/  LDG.E.STRONG.GPU R30, desc[UR6][R28.64] ;  /* 0x000000061c1e7981 */ /* 0x000ee8000c1ef900 */
[----:B---3--:R-:W-:Y:S01]  /*3af0*/  CCTL.IVALL ;  /* 0x00000000ff00798f */ /* 0x008fe20002000000 */
[----:B------:R-:W-:Y:S05]  /*3b00*/  YIELD ;  /* 0x0000000000007946 */ /* 0x000fea0003800000 */
[----:B------:R-:W-:-:S13]  /*3b10*/  ISETP.NE.AND P1, PT, R30, R37, PT ;  /* 0x000000251e00720c */ /* 0x000fda0003f25270 */
[----:B------:R-:W-:Y:S05]  /*3b20*/  @P1 BRA `(.L_x_2608) ;  /* 0xfffffffc00ec1947 */ /* 0x000fea000383ffff */
.L_x_2607:
        /* <DEDUP_REMOVED lines=16> */
.L_x_2610:
        /* <DEDUP_REMOVED lines=62> */
.L_x_2609:
        /* <DEDUP_REMOVED lines=38> */
.L_x_2611:
        /* <DEDUP_REMOVED lines=19> */
.L_x_2612:
        /* <DEDUP_REMOVED lines=9> */
.L_x_2613:
[----:B------:R-:W-:Y:S05]  /*4430*/  BSYNC.RECONVERGENT B0 ;  /* 0x0000000000007941 */ /* 0x000fea0003800200 */
.L_x_2606:
        /* <DEDUP_REMOVED lines=43> */
[----:B---3--:R-:W-:Y:S02]  /*46f0*/  HADD2.F32 R43, -RZ, R43.H0_H0 ;  /* 0x2000002bff2b7230 */ /* 0x008fe40000004100 */
[----:B-----5:R-:W-:Y:S02]  /*4700*/  HADD2.F32 R44, -RZ, R44.H0_H0 ;  /* 0x2000002cff2c7230 */ /* 0x020fe40000004100 */
[----:B------:R-:W-:Y:S02]  /*4710*/  HADD2.F32 R46, -RZ, R46.H0_H0 ;  /* 0x2000002eff2e7230 */ /* 0x000fe40000004100 */
[----:B------:R-:W-:Y:S01]  /*4720*/  HADD2.F32 R45, -RZ, R45.H0_H0 ;  /* 0x2000002dff2d7230 */ /* 0x000fe20000004100 */
        /* <DEDUP_REMOVED lines=31> */
.L_x_2617:
[----:B------:R-:W-:Y:S05]  /*4920*/  BSYNC.RECONVERGENT B1 ;  /* 0x0000000000017941 */ /* 0x000fea0003800200 */
.L_x_2616:
        /* <DEDUP_REMOVED lines=20> */
.L_x_2619:
[----:B------:R-:W-:Y:S05]  /*4a70*/  BSYNC.RECONVERGENT B1 ;  /* 0x0000000000017941 */ /* 0x000fea0003800200 */
.L_x_2618:
        /* <DEDUP_REMOVED lines=38> */
.L_x_2621:
[----:B------:R-:W-:Y:S05]  /*4ce0*/  BSYNC.RECONVERGENT B1 ;  /* 0x0000000000017941 */ /* 0x000fea0003800200 */
.L_x_2620:
        /* <DEDUP_REMOVED lines=22> */
.L_x_2623:
[----:B------:R-:W-:Y:S05]  /*4e50*/  BSYNC.RECONVERGENT B1 ;  /* 0x0000000000017941 */ /* 0x000fea0003800200 */
.L_x_2622:
        /* <DEDUP_REMOVED lines=20> */
.L_x_2625:
[----:B------:R-:W-:Y:S05]  /*4fa0*/  BSYNC.RECONVERGENT B1 ;  /* 0x0000000000017941 */ /* 0x000fea0003800200 */
.L_x_2624:
        /* <DEDUP_REMOVED lines=20> */
.L_x_2627:
[----:B------:R-:W-:Y:S05]  /*50f0*/  BSYNC.RECONVERGENT B1 ;  /* 0x0000000000017941 */ /* 0x000fea0003800200 */
.L_x_2626:
        /* <DEDUP_REMOVED lines=20> */
.L_x_2629:
[----:B------:R-:W-:Y:S05]  /*5240*/  BSYNC.RECONVERGENT B1 ;  /* 0x0000000000017941 */ /* 0x000fea0003800200 */
.L_x_2628:
        /* <DEDUP_REMOVED lines=20> */
.L_x_2631:
[----:B------:R-:W-:Y:S05]  /*5390*/  BSYNC.RECONVERGENT B1 ;  /* 0x0000000000017941 */ /* 0x000fea0003800200 */
.L_x_2630:
        /* <DEDUP_REMOVED lines=38> */
.L_x_2633:
[----:B------:R-:W-:Y:S05]  /*5600*/  BSYNC.RECONVERGENT B1 ;  /* 0x0000000000017941 */ /* 0x000fea0003800200 */
.L_x_2632:
        /* <DEDUP_REMOVED lines=20> */
.L_x_2635:
[----:B------:R-:W-:Y:S05]  /*5750*/  BSYNC.RECONVERGENT B1 ;  /* 0x0000000000017941 */ /* 0x000fea0003800200 */
.L_x_2634:
        /* <DEDUP_REMOVED lines=20> */
.L_x_2637:
[----:B------:R-:W-:Y:S05]  /*58a0*/  BSYNC.RECONVERGENT B1 ;  /* 0x0000000000017941 */ /* 0x000fea0003800200 */
.L_x_2636:
        /* <DEDUP_REMOVED lines=20> */
.L_x_2639:
[----:B------:R-:W-:Y:S05]  /*59f0*/  BSYNC.RECONVERGENT B1 ;  /* 0x0000000000017941 */ /* 0x000fea0003800200 */
.L_x_2638:
        /* <DEDUP_REMOVED lines=20> */
.L_x_2641:
[----:B------:R-:W-:Y:S05]  /*5b40*/  BSYNC.RECONVERGENT B1 ;  /* 0x0000000000017941 */ /* 0x000fea0003800200 */
.L_x_2640:
        /* <DEDUP_REMOVED lines=20> */
.L_x_2643:
[----:B------:R-:W-:Y:S05]  /*5c90*/  BSYNC.RECONVERGENT B1 ;  /* 0x0000000000017941 */ /* 0x000fea0003800200 */
.L_x_2642:
        /* <DEDUP_REMOVED lines=44> */
.L_x_2645:
[----:B------:R-:W-:Y:S05]  /*5f60*/  BSYNC.RECONVERGENT B1 ;  /* 0x0000000000017941 */ /* 0x000fea0003800200 */
.L_x_2644:
        /* <DEDUP_REMOVED lines=20> */
.L_x_2647:
[----:B------:R-:W-:Y:S05]  /*60b0*/  BSYNC.RECONVERGENT B1 ;  /* 0x0000000000017941 */ /* 0x000fea0003800200 */
.L_x_2646:
        /* <DEDUP_REMOVED lines=20> */
.L_x_2649:
[----:B------:R-:W-:Y:S05]  /*6200*/  BSYNC.RECONVERGENT B1 ;  /* 0x0000000000017941 */ /* 0x000fea0003800200 */
.L_x_2648:
        /* <DEDUP_REMOVED lines=20> */
.L_x_2651:
[----:B------:R-:W-:Y:S05]  /*6350*/  BSYNC.RECONVERGENT B1 ;  /* 0x0000000000017941 */ /* 0x000fea0003800200 */
.L_x_2650:
        /* <DEDUP_REMOVED lines=20> */
.L_x_2653:
[----:B------:R-:W-:Y:S05]  /*64a0*/  BSYNC.RECONVERGENT B1 ;  /* 0x0000000000017941 */ /* 0x000fea0003800200 */
.L_x_2652:
        /* <DEDUP_REMOVED lines=20> */
.L_x_2655:
[----:B------:R-:W-:Y:S05]  /*65f0*/  BSYNC.RECONVERGENT B1 ;  /* 0x0000000000017941 */ /* 0x000fea0003800200 */
.L_x_2654:
        /* <DEDUP_REMOVED lines=36> */
.L_x_2657:
[----:B------:R-:W-:Y:S05]  /*6840*/  BSYNC.RECONVERGENT B1 ;  /* 0x0000000000017941 */ /* 0x000fea0003800200 */
.L_x_2656:
        /* <DEDUP_REMOVED lines=20> */
.L_x_2659:
[----:B------:R-:W-:Y:S05]  /*6990*/  BSYNC.RECONVERGENT B1 ;  /* 0x0000000000017941 */ /* 0x000fea0003800200 */
.L_x_2658:
        /* <DEDUP_REMOVED lines=20> */
.L_x_2661:
[----:B------:R-:W-:Y:S05]  /*6ae0*/  BSYNC.RECONVERGENT B1 ;  /* 0x0000000000017941 */ /* 0x000fea0003800200 */
.L_x_2660:
        /* <DEDUP_REMOVED lines=20> */
.L_x_2663:
[----:B------:R-:W-:Y:S05]  /*6c30*/  BSYNC.RECONVERGENT B1 ;  /* 0x0000000000017941 */ /* 0x000fea0003800200 */
.L_x_2662:
        /* <DEDUP_REMOVED lines=20> */
.L_x_2665:
[----:B------:R-:W-:Y:S05]  /*6d80*/  BSYNC.RECONVERGENT B1 ;  /* 0x0000000000017941 */ /* 0x000fea0003800200 */
.L_x_2664:
        /* <DEDUP_REMOVED lines=20> */
.L_x_2667:
[----:B------:R-:W-:Y:S05]  /*6ed0*/  BSYNC.RECONVERGENT B1 ;  /* 0x0000000000017941 */ /* 0x000fea0003800200 */
.L_x_2666:
        /* <DEDUP_REMOVED lines=34> */
.L_x_2669:
[----:B------:R-:W-:Y:S05]  /*7100*/  BSYNC.RECONVERGENT B1 ;  /* 0x0000000000017941 */ /* 0x000fea0003800200 */
.L_x_2668:
        /* <DEDUP_REMOVED lines=20> */
.L_x_2671:
[----:B------:R-:W-:Y:S05]  /*7250*/  BSYNC.RECONVERGENT B1 ;  /* 0x0000000000017941 */ /* 0x000fea0003800200 */
.L_x_2670:
        /* <DEDUP_REMOVED lines=20> */
.L_x_2673:
[----:B------:R-:W-:Y:S05]  /*73a0*/  BSYNC.RECONVERGENT B1 ;  /* 0x0000000000017941 */ /* 0x000fea0003800200 */
.L_x_2672:
        /* <DEDUP_REMOVED lines=20> */
.L_x_2675:
[----:B------:R-:W-:Y:S05]  /*74f0*/  BSYNC.RECONVERGENT B1 ;  /* 0x0000000000017941 */ /* 0x000fea0003800200 */
.L_x_2674:
        /* <DEDUP_REMOVED lines=20> */
.L_x_2677:
[----:B------:R-:W-:Y:S05]  /*7640*/  BSYNC.RECONVERGENT B1 ;  /* 0x0000000000017941 */ /* 0x000fea0003800200 */
.L_x_2676:
        /* <DEDUP_REMOVED lines=19> */
.L_x_2615:
        /* <DEDUP_REMOVED lines=40> */
.L_x_2680:
[----:B------:R-:W-:Y:S05]  /*7a00*/  BSYNC.RECONVERGENT B1 ;  /* 0x0000000000017941 */ /* 0x000fea0003800200 */
.L_x_2679:
        /* <DEDUP_REMOVED lines=30> */
.L_x_2682:
[----:B------:R-:W-:Y:S05]  /*7bf0*/  BSYNC.RECONVERGENT B1 ;  /* 0x0000000000017941 */ /* 0x000fea0003800200 */
.L_x_2681:
        /* <DEDUP_REMOVED lines=46> */
.L_x_2684:
[----:B------:R-:W-:Y:S05]  /*7ee0*/  BSYNC.RECONVERGENT B1 ;  /* 0x0000000000017941 */ /* 0x000fea0003800200 */
.L_x_2683:
        /* <DEDUP_REMOVED lines=32> */
.L_x_2686:
[----:B------:R-:W-:Y:S05]  /*80f0*/  BSYNC.RECONVERGENT B1 ;  /* 0x0000000000017941 */ /* 0x000fea0003800200 */
.L_x_2685:
        /* <DEDUP_REMOVED lines=30> */
.L_x_2688:
[----:B------:R-:W-:Y:S05]  /*82e0*/  BSYNC.RECONVERGENT B1 ;  /* 0x0000000000017941 */ /* 0x000fea0003800200 */
.L_x_2687:
        /* <DEDUP_REMOVED lines=30> */
.L_x_2690:
[----:B------:R-:W-:Y:S05]  /*84d0*/  BSYNC.RECONVERGENT B1 ;  /* 0x0000000000017941 */ /* 0x000fea0003800200 */
.L_x_2689:
        /* <DEDUP_REMOVED lines=30> */
.L_x_2692:
[----:B------:R-:W-:Y:S05]  /*86c0*/  BSYNC.RECONVERGENT B1 ;  /* 0x0000000000017941 */ /* 0x000fea0003800200 */
.L_x_2691:
        /* <DEDUP_REMOVED lines=30> */
.L_x_2694:
[----:B------:R-:W-:Y:S05]  /*88b0*/  BSYNC.RECONVERGENT B1 ;  /* 0x0000000000017941 */ /* 0x000fea0003800200 */
.L_x_2693:
        /* <DEDUP_REMOVED lines=48> */
.L_x_2696:
[----:B------:R-:W-:Y:S05]  /*8bc0*/  BSYNC.RECONVERGENT B1 ;  /* 0x0000000000017941 */ /* 0x000fea0003800200 */
.L_x_2695:
        /* <DEDUP_REMOVED lines=30> */
.L_x_2698:
[----:B------:R-:W-:Y:S05]  /*8db0*/  BSYNC.RECONVERGENT B1 ;  /* 0x0000000000017941 */ /* 0x000fea0003800200 */
.L_x_2697:
        /* <DEDUP_REMOVED lines=30> */
.L_x_2700:
[----:B------:R-:W-:Y:S05]  /*8fa0*/  BSYNC.RECONVERGENT B1 ;  /* 0x0000000000017941 */ /* 0x000fea0003800200 */
.L_x_2699:
        /* <DEDUP_REMOVED lines=30> */
.L_x_2702:
[----:B------:R-:W-:Y:S05]  /*9190*/  BSYNC.RECONVERGENT B1 ;  /* 0x0000000000017941 */ /* 0x000fea0003800200 */
.L_x_2701:
        /* <DEDUP_REMOVED lines=30> */
.L_x_2704:
[----:B------:R-:W-:Y:S05]  /*9380*/  BSYNC.RECONVERGENT B1 ;  /* 0x0000000000017941 */ /* 0x000fea0003800200 */
.L_x_2703:
        /* <DEDUP_REMOVED lines=30> */
.L_x_2706:
[----:B------:R-:W-:Y:S05]  /*9570*/  BSYNC.RECONVERGENT B1 ;  /* 0x0000000000017941 */ /* 0x000fea0003800200 */
.L_x_2705:
        /* <DEDUP_REMOVED lines=54> */
.L_x_2708:
[----:B------:R-:W-:Y:S05]  /*98e0*/  BSYNC.RECONVERGENT B1 ;  /* 0x0000000000017941 */ /* 0x000fea0003800200 */
.L_x_2707:
        /* <DEDUP_REMOVED lines=30> */
.L_x_2710:
[----:B------:R-:W-:Y:S05]  /*9ad0*/  BSYNC.RECONVERGENT B1 ;  /* 0x0000000000017941 */ /* 0x000fea0003800200 */
.L_x_2709:
        /* <DEDUP_REMOVED lines=30> */
.L_x_2712:
[----:B------:R-:W-:Y:S05]  /*9cc0*/  BSYNC.RECONVERGENT B1 ;  /* 0x0000000000017941 */ /* 0x000fea0003800200 */
.L_x_2711:
        /* <DEDUP_REMOVED lines=30> */
.L_x_2714:
[----:B------:R-:W-:Y:S05]  /*9eb0*/  BSYNC.RECONVERGENT B1 ;  /* 0x0000000000017941 */ /* 0x000fea0003800200 */
.L_x_2713:
        /* <DEDUP_REMOVED lines=30> */
.L_x_2716:
[----:B------:R-:W-:Y:S05]  /*a0a0*/  BSYNC.RECONVERGENT B1 ;  /* 0x0000000000017941 */ /* 0x000fea0003800200 */
.L_x_2715:
        /* <DEDUP_REMOVED lines=30> */
.L_x_2718:
[----:B------:R-:W-:Y:S05]  /*a290*/  BSYNC.RECONVERGENT B1 ;  /* 0x0000000000017941 */ /* 0x000fea0003800200 */
.L_x_2717:
        /* <DEDUP_REMOVED lines=46> */
.L_x_2720:
[----:B------:R-:W-:Y:S05]  /*a580*/  BSYNC.RECONVERGENT B1 ;  /* 0x0000000000017941 */ /* 0x000fea0003800200 */
.L_x_2719:
        /* <DEDUP_REMOVED lines=30> */
.L_x_2722:
[----:B------:R-:W-:Y:S05]  /*a770*/  BSYNC.RECONVERGENT B1 ;  /* 0x0000000000017941 */ /* 0x000fea0003800200 */
.L_x_2721:
        /* <DEDUP_REMOVED lines=30> */
.L_x_2724:
[----:B------:R-:W-:Y:S05]  /*a960*/  BSYNC.RECONVERGENT B1 ;  /* 0x0000000000017941 */ /* 0x000fea0003800200 */
.L_x_2723:
        /* <DEDUP_REMOVED lines=30> */
.L_x_2726:
[----:B------:R-:W-:Y:S05]  /*ab50*/  BSYNC.RECONVERGENT B1 ;  /* 0x0000000000017941 */ /* 0x000fea0003800200 */
.L_x_2725:
        /* <DEDUP_REMOVED lines=30> */
.L_x_2728:
[----:B------:R-:W-:Y:S05]  /*ad40*/  BSYNC.RECONVERGENT B1 ;  /* 0x0000000000017941 */ /* 0x000fea0003800200 */
.L_x_2727:
        /* <DEDUP_REMOVED lines=30> */
.L_x_2730:
[----:B------:R-:W-:Y:S05]  /*af30*/  BSYNC.RECONVERGENT B1 ;  /* 0x0000000000017941 */ /* 0x000fea0003800200 */
.L_x_2729:
        /* <DEDUP_REMOVED lines=44> */
.L_x_2732:
[----:B------:R-:W-:Y:S05]  /*b200*/  BSYNC.RECONVERGENT B1 ;  /* 0x0000000000017941 */ /* 0x000fea0003800200 */
.L_x_2731:
        /* <DEDUP_REMOVED lines=30> */
.L_x_2734:
[----:B------:R-:W-:Y:S05]  /*b3f0*/  BSYNC.RECONVERGENT B1 ;  /* 0x0000000000017941 */ /* 0x000fea0003800200 */
.L_x_2733:
        /* <DEDUP_REMOVED lines=30> */
.L_x_2736:
[----:B------:R-:W-:Y:S05]  /*b5e0*/  BSYNC.RECONVERGENT B1 ;  /* 0x0000000000017941 */ /* 0x000fea0003800200 */
.L_x_2735:
        /* <DEDUP_REMOVED lines=30> */
.L_x_2738:
[----:B------:R-:W-:Y:S05]  /*b7d0*/  BSYNC.RECONVERGENT B1 ;  /* 0x0000000000017941 */ /* 0x000fea0003800200 */
.L_x_2737:
        /* <DEDUP_REMOVED lines=30> */
.L_x_2740:
[----:B------:R-:W-:Y:S05]  /*b9c0*/  BSYNC.RECONVERGENT B1 ;  /* 0x0000000000017941 */ /* 0x000fea0003800200 */
.L_x_2739:
        /* <DEDUP_REMOVED lines=28> */
.L_x_2678:
[----:B------:R-:W-:Y:S05]  /*bb90*/  BSYNC.RECONVERGENT B0 ;  /* 0x0000000000007941 */ /* 0x000fea0003800200 */
.L_x_2614:
        /* <DEDUP_REMOVED lines=8> */
.L_x_2742:
        /* <DEDUP_REMOVED lines=14> */
.L_x_4543:


//--------------------- .text._Z35group_norm_nhwc_fwd_one_pass_kernelI11Fp16IOFp32WLi64ELi60ELi480EEv26Group_norm_nhwc_fwd_params --------------------------
	.section	.text._Z35group_norm_nhwc_fwd_one_pass_kernelI11Fp16IOFp32WLi64ELi60ELi480EEv26Group_norm_nhwc_fwd_params,"ax",@progbits
	.align	128
        .global         _Z35group_norm_nhwc_fwd_one_pass_kernelI11Fp16IOFp32WLi64ELi60ELi480EEv26Group_norm_nhwc_fwd_params
        .type           _Z35group_norm_nhwc_fwd_one_pass_kernelI11Fp16IOFp32WLi64ELi60ELi480EEv26Group_norm_nhwc_fwd_params,@function
        .size           _Z35group_norm_nhwc_fwd_one_pass_kernelI11Fp16IOFp32WLi64ELi60ELi480EEv26Group_norm_nhwc_fwd_params,(.L_x_4544 - _Z35group_norm_nhwc_fwd_one_pass_kernelI11Fp16IOFp32WLi64ELi60ELi480EEv26Group_norm_nhwc_fwd_params)
        .other          _Z35group_norm_nhwc_fwd_one_pass_kernelI11Fp16IOFp32WLi64ELi60ELi480EEv26Group_norm_nhwc_fwd_params,@"STO_CUDA_ENTRY STV_DEFAULT"
_Z35group_norm_nhwc_fwd_one_pass_kernelI11Fp16IOFp32WLi64ELi60ELi480EEv26Group_norm_nhwc_fwd_params:
.text._Z35group_norm_nhwc_fwd_one_pass_kernelI11Fp16IOFp32WLi64ELi60ELi480EEv26Group_norm_nhwc_fwd_params:
        /* <DEDUP_REMOVED lines=25> */
.L_x_2770:
[----:B---34-:R-:W0:Y:S01]  /*0190*/  LDC R2, c[0x0][0x3f8] ;  /* 0x0000fe00ff027b82 */ /* 0x018e220000000800 */
[----:B-----5:R-:W-:Y:S01]  /*01a0*/  IABS R8, UR7 ;  /* 0x0000000700087c13 */ /* 0x020fe20008000000 */
[----:B-1----:R-:W1:Y:S01]  /*01b0*/  LDCU.64 UR8, c[0x0][0x3e8] ;  /* 0x00007d00ff0877ac */ /* 0x002e620008000a00 */
[----:B------:R-:W-:Y:S01]  /*01c0*/  SHF.R.S32.HI R17, RZ, 0x1f, R23 ;  /* 0x0000001fff117819 */ /* 0x000fe20000011417 */
[----:B------:R-:W-:Y:S01]  /*01d0*/  VIADD R21, R23, 0x10 ;  /* 0x0000001017157836 */ /* 0x000fe20000000000 */
        /* <DEDUP_REMOVED lines=34> */
[----:B------:R-:W-:Y:S01]  /*0400*/  IADD3 R5, PT, PT, R5, R6, RZ ;  /* 0x0000000605057210 */ /* 0x000fe20007ffe0ff */
[----:B------:R-:W0:Y:S01]  /*0410*/  @!P2 LDC.64 R10, c[0x0][0x3e0] ;  /* 0x0000f800ff0aab82 */ /* 0x000e220000000a00 */
[----:B------:R-:W-:Y:S02]  /*0420*/  ISETP.GE.AND.EX P1, PT, R7, UR9, PT, P1 ;  /* 0x0000000907007c0c */ /* 0x000fe4000bf26310 */
[----:B------:R-:W-:Y:S01]  /*0430*/  @!P3 LOP3.LUT R15, RZ, R2, RZ, 0x33, !PT ;  /* 0x00000002ff0fb212 */ /* 0x000fe200078e33ff */
[----:B------:R-:W-:Y:S01]  /*0440*/  IMAD.SHL.U32 R5, R5, 0x2, RZ ;  /* 0x0000000205057824 */ /* 0x000fe200078e00ff */
[----:B------:R-:W-:Y:S02]  /*0450*/  IADD3 R0, PT, PT, R23, 0x20, RZ ;  /* 0x0000002017007810 */ /* 0x000fe40007ffe0ff */
[----:B------:R-:W-:Y:S01]  /*0460*/  IADD3 R3, PT, PT, -R15, RZ, RZ ;  /* 0x000000ff0f037210 */ /* 0x000fe20007ffe1ff */
[----:B------:R-:W1:Y:S01]  /*0470*/  @!P2 LDC.64 R12, c[0x0][0x390] ;  /* 0x0000e400ff0cab82 */ /* 0x000e620000000a00 */
[----:B------:R-:W-:-:S02]  /*0480*/  LOP3.LUT R25, R5, 0xffff, RZ, 0xc0, !PT ;  /* 0x0000ffff05197812 */ /* 0x000fc400078ec0ff */
[----:B------:R-:W-:Y:S01]  /*0490*/  ISETP.GE.U32.AND P3, PT, R0, UR8, PT ;  /* 0x0000000800007c0c */ /* 0x000fe2000bf66070 */
[----:B------:R-:W-:Y:S01]  /*04a0*/  IMAD R20, R2, R3, UR7 ;  /* 0x0000000702147e24 */ /* 0x000fe2000f8e0203 */
[----:B------:R-:W-:Y:S02]  /*04b0*/  SHF.R.S32.HI R5, RZ, 0x1f, R0 ;  /* 0x0000001fff057819 */ /* 0x000fe40000011400 */
[----:B------:R-:W-:Y:S01]  /*04c0*/  SHF.R.S32.HI R3, RZ, 0x1f, R15 ;  /* 0x0000001fff037819 */ /* 0x000fe2000001140f */
[----:B------:R-:W3:Y:S01]  /*04d0*/  @!P1 LDC.64 R8, c[0x0][0x3e0] ;  /* 0x0000f800ff089b82 */ /* 0x000ee20000000a00 */
[----:B------:R-:W-:Y:S01]  /*04e0*/  IMAD R20, R20, 0x3c, RZ ;  /* 0x0000003c14147824 */ /* 0x000fe200078e02ff */
[----:B------:R-:W-:Y:S02]  /*04f0*/  ISETP.GE.AND.EX P3, PT, R5, UR9, PT, P3 ;  /* 0x0000000905007c0c */ /* 0x000fe4000bf66330 */
[----:B--2---:R-:W-:Y:S01]  /*0500*/  IMAD R4, R3, UR10, RZ ;  /* 0x0000000a03047c24 */ /* 0x004fe2000f8e02ff */
[----:B------:R-:W-:-:S02]  /*0510*/  IADD3 R2, PT, PT, R23, 0x30, RZ ;  /* 0x0000003017027810 */ /* 0x000fc40007ffe0ff */
[C---:B------:R-:W-:Y:S01]  /*0520*/  IADD3 R24, P4, PT, R20.reuse, R25, RZ ;  /* 0x0000001914187210 */ /* 0x040fe20007f9e0ff */
[----:B------:R-:W-:Y:S01]  /*0530*/  IMAD R27, R15, UR11, R4 ;  /* 0x0000000b0f1b7c24 */ /* 0x000fe2000f8e0204 */
[----:B------:R-:W-:Y:S01]  /*0540*/  SHF.R.S32.HI R3, RZ, 0x1f, R2 ;  /* 0x0000001fff037819 */ /* 0x000fe20000011402 */
[----:B0-----:R-:W-:Y:S01]  /*0550*/  @!P2 IMAD R4, R17, R10, RZ ;  /* 0x0000000a1104a224 */ /* 0x001fe200078e02ff */
[----:B------:R-:W-:Y:S02]  /*0560*/  LEA.HI.X.SX32 R25, R20, RZ, 0x1, P4 ;  /* 0x000000ff14197211 */ /* 0x000fe400020f0eff */
[----:B------:R-:W-:Y:S01]  /*0570*/  ISETP.GE.U32.AND P4, PT, R2, UR8, PT ;  /* 0x0000000802007c0c */ /* 0x000fe2000bf86070 */
[----:B------:R-:W-:Y:S01]  /*0580*/  @!P2 IMAD R19, R23, R11, R4 ;  /* 0x0000000b1713a224 */ /* 0x000fe200078e0204 */
[----:B------:R-:W0:Y:S01]  /*0590*/  @!P3 LDC.64 R16, c[0x0][0x3e0] ;  /* 0x0000f800ff10bb82 */ /* 0x000e220000000a00 */
[----:B------:R-:W-:Y:S01]  /*05a0*/  IMAD.WIDE.U32 R24, R15, UR10, R24 ;  /* 0x0000000a0f187c25 */ /* 0x000fe2000f8e0018 */
[----:B------:R-:W-:-:S04]  /*05b0*/  ISETP.GE.AND.EX P4, PT, R3, UR9, PT, P4 ;  /* 0x0000000903007c0c */ /* 0x000fc8000bf86340 */
[----:B------:R-:W-:Y:S02]  /*05c0*/  IADD3 R27, PT, PT, R25, R27, RZ ;  /* 0x0000001b191b7210 */ /* 0x000fe40007ffe0ff */
[----:B------:R-:W-:Y:S01]  /*05d0*/  @!P2 MOV R26, R24 ;  /* 0x00000018001aa202 */ /* 0x000fe20000000f00 */
[----:B------:R-:W2:Y:S01]  /*05e0*/  @!P1 LDC.64 R14, c[0x0][0x390] ;  /* 0x0000e400ff0e9b82 */ /* 0x000ea20000000a00 */
[----:B---3--:R-:W-:Y:S01]  /*05f0*/  @!P1 IMAD R18, R7, R8, RZ ;  /* 0x0000000807129224 */ /* 0x008fe200078e02ff */
[----:B------:R-:W-:Y:S02]  /*0600*/  @!P1 MOV R28, R24 ;  /* 0x00000018001c9202 */ /* 0x000fe40000000f00 */
[----:B------:R-:W-:Y:S01]  /*0610*/  @!P2 IMAD.WIDE.U32 R10, R23, R10, R26 ;  /* 0x0000000a170aa225 */ /* 0x000fe200078e001a */
[----:B------:R-:W-:Y:S02]  /*0620*/  @!P1 MOV R29, R27 ;  /* 0x0000001b001d9202 */ /* 0x000fe40000000f00 */
[----:B------:R-:W-:Y:S01]  /*0630*/  @!P3 MOV R4, R24 ;  /* 0x000000180004b202 */ /* 0x000fe20000000f00 */
[----:B------:R-:W-:Y:S01]  /*0640*/  @!P1 IMAD R7, R21, R9, R18 ;  /* 0x0000000915079224 */ /* 0x000fe200078e0212 */
[----:B------:R-:W-:Y:S01]  /*0650*/  @!P2 IADD3 R19, PT, PT, R11, R19, RZ ;  /* 0x000000130b13a210 */ /* 0x000fe20007ffe0ff */
[----:B------:R-:W-:Y:S01]  /*0660*/  @!P1 IMAD.WIDE.U32 R28, R21, R8, R28 ;  /* 0x00000008151c9225 */ /* 0x000fe200078e001c */
[C---:B-1----:R-:W-:Y:S01]  /*0670*/  @!P2 LEA R18, P5, R10.reuse, R12, 0x1 ;  /* 0x0000000c0a12a211 */ /* 0x042fe200078a08ff */
[----:B------:R-:W1:Y:S02]  /*0680*/  @!P4 LDC.64 R8, c[0x0][0x3e0] ;  /* 0x0000f800ff08cb82 */ /* 0x000e640000000a00 */
[----:B------:R-:W-:Y:S01]  /*0690*/  @!P1 IMAD.IADD R7, R29, 0x1, R7 ;  /* 0x000000011d079824 */ /* 0x000fe200078e0207 */
[----:B------:R-:W-:Y:S01]  /*06a0*/  @!P2 LEA.HI.X R19, R10, R13, R19, 0x1, P5 ;  /* 0x0000000d0a13a211 */ /* 0x000fe200028f0c13 */
[----:B0-----:R-:W-:-:S04]  /*06b0*/  @!P3 IMAD R5, R5, R16, RZ ;  /* 0x000000100505b224 */ /* 0x001fc800078e02ff */
[----:B------:R-:W0:Y:S01]  /*06c0*/  @!P3 LDC.64 R10, c[0x0][0x390] ;  /* 0x0000e400ff0abb82 */ /* 0x000e220000000a00 */
[----:B------:R-:W-:Y:S01]  /*06d0*/  @!P3 IMAD R17, R0, R17, R5 ;  /* 0x000000110011b224 */ /* 0x000fe200078e0205 */
[----:B------:R-:W-:Y:S02]  /*06e0*/  @!P3 MOV R5, R27 ;  /* 0x0000001b0005b202 */ /* 0x000fe40000000f00 */
[----:B--2---:R-:W-:Y:S01]  /*06f0*/  @!P1 LEA R14, P5, R28, R14, 0x1 ;  /* 0x0000000e1c0e9211 */ /* 0x004fe200078a08ff */
[----:B------:R-:W-:-:S03]  /*0700*/  @!P3 IMAD.WIDE.U32 R4, R0, R16, R4 ;  /* 0x000000100004b225 */ /* 0x000fc600078e0004 */
[----:B------:R-:W2:Y:S01]  /*0710*/  @!P4 LDC.64 R12, c[0x0][0x390] ;  /* 0x0000e400ff0ccb82 */ /* 0x000ea20000000a00 */
[----:B------:R-:W-:Y:S01]  /*0720*/  HFMA2 R0, -RZ, RZ, 0, 0 ;  /* 0x00000000ff007431 */ /* 0x000fe200000001ff */
[----:B------:R-:W-:Y:S01]  /*0730*/  @!P1 LEA.HI.X R15, R28, R15, R7, 0x1, P5 ;  /* 0x0000000f1c0f9211 */ /* 0x000fe200028f0c07 */
[----:B------:R-:W-:-:S04]  /*0740*/  HFMA2 R7, -RZ, RZ, 0, 0 ;  /* 0x00000000ff077431 */ /* 0x000fc800000001ff */
[----:B------:R3:W5:Y:S01]  /*0750*/  @!P1 LDG.E R0, desc[UR14][R14.64] ;  /* 0x0000000e0e009981 */ /* 0x000762000c1e1900 */
[----:B-1----:R-:W-:Y:S01]  /*0760*/  @!P4 IMAD R3, R3, R8, RZ ;  /* 0x000000080303c224 */ /* 0x002fe200078e02ff */
[----:B------:R-:W-:Y:S02]  /*0770*/  @!P3 IADD3 R17, PT, PT, R5, R17, RZ ;  /* 0x000000110511b210 */ /* 0x000fe40007ffe0ff */
[----:B------:R-:W4:Y:S01]  /*0780*/  @!P2 LDG.E R7, desc[UR14][R18.64] ;  /* 0x0000000e1207a981 */ /* 0x000f22000c1e1900 */
[----:B------:R-:W-:Y:S01]  /*0790*/  @!P4 IMAD R9, R2, R9, R3 ;  /* 0x000000090209c224 */ /* 0x000fe200078e0203 */
[----:B---3--:R-:W-:Y:S01]  /*07a0*/  @!P4 MOV R14, R24 ;  /* 0x00000018000ec202 */ /* 0x008fe20000000f00 */
        /* <DEDUP_REMOVED lines=10> */
[----:B------:R-:W3:Y:S01]  /*0850*/  @!P4 LDG.E R17, desc[UR14][R12.64] ;  /* 0x0000000e0c11c981 */ /* 0x000ee2000c1e1900 */
[----:B0-----:R-:W0:Y:S02]  /*0860*/  S2R R11, SR_LANEID ;  /* 0x00000000000b7919 */ /* 0x001e240000000000 */
[C---:B0-----:R-:W-:Y:S02]  /*0870*/  ISETP.GT.AND P2, PT, R11.reuse, 0x1e, PT ;  /* 0x0000001e0b00780c */ /* 0x041fe40003f44270 */
[----:B------:R-:W-:Y:S01]  /*0880*/  ISETP.GT.AND P3, PT, R11, 0xf, PT ;  /* 0x0000000f0b00780c */ /* 0x000fe20003f64270 */
[----:B------:R-:W-:Y:S01]  /*0890*/  BSSY.RECONVERGENT B0, `(.L_x_2743) ;  /* 0x000003f000007945 */ /* 0x000fe20003800200 */
[----:B-----5:R-:W-:Y:S02]  /*08a0*/  HADD2.F32 R19, -RZ, R0.H0_H0 ;  /* 0x20000000ff137230 */ /* 0x020fe40000004100 */
[--C-:B----4-:R-:W-:Y:S02]  /*08b0*/  HADD2.F32 R21, -RZ, R7.reuse.H0_H0 ;  /* 0x20000007ff157230 */ /* 0x110fe40000004100 */
[----:B------:R-:W-:-:S02]  /*08c0*/  HADD2.F32 R18, -RZ, R7.H1_H1 ;  /* 0x30000007ff127230 */ /* 0x000fc40000004100 */
[----:B------:R-:W-:-:S03]  /*08d0*/  HADD2.F32 R0, -RZ, R0.H1_H1 ;  /* 0x30000000ff007230 */ /* 0x000fc60000004100 */
[----:B------:R-:W-:Y:S01]  /*08e0*/  FADD.FTZ R2, R21, R18 ;  /* 0x0000001215027221 */ /* 0x000fe20000010000 */
[----:B------:R-:W-:Y:S01]  /*08f0*/  FMUL.FTZ R8, R18, R18 ;  /* 0x0000001212087220 */ /* 0x000fe20000410000 */
[----:B------:R-:W-:Y:S02]  /*0900*/  FADD.FTZ R14, R19, R0 ;  /* 0x00000000130e7221 */ /* 0x000fe40000010000 */
[----:B------:R-:W-:Y:S01]  /*0910*/  FADD.FTZ R3, RZ, R2 ;  /* 0x00000002ff037221 */ /* 0x000fe20000010000 */
[----:B------:R-:W-:Y:S01]  /*0920*/  FMUL.FTZ R10, R0, R0 ;  /* 0x00000000000a7220 */ /* 0x000fe20000410000 */
[----:B------:R-:W-:Y:S02]  /*0930*/  FFMA.FTZ R8, R21, R21, R8 ;  /* 0x0000001515087223 */ /* 0x000fe40000010008 */
[----:B------:R-:W-:Y:S01]  /*0940*/  FADD.FTZ R14, R3, R14 ;  /* 0x0000000e030e7221 */ /* 0x000fe20000010000 */
[--C-:B--2---:R-:W-:Y:S02]  /*0950*/  HADD2.F32 R2, -RZ, R4.reuse.H1_H1 ;  /* 0x30000004ff027230 */ /* 0x104fe40000004100 */
[----:B------:R-:W-:Y:S01]  /*0960*/  FFMA.FTZ R5, R19, R19, R10 ;  /* 0x0000001313057223 */ /* 0x000fe2000001000a */
[----:B------:R-:W-:-:S02]  /*0970*/  HADD2.F32 R3, -RZ, R4.H0_H0 ;  /* 0x20000004ff037230 */ /* 0x000fc40000004100 */
[----:B------:R-:W-:Y:S01]  /*0980*/  FADD.FTZ R8, RZ, R8 ;  /* 0x00000008ff087221 */ /* 0x000fe20000010000 */
[----:B------:R-:W-:Y:S01]  /*0990*/  FMUL.FTZ R4, R2, R2 ;  /* 0x0000000202047220 */ /* 0x000fe20000410000 */
[--C-:B---3--:R-:W-:Y:S02]  /*09a0*/  HADD2.F32 R16, -RZ, R17.reuse.H1_H1 ;  /* 0x30000011ff107230 */ /* 0x108fe40000004100 */
[----:B------:R-:W-:Y:S01]  /*09b0*/  FADD.FTZ R5, R8, R5 ;  /* 0x0000000508057221 */ /* 0x000fe20000010000 */
[----:B------:R-:W-:Y:S02]  /*09c0*/  HADD2.F32 R17, -RZ, R17.H0_H0 ;  /* 0x20000011ff117230 */ /* 0x000fe40000004100 */
[C---:B------:R-:W-:Y:S01]  /*09d0*/  FADD.FTZ R7, R3.reuse, R2 ;  /* 0x0000000203077221 */ /* 0x040fe20000010000 */
[----:B------:R-:W-:Y:S01]  /*09e0*/  FFMA.FTZ R4, R3, R3, R4 ;  /* 0x0000000303047223 */ /* 0x000fe20000010004 */
[----:B------:R-:W-:Y:S02]  /*09f0*/  FMUL.FTZ R10, R16, R16 ;  /* 0x00000010100a7220 */ /* 0x000fe40000410000 */
        /* <DEDUP_REMOVED lines=40> */
.L_x_2744:
[----:B------:R-:W-:Y:S05]  /*0c80*/  BSYNC.RECONVERGENT B0 ;  /* 0x0000000000007941 */ /* 0x000fea0003800200 */
.L_x_2743:
        /* <DEDUP_REMOVED lines=44> */
.L_x_2746:
[----:B------:R-:W-:Y:S05]  /*0f50*/  BSYNC.RECONVERGENT B0 ;  /* 0x0000000000007941 */ /* 0x000fea0003800200 */
.L_x_2745:
        /* <DEDUP_REMOVED lines=31> */
.L_x_2749:
[----:B---3--:R-:W3:Y:S04]  /*1150*/  LDG.E.STRONG.GPU R6, desc[UR14][R8.64] ;  /* 0x0000000e08067981 */ /* 0x008ee8000c1ef900 */
[----:B---3--:R-:W-:Y:S01]  /*1160*/  CCTL.IVALL ;  /* 0x00000000ff00798f */ /* 0x008fe20002000000 */
[----:B------:R-:W-:Y:S05]  /*1170*/  YIELD ;  /* 0x0000000000007946 */ /* 0x000fea0003800000 */
[----:B------:R-:W-:-:S13]  /*1180*/  ISETP.NE.AND P2, PT, R6, R11, PT ;  /* 0x0000000b0600720c */ /* 0x000fda0003f45270 */
[----:B------:R-:W-:Y:S05]  /*1190*/  @P2 BRA `(.L_x_2749) ;  /* 0xfffffffc00ec2947 */ /* 0x000fea000383ffff */
.L_x_2748:
        /* <DEDUP_REMOVED lines=15> */
.L_x_2751:
        /* <DEDUP_REMOVED lines=12> */
[----:B------:R-:W-:Y:S01]  /*1350*/  MOV R6, UR24 ;  /* 0x0000001800067c02 */ /* 0x000fe20008000f00 */
[----:B------:R-:W-:Y:S01]  /*1360*/  IMAD.U32 R7, RZ, RZ, UR25 ;  /* 0x00000019ff077e24 */ /* 0x000fe2000f8e00ff */
[----:B------:R-:W-:Y:S01]  /*1370*/  VOTEU.ALL UP0, P4 ;  /* 0x0000000000ff7886 */ /* 0x000fe20002000000 */
[----:B------:R-:W-:-:S04]  /*1380*/  VOTEU.ALL UP1, P6 ;  /* 0x0000000000ff7886 */ /* 0x000fc80003020000 */
[----:B------:R-:W0:Y:S01]  /*1390*/  @!P2 LDG.E.64 R6, desc[UR14][R6.64] ;  /* 0x0000000e0606a981 */ /* 0x000e22000c1e1b00 */
[----:B------:R-:W-:Y:S01]  /*13a0*/  @!UP0 UIMAD.WIDE.U32 UR24, UR21, 0x8, UR16 ;  /* 0x00000008151888a5 */ /* 0x000fe2000f8e0010 */
[----:B------:R-:W-:Y:S01]  /*13b0*/  VOTEU.ALL UP0, P5 ;  /* 0x0000000000ff7886 */ /* 0x000fe20002800000 */
[----:B------:R-:W-:-:S04]  /*13c0*/  @!UP1 UIMAD.WIDE.U32 UR26, UR10, 0x8, UR16 ;  /* 0x000000080a1a98a5 */ /* 0x000fc8000f8e0010 */
[----:B------:R-:W-:Y:S02]  /*13d0*/  MOV R8, UR24 ;  /* 0x0000001800087c02 */ /* 0x000fe40008000f00 */
[----:B------:R-:W-:Y:S01]  /*13e0*/  MOV R9, UR25 ;  /* 0x0000001900097c02 */ /* 0x000fe20008000f00 */
[----:B------:R-:W-:Y:S01]  /*13f0*/  @!UP0 UIMAD.WIDE.U32 UR24, UR20, 0x8, UR16 ;  /* 0x00000008141888a5 */ /* 0x000fe2000f8e0010 */
[----:B------:R-:W-:Y:S02]  /*1400*/  MOV R10, UR26 ;  /* 0x0000001a000a7c02 */ /* 0x000fe40008000f00 */
[----:B------:R-:W-:Y:S02]  /*1410*/  MOV R11, UR27 ;  /* 0x0000001b000b7c02 */ /* 0x000fe40008000f00 */
        /* <DEDUP_REMOVED lines=8> */
[----:B------:R-:W-:Y:S01]  /*14a0*/  IMAD.U32 R6, RZ, RZ, UR23 ;  /* 0x00000017ff067e24 */ /* 0x000fe2000f8e00ff */
[----:B------:R-:W-:Y:S01]  /*14b0*/  UIADD3 UR23, UPT, UPT, UR5, 0x5, URZ ;  /* 0x0000000505177890 */ /* 0x000fe2000fffe0ff */
[----:B------:R-:W-:-:S03]  /*14c0*/  @!P2 FADD.FTZ R5, R5, R7 ;  /* 0x000000070505a221 */ /* 0x000fc60000010000 */
[----:B------:R-:W-:Y:S02]  /*14d0*/  ISETP.EQ.OR P2, PT, R6, UR18, P3 ;  /* 0x0000001206007c0c */ /* 0x000fe40009f42670 */
[----:B------:R-:W-:Y:S01]  /*14e0*/  MOV R6, UR23 ;  /* 0x0000001700067c02 */ /* 0x000fe20008000f00 */
[----:B------:R-:W-:Y:S01]  /*14f0*/  UIADD3 UR23, UPT, UPT, UR5, 0x7, URZ ;  /* 0x0000000705177890 */ /* 0x000fe2000fffe0ff */
[----:B------:R-:W-:Y:S01]  /*1500*/  MOV R7, UR24 ;  /* 0x0000001800077c02 */ /* 0x000fe20008000f00 */
[----:B---3--:R-:W-:Y:S01]  /*1510*/  @!P4 FADD.FTZ R4, R4, R8 ;  /* 0x000000080404c221 */ /* 0x008fe20000010000 */
[----:B------:R-:W-:Y:S01]  /*1520*/  @!P4 FADD.FTZ R5, R5, R9 ;  /* 0x000000090505c221 */ /* 0x000fe20000010000 */
[----:B------:R-:W-:Y:S02]  /*1530*/  ISETP.EQ.OR P4, PT, R6, UR18, P3 ;  /* 0x0000001206007c0c */ /* 0x000fe40009f82670 */
[----:B--2---:R-:W-:Y:S01]  /*1540*/  @!P6 FADD.FTZ R4, R4, R10 ;  /* 0x0000000a0404e221 */ /* 0x004fe20000010000 */
[----:B------:R-:W-:Y:S01]  /*1550*/  @!P6 FADD.FTZ R5, R5, R11 ;  /* 0x0000000b0505e221 */ /* 0x000fe20000010000 */
[----:B------:R-:W-:-:S02]  /*1560*/  ISETP.EQ.OR P6, PT, R7, UR18, P3 ;  /* 0x0000001207007c0c */ /* 0x000fc40009fc2670 */
        /* <DEDUP_REMOVED lines=14> */
[----:B------:R-:W-:Y:S02]  /*1650*/  MOV R8, UR24 ;  /* 0x0000001800087c02 */ /* 0x000fe40008000f00 */
[----:B------:R-:W-:Y:S01]  /*1660*/  MOV R9, UR25 ;  /* 0x0000001900097c02 */ /* 0x000fe20008000f00 */
[----:B------:R-:W-:Y:S01]  /*1670*/  @!UP0 UIMAD.WIDE.U32 UR24, UR9, 0x8, UR16 ;  /* 0x00000008091888a5 */ /* 0x000fe2000f8e0010 */
[----:B------:R-:W-:Y:S01]  /*1680*/  IMAD.U32 R10, RZ, RZ, UR26 ;  /* 0x0000001aff0a7e24 */ /* 0x000fe2000f8e00ff */
[----:B------:R-:W-:-:S03]  /*1690*/  MOV R11, UR27 ;  /* 0x0000001b000b7c02 */ /* 0x000fc60008000f00 */
[----:B------:R-:W3:Y:S01]  /*16a0*/  @!P4 LDG.E.64 R8, desc[UR14][R8.64] ;  /* 0x0000000e0808c981 */ /* 0x000ee2000c1e1b00 */
[----:B------:R-:W-:Y:S02]  /*16b0*/  MOV R12, UR24 ;  /* 0x00000018000c7c02 */ /* 0x000fe40008000f00 */
[----:B------:R-:W-:Y:S01]  /*16c0*/  MOV R13, UR25 ;  /* 0x00000019000d7c02 */ /* 0x000fe20008000f00 */
[----:B------:R-:W4:Y:S05]  /*16d0*/  @!P6 LDG.E.64 R10, desc[UR14][R10.64] ;  /* 0x0000000e0a0ae981 */ /* 0x000f2a000c1e1b00 */
[----:B------:R-:W5:Y:S01]  /*16e0*/  @!P5 LDG.E.64 R12, desc[UR14][R12.64] ;  /* 0x0000000e0c0cd981 */ /* 0x000f62000c1e1b00 */
[----:B------:R-:W-:-:S02]  /*16f0*/  UIADD3 UR5, UPT, UPT, UR5, 0x8, URZ ;  /* 0x0000000805057890 */ /* 0x000fc4000fffe0ff */
[----:B------:R-:W-:Y:S02]  /*1700*/  UIADD3 UR22, UPT, UPT, UR22, 0x8, URZ ;  /* 0x0000000816167890 */ /* 0x000fe4000fffe0ff */
[----:B------:R-:W-:Y:S02]  /*1710*/  ULEA UR8, UR19, UR8, 0x3 ;  /* 0x0000000813087291 */ /* 0x000fe4000f8e18ff */
[----:B------:R-:W-:Y:S02]  /*1720*/  ULEA UR21, UR19, UR21, 0x3 ;  /* 0x0000001513157291 */ /* 0x000fe4000f8e18ff */
[----:B------:R-:W-:Y:S02]  /*1730*/  ULEA UR10, UR19, UR10, 0x3 ;  /* 0x0000000a130a7291 */ /* 0x000fe4000f8e18ff */
[----:B------:R-:W-:Y:S02]  /*1740*/  ULEA UR20, UR19, UR20, 0x3 ;  /* 0x0000001413147291 */ /* 0x000fe4000f8e18ff */
[----:B------:R-:W-:-:S02]  /*1750*/  ULEA UR11, UR19, UR11, 0x3 ;  /* 0x0000000b130b7291 */ /* 0x000fc4000f8e18ff */
[----:B------:R-:W-:Y:S02]  /*1760*/  ULEA UR13, UR19, UR13, 0x3 ;  /* 0x0000000d130d7291 */ /* 0x000fe4000f8e18ff */
[----:B------:R-:W-:Y:S02]  /*1770*/  ULEA UR12, UR19, UR12, 0x3 ;  /* 0x0000000c130c7291 */ /* 0x000fe4000f8e18ff */
        /* <DEDUP_REMOVED lines=12> */
.L_x_2750:
        /* <DEDUP_REMOVED lines=34> */
[----:B------:R-:W-:Y:S02]  /*1a60*/  MOV R10, UR8 ;  /* 0x00000008000a7c02 */ /* 0x000fe40008000f00 */
[----:B------:R-:W-:Y:S02]  /*1a70*/  MOV R11, UR9 ;  /* 0x00000009000b7c02 */ /* 0x000fe40008000f00 */
[----:B------:R-:W3:Y:S01]  /*1a80*/  @!P4 LDG.E.64 R8, desc[UR14][R8.64] ;  /* 0x0000000e0808c981 */ /* 0x000ee2000c1e1b00 */
[----:B--2---:R-:W-:Y:S01]  /*1a90*/  MOV R12, UR10 ;  /* 0x0000000a000c7c02 */ /* 0x004fe20008000f00 */
[----:B-1----:R-:W-:-:S02]  /*1aa0*/  IMAD.U32 R13, RZ, RZ, UR11 ;  /* 0x0000000bff0d7e24 */ /* 0x002fc4000f8e00ff */
        /* <DEDUP_REMOVED lines=13> */
.L_x_2752:
        /* <DEDUP_REMOVED lines=28> */
.L_x_2753:
        /* <DEDUP_REMOVED lines=13> */
.L_x_2754:
[----:B------:R-:W-:Y:S05]  /*1e10*/  BSYNC.RECONVERGENT B0 ;  /* 0x0000000000007941 */ /* 0x000fea0003800200 */
.L_x_2747:
        /* <DEDUP_REMOVED lines=21> */
[----:B------:R-:W-:-:S05]  /*1f70*/  IADD3 R11, PT, PT, R11, R10, RZ ;  /* 0x0000000a0b0b7210 */ /* 0x000fca0007ffe0ff */
[----:B------:R-:W-:-:S05]  /*1f80*/  IMAD.SHL.U32 R11, R11, 0x2, RZ ;  /* 0x000000020b0b7824 */ /* 0x000fca00078e00ff */
[----:B------:R-:W-:-:S04]  /*1f90*/  LOP3.LUT R13, R11, 0xffff, RZ, 0xc0, !PT ;  /* 0x0000ffff0b0d7812 */ /* 0x000fc800078ec0ff */
[----:B------:R-:W-:-:S05]  /*1fa0*/  IADD3 R13, PT, PT, R20, R13, RZ ;  /* 0x0000000d140d7210 */ /* 0x000fca0007ffe0ff */
        /* <DEDUP_REMOVED lines=42> */
[----:B------:R-:W-:Y:S02]  /*2250*/  F2FP.F16.F32.PACK_AB R5, R21, R18 ;  /* 0x000000121505723e */ /* 0x000fe400000000ff */
[----:B------:R-:W-:-:S05]  /*2260*/  LEA.HI.X R11, R4, UR9, R11, 0x1, P1 ;  /* 0x00000009040b7c11 */ /* 0x000fca00088f0c0b */
[----:B------:R0:W-:Y:S02]  /*2270*/  STG.E desc[UR14][R10.64], R5 ;  /* 0x000000050a007986 */ /* 0x0001e4000c10190e */
.L_x_2758:
[----:B------:R-:W-:Y:S05]  /*2280*/  BSYNC.RECONVERGENT B1 ;  /* 0x0000000000017941 */ /* 0x000fea0003800200 */
.L_x_2757:
        /* <DEDUP_REMOVED lines=29> */
.L_x_2760:
[----:B------:R-:W-:Y:S05]  /*2460*/  BSYNC.RECONVERGENT B1 ;  /* 0x0000000000017941 */ /* 0x000fea0003800200 */
.L_x_2759:
        /* <DEDUP_REMOVED lines=20> */
.L_x_2762:
[----:B------:R-:W-:Y:S05]  /*25b0*/  BSYNC.RECONVERGENT B1 ;  /* 0x0000000000017941 */ /* 0x000fea0003800200 */
.L_x_2761:
[----:B------:R-:W-:Y:S05]  /*25c0*/  @P3 BRA `(.L_x_2763) ;  /* 0x0000000800643947 */ /* 0x000fea0003800000 */
[----:B------:R-:W3:Y:S01]  /*25d0*/  LDCU.64 UR8, c[0x0][0x3e0] ;  /* 0x00007c00ff0877ac */ /* 0x000ee20008000a00 */
[--C-:B------:R-:W-:Y:S01]  /*25e0*/  FADD.FTZ R0, R17, -R12.reuse ;  /* 0x8000000c11007221 */ /* 0x100fe20000010000 */
[----:B------:R-:W-:Y:S02]  /*25f0*/  IMAD.MOV.U32 R25, RZ, RZ, R27 ;  /* 0x000000ffff197224 */ /* 0x000fe400078e001b */
[----:B------:R-:W-:Y:S01]  /*2600*/  FADD.FTZ R12, R16, -R12 ;  /* 0x8000000c100c7221 */ /* 0x000fe20000010000 */
[----:B------:R-:W4:Y:S01]  /*2610*/  LDCU.64 UR10, c[0x0][0x380] ;  /* 0x00007000ff0a77ac */ /* 0x000f220008000a00 */
[-C--:B-12---:R-:W-:Y:S02]  /*2620*/  FMUL.FTZ R3, R0, R13.reuse ;  /* 0x0000000d00037220 */ /* 0x086fe40000410000 */
[----:B------:R-:W-:Y:S02]  /*2630*/  FMUL.FTZ R12, R12, R13 ;  /* 0x0000000d0c0c7220 */ /* 0x000fe40000410000 */
[----:B0----5:R-:W-:-:S02]  /*2640*/  FFMA.FTZ R5, R6, R3, R8 ;  /* 0x0000000306057223 */ /* 0x021fc40000010008 */
[----:B------:R-:W-:-:S05]  /*2650*/  FFMA.FTZ R12, R7, R12, R9 ;  /* 0x0000000c070c7223 */ /* 0x000fca0000010009 */
[----:B------:R-:W-:Y:S01]  /*2660*/  F2FP.F16.F32.PACK_AB R5, R12, R5 ;  /* 0x000000050c05723e */ /* 0x000fe200000000ff */
[----:B---3--:R-:W-:Y:S02]  /*2670*/  IMAD R18, R18, UR8, RZ ;  /* 0x0000000812127c24 */ /* 0x008fe4000f8e02ff */
[----:B------:R-:W-:-:S04]  /*2680*/  IMAD.WIDE.U32 R24, R15, UR8, R24 ;  /* 0x000000080f187c25 */ /* 0x000fc8000f8e0018 */
[----:B------:R-:W-:Y:S01]  /*2690*/  IMAD R15, R15, UR9, R18 ;  /* 0x000000090f0f7c24 */ /* 0x000fe2000f8e0212 */
[----:B----4-:R-:W-:-:S04]  /*26a0*/  LEA R2, P1, R24, UR10, 0x1 ;  /* 0x0000000a18027c11 */ /* 0x010fc8000f8208ff */
[----:B------:R-:W-:-:S04]  /*26b0*/  IADD3 R15, PT, PT, R25, R15, RZ ;  /* 0x0000000f190f7210 */ /* 0x000fc80007ffe0ff */
[----:B------:R-:W-:-:S05]  /*26c0*/  LEA.HI.X R3, R24, UR11, R15, 0x1, P1 ;  /* 0x0000000b18037c11 */ /* 0x000fca00088f0c0f */
[----:B------:R3:W-:Y:S01]  /*26d0*/  STG.E desc[UR14][R2.64], R5 ;  /* 0x0000000502007986 */ /* 0x0007e2000c10190e */
[----:B------:R-:W-:Y:S05]  /*26e0*/  BRA `(.L_x_2763) ;  /* 0x00000008001c7947 */ /* 0x000fea0003800000 */
.L_x_2756:
        /* <DEDUP_REMOVED lines=37> */
[----:B------:R-:W-:Y:S02]  /*2940*/  IADD3 R11, PT, PT, R5, R11, RZ ;  /* 0x0000000b050b7210 */ /* 0x000fe40007ffe0ff */
[C---:B-1----:R-:W-:Y:S02]  /*2950*/  LEA R10, P4, R4.reuse, UR12, 0x1 ;  /* 0x0000000c040a7c11 */ /* 0x042fe4000f8808ff */
[----:B------:R-:W-:Y:S02]  /*2960*/  F2FP.F16.F32.PACK_AB R21, R21, R18 ;  /* 0x000000121515723e */ /* 0x000fe400000000ff */
[----:B------:R-:W-:-:S05]  /*2970*/  LEA.HI.X R11, R4, UR13, R11, 0x1, P4 ;  /* 0x0000000d040b7c11 */ /* 0x000fca000a0f0c0b */
[----:B------:R0:W-:Y:S04]  /*2980*/  STG.E desc[UR14][R10.64], R21 ;  /* 0x000000150a007986 */ /* 0x0001e8000c10190e */
.L_x_2765:
[----:B------:R-:W-:Y:S05]  /*2990*/  BSYNC.RECONVERGENT B1 ;  /* 0x0000000000017941 */ /* 0x000fea0003800200 */
.L_x_2764:
        /* <DEDUP_REMOVED lines=21> */
[----:B------:R-:W-:Y:S02]  /*2af0*/  IMAD R21, R29, UR11, R10 ;  /* 0x0000000b1d157c24 */ /* 0x000fe4000f8e020a */
[----:B------:R-:W-:-:S05]  /*2b00*/  IMAD.MOV.U32 R10, RZ, RZ, R24 ;  /* 0x000000ffff0a7224 */ /* 0x000fca00078e0018 */
[----:B------:R-:W2:Y:S01]  /*2b10*/  MUFU.RCP R0, R18 ;  /* 0x0000001200007308 */ /* 0x000ea20000001000 */
[----:B------:R-:W-:-:S05]  /*2b20*/  IMAD.WIDE.U32 R10, R29, UR10, R10 ;  /* 0x0000000a1d0a7c25 */ /* 0x000fca000f8e000a */
[----:B------:R-:W-:Y:S01]  /*2b30*/  IADD3 R21, PT, PT, R11, R21, RZ ;  /* 0x000000150b157210 */ /* 0x000fe20007ffe0ff */
[----:B0-----:R-:W-:Y:S01]  /*2b40*/  FMUL.FTZ R29, R4, R19 ;  /* 0x00000013041d7220 */ /* 0x001fe20000410000 */
[----:B-1----:R-:W-:Y:S01]  /*2b50*/  LEA R4, P1, R10, UR12, 0x1 ;  /* 0x0000000c0a047c11 */ /* 0x002fe2000f8208ff */
[----:B--2---:R-:W-:-:S03]  /*2b60*/  FMUL.FTZ R0, R5, R0 ;  /* 0x0000000005007220 */ /* 0x004fc60000410000 */
[----:B------:R-:W-:Y:S02]  /*2b70*/  LEA.HI.X R5, R10, UR13, R21, 0x1, P1 ;  /* 0x0000000d0a057c11 */ /* 0x000fe400088f0c15 */
[----:B------:R-:W-:-:S05]  /*2b80*/  F2FP.F16.F32.PACK_AB R29, R29, R0 ;  /* 0x000000001d1d723e */ /* 0x000fca00000000ff */
[----:B------:R2:W-:Y:S02]  /*2b90*/  STG.E desc[UR14][R4.64], R29 ;  /* 0x0000001d04007986 */ /* 0x0005e4000c10190e */
.L_x_2767:
[----:B------:R-:W-:Y:S05]  /*2ba0*/  BSYNC.RECONVERGENT B1 ;  /* 0x0000000000017941 */ /* 0x000fea0003800200 */
.L_x_2766:
        /* <DEDUP_REMOVED lines=18> */
[----:B------:R-:W-:Y:S01]  /*2cd0*/  MOV R2, R24 ;  /* 0x0000001800027202 */ /* 0x000fe20000000f00 */
[----:B--2---:R-:W-:-:S04]  /*2ce0*/  FADD.FTZ R11, R10, 1 ;  /* 0x3f8000000a0b7421 */ /* 0x004fc80000010000 */
        /* <DEDUP_REMOVED lines=8> */
[----:B------:R-:W-:-:S05]  /*2d70*/  F2FP.F16.F32.PACK_AB R19, R19, R10 ;  /* 0x0000000a1313723e */ /* 0x000fca00000000ff */
[----:B------:R3:W-:Y:S02]  /*2d80*/  STG.E desc[UR14][R4.64], R19 ;  /* 0x0000001304007986 */ /* 0x0007e4000c10190e */
.L_x_2769:
[----:B------:R-:W-:Y:S05]  /*2d90*/  BSYNC.RECONVERGENT B1 ;  /* 0x0000000000017941 */ /* 0x000fea0003800200 */
.L_x_2768:
        /* <DEDUP_REMOVED lines=26> */
[----:B------:R-:W-:-:S05]  /*2f40*/  F2FP.F16.F32.PACK_AB R5, R5, R0 ;  /* 0x000000000505723e */ /* 0x000fca00000000ff */
[----:B------:R4:W-:Y:S02]  /*2f50*/  STG.E desc[UR14][R2.64], R5 ;  /* 0x0000000502007986 */ /* 0x0009e4000c10190e */
.L_x_2763:
[----:B------:R-:W-:Y:S05]  /*2f60*/  BSYNC.RECONVERGENT B0 ;  /* 0x0000000000007941 */ /* 0x000fea0003800200 */
.L_x_2755:
        /* <DEDUP_REMOVED lines=8> */
.L_x_2771:
        /* <DEDUP_REMOVED lines=9> */
.L_x_4544:


//--------------------- .text._Z35group_norm_nhwc_fwd_one_pass_kernelI11Fp16IOFp32WLi128ELi60ELi480EEv26Group_norm_nhwc_fwd_params --------------------------
	.section	.text._Z35group_norm_nhwc_fwd_one_pass_kernelI11Fp16IOFp32WLi128ELi60ELi480EEv26Group_norm_nhwc_fwd_params,"ax",@progbits
	.align	128
        .global         _Z35group_norm_nhwc_fwd_one_pass_kernelI11Fp16IOFp32WLi128ELi60ELi480EEv26Group_norm_nhwc_fwd_params
        .type           _Z35group_norm_nhwc_fwd_one_pass_kernelI11Fp16IOFp32WLi128ELi60ELi480EEv26Group_norm_nhwc_fwd_params,@function
        .size           _Z35group_norm_nhwc_fwd_one_pass_kernelI11Fp16IOFp32WLi128ELi60ELi480EEv26Group_norm_nhwc_fwd_params,(.L_x_4545 - _Z35group_norm_nhwc_fwd_one_pass_kernelI11Fp16IOFp32WLi128ELi60ELi480EEv26Group_norm_nhwc_fwd_params)
        .other          _Z35group_norm_nhwc_fwd_one_pass_kernelI11Fp16IOFp32WLi128ELi60ELi480EEv26Group_norm_nhwc_fwd_params,@"STO_CUDA_ENTRY STV_DEFAULT"
_Z35group_norm_nhwc_fwd_one_pass_kernelI11Fp16IOFp32WLi128ELi60ELi480EEv26Group_norm_nhwc_fwd_params:
.text._Z35group_norm_nhwc_fwd_one_pass_kernelI11Fp16IOFp32WLi128ELi60ELi480EEv26Group_norm_nhwc_fwd_params:
        /* <DEDUP_REMOVED lines=53> */
.L_x_2815:
[----:B0-----:R-:W0:Y:S01]  /*0350*/  LDCU UR5, c[0x0][0x3f8] ;  /* 0x00007f00ff0577ac */ /* 0x001e220008000800 */
[----:B------:R-:W-:Y:S02]  /*0360*/  IABS R8, UR8 ;  /* 0x0000000800087c13 */ /* 0x000fe40008000000 */
[----:B------:R-:W-:Y:S02]  /*0370*/  CS2R R28, SRZ ;  /* 0x00000000001c7805 */ /* 0x000fe4000001ff00 */
[----:B---3--:R-:W-:Y:S01]  /*0380*/  IADD3 R21, PT, PT, R0, 0x40, RZ ;  /* 0x0000004000157810 */ /* 0x008fe20007ffe0ff */
[----:B-1----:R-:W1:Y:S01]  /*0390*/  LDCU.64 UR20, c[0x0][0x3e8] ;  /* 0x00007d00ff1477ac */ /* 0x002e620008000a00 */
[----:B------:R-:W-:Y:S02]  /*03a0*/  R2UR UR17, R8 ;  /* 0x00000000081172ca */ /* 0x000fe400000e0000 */
[----:B------:R-:W-:Y:S01]  /*03b0*/  SHF.R.S32.HI R19, RZ, 0x1f, R21 ;  /* 0x0000001fff137819 */ /* 0x000fe20000011415 */
[----:B--2---:R-:W2:Y:S01]  /*03c0*/  LDCU.64 UR22, c[0x0][0x3f0] ;  /* 0x00007e00ff1677ac */ /* 0x004ea20008000a00 */
[----:B------:R-:W-:-:S04]  /*03d0*/  IADD3 R23, PT, PT, R0, 0x50, RZ ;  /* 0x0000005000177810 */ /* 0x000fc80007ffe0ff */
[----:B------:R-:W-:Y:S02]  /*03e0*/  SHF.R.S32.HI R20, RZ, 0x1f, R23 ;  /* 0x0000001fff147819 */ /* 0x000fe40000011417 */
[----:B0-----:R-:W-:-:S04]  /*03f0*/  IABS R6, UR5 ;  /* 0x0000000500067c13 */ /* 0x001fc80008000000 */
[----:B----4-:R-:W0:Y:S01]  /*0400*/  I2F.RP R3, R6 ;  /* 0x0000000600037306 */ /* 0x010e220000209400 */
[----:B-1----:R-:W-:-:S04]  /*0410*/  ISETP.GE.U32.AND P2, PT, R21, UR20, PT ;  /* 0x0000001415007c0c */ /* 0x002fc8000bf46070 */
[----:B------:R-:W-:-:S03]  /*0420*/  ISETP.GE.AND.EX P2, PT, R19, UR21, PT, P2 ;  /* 0x0000001513007c0c */ /* 0x000fc6000bf46320 */
[----:B0-----:R-:W0:Y:S10]  /*0430*/  MUFU.RCP R3, R3 ;  /* 0x0000000300037308 */ /* 0x001e340000001000 */
[----:B------:R-:W1:Y:S01]  /*0440*/  @!P2 LDC.64 R16, c[0x0][0x3e0] ;  /* 0x0000f800ff10ab82 */ /* 0x000e620000000a00 */
[----:B0-----:R-:W-:-:S04]  /*0450*/  IADD3 R4, PT, PT, R3, 0xffffffe, RZ ;  /* 0x0ffffffe03047810 */ /* 0x001fc80007ffe0ff */
[----:B------:R0:W3:Y:S02]  /*0460*/  F2I.FTZ.U32.TRUNC.NTZ R5, R4 ;  /* 0x0000000400057305 */ /* 0x0000e4000021f000 */
[----:B0-----:R-:W-:-:S05]  /*0470*/  HFMA2 R4, -RZ, RZ, 0, 0 ;  /* 0x00000000ff047431 */ /* 0x001fca00000001ff */
[----:B------:R-:W-:Y:S02]  /*0480*/  R2UR UR18, R4 ;  /* 0x00000000041272ca */ /* 0x000fe400000e0000 */
[----:B---3--:R-:W-:Y:S02]  /*0490*/  R2UR UR19, R5 ;  /* 0x00000000051372ca */ /* 0x008fe400000e0000 */
[----:B------:R-:W-:-:S05]  /*04a0*/  IADD3 R7, PT, PT, RZ, -R5, RZ ;  /* 0x80000005ff077210 */ /* 0x000fca0007ffe0ff */
[----:B------:R-:W-:-:S06]  /*04b0*/  IMAD R7, R7, R6, RZ ;  /* 0x0000000607077224 */ /* 0x000fcc00078e02ff */
[----:B------:R-:W-:Y:S01]  /*04c0*/  IMAD.HI.U32 R7, R5, R7, UR18 ;  /* 0x0000001205077e27 */ /* 0x000fe2000f8e0007 */
[----:B------:R-:W-:-:S04]  /*04d0*/  IADD3 R5, PT, PT, R0, 0x30, RZ ;  /* 0x0000003000057810 */ /* 0x000fc80007ffe0ff */
[----:B------:R-:W-:Y:S02]  /*04e0*/  R2UR UR18, R7 ;  /* 0x00000000071272ca */ /* 0x000fe400000e0000 */
[----:B------:R-:W-:Y:S02]  /*04f0*/  ISETP.GE.U32.AND P3, PT, R5, UR20, PT ;  /* 0x0000001405007c0c */ /* 0x000fe4000bf66070 */
[----:B------:R-:W-:-:S04]  /*0500*/  SHF.R.S32.HI R9, RZ, 0x1f, R5 ;  /* 0x0000001fff097819 */ /* 0x000fc80000011405 */
[----:B------:R-:W-:-:S05]  /*0510*/  ISETP.GE.AND.EX P3, PT, R9, UR21, PT, P3 ;  /* 0x0000001509007c0c */ /* 0x000fca000bf66330 */
[----:B------:R-:W-:-:S06]  /*0520*/  UIMAD.WIDE.U32 UR18, UR18, UR17, URZ ;  /* 0x00000011121272a5 */ /* 0x000fcc000f8e00ff */
[----:B------:R-:W-:Y:S02]  /*0530*/  IADD3 R3, PT, PT, RZ, -UR19, RZ ;  /* 0x80000013ff037c10 */ /* 0x000fe4000fffe0ff */
[----:B------:R-:W0:Y:S03]  /*0540*/  @!P3 LDC.64 R10, c[0x0][0x3e0] ;  /* 0x0000f800ff0abb82 */ /* 0x000e260000000a00 */
[----:B------:R-:W-:Y:S01]  /*0550*/  IMAD R3, R6, R3, UR17 ;  /* 0x0000001106037e24 */ /* 0x000fe2000f8e0203 */
[----:B------:R-:W-:-:S04]  /*0560*/  ULOP3.LUT UR17, UR8, UR5, URZ, 0x3c, !UPT ;  /* 0x0000000508117292 */ /* 0x000fc8000f8e3cff */
[----:B------:R-:W-:Y:S01]  /*0570*/  ISETP.GT.U32.AND P1, PT, R6, R3, PT ;  /* 0x000000030600720c */ /* 0x000fe20003f24070 */
[----:B-----5:R-:W3:-:S12]  /*0580*/  @!P3 LDC.64 R14, c[0x0][0x390] ;  /* 0x0000e400ff0ebb82 */ /* 0x020ed80000000a00 */
[----:B------:R-:W-:Y:S01]  /*0590*/  VOTEU.ANY UP1, P1 ;  /* 0x0000000000ff7886 */ /* 0x000fe20000820100 */
[----:B------:R-:W-:Y:S01]  /*05a0*/  PLOP3.LUT P1, PT, PT, PT, UP1, 0x80, 0x8 ;  /* 0x000000000008781c */ /* 0x000fe20003f2f018 */
[----:B0-----:R-:W-:-:S03]  /*05b0*/  @!P3 IMAD R4, R9, R10, RZ ;  /* 0x0000000a0904b224 */ /* 0x001fc600078e02ff */
[----:B------:R-:W-:Y:S02]  /*05c0*/  @!UP1 UIADD3 UR19, UPT, UPT, UR19, 0x1, URZ ;  /* 0x0000000113139890 */ /* 0x000fe4000fffe0ff */
[----:B------:R-:W-:Y:S01]  /*05d0*/  UISETP.GE.AND UP1, UPT, UR17, URZ, UPT ;  /* 0x000000ff1100728c */ /* 0x000fe2000bf26270 */
[----:B------:R-:W-:-:S06]  /*05e0*/  @!P3 IMAD R13, R5, R11, R4 ;  /* 0x0000000b050db224 */ /* 0x000fcc00078e0204 */
[----:B------:R-:W-:-:S04]  /*05f0*/  @!P1 IADD3 R3, PT, PT, R3, -R6, RZ ;  /* 0x8000000603039210 */ /* 0x000fc80007ffe0ff */
[----:B------:R-:W-:-:S13]  /*0600*/  ISETP.GE.U32.AND P1, PT, R3, R6, PT ;  /* 0x000000060300720c */ /* 0x000fda0003f26070 */
[----:B------:R-:W-:-:S05]  /*0610*/  VOTEU.ANY UP2, P1 ;  /* 0x0000000000ff7886 */ /* 0x000fca0000840100 */
[----:B------:R-:W-:Y:S02]  /*0620*/  @UP2 UIADD3 UR19, UPT, UPT, UR19, 0x1, URZ ;  /* 0x0000000113132890 */ /* 0x000fe4000fffe0ff */
[----:B------:R-:W-:Y:S02]  /*0630*/  UISETP.NE.AND UP2, UPT, UR5, URZ, UPT ;  /* 0x000000ff0500728c */ /* 0x000fe4000bf45270 */
[----:B------:R-:W-:-:S09]  /*0640*/  @!UP1 UIADD3 UR19, UPT, UPT, -UR19, URZ, URZ ;  /* 0x000000ff13139290 */ /* 0x000fd2000fffe1ff */
[----:B------:R-:W-:-:S04]  /*0650*/  @!UP2 ULOP3.LUT UR19, URZ, UR5, URZ, 0x33, !UPT ;  /* 0x00000005ff13a292 */ /* 0x000fc8000f8e33ff */
[----:B------:R-:W-:-:S04]  /*0660*/  UIADD3 UR17, UPT, UPT, -UR19, URZ, URZ ;  /* 0x000000ff13117290 */ /* 0x000fc8000fffe1ff */
[----:B------:R-:W-:Y:S02]  /*0670*/  UIMAD UR17, UR5, UR17, UR8 ;  /* 0x00000011051172a4 */ /* 0x000fe4000f8e0208 */
        /* <DEDUP_REMOVED lines=11> */
[----:B------:R-:W-:Y:S02]  /*0730*/  ISETP.GE.AND.EX P1, PT, R20, UR21, PT, P1 ;  /* 0x0000001514007c0c */ /* 0x000fe4000bf26310 */
[----:B------:R-:W-:Y:S02]  /*0740*/  ISETP.GE.U32.AND P5, PT, R3, UR20, PT ;  /* 0x0000001403007c0c */ /* 0x000fe4000bfa6070 */
[----:B------:R-:W-:Y:S02]  /*0750*/  SHF.R.S32.HI R25, RZ, 0x1f, R3 ;  /* 0x0000001fff197819 */ /* 0x000fe40000011403 */
[----:B------:R-:W-:Y:S02]  /*0760*/  IADD3 R9, PT, PT, R7, UR5, RZ ;  /* 0x0000000507097c10 */ /* 0x000fe4000fffe0ff */
[----:B------:R-:W-:-:S02]  /*0770*/  @!P3 MOV R8, R6 ;  /* 0x000000060008b202 */ /* 0x000fc40000000f00 */
[----:B------:R-:W-:-:S03]  /*0780*/  ISETP.GE.AND.EX P5, PT, R25, UR21, PT, P5 ;  /* 0x0000001519007c0c */ /* 0x000fc6000bfa6350 */
[----:B------:R-:W-:Y:S02]  /*0790*/  @!P3 IMAD.WIDE.U32 R10, R5, R10, R8 ;  /* 0x0000000a050ab225 */ /* 0x000fe400078e0008 */
[----:B------:R-:W0:Y:S03]  /*07a0*/  @!P1 LDC.64 R4, c[0x0][0x3e0] ;  /* 0x0000f800ff049b82 */ /* 0x000e260000000a00 */
[----:B------:R-:W-:Y:S02]  /*07b0*/  @!P3 IADD3 R11, PT, PT, R11, R13, RZ ;  /* 0x0000000d0b0bb210 */ /* 0x000fe40007ffe0ff */
[----:B---3--:R-:W-:-:S03]  /*07c0*/  @!P3 LEA R14, P4, R10, R14, 0x1 ;  /* 0x0000000e0a0eb211 */ /* 0x008fc600078808ff */
[----:B------:R-:W2:Y:S01]  /*07d0*/  @!P5 LDC.64 R12, c[0x0][0x3e0] ;  /* 0x0000f800ff0cdb82 */ /* 0x000ea20000000a00 */
[----:B------:R-:W-:-:S07]  /*07e0*/  @!P3 LEA.HI.X R15, R10, R15, R11, 0x1, P4 ;  /* 0x0000000f0a0fb211 */ /* 0x000fce00020f0c0b */
[----:B------:R-:W3:Y:S01]  /*07f0*/  @!P2 LDC.64 R10, c[0x0][0x390] ;  /* 0x0000e400ff0aab82 */ /* 0x000ee20000000a00 */
[----:B-1----:R-:W-:Y:S01]  /*0800*/  @!P2 IMAD R22, R19, R16, RZ ;  /* 0x000000101316a224 */ /* 0x002fe200078e02ff */
[----:B------:R1:W4:Y:S01]  /*0810*/  @!P3 LDG.E R28, desc[UR24][R14.64] ;  /* 0x000000180e1cb981 */ /* 0x000322000c1e1900 */
[----:B------:R-:W-:Y:S02]  /*0820*/  ISETP.GE.U32.AND P4, PT, R30, UR20, PT ;  /* 0x000000141e007c0c */ /* 0x000fe4000bf86070 */
[----:B------:R-:W-:Y:S01]  /*0830*/  @!P2 MOV R18, R6 ;  /* 0x000000060012a202 */ /* 0x000fe20000000f00 */
[----:B------:R-:W-:Y:S01]  /*0840*/  @!P2 IMAD R22, R21, R17, R22 ;  /* 0x000000111516a224 */ /* 0x000fe200078e0216 */
[----:B------:R-:W-:Y:S01]  /*0850*/  @!P2 MOV R19, R9 ;  /* 0x000000090013a202 */ /* 0x000fe20000000f00 */
[----:B0-----:R-:W-:Y:S01]  /*0860*/  @!P1 IMAD R24, R20, R4, RZ ;  /* 0x0000000414189224 */ /* 0x001fe200078e02ff */
[----:B------:R-:W-:Y:S02]  /*0870*/  ISETP.GE.U32.AND P3, PT, R0, UR20, PT ;  /* 0x0000001400007c0c */ /* 0x000fe4000bf66070 */
[----:B------:R-:W-:Y:S01]  /*0880*/  ISETP.GE.AND.EX P4, PT, R33, UR21, PT, P4 ;  /* 0x0000001521007c0c */ /* 0x000fe2000bf86340 */
[----:B-1----:R-:W0:Y:S01]  /*0890*/  @!P1 LDC.64 R14, c[0x0][0x390] ;  /* 0x0000e400ff0e9b82 */ /* 0x002e220000000a00 */
[----:B------:R-:W-:Y:S01]  /*08a0*/  @!P2 IMAD.WIDE.U32 R16, R21, R16, R18 ;  /* 0x000000101510a225 */ /* 0x000fe200078e0012 */
[----:B------:R-:W-:-:S02]  /*08b0*/  ISETP.GE.AND.EX P3, PT, R34, UR21, PT, P3 ;  /* 0x0000001522007c0c */ /* 0x000fc4000bf66330 */
[----:B------:R-:W-:Y:S01]  /*08c0*/  @!P1 MOV R20, R6 ;  /* 0x0000000600149202 */ /* 0x000fe20000000f00 */
[----:B------:R-:W-:Y:S01]  /*08d0*/  @!P1 IMAD R24, R23, R5, R24 ;  /* 0x0000000517189224 */ /* 0x000fe200078e0218 */
[-C--:B------:R-:W-:Y:S02]  /*08e0*/  @!P1 MOV R21, R9.reuse ;  /* 0x0000000900159202 */ /* 0x080fe40000000f00 */
[----:B------:R-:W1:Y:S01]  /*08f0*/  @!P5 LDC.64 R18, c[0x0][0x390] ;  /* 0x0000e400ff12db82 */ /* 0x000e620000000a00 */
[----:B------:R-:W-:Y:S01]  /*0900*/  @!P2 IADD3 R17, PT, PT, R17, R22, RZ ;  /* 0x000000161111a210 */ /* 0x000fe20007ffe0ff */
[----:B------:R-:W-:Y:S01]  /*0910*/  @!P1 IMAD.WIDE.U32 R4, R23, R4, R20 ;  /* 0x0000000417049225 */ /* 0x000fe200078e0014 */
[----:B---3--:R-:W-:Y:S02]  /*0920*/  @!P2 LEA R10, P6, R16, R10, 0x1 ;  /* 0x0000000a100aa211 */ /* 0x008fe400078c08ff */
[----:B------:R-:W-:Y:S01]  /*0930*/  @!P5 MOV R21, R9 ;  /* 0x000000090015d202 */ /* 0x000fe20000000f00 */
[----:B--2---:R-:W-:-:S02]  /*0940*/  @!P5 IMAD R20, R25, R12, RZ ;  /* 0x0000000c1914d224 */ /* 0x004fc400078e02ff */
[----:B------:R-:W2:Y:S01]  /*0950*/  @!P4 LDC.64 R22, c[0x0][0x3e0] ;  /* 0x0000f800ff16cb82 */ /* 0x000ea20000000a00 */
[----:B------:R-:W-:Y:S01]  /*0960*/  @!P2 LEA.HI.X R11, R16, R11, R17, 0x1, P6 ;  /* 0x0000000b100ba211 */ /* 0x000fe200030f0c11 */
[----:B------:R-:W-:Y:S01]  /*0970*/  @!P5 IMAD R25, R3, R13, R20 ;  /* 0x0000000d0319d224 */ /* 0x000fe200078e0214 */
[----:B------:R-:W-:Y:S02]  /*0980*/  @!P5 MOV R20, R6 ;  /* 0x000000060014d202 */ /* 0x000fe40000000f00 */
[----:B------:R-:W-:-:S03]  /*0990*/  @!P1 IADD3 R24, PT, PT, R5, R24, RZ ;  /* 0x0000001805189210 */ /* 0x000fc60007ffe0ff */
[----:B------:R-:W3:Y:S01]  /*09a0*/  @!P3 LDC.64 R16, c[0x0][0x3e0] ;  /* 0x0000f800ff10bb82 */ /* 0x000ee20000000a00 */
[----:B0-----:R-:W-:Y:S01]  /*09b0*/  @!P1 LEA R14, P6, R4, R14, 0x1 ;  /* 0x0000000e040e9211 */ /* 0x001fe200078c08ff */
[----:B------:R-:W-:-:S03]  /*09c0*/  @!P5 IMAD.WIDE.U32 R12, R3, R12, R20 ;  /* 0x0000000c030cd225 */ /* 0x000fc600078e0014 */
[----:B------:R-:W-:Y:S02]  /*09d0*/  @!P1 LEA.HI.X R15, R4, R15, R24, 0x1, P6 ;  /* 0x0000000f040f9211 */ /* 0x000fe400030f0c18 */
[----:B------:R-:W-:Y:S01]  /*09e0*/  @!P5 IADD3 R25, PT, PT, R13, R25, RZ ;  /* 0x000000190d19d210 */ /* 0x000fe20007ffe0ff */
[----:B------:R-:W0:Y:S01]  /*09f0*/  @!P4 LDC.64 R4, c[0x0][0x390] ;  /* 0x0000e400ff04cb82 */ /* 0x000e220000000a00 */
[----:B-1----:R-:W-:-:S04]  /*0a00*/  @!P5 LEA R18, P6, R12, R18, 0x1 ;  /* 0x000000120c12d211 */ /* 0x002fc800078c08ff */
[----:B------:R-:W-:-:S03]  /*0a10*/  @!P5 LEA.HI.X R19, R12, R19, R25, 0x1, P6 ;  /* 0x000000130c13d211 */ /* 0x000fc600030f0c19 */
[----:B------:R-:W1:Y:S01]  /*0a20*/  @!P3 LDC.64 R12, c[0x0][0x390] ;  /* 0x0000e400ff0cbb82 */ /* 0x000e620000000a00 */
[----:B--2---:R-:W-:Y:S01]  /*0a30*/  @!P4 IMAD R3, R33, R22, RZ ;  /* 0x000000162103c224 */ /* 0x004fe200078e02ff */
[----:B------:R-:W-:Y:S01]  /*0a40*/  @!P4 MOV R20, R6 ;  /* 0x000000060014c202 */ /* 0x000fe20000000f00 */
[----:B------:R2:W5:Y:S01]  /*0a50*/  @!P5 LDG.E R29, desc[UR24][R18.64] ;  /* 0x00000018121dd981 */ /* 0x000562000c1e1900 */
[----:B------:R-:W-:Y:S01]  /*0a60*/  @!P4 MOV R21, R9 ;  /* 0x000000090015c202 */ /* 0x000fe20000000f00 */
[----:B------:R-:W-:Y:S01]  /*0a70*/  @!P4 IMAD R3, R30, R23, R3 ;  /* 0x000000171e03c224 */ /* 0x000fe200078e0203 */
[----:B------:R-:W-:Y:S02]  /*0a80*/  @!P3 MOV R25, R9 ;  /* 0x000000090019b202 */ /* 0x000fe40000000f00 */
[----:B------:R-:W-:Y:S01]  /*0a90*/  CS2R R26, SRZ ;  /* 0x00000000001a7805 */ /* 0x000fe2000001ff00 */
[----:B---3--:R-:W-:Y:S02]  /*0aa0*/  @!P3 IMAD R24, R34, R16, RZ ;  /* 0x000000102218b224 */ /* 0x008fe400078e02ff */
[----:B------:R-:W-:Y:S01]  /*0ab0*/  @!P4 IMAD.WIDE.U32 R22, R30, R22, R20 ;  /* 0x000000161e16c225 */ /* 0x000fe200078e0014 */
[----:B--2---:R-:W-:-:S03]  /*0ac0*/  IADD3 R19, PT, PT, R0, 0x60, RZ ;  /* 0x0000006000137810 */ /* 0x004fc60007ffe0ff */
[C---:B------:R-:W-:Y:S01]  /*0ad0*/  @!P3 IMAD R21, R0.reuse, R17, R24 ;  /* 0x000000110015b224 */ /* 0x040fe200078e0218 */
[----:B------:R-:W-:Y:S01]  /*0ae0*/  @!P3 MOV R24, R6 ;  /* 0x000000060018b202 */ /* 0x000fe20000000f00 */
[----:B------:R-:W2:Y:S01]  /*0af0*/  @!P2 LDG.E R26, desc[UR24][R10.64] ;  /* 0x000000180a1aa981 */ /* 0x000ea2000c1e1900 */
[----:B------:R-:W-:Y:S02]  /*0b00*/  ISETP.GE.U32.AND P5, PT, R19, UR20, PT ;  /* 0x0000001413007c0c */ /* 0x000fe4000bfa6070 */
[----:B------:R-:W-:Y:S01]  /*0b10*/  SHF.R.S32.HI R20, RZ, 0x1f, R19 ;  /* 0x0000001fff147819 */ /* 0x000fe20000011413 */
[----:B------:R-:W-:Y:S01]  /*0b20*/  @!P3 IMAD.WIDE.U32 R16, R0, R16, R24 ;  /* 0x000000100010b225 */ /* 0x000fe200078e0018 */
[----:B------:R-:W-:-:S03]  /*0b30*/  @!P4 IADD3 R3, PT, PT, R23, R3, RZ ;  /* 0x000000031703c210 */ /* 0x000fc60007ffe0ff */
[----:B------:R-:W-:Y:S01]  /*0b40*/  HFMA2 R24, -RZ, RZ, 0, 0 ;  /* 0x00000000ff187431 */ /* 0x000fe200000001ff */
[----:B------:R-:W-:Y:S02]  /*0b50*/  ISETP.GE.AND.EX P5, PT, R20, UR21, PT, P5 ;  /* 0x0000001514007c0c */ /* 0x000fe4000bfa6350 */
[C---:B0-----:R-:W-:Y:S02]  /*0b60*/  @!P4 LEA R4, P6, R22.reuse, R4, 0x1 ;  /* 0x000000041604c211 */ /* 0x041fe400078c08ff */
[----:B------:R-:W-:Y:S02]  /*0b70*/  @!P3 IADD3 R21, PT, PT, R17, R21, RZ ;  /* 0x000000151115b210 */ /* 0x000fe40007ffe0ff */
[----:B------:R-:W-:Y:S02]  /*0b80*/  @!P4 LEA.HI.X R5, R22, R5, R3, 0x1, P6 ;  /* 0x000000051605c211 */ /* 0x000fe400030f0c03 */
[----:B-1----:R-:W-:Y:S02]  /*0b90*/  @!P3 LEA R12, P6, R16, R12, 0x1 ;  /* 0x0000000c100cb211 */ /* 0x002fe400078c08ff */
[----:B------:R-:W-:Y:S01]  /*0ba0*/  IADD3 R3, PT, PT, R0, 0x70, RZ ;  /* 0x0000007000037810 */ /* 0x000fe20007ffe0ff */
[----:B------:R-:W3:Y:S01]  /*0bb0*/  @!P4 LDG.E R27, desc[UR24][R4.64] ;  /* 0x00000018041bc981 */ /* 0x000ee2000c1e1900 */
[----:B------:R-:W-:-:S02]  /*0bc0*/  @!P3 LEA.HI.X R13, R16, R13, R21, 0x1, P6 ;  /* 0x0000000d100db211 */ /* 0x000fc400030f0c15 */
[----:B------:R-:W0:Y:S01]  /*0bd0*/  @!P5 LDC.64 R16, c[0x0][0x3e0] ;  /* 0x0000f800ff10db82 */ /* 0x000e220000000a00 */
[----:B------:R-:W-:Y:S02]  /*0be0*/  ISETP.GE.U32.AND P6, PT, R3, UR20, PT ;  /* 0x0000001403007c0c */ /* 0x000fe4000bfc6070 */
[----:B------:R-:W-:Y:S01]  /*0bf0*/  SHF.R.S32.HI R18, RZ, 0x1f, R3 ;  /* 0x0000001fff127819 */ /* 0x000fe20000011403 */
[----:B------:R1:W4:Y:S03]  /*0c00*/  @!P3 LDG.E R24, desc[UR24][R12.64] ;  /* 0x000000180c18b981 */ /* 0x000326000c1e1900 */
        /* <DEDUP_REMOVED lines=17> */
[----:B-1----:R-:W-:Y:S02]  /*0d20*/  @!P6 MOV R12, R6 ;  /* 0x00000006000ce202 */ /* 0x002fe40000000f00 */
[----:B------:R-:W-:-:S03]  /*0d30*/  @!P6 MOV R13, R9 ;  /* 0x00000009000de202 */ /* 0x000fc60000000f00 */
[----:B------:R-:W-:-:S04]  /*0d40*/  @!P6 IMAD.WIDE.U32 R12, R3, R4, R12 ;  /* 0x00000004030ce225 */ /* 0x000fc800078e000c */
[----:B------:R-:W-:Y:S01]  /*0d50*/  HFMA2 R19, -RZ, RZ, 0, 0 ;  /* 0x00000000ff137431 */ /* 0x000fe200000001ff */
[----:B------:R-:W-:Y:S02]  /*0d60*/  @!P6 IADD3 R3, PT, PT, R13, R5, RZ ;  /* 0x000000050d03e210 */ /* 0x000fe40007ffe0ff */
[----:B0-----:R-:W-:-:S04]  /*0d70*/  @!P6 LEA R10, P1, R12, R10, 0x1 ;  /* 0x0000000a0c0ae211 */ /* 0x001fc800078208ff */
[----:B------:R-:W-:-:S05]  /*0d80*/  @!P6 LEA.HI.X R11, R12, R11, R3, 0x1, P1 ;  /* 0x0000000b0c0be211 */ /* 0x000fca00008f0c03 */
[----:B------:R0:W4:Y:S01]  /*0d90*/  @!P6 LDG.E R19, desc[UR24][R10.64] ;  /* 0x000000180a13e981 */ /* 0x000122000c1e1900 */
[C---:B------:R-:W-:Y:S02]  /*0da0*/  ISETP.GT.AND P1, PT, R36.reuse, 0x1e, PT ;  /* 0x0000001e2400780c */ /* 0x040fe40003f24270 */
[----:B------:R-:W-:Y:S01]  /*0db0*/  ISETP.GT.AND P2, PT, R36, 0xf, PT ;  /* 0x0000000f2400780c */ /* 0x000fe20003f44270 */
[----:B------:R-:W-:Y:S01]  /*0dc0*/  BSSY.RECONVERGENT B0, `(.L_x_2772) ;  /* 0x0000055000007945 */ /* 0x000fe20003800200 */
[--C-:B-----5:R-:W-:Y:S02]  /*0dd0*/  HADD2.F32 R4, -RZ, R29.reuse.H1_H1 ;  /* 0x3000001dff047230 */ /* 0x120fe40000004100 */
[----:B------:R-:W-:-:S03]  /*0de0*/  HADD2.F32 R29, -RZ, R29.H0_H0 ;  /* 0x2000001dff1d7230 */ /* 0x000fc60000004100 */
[----:B0-----:R-:W-:-:S04]  /*0df0*/  FMUL.FTZ R10, R4, R4 ;  /* 0x00000004040a7220 */ /* 0x001fc80000410000 */
[----:B------:R-:W-:Y:S01]  /*0e00*/  FFMA.FTZ R11, R29, R29, R10 ;  /* 0x0000001d1d0b7223 */ /* 0x000fe2000001000a */
[----:B--2---:R-:W-:Y:S02]  /*0e10*/  HADD2.F32 R10, -RZ, R26.H1_H1 ;  /* 0x3000001aff0a7230 */ /* 0x004fe40000004100 */
[----:B---3--:R-:W-:Y:S02]  /*0e20*/  HADD2.F32 R3, -RZ, R27.H1_H1 ;  /* 0x3000001bff037230 */ /* 0x008fe40000004100 */
[--C-:B----4-:R-:W-:Y:S02]  /*0e30*/  HADD2.F32 R18, -RZ, R24.reuse.H1_H1 ;  /* 0x30000018ff127230 */ /* 0x110fe40000004100 */
[----:B------:R-:W-:-:S03]  /*0e40*/  HADD2.F32 R24, -RZ, R24.H0_H0 ;  /* 0x20000018ff187230 */ /* 0x000fc60000004100 */
[----:B------:R-:W-:Y:S01]  /*0e50*/  FMUL.FTZ R5, R18, R18 ;  /* 0x0000001212057220 */ /* 0x000fe20000410000 */
[----:B------:R-:W-:Y:S02]  /*0e60*/  HADD2.F32 R27, -RZ, R27.H0_H0 ;  /* 0x2000001bff1b7230 */ /* 0x000fe40000004100 */
[----:B------:R-:W-:Y:S01]  /*0e70*/  FMUL.FTZ R14, R3, R3 ;  /* 0x00000003030e7220 */ /* 0x000fe20000410000 */
[----:B------:R-:W-:Y:S01]  /*0e80*/  FFMA.FTZ R12, R24, R24, R5 ;  /* 0x00000018180c7223 */ /* 0x000fe20000010005 */
[--C-:B------:R-:W-:Y:S02]  /*0e90*/  HADD2.F32 R5, -RZ, R28.reuse.H1_H1 ;  /* 0x3000001cff057230 */ /* 0x100fe40000004100 */
[----:B------:R-:W-:Y:S01]  /*0ea0*/  FFMA.FTZ R13, R27, R27, R14 ;  /* 0x0000001b1b0d7223 */ /* 0x000fe2000001000e */
[----:B------:R-:W-:Y:S01]  /*0eb0*/  FADD.FTZ R12, RZ, R12 ;  /* 0x0000000cff0c7221 */ /* 0x000fe20000010000 */
[----:B------:R-:W-:-:S03]  /*0ec0*/  HADD2.F32 R28, -RZ, R28.H0_H0 ;  /* 0x2000001cff1c7230 */ /* 0x000fc60000004100 */
[----:B------:R-:W-:Y:S01]  /*0ed0*/  FADD.FTZ R12, R12, R13 ;  /* 0x0000000d0c0c7221 */ /* 0x000fe20000010000 */
[----:B------:R-:W-:-:S03]  /*0ee0*/  FMUL.FTZ R13, R5, R5 ;  /* 0x00000005050d7220 */ /* 0x000fc60000410000 */
[----:B------:R-:W-:Y:S01]  /*0ef0*/  FADD.FTZ R12, R12, R11 ;  /* 0x0000000b0c0c7221 */ /* 0x000fe20000010000 */
[----:B------:R-:W-:Y:S01]  /*0f00*/  FFMA.FTZ R13, R28, R28, R13 ;  /* 0x0000001c1c0d7223 */ /* 0x000fe2000001000d */
[----:B------:R-:W-:Y:S02]  /*0f10*/  HADD2.F32 R26, -RZ, R26.H0_H0 ;  /* 0x2000001aff1a7230 */ /* 0x000fe40000004100 */
[----:B------:R-:W-:Y:S01]  /*0f20*/  FMUL.FTZ R15, R10, R10 ;  /* 0x0000000a0a0f7220 */ /* 0x000fe20000410000 */
[----:B------:R-:W-:Y:S01]  /*0f30*/  FADD.FTZ R12, R12, R13 ;  /* 0x0000000d0c0c7221 */ /* 0x000fe20000010000 */
[----:B------:R-:W-:Y:S02]  /*0f40*/  FADD.FTZ R13, R24, R18 ;  /* 0x00000012180d7221 */ /* 0x000fe40000010000 */
[----:B------:R-:W-:Y:S01]  /*0f50*/  FFMA.FTZ R15, R26, R26, R15 ;  /* 0x0000001a1a0f7223 */ /* 0x000fe2000001000f */
[----:B------:R-:W-:Y:S01]  /*0f60*/  FADD.FTZ R14, R27, R3 ;  /* 0x000000031b0e7221 */ /* 0x000fe20000010000 */
[----:B------:R-:W-:Y:S01]  /*0f70*/  FADD.FTZ R13, RZ, R13 ;  /* 0x0000000dff0d7221 */ /* 0x000fe20000010000 */
[----:B------:R-:W-:-:S02]  /*0f80*/  HADD2.F32 R11, -RZ, R21.H1_H1 ;  /* 0x30000015ff0b7230 */ /* 0x000fc40000004100 */
[----:B------:R-:W-:Y:S02]  /*0f90*/  HADD2.F32 R21, -RZ, R21.H0_H0 ;  /* 0x20000015ff157230 */ /* 0x000fe40000004100 */
[----:B------:R-:W-:Y:S01]  /*0fa0*/  FADD.FTZ R15, R12, R15 ;  /* 0x0000000f0c0f7221 */ /* 0x000fe20000010000 */
[----:B------:R-:W-:Y:S01]  /*0fb0*/  FMUL.FTZ R16, R11, R11 ;  /* 0x0000000b0b107220 */ /* 0x000fe20000410000 */
[----:B------:R-:W-:Y:S01]  /*0fc0*/  FADD.FTZ R13, R13, R14 ;  /* 0x0000000e0d0d7221 */ /* 0x000fe20000010000 */
[----:B------:R-:W-:Y:S02]  /*0fd0*/  FADD.FTZ R12, R29, R4 ;  /* 0x000000041d0c7221 */ /* 0x000fe40000010000 */
[----:B------:R-:W-:Y:S02]  /*0fe0*/  FFMA.FTZ R14, R21, R21, R16 ;  /* 0x00000015150e7223 */ /* 0x000fe40000010010 */
[----:B------:R-:W-:Y:S02]  /*0ff0*/  FADD.FTZ R13, R13, R12 ;  /* 0x0000000c0d0d7221 */ /* 0x000fe40000010000 */
[----:B------:R-:W-:Y:S01]  /*1000*/  FADD.FTZ R12, R15, R14 ;  /* 0x0000000e0f0c7221 */ /* 0x000fe20000010000 */
[----:B------:R-:W-:Y:S01]  /*1010*/  FADD.FTZ R14, R28, R5 ;  /* 0x000000051c0e7221 */ /* 0x000fe20000010000 */
[----:B------:R-:W-:-:S03]  /*1020*/  HADD2.F32 R16, -RZ, R20.H1_H1 ;  /* 0x30000014ff107230 */ /* 0x000fc60000004100 */
[----:B------:R-:W-:Y:S01]  /*1030*/  FADD.FTZ R13, R13, R14 ;  /* 0x0000000e0d0d7221 */ /* 0x000fe20000010000 */
[----:B------:R-:W-:Y:S01]  /*1040*/  FADD.FTZ R14, R26, R10 ;  /* 0x0000000a1a0e7221 */ /* 0x000fe20000010000 */
[----:B------:R-:W-:Y:S02]  /*1050*/  HADD2.F32 R20, -RZ, R20.H0_H0 ;  /* 0x20000014ff147230 */ /* 0x000fe40000004100 */
[----:B------:R-:W-:Y:S01]  /*1060*/  FMUL.FTZ R15, R16, R16 ;  /* 0x00000010100f7220 */ /* 0x000fe20000410000 */
[----:B------:R-:W-:Y:S01]  /*1070*/  FADD.FTZ R13, R13, R14 ;  /* 0x0000000e0d0d7221 */ /* 0x000fe20000010000 */
[----:B------:R-:W-:Y:S02]  /*1080*/  FADD.FTZ R14, R21, R11 ;  /* 0x0000000b150e7221 */ /* 0x000fe40000010000 */
[C---:B------:R-:W-:Y:S02]  /*1090*/  FFMA.FTZ R15, R20.reuse, R20, R15 ;  /* 0x00000014140f7223 */ /* 0x040fe4000001000f */
[----:B------:R-:W-:Y:S01]  /*10a0*/  FADD.FTZ R13, R13, R14 ;  /* 0x0000000e0d0d7221 */ /* 0x000fe20000010000 */
[----:B------:R-:W-:Y:S01]  /*10b0*/  FADD.FTZ R14, R20, R16 ;  /* 0x00000010140e7221 */ /* 0x000fe20000010000 */
[----:B------:R-:W-:-:S03]  /*10c0*/  FADD.FTZ R12, R12, R15 ;  /* 0x0000000f0c0c7221 */ /* 0x000fc60000010000 */
[----:B------:R-:W-:Y:S01]  /*10d0*/  FADD.FTZ R13, R13, R14 ;  /* 0x0000000e0d0d7221 */ /* 0x000fe20000010000 */
[--C-:B------:R-:W-:Y:S02]  /*10e0*/  HADD2.F32 R17, -RZ, R19.reuse.H1_H1 ;  /* 0x30000013ff117230 */ /* 0x100fe40000004100 */
[----:B------:R-:W-:-:S03]  /*10f0*/  HADD2.F32 R19, -RZ, R19.H0_H0 ;  /* 0x20000013ff137230 */ /* 0x000fc60000004100 */
[----:B------:R-:W-:Y:S02]  /*1100*/  FMUL.FTZ R22, R17, R17 ;  /* 0x0000001111167220 */ /* 0x000fe40000410000 */
        /* <DEDUP_REMOVED lines=32> */
.L_x_2773:
[----:B------:R-:W-:Y:S05]  /*1310*/  BSYNC.RECONVERGENT B0 ;  /* 0x0000000000007941 */ /* 0x000fea0003800200 */
.L_x_2772:
        /* <DEDUP_REMOVED lines=45> */
.L_x_2775:
[----:B------:R-:W-:Y:S05]  /*15f0*/  BSYNC.RECONVERGENT B0 ;  /* 0x0000000000007941 */ /* 0x000fea0003800200 */
.L_x_2774:
        /* <DEDUP_REMOVED lines=19> */
[----:B------:R-:W-:-:S02]  /*1730*/  MOV R22, UR19 ;  /* 0x0000001300167c02 */ /* 0x000fc40008000f00 */
        /* <DEDUP_REMOVED lines=12> */
.L_x_2778:
[----:B------:R-:W2:Y:S04]  /*1800*/  LDG.E.STRONG.GPU R22, desc[UR24][R12.64] ;  /* 0x000000180c167981 */ /* 0x000ea8000c1ef900 */
[----:B--2---:R-:W-:Y:S01]  /*1810*/  CCTL.IVALL ;  /* 0x00000000ff00798f */ /* 0x004fe20002000000 */
[----:B------:R-:W-:Y:S05]  /*1820*/  YIELD ;  /* 0x0000000000007946 */ /* 0x000fea0003800000 */
[----:B------:R-:W-:-:S13]  /*1830*/  ISETP.NE.AND P2, PT, R22, R23, PT ;  /* 0x000000171600720c */ /* 0x000fda0003f45270 */
[----:B------:R-:W-:Y:S05]  /*1840*/  @P2 BRA `(.L_x_2778) ;  /* 0xfffffffc00ec2947 */ /* 0x000fea000383ffff */
.L_x_2777:
        /* <DEDUP_REMOVED lines=14> */
.L_x_2780:
        /* <DEDUP_REMOVED lines=31> */
[----:B------:R-:W-:Y:S02]  /*1b20*/  MOV R12, UR34 ;  /* 0x00000022000c7c02 */ /* 0x000fe40008000f00 */
        /* <DEDUP_REMOVED lines=59> */
.L_x_2779:
[----:B------:R-:W-:-:S13]  /*1ee0*/  ISETP.NE.AND P1, PT, R32, RZ, PT ;  /* 0x000000ff2000720c */ /* 0x000fda0003f25270 */
[----:B------:R-:W-:Y:S05]  /*1ef0*/  @!P1 BRA `(.L_x_2776) ;  /* 0x00000004006c9947 */ /* 0x000fea0003800000 */
[----:B------:R-:W-:-:S04]  /*1f00*/  IADD3 R12, PT, PT, R32, -0x1, RZ ;  /* 0xffffffff200c7810 */ /* 0x000fc80007ffe0ff */
        /* <DEDUP_REMOVED lines=48> */
.L_x_2781:
        /* <DEDUP_REMOVED lines=28> */
.L_x_2782:
        /* <DEDUP_REMOVED lines=13> */
.L_x_2783:
[----:B------:R-:W-:Y:S05]  /*24a0*/  BSYNC.RECONVERGENT B0 ;  /* 0x0000000000007941 */ /* 0x000fea0003800200 */
.L_x_2776:
        /* <DEDUP_REMOVED lines=52> */
[----:B------:R-:W-:Y:S02]  /*27f0*/  F2FP.F16.F32.PACK_AB R18, R18, R23 ;  /* 0x000000171212723e */ /* 0x000fe400000000ff */
[----:B------:R-:W-:Y:S01]  /*2800*/  MOV R23, R9 ;  /* 0x0000000900177202 */ /* 0x000fe20000000f00 */
[----:B0-----:R-:W-:Y:S02]  /*2810*/  IMAD R24, R34, UR22, RZ ;  /* 0x0000001622187c24 */ /* 0x001fe4000f8e02ff */
[----:B------:R-:W-:-:S04]  /*2820*/  IMAD.WIDE.U32 R22, R0, UR22, R22 ;  /* 0x0000001600167c25 */ /* 0x000fc8000f8e0016 */
[----:B-1----:R-:W-:Y:S01]  /*2830*/  IMAD R25, R0, UR23, R24 ;  /* 0x0000001700197c24 */ /* 0x002fe2000f8e0218 */
[----:B--2---:R-:W-:-:S04]  /*2840*/  LEA R24, P1, R22, UR18, 0x1 ;  /* 0x0000001216187c11 */ /* 0x004fc8000f8208ff */
[----:B------:R-:W-:-:S04]  /*2850*/  IADD3 R23, PT, PT, R23, R25, RZ ;  /* 0x0000001917177210 */ /* 0x000fc80007ffe0ff */
[----:B------:R-:W-:-:S05]  /*2860*/  LEA.HI.X R25, R22, UR19, R23, 0x1, P1 ;  /* 0x0000001316197c11 */ /* 0x000fca00088f0c17 */
[----:B------:R0:W-:Y:S02]  /*2870*/  STG.E desc[UR24][R24.64], R18 ;  /* 0x0000001218007986 */ /* 0x0001e4000c101918 */
.L_x_2787:
[----:B------:R-:W-:Y:S05]  /*2880*/  BSYNC.RECONVERGENT B1 ;  /* 0x0000000000017941 */ /* 0x000fea0003800200 */
.L_x_2786:
        /* <DEDUP_REMOVED lines=13> */
[----:B------:R-:W-:Y:S01]  /*2960*/  F2FP.F16.F32.PACK_AB R3, R18, R3 ;  /* 0x000000031203723e */ /* 0x000fe200000000ff */
[----:B------:R-:W-:-:S04]  /*2970*/  IMAD.WIDE.U32 R22, R30, UR18, R22 ;  /* 0x000000121e167c25 */ /* 0x000fc8000f8e0016 */
[----:B------:R-:W-:Y:S01]  /*2980*/  IMAD R25, R30, UR19, R25 ;  /* 0x000000131e197c24 */ /* 0x000fe2000f8e0219 */
[----:B--2---:R-:W-:-:S04]  /*2990*/  LEA R24, P1, R22, UR22, 0x1 ;  /* 0x0000001616187c11 */ /* 0x004fc8000f8208ff */
[----:B------:R-:W-:-:S04]  /*29a0*/  IADD3 R25, PT, PT, R23, R25, RZ ;  /* 0x0000001917197210 */ /* 0x000fc80007ffe0ff */
[----:B------:R-:W-:-:S05]  /*29b0*/  LEA.HI.X R25, R22, UR23, R25, 0x1, P1 ;  /* 0x0000001716197c11 */ /* 0x000fca00088f0c19 */
[----:B------:R2:W-:Y:S02]  /*29c0*/  STG.E desc[UR24][R24.64], R3 ;  /* 0x0000000318007986 */ /* 0x0005e4000c101918 */
.L_x_2789:
[----:B------:R-:W-:Y:S05]  /*29d0*/  BSYNC.RECONVERGENT B1 ;  /* 0x0000000000017941 */ /* 0x000fea0003800200 */
.L_x_2788:
        /* <DEDUP_REMOVED lines=21> */
[----:B------:R-:W-:-:S05]  /*2b30*/  IMAD.WIDE.U32 R22, R25, UR18, R22 ;  /* 0x0000001219167c25 */ /* 0x000fca000f8e0016 */
[----:B------:R-:W-:Y:S02]  /*2b40*/  IADD3 R3, PT, PT, R23, R3, RZ ;  /* 0x0000000317037210 */ /* 0x000fe40007ffe0ff */
[----:B-1----:R-:W-:-:S04]  /*2b50*/  LEA R24, P1, R22, UR22, 0x1 ;  /* 0x0000001616187c11 */ /* 0x002fc8000f8208ff */
[----:B------:R-:W-:Y:S01]  /*2b60*/  LEA.HI.X R25, R22, UR23, R3, 0x1, P1 ;  /* 0x0000001716197c11 */ /* 0x000fe200088f0c03 */
[----:B------:R-:W-:-:S05]  /*2b70*/  FFMA.FTZ R3, R12, R29, R14 ;  /* 0x0000001d0c037223 */ /* 0x000fca000001000e */
[----:B------:R-:W-:-:S05]  /*2b80*/  F2FP.F16.F32.PACK_AB R3, R4, R3 ;  /* 0x000000030403723e */ /* 0x000fca00000000ff */
[----:B------:R0:W-:Y:S02]  /*2b90*/  STG.E desc[UR24][R24.64], R3 ;  /* 0x0000000318007986 */ /* 0x0001e4000c101918 */
.L_x_2791:
[----:B------:R-:W-:Y:S05]  /*2ba0*/  BSYNC.RECONVERGENT B1 ;  /* 0x0000000000017941 */ /* 0x000fea0003800200 */
.L_x_2790:
        /* <DEDUP_REMOVED lines=19> */
[----:B------:R-:W-:Y:S02]  /*2ce0*/  F2FP.F16.F32.PACK_AB R5, R18, R25 ;  /* 0x000000191205723e */ /* 0x000fe400000000ff */
[----:B------:R-:W-:-:S05]  /*2cf0*/  LEA.HI.X R23, R4, UR23, R23, 0x1, P1 ;  /* 0x0000001704177c11 */ /* 0x000fca00088f0c17 */
[----:B------:R0:W-:Y:S02]  /*2d00*/  STG.E desc[UR24][R22.64], R5 ;  /* 0x0000000516007986 */ /* 0x0001e4000c101918 */
.L_x_2793:
[----:B------:R-:W-:Y:S05]  /*2d10*/  BSYNC.RECONVERGENT B1 ;  /* 0x0000000000017941 */ /* 0x000fea0003800200 */
.L_x_2792:
        /* <DEDUP_REMOVED lines=19> */
[----:B------:R-:W-:Y:S01]  /*2e50*/  MOV R5, R9 ;  /* 0x0000000900057202 */ /* 0x000fe20000000f00 */
        /* <DEDUP_REMOVED lines=12> */
[----:B------:R-:W-:-:S05]  /*2f20*/  F2FP.F16.F32.PACK_AB R5, R10, R5 ;  /* 0x000000050a05723e */ /* 0x000fca00000000ff */
[----:B------:R0:W-:Y:S02]  /*2f30*/  STG.E desc[UR24][R22.64], R5 ;  /* 0x0000000516007986 */ /* 0x0001e4000c101918 */
.L_x_2795:
[----:B------:R-:W-:Y:S05]  /*2f40*/  BSYNC.RECONVERGENT B1 ;  /* 0x0000000000017941 */ /* 0x000fea0003800200 */
.L_x_2794:
[----:B------:R-:W-:Y:S04]  /*2f50*/  BSSY.RECONVERGENT B1, `(.L_x_2796) ;  /* 0x0000014000017945 */ /* 0x000fe80003800200 */
[----:B------:R-:W-:Y:S05]  /*2f60*/  @P3 BRA `(.L_x_2797) ;  /* 0x0000000000483947 */ /* 0x000fea0003800000 */
[----:B------:R-:W1:Y:S01]  /*2f70*/  LDCU.64 UR18, c[0x0][0x3e0] ;  /* 0x00007c00ff1277ac */ /* 0x000e620008000a00 */
[----:B------:R-:W-:Y:S01]  /*2f80*/  FADD.FTZ R11, R11, -UR5 ;  /* 0x800000050b0b7e21 */ /* 0x000fe20008010000 */
[----:B------:R-:W-:Y:S01]  /*2f90*/  MOV R4, R6 ;  /* 0x0000000600047202 */ /* 0x000fe20000000f00 */
[----:B------:R-:W-:Y:S01]  /*2fa0*/  FADD.FTZ R21, R21, -UR5 ;  /* 0x8000000515157e21 */ /* 0x000fe20008010000 */
[----:B------:R-:W2:Y:S01]  /*2fb0*/  LDCU.64 UR22, c[0x0][0x380] ;  /* 0x00007000ff1677ac */ /* 0x000ea20008000a00 */
[----:B0-----:R-:W-:Y:S02]  /*2fc0*/  IMAD.MOV.U32 R5, RZ, RZ, R9 ;  /* 0x000000ffff057224 */ /* 0x001fe400078e0009 */
        /* <DEDUP_REMOVED lines=9> */
[----:B------:R-:W-:Y:S02]  /*3060*/  F2FP.F16.F32.PACK_AB R3, R22, R3 ;  /* 0x000000031603723e */ /* 0x000fe400000000ff */
[----:B------:R-:W-:-:S05]  /*3070*/  LEA.HI.X R11, R4, UR23, R11, 0x1, P2 ;  /* 0x00000017040b7c11 */ /* 0x000fca00090f0c0b */
[----:B------:R1:W-:Y:S02]  /*3080*/  STG.E desc[UR24][R10.64], R3 ;  /* 0x000000030a007986 */ /* 0x0003e4000c101918 */
.L_x_2797:
[----:B------:R-:W-:Y:S05]  /*3090*/  BSYNC.RECONVERGENT B1 ;  /* 0x0000000000017941 */ /* 0x000fea0003800200 */
.L_x_2796:
        /* <DEDUP_REMOVED lines=13> */
[----:B------:R-:W-:Y:S01]  /*3170*/  F2FP.F16.F32.PACK_AB R3, R16, R3 ;  /* 0x000000031003723e */ /* 0x000fe200000000ff */
[----:B------:R-:W-:-:S04]  /*3180*/  IMAD.WIDE.U32 R4, R18, UR18, R4 ;  /* 0x0000001212047c25 */ /* 0x000fc8000f8e0004 */
[----:B------:R-:W-:Y:S01]  /*3190*/  IMAD R25, R18, UR19, R25 ;  /* 0x0000001312197c24 */ /* 0x000fe2000f8e0219 */
[----:B0-----:R-:W-:-:S04]  /*31a0*/  LEA R10, P2, R4, UR22, 0x1 ;  /* 0x00000016040a7c11 */ /* 0x001fc8000f8408ff */
[----:B------:R-:W-:-:S04]  /*31b0*/  IADD3 R25, PT, PT, R5, R25, RZ ;  /* 0x0000001905197210 */ /* 0x000fc80007ffe0ff */
[----:B------:R-:W-:-:S05]  /*31c0*/  LEA.HI.X R11, R4, UR23, R25, 0x1, P2 ;  /* 0x00000017040b7c11 */ /* 0x000fca00090f0c19 */
[----:B------:R2:W-:Y:S02]  /*31d0*/  STG.E desc[UR24][R10.64], R3 ;  /* 0x000000030a007986 */ /* 0x0005e4000c101918 */
.L_x_2799:
[----:B------:R-:W-:Y:S05]  /*31e0*/  BSYNC.RECONVERGENT B1 ;  /* 0x0000000000017941 */ /* 0x000fea0003800200 */
.L_x_2798:
        /* <DEDUP_REMOVED lines=10> */
[----:B------:R-:W-:Y:S01]  /*3290*/  F2FP.F16.F32.PACK_AB R3, R8, R3 ;  /* 0x000000030803723e */ /* 0x000fe200000000ff */
        /* <DEDUP_REMOVED lines=8> */
.L_x_2785:
        /* <DEDUP_REMOVED lines=26> */
[----:B------:R-:W-:Y:S02]  /*34c0*/  F2FP.F16.F32.PACK_AB R18, R18, R22 ;  /* 0x000000161212723e */ /* 0x000fe400000000ff */
[----:B------:R-:W-:-:S05]  /*34d0*/  MOV R22, R6 ;  /* 0x0000000600167202 */ /* 0x000fca0000000f00 */
[----:B------:R-:W-:-:S05]  /*34e0*/  IMAD.WIDE.U32 R22, R0, UR18, R22 ;  /* 0x0000001200167c25 */ /* 0x000fca000f8e0016 */
[----:B------:R-:W-:Y:S02]  /*34f0*/  IADD3 R23, PT, PT, R23, R24, RZ ;  /* 0x0000001817177210 */ /* 0x000fe40007ffe0ff */
[----:B--2---:R-:W-:-:S04]  /*3500*/  LEA R24, P2, R22, UR20, 0x1 ;  /* 0x0000001416187c11 */ /* 0x004fc8000f8408ff */
[----:B------:R-:W-:-:S05]  /*3510*/  LEA.HI.X R25, R22, UR21, R23, 0x1, P2 ;  /* 0x0000001516197c11 */ /* 0x000fca00090f0c17 */
[----:B------:R0:W-:Y:S04]  /*3520*/  STG.E desc[UR24][R24.64], R18 ;  /* 0x0000001218007986 */ /* 0x0001e8000c101918 */
.L_x_2802:
[----:B------:R-:W-:Y:S05]  /*3530*/  BSYNC.RECONVERGENT B1 ;  /* 0x0000000000017941 */ /* 0x000fea0003800200 */
.L_x_2801:
        /* <DEDUP_REMOVED lines=23> */
[----:B------:R-:W-:Y:S01]  /*36b0*/  IADD3 R25, PT, PT, R23, R25, RZ ;  /* 0x0000001917197210 */ /* 0x000fe20007ffe0ff */
[----:B-1----:R-:W-:Y:S01]  /*36c0*/  FMUL.FTZ R3, R3, R24 ;  /* 0x0000001803037220 */ /* 0x002fe20000410000 */
[----:B0-----:R-:W-:-:S04]  /*36d0*/  LEA R24, P1, R22, UR20, 0x1 ;  /* 0x0000001416187c11 */ /* 0x001fc8000f8208ff */
[----:B------:R-:W-:Y:S01]  /*36e0*/  LEA.HI.X R25, R22, UR21, R25, 0x1, P1 ;  /* 0x0000001516197c11 */ /* 0x000fe200088f0c19 */
[----:B--2---:R-:W-:-:S05]  /*36f0*/  FMUL.FTZ R18, R18, R27 ;  /* 0x0000001b12127220 */ /* 0x004fca0000410000 */
[----:B------:R-:W-:-:S05]  /*3700*/  F2FP.F16.F32.PACK_AB R3, R18, R3 ;  /* 0x000000031203723e */ /* 0x000fca00000000ff */
[----:B------:R2:W-:Y:S02]  /*3710*/  STG.E desc[UR24][R24.64], R3 ;  /* 0x0000000318007986 */ /* 0x0005e4000c101918 */
.L_x_2804:
[----:B------:R-:W-:Y:S05]  /*3720*/  BSYNC.RECONVERGENT B1 ;  /* 0x0000000000017941 */ /* 0x000fea0003800200 */
.L_x_2803:
        /* <DEDUP_REMOVED lines=32> */
[----:B------:R-:W-:Y:S01]  /*3930*/  F2FP.F16.F32.PACK_AB R3, R4, R3 ;  /* 0x000000030403723e */ /* 0x000fe200000000ff */
[----:B------:R-:W-:-:S05]  /*3940*/  IMAD.WIDE.U32 R22, R24, UR18, R22 ;  /* 0x0000001218167c25 */ /* 0x000fca000f8e0016 */
[----:B------:R-:W-:Y:S02]  /*3950*/  IADD3 R25, PT, PT, R23, R25, RZ ;  /* 0x0000001917197210 */ /* 0x000fe40007ffe0ff */
[----:B--2---:R-:W-:-:S04]  /*3960*/  LEA R24, P1, R22, UR20, 0x1 ;  /* 0x0000001416187c11 */ /* 0x004fc8000f8208ff */
[----:B------:R-:W-:-:S05]  /*3970*/  LEA.HI.X R25, R22, UR21, R25, 0x1, P1 ;  /* 0x0000001516197c11 */ /* 0x000fca00088f0c19 */
[----:B------:R0:W-:Y:S04]  /*3980*/  STG.E desc[UR24][R24.64], R3 ;  /* 0x0000000318007986 */ /* 0x0001e8000c101918 */
.L_x_2806:
[----:B------:R-:W-:Y:S05]  /*3990*/  BSYNC.RECONVERGENT B1 ;  /* 0x0000000000017941 */ /* 0x000fea0003800200 */
.L_x_2805:
        /* <DEDUP_REMOVED lines=20> */
[----:B------:R-:W-:Y:S01]  /*3ae0*/  MOV R4, R6 ;  /* 0x0000000600047202 */ /* 0x000fe20000000f00 */
[----:B0-----:R-:W-:-:S04]  /*3af0*/  FADD.FTZ R29, R29, 1 ;  /* 0x3f8000001d1d7421 */ /* 0x001fc80000010000 */
[----:B------:R-:W0:Y:S01]  /*3b00*/  MUFU.RCP R22, R22 ;  /* 0x0000001600167308 */ /* 0x000e220000001000 */
[----:B------:R-:W-:-:S05]  /*3b10*/  IMAD.WIDE.U32 R4, R18, UR18, R4 ;  /* 0x0000001212047c25 */ /* 0x000fca000f8e0004 */
[----:B------:R-:W-:Y:S02]  /*3b20*/  IADD3 R27, PT, PT, R5, R27, RZ ;  /* 0x0000001b051b7210 */ /* 0x000fe40007ffe0ff */
[----:B------:R-:W1:Y:S01]  /*3b30*/  MUFU.RCP R23, R29 ;  /* 0x0000001d00177308 */ /* 0x000e620000001000 */
[----:B0-----:R-:W-:Y:S01]  /*3b40*/  FMUL.FTZ R28, R28, R22 ;  /* 0x000000161c1c7220 */ /* 0x001fe20000410000 */
[----:B--2---:R-:W-:Y:S01]  /*3b50*/  LEA R22, P1, R4, UR20, 0x1 ;  /* 0x0000001404167c11 */ /* 0x004fe2000f8208ff */
[----:B-1----:R-:W-:-:S03]  /*3b60*/  FMUL.FTZ R25, R25, R23 ;  /* 0x0000001719197220 */ /* 0x002fc60000410000 */
[----:B------:R-:W-:Y:S02]  /*3b70*/  LEA.HI.X R23, R4, UR21, R27, 0x1, P1 ;  /* 0x0000001504177c11 */ /* 0x000fe400088f0c1b */
[----:B------:R-:W-:-:S05]  /*3b80*/  F2FP.F16.F32.PACK_AB R25, R25, R28 ;  /* 0x0000001c1919723e */ /* 0x000fca00000000ff */
[----:B------:R0:W-:Y:S02]  /*3b90*/  STG.E desc[UR24][R22.64], R25 ;  /* 0x0000001916007986 */ /* 0x0001e4000c101918 */
.L_x_2808:
[----:B------:R-:W-:Y:S05]  /*3ba0*/  BSYNC.RECONVERGENT B1 ;  /* 0x0000000000017941 */ /* 0x000fea0003800200 */
.L_x_2807:
        /* <DEDUP_REMOVED lines=42> */
[----:B------:R-:W-:-:S05]  /*3e50*/  F2FP.F16.F32.PACK_AB R23, R26, R10 ;  /* 0x0000000a1a17723e */ /* 0x000fca00000000ff */
[----:B------:R0:W-:Y:S02]  /*3e60*/  STG.E desc[UR24][R24.64], R23 ;  /* 0x0000001718007986 */ /* 0x0001e4000c101918 */
.L_x_2810:
[----:B------:R-:W-:Y:S05]  /*3e70*/  BSYNC.RECONVERGENT B1 ;  /* 0x0000000000017941 */ /* 0x000fea0003800200 */
.L_x_2809:
        /* <DEDUP_REMOVED lines=28> */
[----:B------:R-:W-:-:S05]  /*4040*/  F2FP.F16.F32.PACK_AB R3, R26, R3 ;  /* 0x000000031a03723e */ /* 0x000fca00000000ff */
[----:B------:R2:W-:Y:S02]  /*4050*/  STG.E desc[UR24][R22.64], R3 ;  /* 0x0000000316007986 */ /* 0x0005e4000c101918 */
.L_x_2812:
[----:B------:R-:W-:Y:S05]  /*4060*/  BSYNC.RECONVERGENT B1 ;  /* 0x0000000000017941 */ /* 0x000fea0003800200 */
.L_x_2811:
        /* <DEDUP_REMOVED lines=28> */
[----:B------:R-:W-:-:S05]  /*4230*/  F2FP.F16.F32.PACK_AB R3, R3, R16 ;  /* 0x000000100303723e */ /* 0x000fca00000000ff */
[----:B------:R3:W-:Y:S02]  /*4240*/  STG.E desc[UR24][R20.64], R3 ;  /* 0x0000000314007986 */ /* 0x0007e4000c101918 */
.L_x_2814:
[----:B------:R-:W-:Y:S05]  /*4250*/  BSYNC.RECONVERGENT B1 ;  /* 0x0000000000017941 */ /* 0x000fea0003800200 */
.L_x_2813:
        /* <DEDUP_REMOVED lines=26> */
[----:B------:R-:W-:-:S05]  /*4400*/  F2FP.F16.F32.PACK_AB R3, R8, R3 ;  /* 0x000000030803723e */ /* 0x000fca00000000ff */
[----:B------:R4:W-:Y:S02]  /*4410*/  STG.E desc[UR24][R4.64], R3 ;  /* 0x0000000304007986 */ /* 0x0009e4000c101918 */
.L_x_2800:
[----:B------:R-:W-:Y:S05]  /*4420*/  BSYNC.RECONVERGENT B0 ;  /* 0x0000000000007941 */ /* 0x000fea0003800200 */
.L_x_2784:
[----:B------:R-:W-:Y:S02]  /*4430*/  UIADD3 UR8, UPT, UPT, UR30, UR8, URZ ;  /* 0x000000081e087290 */ /* 0x000fe4000fffe0ff */
[----:B------:R-:W-:Y:S02]  /*4440*/  UIADD3 UR4, UPT, UPT, UR4, 0x1, URZ ;  /* 0x0000000104047890 */ /* 0x000fe4000fffe0ff */
[----:B------:R-:W-:-:S09]  /*4450*/  UISETP.GE.AND UP1, UPT, UR8, UR7, UPT ;  /* 0x000000070800728c */ /* 0x000fd2000bf26270 */
[----:B------:R-:W-:Y:S05]  /*4460*/  BRA.U !UP1, `(.L_x_2815) ;  /* 0xffffffbd09b87547 */ /* 0x000fea000b83ffff */
[----:B------:R-:W-:Y:S05]  /*4470*/  EXIT ;  /* 0x000000000000794d */ /* 0x000fea0003800000 */
.L_x_2816:
        /* <DEDUP_REMOVED lines=16> */
.L_x_4545:


//--------------------- .text._Z35group_norm_nhwc_fwd_one_pass_kernelI11Fp16IOFp32WLi256ELi60ELi480EEv26Group_norm_nhwc_fwd_params --------------------------
	.section	.text._Z35group_norm_nhwc_fwd_one_pass_kernelI11Fp16IOFp32WLi256ELi60ELi480EEv26Group_norm_nhwc_fwd_params,"ax",@progbits
	.align	128
        .global         _Z35group_norm_nhwc_fwd_one_pass_kernelI11Fp16IOFp32WLi256ELi60ELi480EEv26Group_norm_nhwc_fwd_params
        .type           _Z35group_norm_nhwc_fwd_one_pass_kernelI11Fp16IOFp32WLi256ELi60ELi480EEv26Group_norm_nhwc_fwd_params,@function
        .size           _Z35group_norm_nhwc_fwd_one_pass_kernelI11Fp16IOFp32WLi256ELi60ELi480EEv26Group_norm_nhwc_fwd_params,(.L_x_4546 - _Z35group_norm_nhwc_fwd_one_pass_kernelI11Fp16IOFp32WLi256ELi60ELi480EEv26Group_norm_nhwc_fwd_params)
        .other          _Z35group_norm_nhwc_fwd_one_pass_kernelI11Fp16IOFp32WLi256ELi60ELi480EEv26Group_norm_nhwc_fwd_params,@"STO_CUDA_ENTRY STV_DEFAULT"
_Z35group_norm_nhwc_fwd_one_pass_kernelI11Fp16IOFp32WLi256ELi60ELi480EEv26Group_norm_nhwc_fwd_params:
.text._Z35group_norm_nhwc_fwd_one_pass_kernelI11Fp16IOFp32WLi256ELi60ELi480EEv26Group_norm_nhwc_fwd_params:
        /* <DEDUP_REMOVED lines=61> */
.L_x_2892:
[----:B01-34-:R-:W0:Y:S01]  /*03d0*/  LDC R43, c[0x0][0x3f8] ;  /* 0x0000fe00ff2b7b82 */ /* 0x01be220000000800 */
[----:B------:R-:W1:Y:S01]  /*03e0*/  LDCU.64 UR4, c[0x0][0x3e8] ;  /* 0x00007d00ff0477ac */ /* 0x000e620008000a00 */
[----:B------:R-:W-:Y:S02]  /*03f0*/  LOP3.LUT R103, R14, 0xffff, RZ, 0xc0, !PT ;  /* 0x0000ffff0e677812 */ /* 0x000fe400078ec0ff */
[----:B------:R-:W-:Y:S01]  /*0400*/  MOV R69, RZ ;  /* 0x000000ff00457202 */ /* 0x000fe20000000f00 */
[----:B------:R-:W2:Y:S01]  /*0410*/  LDCU.64 UR8, c[0x0][0x3f0] ;  /* 0x00007e00ff0877ac */ /* 0x000ea20008000a00 */
[----:B-1----:R-:W-:-:S04]  /*0420*/  ISETP.GE.U32.AND P5, PT, R92, UR4, PT ;  /* 0x000000045c007c0c */ /* 0x002fc8000bfa6070 */
[----:B------:R-:W-:Y:S02]  /*0430*/  ISETP.GE.AND.EX P5, PT, R15, UR5, PT, P5 ;  /* 0x000000050f007c0c */ /* 0x000fe4000bfa6350 */
[----:B0----5:R-:W-:Y:S02]  /*0440*/  IABS R39, R43 ;  /* 0x0000002b00277213 */ /* 0x021fe40000000000 */
[----:B------:R-:W-:Y:S02]  /*0450*/  ISETP.NE.AND P3, PT, R43, RZ, PT ;  /* 0x000000ff2b00720c */ /* 0x000fe40003f65270 */
[----:B------:R-:W0:Y:S08]  /*0460*/  I2F.RP R16, R39 ;  /* 0x0000002700107306 */ /* 0x000e300000209400 */
[----:B0-----:R-:W0:Y:S02]  /*0470*/  MUFU.RCP R16, R16 ;  /* 0x0000001000107308 */ /* 0x001e240000001000 */
[----:B0-----:R-:W-:-:S06]  /*0480*/  IADD3 R36, PT, PT, R16, 0xffffffe, RZ ;  /* 0x0ffffffe10247810 */ /* 0x001fcc0007ffe0ff */
[----:B------:R0:W1:Y:S02]  /*0490*/  F2I.FTZ.U32.TRUNC.NTZ R37, R36 ;  /* 0x0000002400257305 */ /* 0x000064000021f000 */
[----:B0-----:R-:W-:Y:S02]  /*04a0*/  MOV R36, RZ ;  /* 0x000000ff00247202 */ /* 0x001fe40000000f00 */
[----:B-1----:R-:W-:-:S05]  /*04b0*/  IADD3 R18, PT, PT, RZ, -R37, RZ ;  /* 0x80000025ff127210 */ /* 0x002fca0007ffe0ff */
        /* <DEDUP_REMOVED lines=10> */
[----:B------:R-:W-:Y:S01]  /*0560*/  LOP3.LUT R16, R8, R43, RZ, 0x3c, !PT ;  /* 0x0000002b08107212 */ /* 0x000fe200078e3cff */
[----:B------:R-:W0:Y:S01]  /*0570*/  @!P5 LDC.64 R38, c[0x0][0x3e0] ;  /* 0x0000f800ff26db82 */ /* 0x000e220000000a00 */
[----:B------:R-:W-:Y:S02]  /*0580*/  ISETP.GE.U32.AND P2, PT, R94, UR4, PT ;  /* 0x000000045e007c0c */ /* 0x000fe4000bf46070 */
[----:B------:R-:W-:-:S02]  /*0590*/  ISETP.GE.AND P4, PT, R16, RZ, PT ;  /* 0x000000ff1000720c */ /* 0x000fc40003f86270 */
[----:B------:R-:W-:-:S05]  /*05a0*/  ISETP.GE.AND.EX P2, PT, R13, UR5, PT, P2 ;  /* 0x000000050d007c0c */ /* 0x000fca000bf46320 */
[----:B------:R-:W-:Y:S02]  /*05b0*/  @P1 IADD3 R37, PT, PT, R37, 0x1, RZ ;  /* 0x0000000125251810 */ /* 0x000fe40007ffe0ff */
[----:B------:R-:W-:Y:S02]  /*05c0*/  ISETP.GE.U32.AND P1, PT, R90, UR4, PT ;  /* 0x000000045a007c0c */ /* 0x000fe4000bf26070 */
[----:B------:R-:W-:Y:S02]  /*05d0*/  MOV R41, R37 ;  /* 0x0000002500297202 */ /* 0x000fe40000000f00 */
[----:B------:R-:W-:Y:S02]  /*05e0*/  ISETP.GE.AND.EX P1, PT, R17, UR5, PT, P1 ;  /* 0x0000000511007c0c */ /* 0x000fe4000bf26310 */
[----:B------:R-:W-:Y:S01]  /*05f0*/  @!P4 IADD3 R41, PT, PT, -R41, RZ, RZ ;  /* 0x000000ff2929c210 */ /* 0x000fe20007ffe1ff */
[----:B------:R-:W1:Y:S01]  /*0600*/  @!P2 LDC.64 R46, c[0x0][0x3e0] ;  /* 0x0000f800ff2eab82 */ /* 0x000e620000000a00 */
[----:B------:R-:W-:-:S02]  /*0610*/  @!P3 LOP3.LUT R41, RZ, R43, RZ, 0x33, !PT ;  /* 0x0000002bff29b212 */ /* 0x000fc400078e33ff */
[----:B------:R-:W-:Y:S02]  /*0620*/  ISETP.GE.U32.AND P4, PT, R86, UR4, PT ;  /* 0x0000000456007c0c */ /* 0x000fe4000bf86070 */
[----:B------:R-:W-:Y:S02]  /*0630*/  IADD3 R37, PT, PT, -R41, RZ, RZ ;  /* 0x000000ff29257210 */ /* 0x000fe40007ffe1ff */
[----:B------:R-:W-:Y:S02]  /*0640*/  SHF.R.S32.HI R16, RZ, 0x1f, R41 ;  /* 0x0000001fff107819 */ /* 0x000fe40000011429 */
[----:B------:R-:W-:Y:S01]  /*0650*/  ISETP.GE.AND.EX P4, PT, R21, UR5, PT, P4 ;  /* 0x0000000515007c0c */ /* 0x000fe2000bf86340 */
[----:B------:R-:W-:Y:S02]  /*0660*/  IMAD R98, R43, R37, R8 ;  /* 0x000000252b627224 */ /* 0x000fe400078e0208 */
[----:B------:R-:W3:Y:S01]  /*0670*/  @!P2 LDC.64 R36, c[0x0][0x390] ;  /* 0x0000e400ff24ab82 */ /* 0x000ee20000000a00 */
[----:B--2---:R-:W-:-:S02]  /*0680*/  IMAD R16, R16, UR8, RZ ;  /* 0x0000000810107c24 */ /* 0x004fc4000f8e02ff */
[----:B------:R-:W-:Y:S02]  /*0690*/  IMAD R98, R98, 0x3c, RZ ;  /* 0x0000003c62627824 */ /* 0x000fe400078e02ff */
[----:B------:R-:W-:-:S03]  /*06a0*/  IMAD R101, R41, UR9, R16 ;  /* 0x0000000929657c24 */ /* 0x000fc6000f8e0210 */
[C---:B------:R-:W-:Y:S01]  /*06b0*/  IADD3 R102, P3, PT, R98.reuse, R103, RZ ;  /* 0x0000006762667210 */ /* 0x040fe20007f7e0ff */
[----:B------:R-:W2:Y:S03]  /*06c0*/  @!P5 LDC.64 R42, c[0x0][0x390] ;  /* 0x0000e400ff2adb82 */ /* 0x000ea60000000a00 */
[----:B------:R-:W-:Y:S01]  /*06d0*/  LEA.HI.X.SX32 R103, R98, RZ, 0x1, P3 ;  /* 0x000000ff62677211 */ /* 0x000fe200018f0eff */
[----:B-1----:R-:W-:Y:S01]  /*06e0*/  @!P2 IMAD R16, R13, R46, RZ ;  /* 0x0000002e0d10a224 */ /* 0x002fe200078e02ff */
[----:B------:R-:W-:Y:S01]  /*06f0*/  ISETP.GE.U32.AND P3, PT, R88, UR4, PT ;  /* 0x0000000458007c0c */ /* 0x000fe2000bf66070 */
[----:B------:R-:W-:-:S03]  /*0700*/  IMAD.WIDE.U32 R102, R41, UR8, R102 ;  /* 0x0000000829667c25 */ /* 0x000fc6000f8e0066 */
[----:B------:R-:W-:Y:S01]  /*0710*/  ISETP.GE.AND.EX P3, PT, R19, UR5, PT, P3 ;  /* 0x0000000513007c0c */ /* 0x000fe2000bf66330 */
[----:B------:R-:W1:Y:S01]  /*0720*/  @!P1 LDC.64 R40, c[0x0][0x3e0] ;  /* 0x0000f800ff289b82 */ /* 0x000e620000000a00 */
[----:B------:R-:W-:Y:S01]  /*0730*/  @!P2 IMAD R47, R94, R47, R16 ;  /* 0x0000002f5e2fa224 */ /* 0x000fe200078e0210 */
[----:B------:R-:W-:Y:S01]  /*0740*/  IADD3 R101, PT, PT, R103, R101, RZ ;  /* 0x0000006567657210 */ /* 0x000fe20007ffe0ff */
[----:B0-----:R-:W-:Y:S01]  /*0750*/  @!P5 IMAD R16, R15, R38, RZ ;  /* 0x000000260f10d224 */ /* 0x001fe200078e02ff */
[-C--:B------:R-:W-:Y:S02]  /*0760*/  @!P2 MOV R100, R102.reuse ;  /* 0x000000660064a202 */ /* 0x080fe40000000f00 */
[----:B------:R-:W-:Y:S01]  /*0770*/  @!P5 MOV R50, R102 ;  /* 0x000000660032d202 */ /* 0x000fe20000000f00 */
[----:B------:R-:W-:Y:S01]  /*0780*/  @!P5 IMAD R53, R92, R39, R16 ;  /* 0x000000275c35d224 */ /* 0x000fe200078e0210 */
[----:B------:R-:W-:Y:S01]  /*0790*/  @!P5 MOV R51, R101 ;  /* 0x000000650033d202 */ /* 0x000fe20000000f00 */
[----:B------:R-:W-:-:S04]  /*07a0*/  @!P2 IMAD.WIDE.U32 R44, R94, R46, R100 ;  /* 0x0000002e5e2ca225 */ /* 0x000fc800078e0064 */
[----:B------:R-:W-:Y:S01]  /*07b0*/  @!P5 IMAD.WIDE.U32 R50, R92, R38, R50 ;  /* 0x000000265c32d225 */ /* 0x000fe200078e0032 */
[----:B------:R-:W-:Y:S01]  /*07c0*/  @!P2 IADD3 R16, PT, PT, R45, R47, RZ ;  /* 0x0000002f2d10a210 */ /* 0x000fe20007ffe0ff */
[----:B------:R-:W0:Y:S01]  /*07d0*/  @!P3 LDC.64 R38, c[0x0][0x3e0] ;  /* 0x0000f800ff26bb82 */ /* 0x000e220000000a00 */
[----:B---3--:R-:W-:-:S04]  /*07e0*/  @!P2 LEA R48, P6, R44, R36, 0x1 ;  /* 0x000000242c30a211 */ /* 0x008fc800078c08ff */
[----:B------:R-:W-:Y:S02]  /*07f0*/  @!P2 LEA.HI.X R49, R44, R37, R16, 0x1, P6 ;  /* 0x000000252c31a211 */ /* 0x000fe400030f0c10 */
[----:B------:R-:W-:Y:S01]  /*0800*/  @!P5 IADD3 R16, PT, PT, R51, R53, RZ ;  /* 0x000000353310d210 */ /* 0x000fe20007ffe0ff */
[----:B------:R-:W3:Y:S01]  /*0810*/  @!P1 LDC.64 R46, c[0x0][0x390] ;  /* 0x0000e400ff2e9b82 */ /* 0x000ee20000000a00 */
[C---:B--2---:R-:W-:Y:S01]  /*0820*/  @!P5 LEA R42, P6, R50.reuse, R42, 0x1 ;  /* 0x0000002a322ad211 */ /* 0x044fe200078c08ff */
[----:B-1----:R-:W-:Y:S01]  /*0830*/  @!P1 IMAD R18, R17, R40, RZ ;  /* 0x0000002811129224 */ /* 0x002fe200078e02ff */
[----:B------:R-:W-:Y:S01]  /*0840*/  MOV R71, RZ ;  /* 0x000000ff00477202 */ /* 0x000fe20000000f00 */
[----:B------:R-:W2:Y:S01]  /*0850*/  @!P2 LDG.E R69, desc[UR6][R48.64] ;  /* 0x000000063045a981 */ /* 0x000ea2000c1e1900 */
[----:B------:R-:W-:-:S03]  /*0860*/  @!P5 LEA.HI.X R43, R50, R43, R16, 0x1, P6 ;  /* 0x0000002b322bd211 */ /* 0x000fc600030f0c10 */
[----:B------:R-:W1:Y:S01]  /*0870*/  @!P4 LDC.64 R36, c[0x0][0x3e0] ;  /* 0x0000f800ff24cb82 */ /* 0x000e620000000a00 */
[----:B------:R-:W-:Y:S02]  /*0880*/  @!P1 MOV R50, R102 ;  /* 0x0000006600329202 */ /* 0x000fe40000000f00 */
[----:B------:R-:W-:Y:S01]  /*0890*/  @!P1 MOV R51, R101 ;  /* 0x0000006500339202 */ /* 0x000fe20000000f00 */
[----:B------:R-:W-:Y:S01]  /*08a0*/  @!P1 IMAD R53, R90, R41, R18 ;  /* 0x000000295a359224 */ /* 0x000fe200078e0212 */
[----:B------:R-:W-:Y:S01]  /*08b0*/  ISETP.GE.U32.AND P6, PT, R84, UR4, PT ;  /* 0x0000000454007c0c */ /* 0x000fe2000bfc6070 */
[----:B------:R4:W5:Y:S02]  /*08c0*/  @!P5 LDG.E R71, desc[UR6][R42.64] ;  /* 0x000000062a47d981 */ /* 0x000964000c1e1900 */
[----:B------:R-:W1:Y:S01]  /*08d0*/  @!P3 LDC.64 R44, c[0x0][0x390] ;  /* 0x0000e400ff2cbb82 */ /* 0x000e620000000a00 */
[----:B------:R-:W-:Y:S01]  /*08e0*/  @!P1 IMAD.WIDE.U32 R50, R90, R40, R50 ;  /* 0x000000285a329225 */ /* 0x000fe200078e0032 */
[----:B------:R-:W-:-:S02]  /*08f0*/  ISETP.GE.AND.EX P5, PT, R23, UR5, PT, P6 ;  /* 0x0000000517007c0c */ /* 0x000fc4000bfa6360 */
[----:B------:R-:W-:Y:S02]  /*0900*/  ISETP.GE.U32.AND P2, PT, R82, UR4, PT ;  /* 0x0000000452007c0c */ /* 0x000fe4000bf46070 */
[----:B------:R-:W-:Y:S02]  /*0910*/  @!P1 IADD3 R16, PT, PT, R51, R53, RZ ;  /* 0x0000003533109210 */ /* 0x000fe40007ffe0ff */
[C---:B---3--:R-:W-:Y:S01]  /*0920*/  @!P1 LEA R46, P6, R50.reuse, R46, 0x1 ;  /* 0x0000002e322e9211 */ /* 0x048fe200078c08ff */
[----:B------:R-:W3:Y:S01]  /*0930*/  @!P4 LDC.64 R40, c[0x0][0x390] ;  /* 0x0000e400ff28cb82 */ /* 0x000ee20000000a00 */
[----:B------:R-:W-:Y:S02]  /*0940*/  ISETP.GE.AND.EX P2, PT, R25, UR5, PT, P2 ;  /* 0x0000000519007c0c */ /* 0x000fe4000bf46320 */
[----:B------:R-:W-:Y:S01]  /*0950*/  @!P1 LEA.HI.X R47, R50, R47, R16, 0x1, P6 ;  /* 0x0000002f322f9211 */ /* 0x000fe200030f0c10 */
[----:B0-----:R-:W-:Y:S01]  /*0960*/  @!P3 IMAD R18, R19, R38, RZ ;  /* 0x000000261312b224 */ /* 0x001fe200078e02ff */
[----:B------:R-:W-:-:S02]  /*0970*/  @!P3 MOV R50, R102 ;  /* 0x000000660032b202 */ /* 0x000fc40000000f00 */
[----:B------:R-:W-:Y:S01]  /*0980*/  @!P3 MOV R51, R101 ;  /* 0x000000650033b202 */ /* 0x000fe20000000f00 */
[----:B----4-:R-:W0:Y:S01]  /*0990*/  @!P5 LDC.64 R42, c[0x0][0x3e0] ;  /* 0x0000f800ff2adb82 */ /* 0x010e220000000a00 */
[C---:B------:R-:W-:Y:S02]  /*09a0*/  @!P3 IMAD R49, R88.reuse, R39, R18 ;  /* 0x000000275831b224 */ /* 0x040fe400078e0212 */
[----:B-1----:R-:W-:Y:S02]  /*09b0*/  @!P4 IMAD R16, R21, R36, RZ ;  /* 0x000000241510c224 */ /* 0x002fe400078e02ff */
[----:B------:R-:W-:Y:S01]  /*09c0*/  @!P3 IMAD.WIDE.U32 R50, R88, R38, R50 ;  /* 0x000000265832b225 */ /* 0x000fe200078e0032 */
[----:B------:R-:W-:Y:S02]  /*09d0*/  MOV R73, RZ ;  /* 0x000000ff00497202 */ /* 0x000fe40000000f00 */
[----:B------:R-:W1:Y:S01]  /*09e0*/  @!P2 LDC.64 R38, c[0x0][0x3e0] ;  /* 0x0000f800ff26ab82 */ /* 0x000e620000000a00 */
[----:B------:R-:W-:Y:S01]  /*09f0*/  @!P4 IMAD R55, R86, R37, R16 ;  /* 0x000000255637c224 */ /* 0x000fe200078e0210 */
[----:B------:R-:W-:-:S02]  /*0a00*/  @!P3 IADD3 R16, PT, PT, R51, R49, RZ ;  /* 0x000000313310b210 */ /* 0x000fc40007ffe0ff */
[C---:B------:R-:W-:Y:S01]  /*0a10*/  @!P3 LEA R48, P6, R50.reuse, R44, 0x1 ;  /* 0x0000002c3230b211 */ /* 0x040fe200078c08ff */
[----:B------:R4:W5:Y:S01]  /*0a20*/  @!P1 LDG.E R73, desc[UR6][R46.64] ;  /* 0x000000062e499981 */ /* 0x000962000c1e1900 */
[----:B------:R-:W-:Y:S02]  /*0a30*/  @!P4 MOV R52, R102 ;  /* 0x000000660034c202 */ /* 0x000fe40000000f00 */
[----:B------:R-:W-:Y:S02]  /*0a40*/  @!P4 MOV R53, R101 ;  /* 0x000000650035c202 */ /* 0x000fe40000000f00 */
[----:B------:R-:W-:Y:S02]  /*0a50*/  MOV R75, RZ ;  /* 0x000000ff004b7202 */ /* 0x000fe40000000f00 */
[----:B------:R-:W-:Y:S01]  /*0a60*/  @!P3 LEA.HI.X R49, R50, R45, R16, 0x1, P6 ;  /* 0x0000002d3231b211 */ /* 0x000fe200030f0c10 */
[----:B------:R-:W-:Y:S01]  /*0a70*/  @!P4 IMAD.WIDE.U32 R36, R86, R36, R52 ;  /* 0x000000245624c225 */ /* 0x000fe200078e0034 */
[----:B------:R-:W1:Y:S01]  /*0a80*/  @!P5 LDC.64 R44, c[0x0][0x390] ;  /* 0x0000e400ff2cdb82 */ /* 0x000e620000000a00 */
[----:B------:R-:W-:-:S02]  /*0a90*/  ISETP.GE.U32.AND P1, PT, R80, UR4, PT ;  /* 0x0000000450007c0c */ /* 0x000fc4000bf26070 */
[----:B------:R-:W5:Y:S01]  /*0aa0*/  @!P3 LDG.E R75, desc[UR6][R48.64] ;  /* 0x00000006304bb981 */ /* 0x000f62000c1e1900 */
[----:B------:R-:W-:Y:S02]  /*0ab0*/  ISETP.GE.U32.AND P3, PT, R96, UR4, PT ;  /* 0x0000000460007c0c */ /* 0x000fe4000bf66070 */
[----:B------:R-:W-:Y:S02]  /*0ac0*/  ISETP.GE.AND.EX P1, PT, R27, UR5, PT, P1 ;  /* 0x000000051b007c0c */ /* 0x000fe4000bf26310 */
[----:B------:R-:W-:Y:S01]  /*0ad0*/  @!P4 IADD3 R16, PT, PT, R37, R55, RZ ;  /* 0x000000372510c210 */ /* 0x000fe20007ffe0ff */
[----:B----4-:R-:W4:Y:S01]  /*0ae0*/  @!P2 LDC.64 R46, c[0x0][0x390] ;  /* 0x0000e400ff2eab82 */ /* 0x010f220000000a00 */
[----:B---3--:R-:W-:Y:S02]  /*0af0*/  @!P4 LEA R40, P6, R36, R40, 0x1 ;  /* 0x000000282428c211 */ /* 0x008fe400078c08ff */
[----:B------:R-:W-:Y:S02]  /*0b00*/  MOV R77, RZ ;  /* 0x000000ff004d7202 */ /* 0x000fe40000000f00 */
[----:B------:R-:W-:-:S02]  /*0b10*/  ISETP.GE.AND.EX P3, PT, R9, UR5, PT, P3 ;  /* 0x0000000509007c0c */ /* 0x000fc4000bf66330 */
[----:B------:R-:W-:Y:S01]  /*0b20*/  @!P4 LEA.HI.X R41, R36, R41, R16, 0x1, P6 ;  /* 0x000000292429c211 */ /* 0x000fe200030f0c10 */
[----:B0-----:R-:W-:Y:S01]  /*0b30*/  @!P5 IMAD R16, R23, R42, RZ ;  /* 0x0000002a1710d224 */ /* 0x001fe200078e02ff */
[----:B------:R-:W-:Y:S02]  /*0b40*/  @!P5 MOV R50, R102 ;  /* 0x000000660032d202 */ /* 0x000fe40000000f00 */
[----:B------:R-:W-:Y:S01]  /*0b50*/  @!P5 MOV R51, R101 ;  /* 0x000000650033d202 */ /* 0x000fe20000000f00 */
[----:B------:R0:W3:Y:S01]  /*0b60*/  @!P4 LDG.E R77, desc[UR6][R40.64] ;  /* 0x00000006284dc981 */ /* 0x0000e2000c1e1900 */
[----:B------:R-:W-:Y:S01]  /*0b70*/  ISETP.GE.U32.AND P4, PT, R78, UR4, PT ;  /* 0x000000044e007c0c */ /* 0x000fe2000bf86070 */
[C---:B------:R-:W-:Y:S02]  /*0b80*/  @!P5 IMAD R53, R84.reuse, R43, R16 ;  /* 0x0000002b5435d224 */ /* 0x040fe400078e0210 */
[----:B------:R-:W-:Y:S02]  /*0b90*/  @!P5 IMAD.WIDE.U32 R50, R84, R42, R50 ;  /* 0x0000002a5432d225 */ /* 0x000fe400078e0032 */
[----:B------:R-:W4:Y:S01]  /*0ba0*/  @!P1 LDC.64 R42, c[0x0][0x3e0] ;  /* 0x0000f800ff2a9b82 */ /* 0x000f220000000a00 */
[----:B------:R-:W-:Y:S01]  /*0bb0*/  ISETP.GE.AND.EX P4, PT, R29, UR5, PT, P4 ;  /* 0x000000051d007c0c */ /* 0x000fe2000bf86340 */
[----:B-1----:R-:W-:Y:S01]  /*0bc0*/  @!P2 IMAD R16, R25, R38, RZ ;  /* 0x000000261910a224 */ /* 0x002fe200078e02ff */
[----:B0-----:R-:W-:-:S02]  /*0bd0*/  @!P2 MOV R40, R102 ;  /* 0x000000660028a202 */ /* 0x001fc40000000f00 */
[----:B------:R-:W-:-:S03]  /*0be0*/  @!P2 MOV R41, R101 ;  /* 0x000000650029a202 */ /* 0x000fc60000000f00 */
[----:B------:R-:W0:Y:S01]  /*0bf0*/  @!P3 LDC.64 R36, c[0x0][0x3e0] ;  /* 0x0000f800ff24bb82 */ /* 0x000e220000000a00 */
[C---:B------:R-:W-:Y:S01]  /*0c00*/  @!P2 IMAD R55, R82.reuse, R39, R16 ;  /* 0x000000275237a224 */ /* 0x040fe200078e0210 */
[----:B------:R-:W-:Y:S01]  /*0c10*/  @!P5 IADD3 R16, PT, PT, R51, R53, RZ ;  /* 0x000000353310d210 */ /* 0x000fe20007ffe0ff */
[----:B------:R-:W-:Y:S01]  /*0c20*/  @!P2 IMAD.WIDE.U32 R38, R82, R38, R40 ;  /* 0x000000265226a225 */ /* 0x000fe200078e0028 */
[C---:B------:R-:W-:Y:S02]  /*0c30*/  @!P5 LEA R48, P6, R50.reuse, R44, 0x1 ;  /* 0x0000002c3230d211 */ /* 0x040fe400078c08ff */
[----:B------:R-:W-:Y:S02]  /*0c40*/  MOV R79, RZ ;  /* 0x000000ff004f7202 */ /* 0x000fe40000000f00 */
[----:B------:R-:W1:Y:S01]  /*0c50*/  @!P1 LDC.64 R40, c[0x0][0x390] ;  /* 0x0000e400ff289b82 */ /* 0x000e620000000a00 */
[----:B------:R-:W-:Y:S02]  /*0c60*/  @!P5 LEA.HI.X R49, R50, R45, R16, 0x1, P6 ;  /* 0x0000002d3231d211 */ /* 0x000fe400030f0c10 */
[----:B------:R-:W-:-:S02]  /*0c70*/  @!P2 IADD3 R16, PT, PT, R39, R55, RZ ;  /* 0x000000372710a210 */ /* 0x000fc40007ffe0ff */
[----:B----4-:R-:W-:Y:S01]  /*0c80*/  @!P2 LEA R50, P6, R38, R46, 0x1 ;  /* 0x0000002e2632a211 */ /* 0x010fe200078c08ff */
[----:B------:R4:W3:Y:S02]  /*0c90*/  @!P5 LDG.E R79, desc[UR6][R48.64] ;  /* 0x00000006304fd981 */ /* 0x0008e4000c1e1900 */
[----:B------:R-:W1:Y:S01]  /*0ca0*/  @!P4 LDC.64 R44, c[0x0][0x3e0] ;  /* 0x0000f800ff2ccb82 */ /* 0x000e620000000a00 */
[----:B------:R-:W-:Y:S02]  /*0cb0*/  ISETP.GE.U32.AND P5, PT, R76, UR4, PT ;  /* 0x000000044c007c0c */ /* 0x000fe4000bfa6070 */
[----:B------:R-:W-:Y:S02]  /*0cc0*/  @!P2 LEA.HI.X R51, R38, R47, R16, 0x1, P6 ;  /* 0x0000002f2633a211 */ /* 0x000fe400030f0c10 */
[----:B------:R-:W-:-:S03]  /*0cd0*/  ISETP.GE.AND.EX P5, PT, R31, UR5, PT, P5 ;  /* 0x000000051f007c0c */ /* 0x000fc6000bfa6350 */
[----:B------:R-:W1:Y:S01]  /*0ce0*/  @!P3 LDC.64 R46, c[0x0][0x390] ;  /* 0x0000e400ff2ebb82 */ /* 0x000e620000000a00 */
[----:B----4-:R-:W-:Y:S01]  /*0cf0*/  @!P1 MOV R48, R102 ;  /* 0x0000006600309202 */ /* 0x010fe20000000f00 */
[----:B------:R-:W-:Y:S01]  /*0d00*/  @!P1 IMAD R18, R27, R42, RZ ;  /* 0x0000002a1b129224 */ /* 0x000fe200078e02ff */
[----:B------:R-:W-:Y:S02]  /*0d10*/  @!P1 MOV R49, R101 ;  /* 0x0000006500319202 */ /* 0x000fe40000000f00 */
[----:B------:R-:W-:Y:S01]  /*0d20*/  MOV R81, RZ ;  /* 0x000000ff00517202 */ /* 0x000fe20000000f00 */
[----:B0-----:R-:W-:Y:S02]  /*0d30*/  @!P3 IMAD R16, R9, R36, RZ ;  /* 0x000000240910b224 */ /* 0x001fe400078e02ff */
[C---:B------:R-:W-:Y:S02]  /*0d40*/  @!P1 IMAD R55, R80.reuse, R43, R18 ;  /* 0x0000002b50379224 */ /* 0x040fe400078e0212 */
[----:B------:R-:W-:Y:S01]  /*0d50*/  @!P1 IMAD.WIDE.U32 R48, R80, R42, R48 ;  /* 0x0000002a50309225 */ /* 0x000fe200078e0030 */
[----:B------:R0:W4:Y:S01]  /*0d60*/  @!P2 LDG.E R81, desc[UR6][R50.64] ;  /* 0x000000063251a981 */ /* 0x000122000c1e1900 */
[----:B------:R-:W-:Y:S01]  /*0d70*/  ISETP.GE.U32.AND P2, PT, R74, UR4, PT ;  /* 0x000000044a007c0c */ /* 0x000fe2000bf46070 */
[----:B------:R-:W0:Y:S01]  /*0d80*/  @!P4 LDC.64 R42, c[0x0][0x390] ;  /* 0x0000e400ff2acb82 */ /* 0x000e220000000a00 */
[----:B------:R-:W-:Y:S01]  /*0d90*/  @!P3 IMAD R53, R96, R37, R16 ;  /* 0x000000256035b224 */ /* 0x000fe200078e0210 */
[----:B------:R-:W-:-:S02]  /*0da0*/  @!P1 IADD3 R16, PT, PT, R49, R55, RZ ;  /* 0x0000003731109210 */ /* 0x000fc40007ffe0ff */
[C---:B-1----:R-:W-:Y:S02]  /*0db0*/  @!P1 LEA R40, P6, R48.reuse, R40, 0x1 ;  /* 0x0000002830289211 */ /* 0x042fe400078c08ff */
[----:B------:R-:W-:Y:S02]  /*0dc0*/  ISETP.GE.AND.EX P2, PT, R33, UR5, PT, P2 ;  /* 0x0000000521007c0c */ /* 0x000fe4000bf46320 */
[----:B------:R-:W1:Y:S01]  /*0dd0*/  @!P5 LDC.64 R38, c[0x0][0x3e0] ;  /* 0x0000f800ff26db82 */ /* 0x000e620000000a00 */
[----:B0-----:R-:W-:Y:S02]  /*0de0*/  @!P3 MOV R50, R102 ;  /* 0x000000660032b202 */ /* 0x001fe40000000f00 */
[----:B------:R-:W-:Y:S02]  /*0df0*/  @!P3 MOV R51, R101 ;  /* 0x000000650033b202 */ /* 0x000fe40000000f00 */
[----:B------:R-:W-:Y:S01]  /*0e00*/  @!P1 LEA.HI.X R41, R48, R41, R16, 0x1, P6 ;  /* 0x0000002930299211 */ /* 0x000fe200030f0c10 */
[----:B------:R-:W-:Y:S01]  /*0e10*/  @!P4 IMAD R18, R29, R44, RZ ;  /* 0x0000002c1d12c224 */ /* 0x000fe200078e02ff */
[----:B------:R-:W-:Y:S01]  /*0e20*/  @!P4 MOV R48, R102 ;  /* 0x000000660030c202 */ /* 0x000fe20000000f00 */
[----:B------:R-:W-:Y:S01]  /*0e30*/  @!P3 IMAD.WIDE.U32 R36, R96, R36, R50 ;  /* 0x000000246024b225 */ /* 0x000fe200078e0032 */
[----:B------:R-:W-:-:S03]  /*0e40*/  @!P4 MOV R49, R101 ;  /* 0x000000650031c202 */ /* 0x000fc60000000f00 */
[C---:B------:R-:W-:Y:S01]  /*0e50*/  @!P4 IMAD R51, R78.reuse, R45, R18 ;  /* 0x0000002d4e33c224 */ /* 0x040fe200078e0212 */
[----:B------:R-:W-:Y:S01]  /*0e60*/  @!P3 IADD3 R16, PT, PT, R37, R53, RZ ;  /* 0x000000352510b210 */ /* 0x000fe20007ffe0ff */
[----:B------:R-:W-:Y:S01]  /*0e70*/  @!P4 IMAD.WIDE.U32 R48, R78, R44, R48 ;  /* 0x0000002c4e30c225 */ /* 0x000fe200078e0030 */
[C---:B------:R-:W-:Y:S01]  /*0e80*/  @!P3 LEA R46, P6, R36.reuse, R46, 0x1 ;  /* 0x0000002e242eb211 */ /* 0x040fe200078c08ff */
[----:B------:R-:W0:Y:S03]  /*0e90*/  @!P5 LDC.64 R44, c[0x0][0x390] ;  /* 0x0000e400ff2cdb82 */ /* 0x000e260000000a00 */
[----:B------:R-:W-:Y:S02]  /*0ea0*/  @!P3 LEA.HI.X R47, R36, R47, R16, 0x1, P6 ;  /* 0x0000002f242fb211 */ /* 0x000fe400030f0c10 */
[----:B------:R-:W-:-:S03]  /*0eb0*/  MOV R83, RZ ;  /* 0x000000ff00537202 */ /* 0x000fc60000000f00 */
[----:B------:R-:W0:Y:S01]  /*0ec0*/  @!P2 LDC.64 R36, c[0x0][0x3e0] ;  /* 0x0000f800ff24ab82 */ /* 0x000e220000000a00 */
[----:B------:R-:W-:Y:S01]  /*0ed0*/  @!P4 IADD3 R16, PT, PT, R49, R51, RZ ;  /* 0x000000333110c210 */ /* 0x000fe20007ffe0ff */
[----:B-1----:R-:W-:Y:S01]  /*0ee0*/  @!P5 IMAD R18, R31, R38, RZ ;  /* 0x000000261f12d224 */ /* 0x002fe200078e02ff */
[----:B------:R-:W-:Y:S01]  /*0ef0*/  @!P4 LEA R42, P6, R48, R42, 0x1 ;  /* 0x0000002a302ac211 */ /* 0x000fe200078c08ff */
[----:B------:R1:W4:Y:S01]  /*0f00*/  @!P1 LDG.E R83, desc[UR6][R40.64] ;  /* 0x0000000628539981 */ /* 0x000322000c1e1900 */
[----:B------:R-:W-:Y:S02]  /*0f10*/  ISETP.GE.U32.AND P1, PT, R72, UR4, PT ;  /* 0x0000000448007c0c */ /* 0x000fe4000bf26070 */
[----:B------:R-:W-:Y:S01]  /*0f20*/  MOV R85, RZ ;  /* 0x000000ff00557202 */ /* 0x000fe20000000f00 */
[----:B------:R-:W2:Y:S01]  /*0f30*/  @!P2 LDC.64 R50, c[0x0][0x390] ;  /* 0x0000e400ff32ab82 */ /* 0x000ea20000000a00 */
[----:B------:R-:W-:Y:S01]  /*0f40*/  @!P4 LEA.HI.X R43, R48, R43, R16, 0x1, P6 ;  /* 0x0000002b302bc211 */ /* 0x000fe200030f0c10 */
[----:B------:R-:W-:Y:S01]  /*0f50*/  @!P5 IMAD R49, R76, R39, R18 ;  /* 0x000000274c31d224 */ /* 0x000fe200078e0212 */
[----:B-1----:R-:W-:-:S03]  /*0f60*/  @!P5 MOV R40, R102 ;  /* 0x000000660028d202 */ /* 0x002fc60000000f00 */
[----:B------:R-:W4:Y:S01]  /*0f70*/  @!P4 LDG.E R85, desc[UR6][R42.64] ;  /* 0x000000062a55c981 */ /* 0x000f22000c1e1900 */
[----:B------:R-:W-:Y:S02]  /*0f80*/  @!P5 MOV R41, R101 ;  /* 0x000000650029d202 */ /* 0x000fe40000000f00 */
[----:B------:R-:W-:Y:S02]  /*0f90*/  ISETP.GE.U32.AND P6, PT, R10, UR4, PT ;  /* 0x000000040a007c0c */ /* 0x000fe4000bfc6070 */
[----:B------:R-:W-:Y:S01]  /*0fa0*/  ISETP.GE.AND.EX P1, PT, R35, UR5, PT, P1 ;  /* 0x0000000523007c0c */ /* 0x000fe2000bf26310 */
[----:B------:R-:W-:Y:S01]  /*0fb0*/  @!P5 IMAD.WIDE.U32 R38, R76, R38, R40 ;  /* 0x000000264c26d225 */ /* 0x000fe200078e0028 */
[----:B------:R-:W-:Y:S02]  /*0fc0*/  MOV R67, RZ ;  /* 0x000000ff00437202 */ /* 0x000fe40000000f00 */
[----:B------:R-:W-:Y:S02]  /*0fd0*/  ISETP.GE.AND.EX P4, PT, R61, UR5, PT, P6 ;  /* 0x000000053d007c0c */ /* 0x000fe4000bf86360 */
[----:B------:R-:W-:-:S02]  /*0fe0*/  @!P5 IADD3 R16, PT, PT, R39, R49, RZ ;  /* 0x000000312710d210 */ /* 0x000fc40007ffe0ff */
[C---:B0-----:R-:W-:Y:S01]  /*0ff0*/  @!P5 LEA R40, P6, R38.reuse, R44, 0x1 ;  /* 0x0000002c2628d211 */ /* 0x041fe200078c08ff */
[----:B------:R0:W3:Y:S01]  /*1000*/  @!P3 LDG.E R67, desc[UR6][R46.64] ;  /* 0x000000062e43b981 */ /* 0x0000e2000c1e1900 */
[----:B------:R-:W-:Y:S01]  /*1010*/  @!P2 IMAD R18, R33, R36, RZ ;  /* 0x000000242112a224 */ /* 0x000fe200078e02ff */
[----:B------:R-:W-:Y:S02]  /*1020*/  @!P2 MOV R39, R101 ;  /* 0x000000650027a202 */ /* 0x000fe40000000f00 */
[----:B------:R-:W-:Y:S01]  /*1030*/  @!P5 LEA.HI.X R41, R38, R45, R16, 0x1, P6 ;  /* 0x0000002d2629d211 */ /* 0x000fe200030f0c10 */
[----:B------:R-:W1:Y:S01]  /*1040*/  @!P1 LDC.64 R48, c[0x0][0x3e0] ;  /* 0x0000f800ff309b82 */ /* 0x000e620000000a00 */
[----:B------:R-:W-:Y:S01]  /*1050*/  @!P2 MOV R38, R102 ;  /* 0x000000660026a202 */ /* 0x000fe20000000f00 */
[----:B------:R-:W-:Y:S01]  /*1060*/  @!P2 IMAD R45, R74, R37, R18 ;  /* 0x000000254a2da224 */ /* 0x000fe200078e0212 */
[----:B------:R-:W-:-:S03]  /*1070*/  MOV R87, RZ ;  /* 0x000000ff00577202 */ /* 0x000fc60000000f00 */
[----:B------:R-:W-:Y:S02]  /*1080*/  @!P2 IMAD.WIDE.U32 R36, R74, R36, R38 ;  /* 0x000000244a24a225 */ /* 0x000fe400078e0026 */
[----:B0-----:R-:W0:Y:S01]  /*1090*/  @!P4 LDC.64 R46, c[0x0][0x3e0] ;  /* 0x0000f800ff2ecb82 */ /* 0x001e220000000a00 */
[----:B------:R1:W4:Y:S01]  /*10a0*/  @!P5 LDG.E R87, desc[UR6][R40.64] ;  /* 0x000000062857d981 */ /* 0x000322000c1e1900 */
[----:B------:R-:W-:Y:S02]  /*10b0*/  ISETP.GE.U32.AND P5, PT, R11, UR4, PT ;  /* 0x000000040b007c0c */ /* 0x000fe4000bfa6070 */
[----:B------:R-:W-:Y:S02]  /*10c0*/  @!P2 IADD3 R16, PT, PT, R37, R45, RZ ;  /* 0x0000002d2510a210 */ /* 0x000fe40007ffe0ff */
[----:B--2---:R-:W-:Y:S02]  /*10d0*/  @!P2 LEA R50, P6, R36, R50, 0x1 ;  /* 0x000000322432a211 */ /* 0x004fe400078c08ff */
[----:B------:R-:W2:Y:S01]  /*10e0*/  @!P1 LDC.64 R44, c[0x0][0x390] ;  /* 0x0000e400ff2c9b82 */ /* 0x000ea20000000a00 */
[----:B------:R-:W-:-:S02]  /*10f0*/  ISETP.GE.AND.EX P5, PT, R63, UR5, PT, P5 ;  /* 0x000000053f007c0c */ /* 0x000fc4000bfa6350 */
[----:B------:R-:W-:Y:S02]  /*1100*/  @!P2 LEA.HI.X R51, R36, R51, R16, 0x1, P6 ;  /* 0x000000332433a211 */ /* 0x000fe400030f0c10 */
[----:B------:R-:W-:-:S03]  /*1110*/  ISETP.GE.U32.AND P6, PT, R12, UR4, PT ;  /* 0x000000040c007c0c */ /* 0x000fc6000bfc6070 */
[----:B------:R-:W2:Y:S01]  /*1120*/  @!P4 LDC.64 R38, c[0x0][0x390] ;  /* 0x0000e400ff26cb82 */ /* 0x000ea20000000a00 */
[----:B------:R-:W-:Y:S01]  /*1130*/  ISETP.GE.AND.EX P6, PT, R65, UR5, PT, P6 ;  /* 0x0000000541007c0c */ /* 0x000fe2000bfc6360 */
[----:B-1----:R-:W-:Y:S01]  /*1140*/  @!P1 IMAD R16, R35, R48, RZ ;  /* 0x0000003023109224 */ /* 0x002fe200078e02ff */
[----:B------:R-:W-:Y:S02]  /*1150*/  @!P1 MOV R42, R102 ;  /* 0x00000066002a9202 */ /* 0x000fe40000000f00 */
[----:B------:R-:W-:-:S03]  /*1160*/  @!P1 MOV R43, R101 ;  /* 0x00000065002b9202 */ /* 0x000fc60000000f00 */
[----:B------:R-:W1:Y:S01]  /*1170*/  @!P5 LDC.64 R40, c[0x0][0x3e0] ;  /* 0x0000f800ff28db82 */ /* 0x000e620000000a00 */
[----:B------:R-:W-:Y:S01]  /*1180*/  MOV R89, RZ ;  /* 0x000000ff00597202 */ /* 0x000fe20000000f00 */
[C---:B------:R-:W-:Y:S02]  /*1190*/  @!P1 IMAD R53, R72.reuse, R49, R16 ;  /* 0x0000003148359224 */ /* 0x040fe400078e0210 */
[----:B0-----:R-:W-:Y:S02]  /*11a0*/  @!P4 IMAD R16, R61, R46, RZ ;  /* 0x0000002e3d10c224 */ /* 0x001fe400078e02ff */
[----:B------:R-:W-:Y:S01]  /*11b0*/  @!P1 IMAD.WIDE.U32 R48, R72, R48, R42 ;  /* 0x0000003048309225 */ /* 0x000fe200078e002a */
[----:B------:R0:W4:Y:S01]  /*11c0*/  @!P2 LDG.E R89, desc[UR6][R50.64] ;  /* 0x000000063259a981 */ /* 0x000122000c1e1900 */
[----:B------:R-:W1:Y:S02]  /*11d0*/  @!P6 LDC.64 R36, c[0x0][0x3e0] ;  /* 0x0000f800ff24eb82 */ /* 0x000e640000000a00 */
[----:B------:R-:W-:Y:S01]  /*11e0*/  @!P4 IMAD R55, R10, R47, R16 ;  /* 0x0000002f0a37c224 */ /* 0x000fe200078e0210 */
[----:B------:R-:W-:-:S02]  /*11f0*/  @!P1 IADD3 R16, PT, PT, R49, R53, RZ ;  /* 0x0000003531109210 */ /* 0x000fc40007ffe0ff */
[----:B--2---:R-:W-:-:S03]  /*1200*/  @!P1 LEA R44, P2, R48, R44, 0x1 ;  /* 0x0000002c302c9211 */ /* 0x004fc600078408ff */
[----:B------:R-:W2:Y:S01]  /*1210*/  @!P5 LDC.64 R42, c[0x0][0x390] ;  /* 0x0000e400ff2adb82 */ /* 0x000ea20000000a00 */
[----:B0-----:R-:W-:Y:S02]  /*1220*/  @!P4 MOV R50, R102 ;  /* 0x000000660032c202 */ /* 0x001fe40000000f00 */
[----:B------:R-:W-:Y:S02]  /*1230*/  @!P4 MOV R51, R101 ;  /* 0x000000650033c202 */ /* 0x000fe40000000f00 */
[----:B------:R-:W-:Y:S01]  /*1240*/  @!P1 LEA.HI.X R45, R48, R45, R16, 0x1, P2 ;  /* 0x0000002d302d9211 */ /* 0x000fe200010f0c10 */
[----:B------:R-:W-:Y:S02]  /*1250*/  @!P4 IMAD.WIDE.U32 R46, R10, R46, R50 ;  /* 0x0000002e0a2ec225 */ /* 0x000fe400078e0032 */
[----:B------:R-:W0:Y:S01]  /*1260*/  @!P6 LDC.64 R48, c[0x0][0x390] ;  /* 0x0000e400ff30eb82 */ /* 0x000e220000000a00 */
[----:B------:R-:W-:Y:S02]  /*1270*/  MOV R91, RZ ;  /* 0x000000ff005b7202 */ /* 0x000fe40000000f00 */
[----:B------:R-:W-:-:S02]  /*1280*/  @!P4 IADD3 R16, PT, PT, R47, R55, RZ ;  /* 0x000000372f10c210 */ /* 0x000fc40007ffe0ff */
[C---:B------:R-:W-:Y:S02]  /*1290*/  @!P4 LEA R38, P2, R46.reuse, R38, 0x1 ;  /* 0x000000262e26c211 */ /* 0x040fe400078408ff */
[----:B------:R1:W4:Y:S01]  /*12a0*/  @!P1 LDG.E R91, desc[UR6][R44.64] ;  /* 0x000000062c5b9981 */ /* 0x000322000c1e1900 */
[----:B------:R-:W-:Y:S01]  /*12b0*/  MOV R93, RZ ;  /* 0x000000ff005d7202 */ /* 0x000fe20000000f00 */
[----:B-1----:R-:W-:Y:S01]  /*12c0*/  @!P5 IMAD R18, R63, R40, RZ ;  /* 0x000000283f12d224 */ /* 0x002fe200078e02ff */
[----:B------:R-:W-:Y:S01]  /*12d0*/  @!P4 LEA.HI.X R39, R46, R39, R16, 0x1, P2 ;  /* 0x000000272e27c211 */ /* 0x000fe200010f0c10 */
[----:B------:R-:W-:Y:S02]  /*12e0*/  @!P6 IMAD R16, R65, R36, RZ ;  /* 0x000000244110e224 */ /* 0x000fe400078e02ff */
[----:B------:R-:W-:Y:S02]  /*12f0*/  @!P5 IMAD R47, R11, R41, R18 ;  /* 0x000000290b2fd224 */ /* 0x000fe400078e0212 */
[----:B------:R1:W4:Y:S01]  /*1300*/  @!P4 LDG.E R93, desc[UR6][R38.64] ;  /* 0x00000006265dc981 */ /* 0x000322000c1e1900 */
[----:B------:R-:W-:-:S02]  /*1310*/  @!P5 MOV R44, R102 ;  /* 0x00000066002cd202 */ /* 0x000fc40000000f00 */
[----:B------:R-:W-:Y:S01]  /*1320*/  @!P5 MOV R45, R101 ;  /* 0x00000065002dd202 */ /* 0x000fe20000000f00 */
[----:B------:R-:W-:Y:S02]  /*1330*/  @!P6 IMAD R51, R12, R37, R16 ;  /* 0x000000250c33e224 */ /* 0x000fe400078e0210 */
[----:B------:R-:W-:Y:S01]  /*1340*/  @!P5 IMAD.WIDE.U32 R40, R11, R40, R44 ;  /* 0x000000280b28d225 */ /* 0x000fe200078e002c */
[----:B-1----:R-:W-:Y:S02]  /*1350*/  @!P6 MOV R38, R102 ;  /* 0x000000660026e202 */ /* 0x002fe40000000f00 */
[----:B------:R-:W-:Y:S02]  /*1360*/  @!P6 MOV R39, R101 ;  /* 0x000000650027e202 */ /* 0x000fe40000000f00 */
[----:B------:R-:W-:Y:S02]  /*1370*/  @!P5 IADD3 R16, PT, PT, R41, R47, RZ ;  /* 0x0000002f2910d210 */ /* 0x000fe40007ffe0ff */
[----:B--2---:R-:W-:Y:S01]  /*1380*/  @!P5 LEA R42, P1, R40, R42, 0x1 ;  /* 0x0000002a282ad211 */ /* 0x004fe200078208ff */
[----:B------:R-:W-:Y:S01]  /*1390*/  @!P6 IMAD.WIDE.U32 R36, R12, R36, R38 ;  /* 0x000000240c24e225 */ /* 0x000fe200078e0026 */
[----:B------:R-:W-:-:S02]  /*13a0*/  MOV R95, RZ ;  /* 0x000000ff005f7202 */ /* 0x000fc40000000f00 */
[----:B------:R-:W-:Y:S02]  /*13b0*/  @!P5 LEA.HI.X R43, R40, R43, R16, 0x1, P1 ;  /* 0x0000002b282bd211 */ /* 0x000fe400008f0c10 */
[----:B------:R-:W-:Y:S02]  /*13c0*/  @!P6 IADD3 R16, PT, PT, R37, R51, RZ ;  /* 0x000000332510e210 */ /* 0x000fe40007ffe0ff */
[C---:B0-----:R-:W-:Y:S01]  /*13d0*/  @!P6 LEA R48, P1, R36.reuse, R48, 0x1 ;  /* 0x000000302430e211 */ /* 0x041fe200078208ff */
[----:B------:R-:W2:Y:S01]  /*13e0*/  @!P5 LDG.E R95, desc[UR6][R42.64] ;  /* 0x000000062a5fd981 */ /* 0x000ea2000c1e1900 */
[----:B------:R-:W-:Y:S02]  /*13f0*/  MOV R97, RZ ;  /* 0x000000ff00617202 */ /* 0x000fe40000000f00 */
[----:B------:R-:W-:-:S05]  /*1400*/  @!P6 LEA.HI.X R49, R36, R49, R16, 0x1, P1 ;  /* 0x000000312431e211 */ /* 0x000fca00008f0c10 */
[----:B------:R-:W2:Y:S01]  /*1410*/  @!P6 LDG.E R97, desc[UR6][R48.64] ;  /* 0x000000063061e981 */ /* 0x000ea2000c1e1900 */
[--C-:B------:R-:W-:Y:S02]  /*1420*/  HADD2.F32 R18, -RZ, R69.reuse.H0_H0 ;  /* 0x20000045ff127230 */ /* 0x100fe40000004100 */
[----:B------:R-:W-:-:S05]  /*1430*/  HADD2.F32 R69, -RZ, R69.H1_H1 ;  /* 0x30000045ff457230 */ /* 0x000fca0000004100 */
[C---:B------:R-:W-:Y:S01]  /*1440*/  FADD.FTZ R39, R18.reuse, R69 ;  /* 0x0000004512277221 */ /* 0x040fe20000010000 */
[----:B------:R-:W-:Y:S01]  /*1450*/  FMUL.FTZ R41, R69, R69 ;  /* 0x0000004545297220 */ /* 0x000fe20000410000 */
[--C-:B-----5:R-:W-:Y:S02]  /*1460*/  HADD2.F32 R20, -RZ, R71.reuse.H0_H0 ;  /* 0x20000047ff147230 */ /* 0x120fe40000004100 */
[----:B------:R-:W-:Y:S02]  /*1470*/  HADD2.F32 R71, -RZ, R71.H1_H1 ;  /* 0x30000047ff477230 */ /* 0x000fe40000004100 */
[----:B------:R-:W-:-:S03]  /*1480*/  FFMA.FTZ R24, R18, R18, R41 ;  /* 0x0000001212187223 */ /* 0x000fc60000010029 */
[----:B------:R-:W-:Y:S01]  /*1490*/  FADD.FTZ R26, R20, R71 ;  /* 0x00000047141a7221 */ /* 0x000fe20000010000 */
[----:B------:R-:W-:-:S04]  /*14a0*/  FMUL.FTZ R41, R71, R71 ;  /* 0x0000004747297220 */ /* 0x000fc80000410000 */
[----:B------:R-:W-:Y:S01]  /*14b0*/  FFMA.FTZ R28, R20, R20, R41 ;  /* 0x00000014141c7223 */ /* 0x000fe20000010029 */
[----:B------:R-:W-:Y:S01]  /*14c0*/  ISETP.GT.AND P1, PT, R4, 0x1e, PT ;  /* 0x0000001e0400780c */ /* 0x000fe20003f24270 */
[--C-:B---3--:R-:W-:Y:S02]  /*14d0*/  HADD2.F32 R16, -RZ, R67.reuse.H0_H0 ;  /* 0x20000043ff107230 */ /* 0x108fe40000004100 */
[----:B------:R-:W-:-:S05]  /*14e0*/  HADD2.F32 R67, -RZ, R67.H1_H1 ;  /* 0x30000043ff437230 */ /* 0x000fca0000004100 */
[----:B------:R-:W-:Y:S01]  /*14f0*/  FADD.FTZ R22, R16, R67 ;  /* 0x0000004310167221 */ /* 0x000fe20000010000 */
[----:B------:R-:W-:-:S03]  /*1500*/  FMUL.FTZ R37, R67, R67 ;  /* 0x0000004343257220 */ /* 0x000fc60000410000 */
[----:B------:R-:W-:Y:S01]  /*1510*/  FADD.FTZ R22, RZ, R22 ;  /* 0x00000016ff167221 */ /* 0x000fe20000010000 */
[----:B------:R-:W-:-:S03]  /*1520*/  FFMA.FTZ R37, R16, R16, R37 ;  /* 0x0000001010257223 */ /* 0x000fc60000010025 */
[----:B------:R-:W-:Y:S01]  /*1530*/  FADD.FTZ R39, R22, R39 ;  /* 0x0000002716277221 */ /* 0x000fe20000010000 */
[--C-:B------:R-:W-:Y:S02]  /*1540*/  HADD2.F32 R22, -RZ, R73.reuse.H0_H0 ;  /* 0x20000049ff167230 */ /* 0x100fe40000004100 */
[----:B------:R-:W-:Y:S01]  /*1550*/  FADD.FTZ R37, RZ, R37 ;  /* 0x00000025ff257221 */ /* 0x000fe20000010000 */
[----:B------:R-:W-:Y:S02]  /*1560*/  HADD2.F32 R73, -RZ, R73.H1_H1 ;  /* 0x30000049ff497230 */ /* 0x000fe40000004100 */
[----:B------:R-:W-:Y:S01]  /*1570*/  FADD.FTZ R26, R39, R26 ;  /* 0x0000001a271a7221 */ /* 0x000fe20000010000 */
[----:B------:R-:W-:Y:S01]  /*1580*/  FADD.FTZ R37, R37, R24 ;  /* 0x0000001825257221 */ /* 0x000fe20000010000 */
[--C-:B------:R-:W-:Y:S02]  /*1590*/  HADD2.F32 R24, -RZ, R75.reuse.H0_H0 ;  /* 0x2000004bff187230 */ /* 0x100fe40000004100 */
[----:B------:R-:W-:Y:S01]  /*15a0*/  FADD.FTZ R39, R22, R73 ;  /* 0x0000004916277221 */ /* 0x000fe20000010000 */
[----:B------:R-:W-:-:S02]  /*15b0*/  HADD2.F32 R75, -RZ, R75.H1_H1 ;  /* 0x3000004bff4b7230 */ /* 0x000fc40000004100 */
[----:B------:R-:W-:Y:S01]  /*15c0*/  FMUL.FTZ R41, R73, R73 ;  /* 0x0000004949297220 */ /* 0x000fe20000410000 */
[----:B------:R-:W-:Y:S01]  /*15d0*/  FADD.FTZ R28, R37, R28 ;  /* 0x0000001c251c7221 */ /* 0x000fe20000010000 */
[----:B------:R-:W-:Y:S01]  /*15e0*/  FADD.FTZ R39, R26, R39 ;  /* 0x000000271a277221 */ /* 0x000fe20000010000 */
[--C-:B------:R-:W-:Y:S02]  /*15f0*/  HADD2.F32 R26, -RZ, R77.reuse.H0_H0 ;  /* 0x2000004dff1a7230 */ /* 0x100fe40000004100 */
[----:B------:R-:W-:Y:S01]  /*1600*/  FFMA.FTZ R41, R22, R22, R41 ;  /* 0x0000001616297223 */ /* 0x000fe20000010029 */
[----:B------:R-:W-:Y:S02]  /*1610*/  HADD2.F32 R77, -RZ, R77.H1_H1 ;  /* 0x3000004dff4d7230 */ /* 0x000fe40000004100 */
[----:B------:R-:W-:Y:S01]  /*1620*/  FMUL.FTZ R37, R75, R75 ;  /* 0x0000004b4b257220 */ /* 0x000fe20000410000 */
[----:B------:R-:W-:Y:S01]  /*1630*/  FADD.FTZ R30, R24, R75 ;  /* 0x0000004b181e7221 */ /* 0x000fe20000010000 */
[----:B------:R-:W-:Y:S01]  /*1640*/  FADD.FTZ R41, R28, R41 ;  /* 0x000000291c297221 */ /* 0x000fe20000010000 */
[----:B------:R-:W-:-:S02]  /*1650*/  HADD2.F32 R28, -RZ, R79.H0_H0 ;  /* 0x2000004fff1c7230 */ /* 0x000fc40000004100 */
[----:B------:R-:W-:Y:S01]  /*1660*/  FFMA.FTZ R32, R24, R24, R37 ;  /* 0x0000001818207223 */ /* 0x000fe20000010025 */
[----:B------:R-:W-:Y:S01]  /*1670*/  FADD.FTZ R30, R39, R30 ;  /* 0x0000001e271e7221 */ /* 0x000fe20000010000 */
[----:B------:R-:W-:Y:S01]  /*1680*/  FADD.FTZ R37, R26, R77 ;  /* 0x0000004d1a257221 */ /* 0x000fe20000010000 */
[----:B------:R-:W-:Y:S02]  /*1690*/  HADD2.F32 R79, -RZ, R79.H1_H1 ;  /* 0x3000004fff4f7230 */ /* 0x000fe40000004100 */
[----:B------:R-:W-:Y:S01]  /*16a0*/  FMUL.FTZ R39, R77, R77 ;  /* 0x0000004d4d277220 */ /* 0x000fe20000410000 */
[----:B------:R-:W-:Y:S01]  /*16b0*/  FADD.FTZ R37, R30, R37 ;  /* 0x000000251e257221 */ /* 0x000fe20000010000 */
[--C-:B----4-:R-:W-:Y:S02]  /*16c0*/  HADD2.F32 R30, -RZ, R81.reuse.H0_H0 ;  /* 0x20000051ff1e7230 */ /* 0x110fe40000004100 */
[----:B------:R-:W-:Y:S01]  /*16d0*/  FADD.FTZ R34, R28, R79 ;  /* 0x0000004f1c227221 */ /* 0x000fe20000010000 */
[----:B------:R-:W-:-:S02]  /*16e0*/  HADD2.F32 R81, -RZ, R81.H1_H1 ;  /* 0x30000051ff517230 */ /* 0x000fc40000004100 */
[----:B------:R-:W-:Y:S01]  /*16f0*/  FADD.FTZ R32, R41, R32 ;  /* 0x0000002029207221 */ /* 0x000fe20000010000 */
[----:B------:R-:W-:Y:S01]  /*1700*/  FFMA.FTZ R39, R26, R26, R39 ;  /* 0x0000001a1a277223 */ /* 0x000fe20000010027 */
[----:B------:R-:W-:Y:S01]  /*1710*/  FMUL.FTZ R41, R79, R79 ;  /* 0x0000004f4f297220 */ /* 0x000fe20000410000 */
[----:B------:R-:W-:Y:S01]  /*1720*/  FADD.FTZ R34, R37, R34 ;  /* 0x0000002225227221 */ /* 0x000fe20000010000 */
[----:B------:R-:W-:Y:S01]  /*1730*/  FADD.FTZ R37, R30, R81 ;  /* 0x000000511e257221 */ /* 0x000fe20000010000 */
[----:B------:R-:W-:Y:S01]  /*1740*/  FADD.FTZ R39, R32, R39 ;  /* 0x0000002720277221 */ /* 0x000fe20000010000 */
[--C-:B------:R-:W-:Y:S02]  /*1750*/  HADD2.F32 R32, -RZ, R83.reuse.H0_H0 ;  /* 0x20000053ff207230 */ /* 0x100fe40000004100 */
[----:B------:R-:W-:Y:S01]  /*1760*/  FFMA.FTZ R36, R28, R28, R41 ;  /* 0x0000001c1c247223 */ /* 0x000fe20000010029 */
[----:B------:R-:W-:Y:S02]  /*1770*/  HADD2.F32 R83, -RZ, R83.H1_H1 ;  /* 0x30000053ff537230 */ /* 0x000fe40000004100 */
[----:B------:R-:W-:Y:S01]  /*1780*/  FMUL.FTZ R41, R81, R81 ;  /* 0x0000005151297220 */ /* 0x000fe20000410000 */
[----:B------:R-:W-:Y:S01]  /*1790*/  FADD.FTZ R37, R34, R37 ;  /* 0x0000002522257221 */ /* 0x000fe20000010000 */
[----:B------:R-:W-:-:S02]  /*17a0*/  HADD2.F32 R34, -RZ, R85.H0_H0 ;  /* 0x20000055ff227230 */ /* 0x000fc40000004100 */
[----:B------:R-:W-:Y:S01]  /*17b0*/  FADD.FTZ R36, R39, R36 ;  /* 0x0000002427247221 */ /* 0x000fe20000010000 */
[----:B------:R-:W-:Y:S01]  /*17c0*/  FFMA.FTZ R41, R30, R30, R41 ;  /* 0x0000001e1e297223 */ /* 0x000fe20000010029 */
[----:B------:R-:W-:Y:S02]  /*17d0*/  HADD2.F32 R85, -RZ, R85.H1_H1 ;  /* 0x30000055ff557230 */ /* 0x000fe40000004100 */
[----:B------:R-:W-:Y:S01]  /*17e0*/  FMUL.FTZ R39, R83, R83 ;  /* 0x0000005353277220 */ /* 0x000fe20000410000 */
[----:B------:R-:W-:Y:S01]  /*17f0*/  FADD.FTZ R38, R32, R83 ;  /* 0x0000005320267221 */ /* 0x000fe20000010000 */
[----:B------:R-:W-:Y:S01]  /*1800*/  FADD.FTZ R36, R36, R41 ;  /* 0x0000002924247221 */ /* 0x000fe20000010000 */
[--C-:B------:R-:W-:Y:S02]  /*1810*/  HADD2.F32 R60, -RZ, R87.reuse.H1_H1 ;  /* 0x30000057ff3c7230 */ /* 0x100fe40000004100 */
[----:B------:R-:W-:Y:S01]  /*1820*/  FFMA.FTZ R39, R32, R32, R39 ;  /* 0x0000002020277223 */ /* 0x000fe20000010027 */
[----:B------:R-:W-:Y:S01]  /*1830*/  FMUL.FTZ R41, R85, R85 ;  /* 0x0000005555297220 */ /* 0x000fe20000410000 */
[----:B------:R-:W-:Y:S01]  /*1840*/  FADD.FTZ R37, R37, R38 ;  /* 0x0000002625257221 */ /* 0x000fe20000010000 */
[----:B------:R-:W-:Y:S01]  /*1850*/  FADD.FTZ R38, R34, R85 ;  /* 0x0000005522267221 */ /* 0x000fe20000010000 */
[----:B------:R-:W-:-:S02]  /*1860*/  HADD2.F32 R87, -RZ, R87.H0_H0 ;  /* 0x20000057ff577230 */ /* 0x000fc40000004100 */
[----:B------:R-:W-:Y:S01]  /*1870*/  FADD.FTZ R36, R36, R39 ;  /* 0x0000002724247221 */ /* 0x000fe20000010000 */
[----:B------:R-:W-:Y:S01]  /*1880*/  FFMA.FTZ R41, R34, R34, R41 ;  /* 0x0000002222297223 */ /* 0x000fe20000010029 */
[----:B------:R-:W-:Y:S01]  /*1890*/  FMUL.FTZ R40, R60, R60 ;  /* 0x0000003c3c287220 */ /* 0x000fe20000410000 */
[--C-:B------:R-:W-:Y:S02]  /*18a0*/  HADD2.F32 R62, -RZ, R89.reuse.H1_H1 ;  /* 0x30000059ff3e7230 */ /* 0x100fe40000004100 */
[----:B------:R-:W-:Y:S01]  /*18b0*/  FADD.FTZ R37, R37, R38 ;  /* 0x0000002625257221 */ /* 0x000fe20000010000 */
[C---:B------:R-:W-:Y:S01]  /*18c0*/  FADD.FTZ R38, R87.reuse, R60 ;  /* 0x0000003c57267221 */ /* 0x040fe20000010000 */
[----:B------:R-:W-:Y:S01]  /*18d0*/  FADD.FTZ R36, R36, R41 ;  /* 0x0000002924247221 */ /* 0x000fe20000010000 */
[----:B------:R-:W-:Y:S01]  /*18e0*/  FFMA.FTZ R39, R87, R87, R40 ;  /* 0x0000005757277223 */ /* 0x000fe20000010028 */
[----:B------:R-:W-:Y:S02]  /*18f0*/  HADD2.F32 R89, -RZ, R89.H0_H0 ;  /* 0x20000059ff597230 */ /* 0x000fe40000004100 */
[----:B------:R-:W-:Y:S01]  /*1900*/  FMUL.FTZ R40, R62, R62 ;  /* 0x0000003e3e287220 */ /* 0x000fe20000410000 */
[----:B------:R-:W-:-:S02]  /*1910*/  HADD2.F32 R64, -RZ, R91.H1_H1 ;  /* 0x3000005bff407230 */ /* 0x000fc40000004100 */
[----:B------:R-:W-:Y:S01]  /*1920*/  FADD.FTZ R37, R37, R38 ;  /* 0x0000002625257221 */ /* 0x000fe20000010000 */
[----:B------:R-:W-:Y:S01]  /*1930*/  FADD.FTZ R36, R36, R39 ;  /* 0x0000002724247221 */ /* 0x000fe20000010000 */
[C---:B------:R-:W-:Y:S01]  /*1940*/  FADD.FTZ R38, R89.reuse, R62 ;  /* 0x0000003e59267221 */ /* 0x040fe20000010000 */
[----:B------:R-:W-:Y:S01]  /*1950*/  FFMA.FTZ R39, R89, R89, R40 ;  /* 0x0000005959277223 */ /* 0x000fe20000010028 */
[----:B------:R-:W-:Y:S02]  /*1960*/  HADD2.F32 R91, -RZ, R91.H0_H0 ;  /* 0x2000005bff5b7230 */ /* 0x000fe40000004100 */
[----:B------:R-:W-:Y:S01]  /*1970*/  FMUL.FTZ R40, R64, R64 ;  /* 0x0000004040287220 */ /* 0x000fe20000410000 */
[--C-:B------:R-:W-:Y:S02]  /*1980*/  HADD2.F32 R66, -RZ, R93.reuse.H1_H1 ;  /* 0x3000005dff427230 */ /* 0x100fe40000004100 */
[----:B------:R-:W-:Y:S01]  /*1990*/  FADD.FTZ R37, R37, R38 ;  /* 0x0000002625257221 */ /* 0x000fe20000010000 */
[----:B------:R-:W-:Y:S01]  /*19a0*/  FADD.FTZ R36, R36, R39 ;  /* 0x0000002724247221 */ /* 0x000fe20000010000 */
[----:B------:R-:W-:Y:S01]  /*19b0*/  FADD.FTZ R38, R91, R64 ;  /* 0x000000405b267221 */ /* 0x000fe20000010000 */
[----:B------:R-:W-:-:S02]  /*19c0*/  HADD2.F32 R93, -RZ, R93.H0_H0 ;  /* 0x2000005dff5d7230 */ /* 0x000fc40000004100 */
[----:B------:R-:W-:Y:S01]  /*19d0*/  FFMA.FTZ R39, R91, R91, R40 ;  /* 0x0000005b5b277223 */ /* 0x000fe20000010028 */
[----:B------:R-:W-:Y:S01]  /*19e0*/  FMUL.FTZ R40, R66, R66 ;  /* 0x0000004242287220 */ /* 0x000fe20000410000 */
[----:B------:R-:W-:Y:S02]  /*19f0*/  FADD.FTZ R37, R37, R38 ;  /* 0x0000002625257221 */ /* 0x000fe40000010000 */
[----:B------:R-:W-:Y:S01]  /*1a00*/  FADD.FTZ R36, R36, R39 ;  /* 0x0000002724247221 */ /* 0x000fe20000010000 */
[C---:B------:R-:W-:Y:S01]  /*1a10*/  FADD.FTZ R38, R93.reuse, R66 ;  /* 0x000000425d267221 */ /* 0x040fe20000010000 */
[----:B------:R-:W-:Y:S01]  /*1a20*/  FFMA.FTZ R39, R93, R93, R40 ;  /* 0x0000005d5d277223 */ /* 0x000fe20000010028 */
[--C-:B--2---:R-:W-:Y:S02]  /*1a30*/  HADD2.F32 R68, -RZ, R95.reuse.H1_H1 ;  /* 0x3000005fff447230 */ /* 0x104fe40000004100 */
[----:B------:R-:W-:-:S03]  /*1a40*/  HADD2.F32 R95, -RZ, R95.H0_H0 ;  /* 0x2000005fff5f7230 */ /* 0x000fc60000004100 */
[----:B------:R-:W-:Y:S01]  /*1a50*/  FMUL.FTZ R40, R68, R68 ;  /* 0x0000004444287220 */ /* 0x000fe20000410000 */
[--C-:B------:R-:W-:Y:S02]  /*1a60*/  HADD2.F32 R70, -RZ, R97.reuse.H1_H1 ;  /* 0x30000061ff467230 */ /* 0x100fe40000004100 */
[----:B------:R-:W-:Y:S01]  /*1a70*/  FADD.FTZ R37, R37, R38 ;  /* 0x0000002625257221 */ /* 0x000fe20000010000 */
        /* <DEDUP_REMOVED lines=47> */
.L_x_2818:
[----:B------:R-:W-:Y:S05]  /*1d70*/  BSYNC.RECONVERGENT B0 ;  /* 0x0000000000007941 */ /* 0x000fea0003800200 */
.L_x_2817:
        /* <DEDUP_REMOVED lines=44> */
.L_x_2820:
[----:B------:R-:W-:Y:S05]  /*2040*/  BSYNC.RECONVERGENT B0 ;  /* 0x0000000000007941 */ /* 0x000fea0003800200 */
.L_x_2819:
        /* <DEDUP_REMOVED lines=24> */
.L_x_2823:
[----:B---3--:R-:W3:Y:S04]  /*21d0*/  LDG.E.STRONG.GPU R38, desc[UR6][R36.64] ;  /* 0x0000000624267981 */ /* 0x008ee8000c1ef900 */
[----:B---3--:R-:W-:Y:S01]  /*21e0*/  CCTL.IVALL ;  /* 0x00000000ff00798f */ /* 0x008fe20002000000 */
[----:B------:R-:W-:Y:S05]  /*21f0*/  YIELD ;  /* 0x0000000000007946 */ /* 0x000fea0003800000 */
[----:B------:R-:W-:-:S13]  /*2200*/  ISETP.NE.AND P1, PT, R38, R43, PT ;  /* 0x0000002b2600720c */ /* 0x000fda0003f25270 */
[----:B------:R-:W-:Y:S05]  /*2210*/  @P1 BRA `(.L_x_2823) ;  /* 0xfffffffc00ec1947 */ /* 0x000fea000383ffff */
.L_x_2822:
        /* <DEDUP_REMOVED lines=15> */
.L_x_2825:
        /* <DEDUP_REMOVED lines=60> */
.L_x_2824:
        /* <DEDUP_REMOVED lines=35> */
.L_x_2826:
        /* <DEDUP_REMOVED lines=18> */
.L_x_2827:
        /* <DEDUP_REMOVED lines=9> */
.L_x_2828:
[----:B------:R-:W-:Y:S05]  /*2ab0*/  BSYNC.RECONVERGENT B0 ;  /* 0x0000000000007941 */ /* 0x000fea0003800200 */
.L_x_2821:
        /* <DEDUP_REMOVED lines=59> */
.L_x_2832:
[----:B------:R-:W-:Y:S05]  /*2e70*/  BSYNC.RECONVERGENT B1 ;  /* 0x0000000000017941 */ /* 0x000fea0003800200 */
.L_x_2831:
        /* <DEDUP_REMOVED lines=17> */
[----:B------:R-:W-:Y:S02]  /*2f90*/  F2FP.F16.F32.PACK_AB R41, R45, R18 ;  /* 0x000000122d29723e */ /* 0x000fe400000000ff */
[----:B------:R-:W-:-:S05]  /*2fa0*/  LEA.HI.X R43, R40, UR11, R47, 0x1, P1 ;  /* 0x0000000b282b7c11 */ /* 0x000fca00088f0c2f */
[----:B------:R4:W-:Y:S02]  /*2fb0*/  STG.E desc[UR6][R42.64], R41 ;  /* 0x000000292a007986 */ /* 0x0009e4000c101906 */
.L_x_2834:
[----:B------:R-:W-:Y:S05]  /*2fc0*/  BSYNC.RECONVERGENT B1 ;  /* 0x0000000000017941 */ /* 0x000fea0003800200 */
.L_x_2833:
        /* <DEDUP_REMOVED lines=28> */
.L_x_2836:
[----:B------:R-:W-:Y:S05]  /*3190*/  BSYNC.RECONVERGENT B1 ;  /* 0x0000000000017941 */ /* 0x000fea0003800200 */
.L_x_2835:
        /* <DEDUP_REMOVED lines=17> */
[----:B------:R-:W-:Y:S02]  /*32b0*/  F2FP.F16.F32.PACK_AB R41, R45, R18 ;  /* 0x000000122d29723e */ /* 0x000fe400000000ff */
[----:B------:R-:W-:-:S05]  /*32c0*/  LEA.HI.X R43, R40, UR11, R47, 0x1, P5 ;  /* 0x0000000b282b7c11 */ /* 0x000fca000a8f0c2f */
[----:B------:R0:W-:Y:S02]  /*32d0*/  STG.E desc[UR6][R42.64], R41 ;  /* 0x000000292a007986 */ /* 0x0001e4000c101906 */
.L_x_2838:
[----:B------:R-:W-:Y:S05]  /*32e0*/  BSYNC.RECONVERGENT B1 ;  /* 0x0000000000017941 */ /* 0x000fea0003800200 */
.L_x_2837:
        /* <DEDUP_REMOVED lines=20> */
.L_x_2840:
[----:B------:R-:W-:Y:S05]  /*3430*/  BSYNC.RECONVERGENT B1 ;  /* 0x0000000000017941 */ /* 0x000fea0003800200 */
.L_x_2839:
        /* <DEDUP_REMOVED lines=20> */
.L_x_2842:
[----:B------:R-:W-:Y:S05]  /*3580*/  BSYNC.RECONVERGENT B1 ;  /* 0x0000000000017941 */ /* 0x000fea0003800200 */
.L_x_2841:
        /* <DEDUP_REMOVED lines=28> */
.L_x_2844:
[----:B------:R-:W-:Y:S05]  /*3750*/  BSYNC.RECONVERGENT B1 ;  /* 0x0000000000017941 */ /* 0x000fea0003800200 */
.L_x_2843:
        /* <DEDUP_REMOVED lines=20> */
.L_x_2846:
[----:B------:R-:W-:Y:S05]  /*38a0*/  BSYNC.RECONVERGENT B1 ;  /* 0x0000000000017941 */ /* 0x000fea0003800200 */
.L_x_2845:
        /* <DEDUP_REMOVED lines=20> */
.L_x_2848:
[----:B------:R-:W-:Y:S05]  /*39f0*/  BSYNC.RECONVERGENT B1 ;  /* 0x0000000000017941 */ /* 0x000fea0003800200 */
.L_x_2847:
        /* <DEDUP_REMOVED lines=20> */
.L_x_2850:
[----:B------:R-:W-:Y:S05]  /*3b40*/  BSYNC.RECONVERGENT B1 ;  /* 0x0000000000017941 */ /* 0x000fea0003800200 */
.L_x_2849:
        /* <DEDUP_REMOVED lines=27> */
[----:B------:R-:W-:Y:S02]  /*3d00*/  F2FP.F16.F32.PACK_AB R41, R16, R87 ;  /* 0x000000571029723e */ /* 0x000fe400000000ff */
[----:B------:R-:W-:-:S05]  /*3d10*/  LEA.HI.X R43, R40, UR11, R45, 0x1, P6 ;  /* 0x0000000b282b7c11 */ /* 0x000fca000b0f0c2d */
[----:B------:R0:W-:Y:S02]  /*3d20*/  STG.E desc[UR6][R42.64], R41 ;  /* 0x000000292a007986 */ /* 0x0001e4000c101906 */
.L_x_2852:
[----:B------:R-:W-:Y:S05]  /*3d30*/  BSYNC.RECONVERGENT B1 ;  /* 0x0000000000017941 */ /* 0x000fea0003800200 */
.L_x_2851:
        /* <DEDUP_REMOVED lines=20> */
.L_x_2854:
[----:B------:R-:W-:Y:S05]  /*3e80*/  BSYNC.RECONVERGENT B1 ;  /* 0x0000000000017941 */ /* 0x000fea0003800200 */
.L_x_2853:
        /* <DEDUP_REMOVED lines=20> */
.L_x_2856:
[----:B------:R-:W-:Y:S05]  /*3fd0*/  BSYNC.RECONVERGENT B1 ;  /* 0x0000000000017941 */ /* 0x000fea0003800200 */
.L_x_2855:
        /* <DEDUP_REMOVED lines=20> */
.L_x_2858:
[----:B------:R-:W-:Y:S05]  /*4120*/  BSYNC.RECONVERGENT B1 ;  /* 0x0000000000017941 */ /* 0x000fea0003800200 */
.L_x_2857:
        /* <DEDUP_REMOVED lines=20> */
.L_x_2860:
[----:B------:R-:W-:Y:S05]  /*4270*/  BSYNC.RECONVERGENT B1 ;  /* 0x0000000000017941 */ /* 0x000fea0003800200 */
.L_x_2859:
        /* <DEDUP_REMOVED lines=10> */
[----:B------:R-:W-:Y:S01]  /*4320*/  F2FP.F16.F32.PACK_AB R39, R44, R97 ;  /* 0x000000612c27723e */ /* 0x000fe200000000ff */
        /* <DEDUP_REMOVED lines=8> */
.L_x_2830:
        /* <DEDUP_REMOVED lines=35> */
.L_x_2863:
[----:B------:R-:W-:Y:S05]  /*45e0*/  BSYNC.RECONVERGENT B1 ;  /* 0x0000000000017941 */ /* 0x000fea0003800200 */
.L_x_2862:
        /* <DEDUP_REMOVED lines=28> */
[----:B------:R-:W-:-:S05]  /*47b0*/  F2FP.F16.F32.PACK_AB R47, R47, R16 ;  /* 0x000000102f2f723e */ /* 0x000fca00000000ff */
[----:B------:R4:W-:Y:S02]  /*47c0*/  STG.E desc[UR6][R40.64], R47 ;  /* 0x0000002f28007986 */ /* 0x0009e4000c101906 */
.L_x_2865:
[----:B------:R-:W-:Y:S05]  /*47d0*/  BSYNC.RECONVERGENT B1 ;  /* 0x0000000000017941 */ /* 0x000fea0003800200 */
.L_x_2864:
        /* <DEDUP_REMOVED lines=36> */
[----:B------:R-:W-:-:S05]  /*4a20*/  F2FP.F16.F32.PACK_AB R47, R47, R16 ;  /* 0x000000102f2f723e */ /* 0x000fca00000000ff */
[----:B------:R1:W-:Y:S02]  /*4a30*/  STG.E desc[UR6][R40.64], R47 ;  /* 0x0000002f28007986 */ /* 0x0003e4000c101906 */
.L_x_2867:
[----:B------:R-:W-:Y:S05]  /*4a40*/  BSYNC.RECONVERGENT B1 ;  /* 0x0000000000017941 */ /* 0x000fea0003800200 */
.L_x_2866:
        /* <DEDUP_REMOVED lines=28> */
[----:B------:R-:W-:-:S05]  /*4c10*/  F2FP.F16.F32.PACK_AB R45, R45, R16 ;  /* 0x000000102d2d723e */ /* 0x000fca00000000ff */
[----:B------:R1:W-:Y:S02]  /*4c20*/  STG.E desc[UR6][R40.64], R45 ;  /* 0x0000002d28007986 */ /* 0x0003e4000c101906 */
.L_x_2869:
[----:B------:R-:W-:Y:S05]  /*4c30*/  BSYNC.RECONVERGENT B1 ;  /* 0x0000000000017941 */ /* 0x000fea0003800200 */
.L_x_2868:
        /* <DEDUP_REMOVED lines=30> */
.L_x_2871:
[----:B------:R-:W-:Y:S05]  /*4e20*/  BSYNC.RECONVERGENT B1 ;  /* 0x0000000000017941 */ /* 0x000fea0003800200 */
.L_x_2870:
        /* <DEDUP_REMOVED lines=30> */
.L_x_2873:
[----:B------:R-:W-:Y:S05]  /*5010*/  BSYNC.RECONVERGENT B1 ;  /* 0x0000000000017941 */ /* 0x000fea0003800200 */
.L_x_2872:
        /* <DEDUP_REMOVED lines=38> */
.L_x_2875:
[----:B------:R-:W-:Y:S05]  /*5280*/  BSYNC.RECONVERGENT B1 ;  /* 0x0000000000017941 */ /* 0x000fea0003800200 */
.L_x_2874:
        /* <DEDUP_REMOVED lines=30> */
.L_x_2877:
[----:B------:R-:W-:Y:S05]  /*5470*/  BSYNC.RECONVERGENT B1 ;  /* 0x0000000000017941 */ /* 0x000fea0003800200 */
.L_x_2876:
        /* <DEDUP_REMOVED lines=30> */
.L_x_2879:
[----:B------:R-:W-:Y:S05]  /*5660*/  BSYNC.RECONVERGENT B1 ;  /* 0x0000000000017941 */ /* 0x000fea0003800200 */
.L_x_2878:
        /* <DEDUP_REMOVED lines=28> */
[----:B------:R-:W-:-:S05]  /*5830*/  F2FP.F16.F32.PACK_AB R45, R45, R16 ;  /* 0x000000102d2d723e */ /* 0x000fca00000000ff */
[----:B------:R1:W-:Y:S02]  /*5840*/  STG.E desc[UR6][R42.64], R45 ;  /* 0x0000002d2a007986 */ /* 0x0003e4000c101906 */
.L_x_2881:
[----:B------:R-:W-:Y:S05]  /*5850*/  BSYNC.RECONVERGENT B1 ;  /* 0x0000000000017941 */ /* 0x000fea0003800200 */
.L_x_2880:
        /* <DEDUP_REMOVED lines=38> */
[----:B------:R-:W-:-:S05]  /*5ac0*/  F2FP.F16.F32.PACK_AB R45, R45, R16 ;  /* 0x000000102d2d723e */ /* 0x000fca00000000ff */
[----:B------:R1:W-:Y:S02]  /*5ad0*/  STG.E desc[UR6][R42.64], R45 ;  /* 0x0000002d2a007986 */ /* 0x0003e4000c101906 */
.L_x_2883:
[----:B------:R-:W-:Y:S05]  /*5ae0*/  BSYNC.RECONVERGENT B1 ;  /* 0x0000000000017941 */ /* 0x000fea0003800200 */
.L_x_2882:
        /* <DEDUP_REMOVED lines=30> */
.L_x_2885:
[----:B------:R-:W-:Y:S05]  /*5cd0*/  BSYNC.RECONVERGENT B1 ;  /* 0x0000000000017941 */ /* 0x000fea0003800200 */
.L_x_2884:
        /* <DEDUP_REMOVED lines=30> */
.L_x_2887:
[----:B------:R-:W-:Y:S05]  /*5ec0*/  BSYNC.RECONVERGENT B1 ;  /* 0x0000000000017941 */ /* 0x000fea0003800200 */
.L_x_2886:
        /* <DEDUP_REMOVED lines=30> */
.L_x_2889:
[----:B------:R-:W-:Y:S05]  /*60b0*/  BSYNC.RECONVERGENT B1 ;  /* 0x0000000000017941 */ /* 0x000fea0003800200 */
.L_x_2888:
        /* <DEDUP_REMOVED lines=30> */
.L_x_2891:
[----:B------:R-:W-:Y:S05]  /*62a0*/  BSYNC.RECONVERGENT B1 ;  /* 0x0000000000017941 */ /* 0x000fea0003800200 */
.L_x_2890:
        /* <DEDUP_REMOVED lines=26> */
[----:B------:R-:W-:-:S05]  /*6450*/  F2FP.F16.F32.PACK_AB R39, R39, R16 ;  /* 0x000000102727723e */ /* 0x000fca00000000ff */
[----:B------:R1:W-:Y:S02]  /*6460*/  STG.E desc[UR6][R36.64], R39 ;  /* 0x0000002724007986 */ /* 0x0003e4000c101906 */
.L_x_2861:
[----:B------:R-:W-:Y:S05]  /*6470*/  BSYNC.RECONVERGENT B0 ;  /* 0x0000000000007941 */ /* 0x000fea0003800200 */
.L_x_2829:
        /* <DEDUP_REMOVED lines=8> */
.L_x_2893:
        /* <DEDUP_REMOVED lines=16> */
.L_x_4546:


//--------------------- .text._Z35group_norm_nhwc_fwd_one_pass_kernelI11Fp16IOFp32WLi512ELi60ELi480EEv26Group_norm_nhwc_fwd_params --------------------------
	.section	.text._Z35group_norm_nhwc_fwd_one_pass_kernelI11Fp16IOFp32WLi512ELi60ELi480EEv26Group_norm_nhwc_fwd_params,"ax",@progbits
	.align	128
        .global         _Z35group_norm_nhwc_fwd_one_pass_kernelI11Fp16IOFp32WLi512ELi60ELi480EEv26Group_norm_nhwc_fwd_params
        .type           _Z35group_norm_nhwc_fwd_one_pass_kernelI11Fp16IOFp32WLi512ELi60ELi480EEv26Group_norm_nhwc_fwd_params,@function
        .size           _Z35group_norm_nhwc_fwd_one_pass_kernelI11Fp16IOFp32WLi512ELi60ELi480EEv26Group_norm_nhwc_fwd_params,(.L_x_4547 - _Z35group_norm_nhwc_fwd_one_pass_kernelI11Fp16IOFp32WLi512ELi60ELi480EEv26Group_norm_nhwc_fwd_params)
        .other          _Z35group_norm_nhwc_fwd_one_pass_kernelI11Fp16IOFp32WLi512ELi60ELi480EEv26Group_norm_nhwc_fwd_params,@"STO_CUDA_ENTRY STV_DEFAULT"
_Z35group_norm_nhwc_fwd_one_pass_kernelI11Fp16IOFp32WLi512ELi60ELi480EEv26Group_norm_nhwc_fwd_params:
.text._Z35group_norm_nhwc_fwd_one_pass_kernelI11Fp16IOFp32WLi512ELi60ELi480EEv26Group_norm_nhwc_fwd_params:
        /* <DEDUP_REMOVED lines=47> */
.L_x_3033:
        /* <DEDUP_REMOVED lines=11> */
[----:B------:R-:W-:Y:S02]  /*03a0*/  IADD3 R17, PT, PT, R31, 0x40, RZ ;  /* 0x000000401f117810 */ /* 0x000fe40007ffe0ff */
[----:B--2---:R-:W-:Y:S02]  /*03b0*/  ISETP.GE.U32.AND P5, PT, R15, UR4, PT ;  /* 0x000000040f007c0c */ /* 0x004fe4000bfa6070 */
[----:B------:R-:W-:Y:S02]  /*03c0*/  SHF.R.S32.HI R13, RZ, 0x1f, R15 ;  /* 0x0000001fff0d7819 */ /* 0x000fe4000001140f */
[----:B------:R-:W-:-:S02]  /*03d0*/  ISETP.GE.U32.AND P4, PT, R17, UR4, PT ;  /* 0x0000000411007c0c */ /* 0x000fc4000bf86070 */
[----:B------:R-:W-:Y:S02]  /*03e0*/  ISETP.GE.AND.EX P5, PT, R13, UR5, PT, P5 ;  /* 0x000000050d007c0c */ /* 0x000fe4000bfa6350 */
[----:B------:R-:W-:Y:S01]  /*03f0*/  SHF.R.S32.HI R25, RZ, 0x1f, R17 ;  /* 0x0000001fff197819 */ /* 0x000fe20000011411 */
[----:B0-----:R-:W0:Y:S03]  /*0400*/  MUFU.RCP R0, R0 ;  /* 0x0000000000007308 */ /* 0x001e260000001000 */
[----:B------:R-:W-:-:S07]  /*0410*/  ISETP.GE.AND.EX P4, PT, R25, UR5, PT, P4 ;  /* 0x0000000519007c0c */ /* 0x000fce000bf86340 */
[----:B------:R-:W2:Y:S01]  /*0420*/  @!P5 LDC.64 R36, c[0x0][0x390] ;  /* 0x0000e400ff24db82 */ /* 0x000ea20000000a00 */
[----:B0-----:R-:W-:-:S04]  /*0430*/  IADD3 R2, PT, PT, R0, 0xffffffe, RZ ;  /* 0x0ffffffe00027810 */ /* 0x001fc80007ffe0ff */
[----:B------:R0:W3:Y:S02]  /*0440*/  F2I.FTZ.U32.TRUNC.NTZ R3, R2 ;  /* 0x0000000200037305 */ /* 0x0000e4000021f000 */
[----:B0-----:R-:W-:Y:S02]  /*0450*/  MOV R2, RZ ;  /* 0x000000ff00027202 */ /* 0x001fe40000000f00 */
[----:B---3--:R-:W-:-:S05]  /*0460*/  IADD3 R4, PT, PT, RZ, -R3, RZ ;  /* 0x80000003ff047210 */ /* 0x008fca0007ffe0ff */
        /* <DEDUP_REMOVED lines=23> */
[----:B------:R-:W0:Y:S01]  /*05e0*/  @!P1 LDC.64 R8, c[0x0][0x3e0] ;  /* 0x0000f800ff089b82 */ /* 0x000e220000000a00 */
[----:B------:R-:W-:Y:S01]  /*05f0*/  IMAD R111, R6, R0, R109 ;  /* 0x00000000066f7224 */ /* 0x000fe200078e026d */
[----:B------:R-:W-:-:S03]  /*0600*/  SHF.R.S32.HI R0, RZ, 0x1f, R3 ;  /* 0x0000001fff007819 */ /* 0x000fc60000011403 */
[----:B------:R-:W-:Y:S02]  /*0610*/  IMAD R111, R111, 0x3c, RZ ;  /* 0x0000003c6f6f7824 */ /* 0x000fe400078e02ff */
[----:B-1----:R-:W-:Y:S01]  /*0620*/  IMAD R0, R0, UR8, RZ ;  /* 0x0000000800007c24 */ /* 0x002fe2000f8e02ff */
[----:B------:R-:W1:Y:S02]  /*0630*/  @!P1 LDC.64 R18, c[0x0][0x390] ;  /* 0x0000e400ff129b82 */ /* 0x000e640000000a00 */
[----:B------:R-:W-:Y:S01]  /*0640*/  IADD3 R114, P2, PT, R111, R114, RZ ;  /* 0x000000726f727210 */ /* 0x000fe20007f5e0ff */
[----:B------:R-:W-:-:S03]  /*0650*/  IMAD R117, R3, UR9, R0 ;  /* 0x0000000903757c24 */ /* 0x000fc6000f8e0200 */
[----:B------:R-:W-:Y:S02]  /*0660*/  LEA.HI.X.SX32 R115, R111, RZ, 0x1, P2 ;  /* 0x000000ff6f737211 */ /* 0x000fe400010f0eff */
[----:B------:R-:W3:Y:S01]  /*0670*/  @!P3 LDC.64 R20, c[0x0][0x3e0] ;  /* 0x0000f800ff14bb82 */ /* 0x000ee20000000a00 */
[----:B------:R-:W-:-:S05]  /*0680*/  IMAD.WIDE.U32 R114, R3, UR8, R114 ;  /* 0x0000000803727c25 */ /* 0x000fca000f8e0072 */
[----:B------:R-:W-:Y:S01]  /*0690*/  IADD3 R117, PT, PT, R115, R117, RZ ;  /* 0x0000007573757210 */ /* 0x000fe20007ffe0ff */
[----:B0-----:R-:W-:Y:S01]  /*06a0*/  @!P1 IMAD R0, R5, R8, RZ ;  /* 0x0000000805009224 */ /* 0x001fe200078e02ff */
[-C--:B------:R-:W-:Y:S01]  /*06b0*/  @!P1 MOV R116, R114.reuse ;  /* 0x0000007200749202 */ /* 0x080fe20000000f00 */
[----:B------:R-:W0:Y:S01]  /*06c0*/  @!P3 LDC.64 R22, c[0x0][0x390] ;  /* 0x0000e400ff16bb82 */ /* 0x000e220000000a00 */
[----:B------:R-:W-:Y:S01]  /*06d0*/  @!P3 MOV R6, R114 ;  /* 0x000000720006b202 */ /* 0x000fe20000000f00 */
[C---:B------:R-:W-:Y:S02]  /*06e0*/  @!P1 IMAD R9, R31.reuse, R9, R0 ;  /* 0x000000091f099224 */ /* 0x040fe400078e0200 */
[----:B------:R-:W-:-:S04]  /*06f0*/  @!P1 IMAD.WIDE.U32 R4, R31, R8, R116 ;  /* 0x000000081f049225 */ /* 0x000fc800078e0074 */
[----:B------:R-:W4:Y:S01]  /*0700*/  @!P5 LDC.64 R2, c[0x0][0x3e0] ;  /* 0x0000f800ff02db82 */ /* 0x000f220000000a00 */
[----:B------:R-:W-:Y:S02]  /*0710*/  @!P1 IADD3 R0, PT, PT, R5, R9, RZ ;  /* 0x0000000905009210 */ /* 0x000fe40007ffe0ff */
[----:B-1----:R-:W-:-:S04]  /*0720*/  @!P1 LEA R8, P2, R4, R18, 0x1 ;  /* 0x0000001204089211 */ /* 0x002fc800078408ff */
[----:B------:R-:W-:Y:S01]  /*0730*/  @!P1 LEA.HI.X R9, R4, R19, R0, 0x1, P2 ;  /* 0x0000001304099211 */ /* 0x000fe200010f0c00 */
[-C--:B---3--:R-:W-:Y:S01]  /*0740*/  @!P3 IMAD R0, R7, R20.reuse, RZ ;  /* 0x000000140700b224 */ /* 0x088fe200078e02ff */
[----:B------:R-:W-:Y:S02]  /*0750*/  IADD3 R19, PT, PT, R31, 0x50, RZ ;  /* 0x000000501f137810 */ /* 0x000fe40007ffe0ff */
[----:B------:R-:W-:Y:S01]  /*0760*/  @!P3 MOV R7, R117 ;  /* 0x000000750007b202 */ /* 0x000fe20000000f00 */
[----:B------:R-:W-:Y:S01]  /*0770*/  @!P3 IMAD R5, R11, R21, R0 ;  /* 0x000000150b05b224 */ /* 0x000fe200078e0200 */
[----:B------:R-:W-:Y:S01]  /*0780*/  ISETP.GE.U32.AND P2, PT, R19, UR4, PT ;  /* 0x0000000413007c0c */ /* 0x000fe2000bf46070 */
[----:B------:R1:W3:Y:S01]  /*0790*/  @!P1 LDG.E R82, desc[UR6][R8.64] ;  /* 0x0000000608529981 */ /* 0x0002e2000c1e1900 */
[----:B------:R-:W-:Y:S01]  /*07a0*/  SHF.R.S32.HI R27, RZ, 0x1f, R19 ;  /* 0x0000001fff1b7819 */ /* 0x000fe20000011413 */
[----:B------:R-:W-:-:S03]  /*07b0*/  @!P3 IMAD.WIDE.U32 R6, R11, R20, R6 ;  /* 0x000000140b06b225 */ /* 0x000fc600078e0006 */
[----:B------:R-:W-:Y:S02]  /*07c0*/  ISETP.GE.AND.EX P2, PT, R27, UR5, PT, P2 ;  /* 0x000000051b007c0c */ /* 0x000fe4000bf46320 */
[----:B------:R-:W-:Y:S02]  /*07d0*/  @!P3 IADD3 R0, PT, PT, R7, R5, RZ ;  /* 0x000000050700b210 */ /* 0x000fe40007ffe0ff */
[C---:B0-----:R-:W-:Y:S01]  /*07e0*/  @!P3 LEA R12, P1, R6.reuse, R22, 0x1 ;  /* 0x00000016060cb211 */ /* 0x041fe200078208ff */
[----:B----4-:R-:W-:Y:S01]  /*07f0*/  @!P5 IMAD R10, R13, R2, RZ ;  /* 0x000000020d0ad224 */ /* 0x010fe200078e02ff */
[----:B------:R-:W-:Y:S01]  /*0800*/  IADD3 R21, PT, PT, R31, 0x60, RZ ;  /* 0x000000601f157810 */ /* 0x000fe20007ffe0ff */
[----:B------:R-:W0:Y:S01]  /*0810*/  @!P4 LDC.64 R4, c[0x0][0x3e0] ;  /* 0x0000f800ff04cb82 */ /* 0x000e220000000a00 */
[----:B------:R-:W-:Y:S02]  /*0820*/  @!P3 LEA.HI.X R13, R6, R23, R0, 0x1, P1 ;  /* 0x00000017060db211 */ /* 0x000fe400008f0c00 */
[----:B------:R-:W-:-:S02]  /*0830*/  ISETP.GE.U32.AND P1, PT, R21, UR4, PT ;  /* 0x0000000415007c0c */ /* 0x000fc4000bf26070 */
[----:B------:R-:W-:Y:S02]  /*0840*/  SHF.R.S32.HI R33, RZ, 0x1f, R21 ;  /* 0x0000001fff217819 */ /* 0x000fe40000011415 */
[----:B-1----:R-:W-:Y:S01]  /*0850*/  @!P5 MOV R8, R114 ;  /* 0x000000720008d202 */ /* 0x002fe20000000f00 */
[----:B------:R-:W1:Y:S01]  /*0860*/  @!P2 LDC.64 R6, c[0x0][0x3e0] ;  /* 0x0000f800ff06ab82 */ /* 0x000e620000000a00 */
[----:B------:R-:W-:Y:S02]  /*0870*/  @!P5 MOV R9, R117 ;  /* 0x000000750009d202 */ /* 0x000fe40000000f00 */
[----:B------:R-:W-:Y:S01]  /*0880*/  ISETP.GE.AND.EX P1, PT, R33, UR5, PT, P1 ;  /* 0x0000000521007c0c */ /* 0x000fe2000bf26310 */
[C---:B------:R-:W-:Y:S02]  /*0890*/  @!P5 IMAD R29, R15.reuse, R3, R10 ;  /* 0x000000030f1dd224 */ /* 0x040fe400078e020a */
[----:B------:R-:W-:Y:S01]  /*08a0*/  @!P5 IMAD.WIDE.U32 R2, R15, R2, R8 ;  /* 0x000000020f02d225 */ /* 0x000fe200078e0008 */
[----:B------:R-:W-:Y:S01]  /*08b0*/  CS2R R80, SRZ ;  /* 0x0000000000507805 */ /* 0x000fe2000001ff00 */
[----:B------:R-:W4:Y:S01]  /*08c0*/  @!P4 LDC.64 R10, c[0x0][0x390] ;  /* 0x0000e400ff0acb82 */ /* 0x000f220000000a00 */
[----:B------:R-:W-:-:S02]  /*08d0*/  IADD3 R23, PT, PT, R31, 0x70, RZ ;  /* 0x000000701f177810 */ /* 0x000fc40007ffe0ff */
[----:B------:R-:W-:Y:S02]  /*08e0*/  @!P5 IADD3 R0, PT, PT, R3, R29, RZ ;  /* 0x0000001d0300d210 */ /* 0x000fe40007ffe0ff */
[C---:B--2---:R-:W-:Y:S01]  /*08f0*/  @!P5 LEA R14, P6, R2.reuse, R36, 0x1 ;  /* 0x00000024020ed211 */ /* 0x044fe200078c08ff */
[----:B------:R2:W5:Y:S01]  /*0900*/  @!P3 LDG.E R80, desc[UR6][R12.64] ;  /* 0x000000060c50b981 */ /* 0x000562000c1e1900 */
[----:B------:R-:W-:Y:S01]  /*0910*/  ISETP.GE.U32.AND P3, PT, R23, UR4, PT ;  /* 0x0000000417007c0c */ /* 0x000fe2000bf66070 */
[----:B------:R-:W4:Y:S01]  /*0920*/  @!P2 LDC.64 R8, c[0x0][0x390] ;  /* 0x0000e400ff08ab82 */ /* 0x000f220000000a00 */
[----:B------:R-:W-:Y:S02]  /*0930*/  SHF.R.S32.HI R35, RZ, 0x1f, R23 ;  /* 0x0000001fff237819 */ /* 0x000fe40000011417 */
[----:B------:R-:W-:Y:S02]  /*0940*/  @!P5 LEA.HI.X R15, R2, R37, R0, 0x1, P6 ;  /* 0x00000025020fd211 */ /* 0x000fe400030f0c00 */
[----:B------:R-:W-:-:S03]  /*0950*/  ISETP.GE.AND.EX P3, PT, R35, UR5, PT, P3 ;  /* 0x0000000523007c0c */ /* 0x000fc6000bf66330 */
[----:B------:R-:W4:Y:S01]  /*0960*/  @!P1 LDC.64 R2, c[0x0][0x3e0] ;  /* 0x0000f800ff029b82 */ /* 0x000f220000000a00 */
[----:B0-----:R-:W-:Y:S01]  /*0970*/  @!P4 IMAD R0, R25, R4, RZ ;  /* 0x000000041900c224 */ /* 0x001fe200078e02ff */
[----:B--2---:R-:W-:Y:S02]  /*0980*/  @!P4 MOV R12, R114 ;  /* 0x00000072000cc202 */ /* 0x004fe40000000f00 */
[----:B------:R-:W-:Y:S02]  /*0990*/  @!P4 MOV R13, R117 ;  /* 0x00000075000dc202 */ /* 0x000fe40000000f00 */
[----:B------:R-:W-:Y:S01]  /*09a0*/  CS2R R28, SRZ ;  /* 0x00000000001c7805 */ /* 0x000fe2000001ff00 */
[----:B------:R-:W-:Y:S01]  /*09b0*/  @!P4 IMAD R37, R17, R5, R0 ;  /* 0x000000051125c224 */ /* 0x000fe200078e0200 */
[----:B------:R-:W-:Y:S01]  /*09c0*/  IADD3 R25, PT, PT, R31, 0x80, RZ ;  /* 0x000000801f197810 */ /* 0x000fe20007ffe0ff */
[----:B-1----:R-:W-:Y:S02]  /*09d0*/  @!P2 IMAD R0, R27, R6, RZ ;  /* 0x000000061b00a224 */ /* 0x002fe400078e02ff */
[----:B------:R-:W-:Y:S01]  /*09e0*/  @!P4 IMAD.WIDE.U32 R12, R17, R4, R12 ;  /* 0x00000004110cc225 */ /* 0x000fe200078e000c */
[----:B------:R4:W2:Y:S01]  /*09f0*/  @!P5 LDG.E R29, desc[UR6][R14.64] ;  /* 0x000000060e1dd981 */ /* 0x0008a2000c1e1900 */
[----:B------:R-:W-:Y:S01]  /*0a00*/  ISETP.GE.U32.AND P5, PT, R25, UR4, PT ;  /* 0x0000000419007c0c */ /* 0x000fe2000bfa6070 */
[----:B------:R-:W0:Y:S01]  /*0a10*/  @!P3 LDC.64 R4, c[0x0][0x3e0] ;  /* 0x0000f800ff04bb82 */ /* 0x000e220000000a00 */
[----:B------:R-:W-:Y:S01]  /*0a20*/  @!P2 IMAD R39, R19, R7, R0 ;  /* 0x000000071327a224 */ /* 0x000fe200078e0200 */
[----:B------:R-:W-:-:S02]  /*0a30*/  SHF.R.S32.HI R27, RZ, 0x1f, R25 ;  /* 0x0000001fff1b7819 */ /* 0x000fc40000011419 */
[----:B------:R-:W-:Y:S02]  /*0a40*/  @!P4 IADD3 R0, PT, PT, R13, R37, RZ ;  /* 0x000000250d00c210 */ /* 0x000fe40007ffe0ff */
[----:B------:R-:W-:Y:S02]  /*0a50*/  @!P2 MOV R16, R114 ;  /* 0x000000720010a202 */ /* 0x000fe40000000f00 */
[C---:B----4-:R-:W-:Y:S02]  /*0a60*/  @!P4 LEA R14, P6, R12.reuse, R10, 0x1 ;  /* 0x0000000a0c0ec211 */ /* 0x050fe400078c08ff */
[----:B------:R-:W-:Y:S02]  /*0a70*/  @!P2 MOV R17, R117 ;  /* 0x000000750011a202 */ /* 0x000fe40000000f00 */
[----:B------:R-:W-:Y:S02]  /*0a80*/  ISETP.GE.AND.EX P5, PT, R27, UR5, PT, P5 ;  /* 0x000000051b007c0c */ /* 0x000fe4000bfa6350 */
[----:B------:R-:W-:Y:S01]  /*0a90*/  @!P4 LEA.HI.X R15, R12, R11, R0, 0x1, P6 ;  /* 0x0000000b0c0fc211 */ /* 0x000fe200030f0c00 */
[----:B------:R-:W-:Y:S01]  /*0aa0*/  @!P2 IMAD.WIDE.U32 R6, R19, R6, R16 ;  /* 0x000000061306a225 */ /* 0x000fe200078e0010 */
[----:B------:R-:W1:Y:S03]  /*0ab0*/  @!P1 LDC.64 R10, c[0x0][0x390] ;  /* 0x0000e400ff0a9b82 */ /* 0x000e660000000a00 */
[----:B------:R-:W-:Y:S01]  /*0ac0*/  @!P1 IMAD R12, R33, R2, RZ ;  /* 0x00000002210c9224 */ /* 0x000fe200078e02ff */
[----:B------:R-:W-:Y:S01]  /*0ad0*/  @!P2 IADD3 R0, PT, PT, R7, R39, RZ ;  /* 0x000000270700a210 */ /* 0x000fe20007ffe0ff */
[----:B------:R4:W2:Y:S01]  /*0ae0*/  @!P4 LDG.E R28, desc[UR6][R14.64] ;  /* 0x000000060e1cc981 */ /* 0x0008a2000c1e1900 */
[C---:B------:R-:W-:Y:S01]  /*0af0*/  @!P2 LEA R8, P6, R6.reuse, R8, 0x1 ;  /* 0x000000080608a211 */ /* 0x040fe200078c08ff */
[----:B------:R-:W-:Y:S01]  /*0b00*/  @!P1 IMAD R37, R21, R3, R12 ;  /* 0x0000000315259224 */ /* 0x000fe200078e020c */
[----:B------:R-:W-:Y:S01]  /*0b10*/  IADD3 R19, PT, PT, R31, 0x90, RZ ;  /* 0x000000901f137810 */ /* 0x000fe20007ffe0ff */
[----:B------:R-:W1:Y:S01]  /*0b20*/  @!P3 LDC.64 R12, c[0x0][0x390] ;  /* 0x0000e400ff0cbb82 */ /* 0x000e620000000a00 */
[----:B------:R-:W-:-:S02]  /*0b30*/  @!P2 LEA.HI.X R9, R6, R9, R0, 0x1, P6 ;  /* 0x000000090609a211 */ /* 0x000fc400030f0c00 */
[----:B------:R-:W-:Y:S02]  /*0b40*/  ISETP.GE.U32.AND P4, PT, R19, UR4, PT ;  /* 0x0000000413007c0c */ /* 0x000fe4000bf86070 */
[----:B------:R-:W-:Y:S02]  /*0b50*/  SHF.R.S32.HI R17, RZ, 0x1f, R19 ;  /* 0x0000001fff117819 */ /* 0x000fe40000011413 */
[----:B----4-:R-:W-:Y:S01]  /*0b60*/  @!P1 MOV R14, R114 ;  /* 0x00000072000e9202 */ /* 0x010fe20000000f00 */
[----:B------:R-:W4:Y:S01]  /*0b70*/  @!P5 LDC.64 R6, c[0x0][0x3e0] ;  /* 0x0000f800ff06db82 */ /* 0x000f220000000a00 */
[----:B------:R-:W-:Y:S02]  /*0b80*/  @!P1 MOV R15, R117 ;  /* 0x00000075000f9202 */ /* 0x000fe40000000f00 */
[----:B------:R-:W-:Y:S02]  /*0b90*/  MOV R26, RZ ;  /* 0x000000ff001a7202 */ /* 0x000fe40000000f00 */
[----:B------:R-:W-:Y:S01]  /*0ba0*/  ISETP.GE.AND.EX P4, PT, R17, UR5, PT, P4 ;  /* 0x0000000511007c0c */ /* 0x000fe2000bf86340 */
[----:B------:R-:W-:Y:S01]  /*0bb0*/  @!P1 IMAD.WIDE.U32 R2, R21, R2, R14 ;  /* 0x0000000215029225 */ /* 0x000fe200078e000e */
[----:B------:R-:W-:-:S02]  /*0bc0*/  IADD3 R21, PT, PT, R31, 0xa0, RZ ;  /* 0x000000a01f157810 */ /* 0x000fc40007ffe0ff */
[----:B------:R0:W2:Y:S02]  /*0bd0*/  @!P2 LDG.E R26, desc[UR6][R8.64] ;  /* 0x00000006081aa981 */ /* 0x0000a4000c1e1900 */
[----:B0-----:R-:W-:Y:S01]  /*0be0*/  @!P3 IMAD R0, R35, R4, RZ ;  /* 0x000000042300b224 */ /* 0x001fe200078e02ff */
[----:B------:R-:W-:Y:S02]  /*0bf0*/  ISETP.GE.U32.AND P2, PT, R21, UR4, PT ;  /* 0x0000000415007c0c */ /* 0x000fe4000bf46070 */
[----:B------:R-:W-:Y:S01]  /*0c00*/  SHF.R.S32.HI R33, RZ, 0x1f, R21 ;  /* 0x0000001fff217819 */ /* 0x000fe20000011415 */
[----:B------:R-:W-:Y:S01]  /*0c10*/  @!P3 IMAD R15, R23, R5, R0 ;  /* 0x00000005170fb224 */ /* 0x000fe200078e0200 */
[----:B------:R-:W-:Y:S02]  /*0c20*/  @!P1 IADD3 R0, PT, PT, R3, R37, RZ ;  /* 0x0000002503009210 */ /* 0x000fe40007ffe0ff */
[----:B------:R-:W-:Y:S02]  /*0c30*/  @!P3 MOV R8, R114 ;  /* 0x000000720008b202 */ /* 0x000fe40000000f00 */
[----:B------:R-:W-:-:S02]  /*0c40*/  @!P3 MOV R9, R117 ;  /* 0x000000750009b202 */ /* 0x000fc40000000f00 */
[C---:B-1----:R-:W-:Y:S02]  /*0c50*/  @!P1 LEA R10, P6, R2.reuse, R10, 0x1 ;  /* 0x0000000a020a9211 */ /* 0x042fe400078c08ff */
[----:B------:R-:W-:Y:S01]  /*0c60*/  ISETP.GE.AND.EX P2, PT, R33, UR5, PT, P2 ;  /* 0x0000000521007c0c */ /* 0x000fe2000bf46320 */
[----:B------:R-:W-:Y:S02]  /*0c70*/  @!P3 IMAD.WIDE.U32 R4, R23, R4, R8 ;  /* 0x000000041704b225 */ /* 0x000fe400078e0008 */
[----:B------:R-:W0:Y:S01]  /*0c80*/  @!P5 LDC.64 R8, c[0x0][0x390] ;  /* 0x0000e400ff08db82 */ /* 0x000e220000000a00 */
[----:B------:R-:W-:Y:S02]  /*0c90*/  @!P1 LEA.HI.X R11, R2, R11, R0, 0x1, P6 ;  /* 0x0000000b020b9211 */ /* 0x000fe400030f0c00 */
[----:B------:R-:W-:-:S05]  /*0ca0*/  @!P3 IADD3 R0, PT, PT, R5, R15, RZ ;  /* 0x0000000f0500b210 */ /* 0x000fca0007ffe0ff */
[----:B------:R-:W1:Y:S01]  /*0cb0*/  @!P4 LDC.64 R2, c[0x0][0x3e0] ;  /* 0x0000f800ff02cb82 */ /* 0x000e620000000a00 */
[C---:B------:R-:W-:Y:S01]  /*0cc0*/  @!P3 LEA R12, P6, R4.reuse, R12, 0x1 ;  /* 0x0000000c040cb211 */ /* 0x040fe200078c08ff */
[----:B----4-:R-:W-:Y:S01]  /*0cd0*/  @!P5 IMAD R14, R27, R6, RZ ;  /* 0x000000061b0ed224 */ /* 0x010fe200078e02ff */
[----:B------:R-:W-:Y:S02]  /*0ce0*/  MOV R24, RZ ;  /* 0x000000ff00187202 */ /* 0x000fe40000000f00 */
[----:B------:R-:W-:Y:S01]  /*0cf0*/  @!P3 LEA.HI.X R13, R4, R13, R0, 0x1, P6 ;  /* 0x0000000d040db211 */ /* 0x000fe200030f0c00 */
[----:B------:R-:W-:Y:S02]  /*0d00*/  @!P5 IMAD R7, R25, R7, R14 ;  /* 0x000000071907d224 */ /* 0x000fe400078e020e */
[----:B------:R-:W4:Y:S01]  /*0d10*/  @!P2 LDC.64 R4, c[0x0][0x3e0] ;  /* 0x0000f800ff04ab82 */ /* 0x000f220000000a00 */
[----:B------:R-:W-:Y:S01]  /*0d20*/  IADD3 R23, PT, PT, R31, 0xb0, RZ ;  /* 0x000000b01f177810 */ /* 0x000fe20007ffe0ff */
[----:B------:R0:W2:Y:S01]  /*0d30*/  @!P1 LDG.E R24, desc[UR6][R10.64] ;  /* 0x000000060a189981 */ /* 0x0000a2000c1e1900 */
[----:B------:R-:W-:-:S02]  /*0d40*/  @!P5 MOV R14, R114 ;  /* 0x00000072000ed202 */ /* 0x000fc40000000f00 */
[----:B------:R-:W-:Y:S02]  /*0d50*/  @!P5 MOV R15, R117 ;  /* 0x00000075000fd202 */ /* 0x000fe40000000f00 */
[----:B------:R-:W-:Y:S02]  /*0d60*/  MOV R22, RZ ;  /* 0x000000ff00167202 */ /* 0x000fe40000000f00 */
[----:B------:R-:W-:Y:S01]  /*0d70*/  ISETP.GE.U32.AND P1, PT, R23, UR4, PT ;  /* 0x0000000417007c0c */ /* 0x000fe2000bf26070 */
[----:B------:R-:W-:Y:S01]  /*0d80*/  @!P5 IMAD.WIDE.U32 R14, R25, R6, R14 ;  /* 0x00000006190ed225 */ /* 0x000fe200078e000e */
[----:B------:R-:W-:Y:S01]  /*0d90*/  SHF.R.S32.HI R37, RZ, 0x1f, R23 ;  /* 0x0000001fff257819 */ /* 0x000fe20000011417 */
[----:B0-----:R-:W0:Y:S01]  /*0da0*/  @!P4 LDC.64 R10, c[0x0][0x390] ;  /* 0x0000e400ff0acb82 */ /* 0x001e220000000a00 */
[----:B------:R-:W-:Y:S01]  /*0db0*/  IADD3 R25, PT, PT, R31, 0xc0, RZ ;  /* 0x000000c01f197810 */ /* 0x000fe20007ffe0ff */
[----:B------:R1:W2:Y:S01]  /*0dc0*/  @!P3 LDG.E R22, desc[UR6][R12.64] ;  /* 0x000000060c16b981 */ /* 0x0002a2000c1e1900 */
[----:B------:R-:W-:-:S02]  /*0dd0*/  ISETP.GE.AND.EX P1, PT, R37, UR5, PT, P1 ;  /* 0x0000000525007c0c */ /* 0x000fc4000bf26310 */
[----:B------:R-:W-:Y:S02]  /*0de0*/  ISETP.GE.U32.AND P3, PT, R25, UR4, PT ;  /* 0x0000000419007c0c */ /* 0x000fe4000bf66070 */
[----:B------:R-:W-:Y:S02]  /*0df0*/  SHF.R.S32.HI R39, RZ, 0x1f, R25 ;  /* 0x0000001fff277819 */ /* 0x000fe40000011419 */
[----:B------:R-:W-:Y:S02]  /*0e00*/  @!P5 IADD3 R0, PT, PT, R15, R7, RZ ;  /* 0x000000070f00d210 */ /* 0x000fe40007ffe0ff */
[----:B------:R-:W-:Y:S01]  /*0e10*/  @!P5 LEA R16, P6, R14, R8, 0x1 ;  /* 0x000000080e10d211 */ /* 0x000fe200078c08ff */
[----:B-1----:R-:W-:Y:S01]  /*0e20*/  @!P4 IMAD R8, R17, R2, RZ ;  /* 0x000000021108c224 */ /* 0x002fe200078e02ff */
[----:B------:R-:W-:Y:S01]  /*0e30*/  MOV R20, RZ ;  /* 0x000000ff00147202 */ /* 0x000fe20000000f00 */
[----:B------:R-:W1:Y:S01]  /*0e40*/  @!P2 LDC.64 R6, c[0x0][0x390] ;  /* 0x0000e400ff06ab82 */ /* 0x000e620000000a00 */
[----:B------:R-:W-:-:S02]  /*0e50*/  ISETP.GE.AND.EX P3, PT, R39, UR5, PT, P3 ;  /* 0x0000000527007c0c */ /* 0x000fc4000bf66330 */
[----:B------:R-:W-:Y:S02]  /*0e60*/  @!P5 LEA.HI.X R17, R14, R9, R0, 0x1, P6 ;  /* 0x000000090e11d211 */ /* 0x000fe400030f0c00 */
[----:B------:R-:W-:Y:S02]  /*0e70*/  IADD3 R27, PT, PT, R31, 0xd0, RZ ;  /* 0x000000d01f1b7810 */ /* 0x000fe40007ffe0ff */
[----:B------:R-:W-:Y:S01]  /*0e80*/  @!P4 MOV R12, R114 ;  /* 0x00000072000cc202 */ /* 0x000fe20000000f00 */
[----:B------:R1:W2:Y:S01]  /*0e90*/  @!P5 LDG.E R20, desc[UR6][R16.64] ;  /* 0x000000061014d981 */ /* 0x0002a2000c1e1900 */
[----:B------:R-:W-:Y:S01]  /*0ea0*/  @!P4 MOV R13, R117 ;  /* 0x00000075000dc202 */ /* 0x000fe20000000f00 */
[----:B------:R-:W-:Y:S01]  /*0eb0*/  @!P4 IMAD R15, R19, R3, R8 ;  /* 0x00000003130fc224 */ /* 0x000fe200078e0208 */
[----:B------:R-:W-:Y:S01]  /*0ec0*/  ISETP.GE.U32.AND P5, PT, R27, UR4, PT ;  /* 0x000000041b007c0c */ /* 0x000fe2000bfa6070 */
[----:B------:R-:W1:Y:S01]  /*0ed0*/  @!P1 LDC.64 R8, c[0x0][0x3e0] ;  /* 0x0000f800ff089b82 */ /* 0x000e620000000a00 */
[----:B------:R-:W-:Y:S01]  /*0ee0*/  SHF.R.S32.HI R41, RZ, 0x1f, R27 ;  /* 0x0000001fff297819 */ /* 0x000fe2000001141b */
[----:B------:R-:W-:-:S04]  /*0ef0*/  @!P4 IMAD.WIDE.U32 R12, R19, R2, R12 ;  /* 0x00000002130cc225 */ /* 0x000fc800078e000c */
[----:B----4-:R-:W-:Y:S01]  /*0f00*/  @!P2 IMAD R0, R33, R4, RZ ;  /* 0x000000042100a224 */ /* 0x010fe200078e02ff */
[----:B------:R-:W-:Y:S01]  /*0f10*/  ISETP.GE.AND.EX P5, PT, R41, UR5, PT, P5 ;  /* 0x0000000529007c0c */ /* 0x000fe2000bfa6350 */
[----:B------:R-:W4:Y:S01]  /*0f20*/  @!P3 LDC.64 R2, c[0x0][0x3e0] ;  /* 0x0000f800ff02bb82 */ /* 0x000f220000000a00 */
[C---:B0-----:R-:W-:Y:S01]  /*0f30*/  @!P4 LEA R32, P6, R12.reuse, R10, 0x1 ;  /* 0x0000000a0c20c211 */ /* 0x041fe200078c08ff */
[----:B------:R-:W-:Y:S01]  /*0f40*/  @!P2 IMAD R19, R21, R5, R0 ;  /* 0x000000051513a224 */ /* 0x000fe200078e0200 */
[----:B------:R-:W-:Y:S02]  /*0f50*/  @!P4 IADD3 R0, PT, PT, R13, R15, RZ ;  /* 0x0000000f0d00c210 */ /* 0x000fe40007ffe0ff */
[----:B------:R-:W-:Y:S02]  /*0f60*/  @!P2 MOV R14, R114 ;  /* 0x00000072000ea202 */ /* 0x000fe40000000f00 */
[----:B------:R-:W-:Y:S02]  /*0f70*/  @!P2 MOV R15, R117 ;  /* 0x00000075000fa202 */ /* 0x000fe40000000f00 */
[----:B------:R-:W-:-:S02]  /*0f80*/  @!P4 LEA.HI.X R33, R12, R11, R0, 0x1, P6 ;  /* 0x0000000b0c21c211 */ /* 0x000fc400030f0c00 */
[----:B------:R-:W0:Y:S01]  /*0f90*/  @!P1 LDC.64 R10, c[0x0][0x390] ;  /* 0x0000e400ff0a9b82 */ /* 0x000e220000000a00 */
[----:B------:R-:W-:Y:S01]  /*0fa0*/  @!P2 IMAD.WIDE.U32 R4, R21, R4, R14 ;  /* 0x000000041504a225 */ /* 0x000fe200078e000e */
[----:B------:R-:W-:Y:S02]  /*0fb0*/  MOV R18, RZ ;  /* 0x000000ff00127202 */ /* 0x000fe40000000f00 */
[----:B------:R-:W-:-:S04]  /*0fc0*/  IADD3 R35, PT, PT, R31, 0xe0, RZ ;  /* 0x000000e01f237810 */ /* 0x000fc80007ffe0ff */
[----:B------:R-:W3:Y:S01]  /*0fd0*/  @!P5 LDC.64 R12, c[0x0][0x3e0] ;  /* 0x0000f800ff0cdb82 */ /* 0x000ee20000000a00 */
[----:B------:R-:W-:Y:S01]  /*0fe0*/  @!P2 IADD3 R0, PT, PT, R5, R19, RZ ;  /* 0x000000130500a210 */ /* 0x000fe20007ffe0ff */
[----:B------:R-:W2:Y:S01]  /*0ff0*/  @!P4 LDG.E R18, desc[UR6][R32.64] ;  /* 0x000000062012c981 */ /* 0x000ea2000c1e1900 */
[C---:B-1----:R-:W-:Y:S02]  /*1000*/  @!P2 LEA R6, P6, R4.reuse, R6, 0x1 ;  /* 0x000000060406a211 */ /* 0x042fe400078c08ff */
[----:B------:R-:W-:Y:S02]  /*1010*/  ISETP.GE.U32.AND P4, PT, R35, UR4, PT ;  /* 0x0000000423007c0c */ /* 0x000fe4000bf86070 */
[----:B------:R-:W-:Y:S01]  /*1020*/  SHF.R.S32.HI R43, RZ, 0x1f, R35 ;  /* 0x0000001fff2b7819 */ /* 0x000fe20000011423 */
[----:B------:R-:W1:Y:S01]  /*1030*/  @!P3 LDC.64 R14, c[0x0][0x390] ;  /* 0x0000e400ff0ebb82 */ /* 0x000e620000000a00 */
[----:B------:R-:W-:Y:S02]  /*1040*/  MOV R19, RZ ;  /* 0x000000ff00137202 */ /* 0x000fe40000000f00 */
[----:B------:R-:W-:Y:S01]  /*1050*/  @!P2 LEA.HI.X R7, R4, R7, R0, 0x1, P6 ;  /* 0x000000070407a211 */ /* 0x000fe200030f0c00 */
[----:B------:R-:W-:Y:S01]  /*1060*/  @!P1 IMAD R0, R37, R8, RZ ;  /* 0x0000000825009224 */ /* 0x000fe200078e02ff */
[----:B------:R-:W-:-:S02]  /*1070*/  ISETP.GE.AND.EX P4, PT, R43, UR5, PT, P4 ;  /* 0x000000052b007c0c */ /* 0x000fc4000bf86340 */
[----:B------:R-:W-:Y:S01]  /*1080*/  @!P1 MOV R4, R114 ;  /* 0x0000007200049202 */ /* 0x000fe20000000f00 */
[----:B------:R0:W2:Y:S01]  /*1090*/  @!P2 LDG.E R19, desc[UR6][R6.64] ;  /* 0x000000060613a981 */ /* 0x0000a2000c1e1900 */
[----:B------:R-:W-:Y:S02]  /*10a0*/  @!P1 MOV R5, R117 ;  /* 0x0000007500059202 */ /* 0x000fe40000000f00 */
[----:B------:R-:W-:Y:S01]  /*10b0*/  IADD3 R37, PT, PT, R31, 0x110, RZ ;  /* 0x000001101f257810 */ /* 0x000fe20007ffe0ff */
[C---:B------:R-:W-:Y:S02]  /*10c0*/  @!P1 IMAD R17, R23.reuse, R9, R0 ;  /* 0x0000000917119224 */ /* 0x040fe400078e0200 */
[----:B------:R-:W-:Y:S01]  /*10d0*/  @!P1 IMAD.WIDE.U32 R8, R23, R8, R4 ;  /* 0x0000000817089225 */ /* 0x000fe200078e0004 */
[----:B------:R-:W-:Y:S02]  /*10e0*/  ISETP.GE.U32.AND P2, PT, R37, UR4, PT ;  /* 0x0000000425007c0c */ /* 0x000fe4000bf46070 */
[----:B------:R-:W-:Y:S01]  /*10f0*/  SHF.R.S32.HI R45, RZ, 0x1f, R37 ;  /* 0x0000001fff2d7819 */ /* 0x000fe20000011425 */
[----:B----4-:R-:W-:Y:S01]  /*1100*/  @!P3 IMAD R0, R39, R2, RZ ;  /* 0x000000022700b224 */ /* 0x010fe200078e02ff */
[----:B0-----:R-:W-:Y:S01]  /*1110*/  @!P1 LEA R16, P6, R8, R10, 0x1 ;  /* 0x0000000a08109211 */ /* 0x001fe200078c08ff */
[----:B------:R-:W0:Y:S01]  /*1120*/  @!P4 LDC.64 R4, c[0x0][0x3e0] ;  /* 0x0000f800ff04cb82 */ /* 0x000e220000000a00 */
[----:B------:R-:W-:Y:S01]  /*1130*/  ISETP.GE.AND.EX P2, PT, R45, UR5, PT, P2 ;  /* 0x000000052d007c0c */ /* 0x000fe2000bf46320 */
[----:B------:R-:W-:Y:S01]  /*1140*/  @!P3 IMAD R23, R25, R3, R0 ;  /* 0x000000031917b224 */ /* 0x000fe200078e0200 */
[----:B------:R-:W-:-:S02]  /*1150*/  @!P1 IADD3 R0, PT, PT, R9, R17, RZ ;  /* 0x0000001109009210 */ /* 0x000fc40007ffe0ff */
[----:B------:R-:W-:Y:S02]  /*1160*/  @!P3 MOV R6, R114 ;  /* 0x000000720006b202 */ /* 0x000fe40000000f00 */
[----:B------:R-:W-:Y:S02]  /*1170*/  @!P3 MOV R7, R117 ;  /* 0x000000750007b202 */ /* 0x000fe40000000f00 */
[----:B------:R-:W-:Y:S01]  /*1180*/  @!P1 LEA.HI.X R17, R8, R11, R0, 0x1, P6 ;  /* 0x0000000b08119211 */ /* 0x000fe200030f0c00 */
[----:B---3--:R-:W-:Y:S01]  /*1190*/  @!P5 IMAD R8, R41, R12, RZ ;  /* 0x0000000c2908d224 */ /* 0x008fe200078e02ff */
[----:B------:R-:W-:Y:S01]  /*11a0*/  MOV R21, RZ ;  /* 0x000000ff00157202 */ /* 0x000fe20000000f00 */
[----:B------:R-:W-:Y:S01]  /*11b0*/  @!P3 IMAD.WIDE.U32 R2, R25, R2, R6 ;  /* 0x000000021902b225 */ /* 0x000fe200078e0006 */
[----:B------:R-:W3:Y:S03]  /*11c0*/  @!P4 LDC.64 R10, c[0x0][0x390] ;  /* 0x0000e400ff0acb82 */ /* 0x000ee60000000a00 */
[----:B------:R-:W-:Y:S01]  /*11d0*/  @!P5 IMAD R25, R27, R13, R8 ;  /* 0x0000000d1b19d224 */ /* 0x000fe200078e0208 */
[----:B------:R-:W-:Y:S01]  /*11e0*/  IADD3 R39, PT, PT, R31, 0x140, RZ ;  /* 0x000001401f277810 */ /* 0x000fe20007ffe0ff */
[----:B------:R4:W2:Y:S03]  /*11f0*/  @!P1 LDG.E R21, desc[UR6][R16.64] ;  /* 0x0000000610159981 */ /* 0x0008a6000c1e1900 */
[----:B------:R-:W4:Y:S01]  /*1200*/  @!P5 LDC.64 R6, c[0x0][0x390] ;  /* 0x0000e400ff06db82 */ /* 0x000f220000000a00 */
[----:B------:R-:W-:-:S07]  /*1210*/  @!P3 IADD3 R0, PT, PT, R3, R23, RZ ;  /* 0x000000170300b210 */ /* 0x000fce0007ffe0ff */
[----:B------:R-:W5:Y:S01]  /*1220*/  @!P2 LDC.64 R8, c[0x0][0x3e0] ;  /* 0x0000f800ff08ab82 */ /* 0x000f620000000a00 */
[C---:B-1----:R-:W-:Y:S02]  /*1230*/  @!P3 LEA R14, P6, R2.reuse, R14, 0x1 ;  /* 0x0000000e020eb211 */ /* 0x042fe400078c08ff */
[----:B------:R-:W-:Y:S02]  /*1240*/  ISETP.GE.U32.AND P1, PT, R39, UR4, PT ;  /* 0x0000000427007c0c */ /* 0x000fe4000bf26070 */
[----:B------:R-:W-:Y:S02]  /*1250*/  SHF.R.S32.HI R47, RZ, 0x1f, R39 ;  /* 0x0000001fff2f7819 */ /* 0x000fe40000011427 */
[----:B------:R-:W-:Y:S02]  /*1260*/  IADD3 R41, PT, PT, R31, 0x150, RZ ;  /* 0x000001501f297810 */ /* 0x000fe40007ffe0ff */
[----:B------:R-:W-:Y:S02]  /*1270*/  @!P3 LEA.HI.X R15, R2, R15, R0, 0x1, P6 ;  /* 0x0000000f020fb211 */ /* 0x000fe400030f0c00 */
[----:B------:R-:W-:-:S02]  /*1280*/  MOV R23, RZ ;  /* 0x000000ff00177202 */ /* 0x000fc40000000f00 */
[----:B------:R-:W-:Y:S02]  /*1290*/  @!P5 MOV R2, R114 ;  /* 0x000000720002d202 */ /* 0x000fe40000000f00 */
[-C--:B------:R-:W-:Y:S02]  /*12a0*/  @!P5 MOV R3, R117.reuse ;  /* 0x000000750003d202 */ /* 0x080fe40000000f00 */
[----:B------:R-:W-:Y:S02]  /*12b0*/  ISETP.GE.AND.EX P1, PT, R47, UR5, PT, P1 ;  /* 0x000000052f007c0c */ /* 0x000fe4000bf26310 */
[----:B------:R-:W-:Y:S02]  /*12c0*/  SHF.R.S32.HI R49, RZ, 0x1f, R41 ;  /* 0x0000001fff317819 */ /* 0x000fe40000011429 */
[----:B------:R-:W-:Y:S01]  /*12d0*/  ISETP.GE.U32.AND P6, PT, R41, UR4, PT ;  /* 0x0000000429007c0c */ /* 0x000fe2000bfc6070 */
[----:B------:R-:W-:Y:S01]  /*12e0*/  @!P5 IMAD.WIDE.U32 R12, R27, R12, R2 ;  /* 0x0000000c1b0cd225 */ /* 0x000fe200078e0002 */
[----:B------:R1:W2:Y:S01]  /*12f0*/  @!P3 LDG.E R23, desc[UR6][R14.64] ;  /* 0x000000060e17b981 */ /* 0x0002a2000c1e1900 */
[----:B------:R-:W-:Y:S01]  /*1300*/  @!P4 MOV R32, R114 ;  /* 0x000000720020c202 */ /* 0x000fe20000000f00 */
[----:B------:R-:W1:Y:S01]  /*1310*/  @!P2 LDC.64 R2, c[0x0][0x390] ;  /* 0x0000e400ff02ab82 */ /* 0x000e620000000a00 */
[----:B0-----:R-:W-:Y:S01]  /*1320*/  @!P4 IMAD R0, R43, R4, RZ ;  /* 0x000000042b00c224 */ /* 0x001fe200078e02ff */
[----:B------:R-:W-:-:S02]  /*1330*/  @!P4 MOV R33, R117 ;  /* 0x000000750021c202 */ /* 0x000fc40000000f00 */
[----:B------:R-:W-:Y:S01]  /*1340*/  ISETP.GE.AND.EX P3, PT, R49, UR5, PT, P6 ;  /* 0x0000000531007c0c */ /* 0x000fe2000bf66360 */
[----:B------:R-:W-:Y:S01]  /*1350*/  @!P4 IMAD R27, R35, R5, R0 ;  /* 0x00000005231bc224 */ /* 0x000fe200078e0200 */
[----:B------:R-:W-:Y:S01]  /*1360*/  @!P5 IADD3 R0, PT, PT, R13, R25, RZ ;  /* 0x000000190d00d210 */ /* 0x000fe20007ffe0ff */
[----:B------:R-:W-:Y:S01]  /*1370*/  @!P4 IMAD.WIDE.U32 R32, R35, R4, R32 ;  /* 0x000000042320c225 */ /* 0x000fe200078e0020 */
[C---:B----4-:R-:W-:Y:S01]  /*1380*/  @!P5 LEA R16, P6, R12.reuse, R6, 0x1 ;  /* 0x000000060c10d211 */ /* 0x050fe200078c08ff */
[----:B------:R-:W0:Y:S02]  /*1390*/  @!P1 LDC.64 R4, c[0x0][0x3e0] ;  /* 0x0000f800ff049b82 */ /* 0x000e240000000a00 */
[----:B-----5:R-:W-:Y:S01]  /*13a0*/  @!P2 IMAD R6, R45, R8, RZ ;  /* 0x000000082d06a224 */ /* 0x020fe200078e02ff */
[----:B------:R-:W-:Y:S02]  /*13b0*/  @!P5 LEA.HI.X R17, R12, R7, R0, 0x1, P6 ;  /* 0x000000070c11d211 */ /* 0x000fe400030f0c00 */
[----:B------:R-:W-:-:S02]  /*13c0*/  @!P4 IADD3 R0, PT, PT, R33, R27, RZ ;  /* 0x0000001b2100c210 */ /* 0x000fc40007ffe0ff */
[C---:B---3--:R-:W-:Y:S01]  /*13d0*/  @!P4 LEA R12, P6, R32.reuse, R10, 0x1 ;  /* 0x0000000a200cc211 */ /* 0x048fe200078c08ff */
[----:B-1----:R-:W-:Y:S01]  /*13e0*/  @!P2 IMAD R15, R37, R9, R6 ;  /* 0x00000009250fa224 */ /* 0x002fe200078e0206 */
[----:B------:R-:W-:Y:S01]  /*13f0*/  MOV R25, RZ ;  /* 0x000000ff00197202 */ /* 0x000fe20000000f00 */
[----:B------:R-:W1:Y:S01]  /*1400*/  @!P3 LDC.64 R6, c[0x0][0x3e0] ;  /* 0x0000f800ff06bb82 */ /* 0x000e620000000a00 */
[----:B------:R-:W-:Y:S02]  /*1410*/  @!P4 LEA.HI.X R13, R32, R11, R0, 0x1, P6 ;  /* 0x0000000b200dc211 */ /* 0x000fe400030f0c00 */
[----:B------:R-:W-:Y:S02]  /*1420*/  @!P2 MOV R10, R114 ;  /* 0x00000072000aa202 */ /* 0x000fe40000000f00 */
[----:B------:R-:W-:Y:S01]  /*1430*/  @!P2 MOV R11, R117 ;  /* 0x00000075000ba202 */ /* 0x000fe20000000f00 */
[----:B------:R3:W4:Y:S01]  /*1440*/  @!P5 LDG.E R25, desc[UR6][R16.64] ;  /* 0x000000061019d981 */ /* 0x000722000c1e1900 */
[----:B------:R-:W-:Y:S01]  /*1450*/  IADD3 R33, PT, PT, R31, 0x170, RZ ;  /* 0x000001701f217810 */ /* 0x000fe20007ffe0ff */
[----:B------:R-:W-:-:S03]  /*1460*/  @!P2 IMAD.WIDE.U32 R10, R37, R8, R10 ;  /* 0x00000008250aa225 */ /* 0x000fc600078e000a */
[----:B------:R-:W-:Y:S01]  /*1470*/  ISETP.GE.U32.AND P5, PT, R33, UR4, PT ;  /* 0x0000000421007c0c */ /* 0x000fe2000bfa6070 */
[----:B------:R-:W5:Y:S01]  /*1480*/  @!P1 LDC.64 R8, c[0x0][0x390] ;  /* 0x0000e400ff089b82 */ /* 0x000f620000000a00 */
[----:B------:R-:W-:Y:S02]  /*1490*/  SHF.R.S32.HI R43, RZ, 0x1f, R33 ;  /* 0x0000001fff2b7819 */ /* 0x000fe40000011421 */
[----:B------:R-:W-:Y:S02]  /*14a0*/  MOV R27, RZ ;  /* 0x000000ff001b7202 */ /* 0x000fe40000000f00 */
[----:B------:R-:W-:Y:S02]  /*14b0*/  ISETP.GE.AND.EX P5, PT, R43, UR5, PT, P5 ;  /* 0x000000052b007c0c */ /* 0x000fe4000bfa6350 */
[----:B------:R-:W-:Y:S02]  /*14c0*/  @!P2 IADD3 R0, PT, PT, R11, R15, RZ ;  /* 0x0000000f0b00a210 */ /* 0x000fe40007ffe0ff */
[----:B------:R-:W-:Y:S01]  /*14d0*/  @!P2 LEA R14, P6, R10, R2, 0x1 ;  /* 0x000000020a0ea211 */ /* 0x000fe200078c08ff */
[----:B------:R3:W4:Y:S01]  /*14e0*/  @!P4 LDG.E R27, desc[UR6][R12.64] ;  /* 0x000000060c1bc981 */ /* 0x000722000c1e1900 */
[----:B------:R-:W-:-:S02]  /*14f0*/  ISETP.GE.U32.AND P4, PT, R110, UR4, PT ;  /* 0x000000046e007c0c */ /* 0x000fc4000bf86070 */
[----:B------:R-:W-:Y:S02]  /*1500*/  @!P2 LEA.HI.X R15, R10, R3, R0, 0x1, P6 ;  /* 0x000000030a0fa211 */ /* 0x000fe400030f0c00 */
[----:B------:R-:W5:Y:S01]  /*1510*/  @!P3 LDC.64 R10, c[0x0][0x390] ;  /* 0x0000e400ff0abb82 */ /* 0x000f620000000a00 */
[----:B0-----:R-:W-:Y:S01]  /*1520*/  @!P1 IMAD R0, R47, R4, RZ ;  /* 0x000000042f009224 */ /* 0x001fe200078e02ff */
[----:B------:R-:W-:Y:S02]  /*1530*/  @!P1 MOV R2, R114 ;  /* 0x0000007200029202 */ /* 0x000fe40000000f00 */
[----:B------:R-:W-:Y:S02]  /*1540*/  @!P1 MOV R3, R117 ;  /* 0x0000007500039202 */ /* 0x000fe40000000f00 */
[----:B------:R-:W-:Y:S02]  /*1550*/  MOV R53, RZ ;  /* 0x000000ff00357202 */ /* 0x000fe40000000f00 */
[----:B------:R-:W-:Y:S01]  /*1560*/  ISETP.GE.AND.EX P4, PT, R103, UR5, PT, P4 ;  /* 0x0000000567007c0c */ /* 0x000fe2000bf86340 */
[----:B---3--:R-:W-:Y:S01]  /*1570*/  @!P1 IMAD R17, R39, R5, R0 ;  /* 0x0000000527119224 */ /* 0x008fe200078e0200 */
[----:B------:R-:W0:Y:S01]  /*1580*/  @!P5 LDC.64 R12, c[0x0][0x3e0] ;  /* 0x0000f800ff0cdb82 */ /* 0x000e220000000a00 */
[----:B------:R-:W-:Y:S01]  /*1590*/  IADD3 R35, PT, PT, R31, 0x180, RZ ;  /* 0x000001801f237810 */ /* 0x000fe20007ffe0ff */
[----:B-1----:R-:W-:Y:S01]  /*15a0*/  @!P3 IMAD R0, R49, R6, RZ ;  /* 0x000000063100b224 */ /* 0x002fe200078e02ff */
[----:B------:R5:W3:Y:S01]  /*15b0*/  @!P2 LDG.E R53, desc[UR6][R14.64] ;  /* 0x000000060e35a981 */ /* 0x000ae2000c1e1900 */
[----:B------:R-:W-:Y:S01]  /*15c0*/  @!P1 IMAD.WIDE.U32 R2, R39, R4, R2 ;  /* 0x0000000427029225 */ /* 0x000fe200078e0002 */
[----:B------:R-:W-:-:S02]  /*15d0*/  ISETP.GE.U32.AND P2, PT, R35, UR4, PT ;  /* 0x0000000423007c0c */ /* 0x000fc4000bf46070 */
[----:B------:R-:W-:Y:S01]  /*15e0*/  SHF.R.S32.HI R45, RZ, 0x1f, R35 ;  /* 0x0000001fff2d7819 */ /* 0x000fe20000011423 */
[----:B------:R-:W-:Y:S01]  /*15f0*/  @!P3 IMAD R39, R41, R7, R0 ;  /* 0x000000072927b224 */ /* 0x000fe200078e0200 */
[----:B------:R-:W-:Y:S02]  /*1600*/  @!P1 IADD3 R0, PT, PT, R3, R17, RZ ;  /* 0x0000001103009210 */ /* 0x000fe40007ffe0ff */
[----:B------:R-:W-:Y:S01]  /*1610*/  @!P3 MOV R16, R114 ;  /* 0x000000720010b202 */ /* 0x000fe20000000f00 */
[----:B------:R-:W1:Y:S01]  /*1620*/  @!P4 LDC.64 R4, c[0x0][0x3e0] ;  /* 0x0000f800ff04cb82 */ /* 0x000e620000000a00 */
[----:B------:R-:W-:Y:S02]  /*1630*/  @!P3 MOV R17, R117 ;  /* 0x000000750011b202 */ /* 0x000fe40000000f00 */
[----:B------:R-:W-:Y:S02]  /*1640*/  ISETP.GE.AND.EX P2, PT, R45, UR5, PT, P2 ;  /* 0x000000052d007c0c */ /* 0x000fe4000bf46320 */
[----:B-----5:R-:W-:Y:S01]  /*1650*/  @!P1 LEA R14, P6, R2, R8, 0x1 ;  /* 0x00000008020e9211 */ /* 0x020fe200078c08ff */
[----:B------:R-:W-:-:S03]  /*1660*/  @!P3 IMAD.WIDE.U32 R6, R41, R6, R16 ;  /* 0x000000062906b225 */ /* 0x000fc600078e0010 */
[----:B------:R-:W-:Y:S02]  /*1670*/  @!P1 LEA.HI.X R15, R2, R9, R0, 0x1, P6 ;  /* 0x00000009020f9211 */ /* 0x000fe400030f0c00 */
[----:B------:R-:W5:Y:S01]  /*1680*/  @!P5 LDC.64 R2, c[0x0][0x390] ;  /* 0x0000e400ff02db82 */ /* 0x000f620000000a00 */
[----:B------:R-:W-:Y:S02]  /*1690*/  @!P3 IADD3 R0, PT, PT, R7, R39, RZ ;  /* 0x000000270700b210 */ /* 0x000fe40007ffe0ff */
[----:B------:R-:W-:Y:S01]  /*16a0*/  @!P3 LEA R16, P6, R6, R10, 0x1 ;  /* 0x0000000a0610b211 */ /* 0x000fe200078c08ff */
[----:B0-----:R-:W-:-:S03]  /*16b0*/  @!P5 IMAD R10, R43, R12, RZ ;  /* 0x0000000c2b0ad224 */ /* 0x001fc600078e02ff */
[----:B------:R-:W-:Y:S01]  /*16c0*/  @!P3 LEA.HI.X R17, R6, R11, R0, 0x1, P6 ;  /* 0x0000000b0611b211 */ /* 0x000fe200030f0c00 */
[----:B------:R-:W0:Y:S01]  /*16d0*/  @!P4 LDC.64 R8, c[0x0][0x390] ;  /* 0x0000e400ff08cb82 */ /* 0x000e220000000a00 */
[----:B------:R-:W-:Y:S01]  /*16e0*/  MOV R59, RZ ;  /* 0x000000ff003b7202 */ /* 0x000fe20000000f00 */
[----:B------:R-:W-:-:S06]  /*16f0*/  @!P5 IMAD R43, R33, R13, R10 ;  /* 0x0000000d212bd224 */ /* 0x000fcc00078e020a */
[----:B------:R-:W0:Y:S01]  /*1700*/  @!P2 LDC.64 R6, c[0x0][0x3e0] ;  /* 0x0000f800ff06ab82 */ /* 0x000e220000000a00 */
[----:B------:R-:W-:Y:S01]  /*1710*/  IADD3 R37, PT, PT, R31, 0x190, RZ ;  /* 0x000001901f257810 */ /* 0x000fe20007ffe0ff */
[----:B------:R1:W3:Y:S01]  /*1720*/  @!P1 LDG.E R59, desc[UR6][R14.64] ;  /* 0x000000060e3b9981 */ /* 0x0002e2000c1e1900 */
[----:B------:R-:W-:Y:S02]  /*1730*/  @!P5 MOV R10, R114 ;  /* 0x00000072000ad202 */ /* 0x000fe40000000f00 */
[-C--:B------:R-:W-:Y:S02]  /*1740*/  @!P5 MOV R11, R117.reuse ;  /* 0x00000075000bd202 */ /* 0x080fe40000000f00 */
[----:B------:R-:W-:Y:S02]  /*1750*/  ISETP.GE.U32.AND P1, PT, R37, UR4, PT ;  /* 0x0000000425007c0c */ /* 0x000fe4000bf26070 */
[----:B------:R-:W-:Y:S01]  /*1760*/  SHF.R.S32.HI R41, RZ, 0x1f, R37 ;  /* 0x0000001fff297819 */ /* 0x000fe20000011425 */
[----:B------:R-:W-:Y:S01]  /*1770*/  @!P5 IMAD.WIDE.U32 R12, R33, R12, R10 ;  /* 0x0000000c210cd225 */ /* 0x000fe200078e000a */
[----:B------:R-:W-:Y:S01]  /*1780*/  @!P4 MOV R32, R114 ;  /* 0x000000720020c202 */ /* 0x000fe20000000f00 */
[----:B------:R-:W0:Y:S01]  /*1790*/  @!P2 LDC.64 R10, c[0x0][0x390] ;  /* 0x0000e400ff0aab82 */ /* 0x000e220000000a00 */
[----:B------:R-:W-:Y:S01]  /*17a0*/  @!P4 MOV R33, R117 ;  /* 0x000000750021c202 */ /* 0x000fe20000000f00 */
[----:B-1----:R-:W-:Y:S01]  /*17b0*/  @!P4 IMAD R0, R103, R4, RZ ;  /* 0x000000046700c224 */ /* 0x002fe200078e02ff */
[----:B------:R-:W-:-:S02]  /*17c0*/  MOV R61, RZ ;  /* 0x000000ff003d7202 */ /* 0x000fc40000000f00 */
[----:B------:R-:W-:Y:S01]  /*17d0*/  ISETP.GE.AND.EX P1, PT, R41, UR5, PT, P1 ;  /* 0x0000000529007c0c */ /* 0x000fe2000bf26310 */
[C---:B------:R-:W-:Y:S01]  /*17e0*/  @!P4 IMAD R15, R110.reuse, R5, R0 ;  /* 0x000000056e0fc224 */ /* 0x040fe200078e0200 */
[----:B------:R-:W-:Y:S01]  /*17f0*/  IADD3 R39, PT, PT, R31, 0x1c0, RZ ;  /* 0x000001c01f277810 */ /* 0x000fe20007ffe0ff */
[----:B------:R-:W-:Y:S01]  /*1800*/  @!P4 IMAD.WIDE.U32 R32, R110, R4, R32 ;  /* 0x000000046e20c225 */ /* 0x000fe200078e0020 */
[----:B------:R-:W-:Y:S01]  /*1810*/  @!P5 IADD3 R0, PT, PT, R13, R43, RZ ;  /* 0x0000002b0d00d210 */ /* 0x000fe20007ffe0ff */
[----:B------:R1:W3:Y:S01]  /*1820*/  @!P3 LDG.E R61, desc[UR6][R16.64] ;  /* 0x00000006103db981 */ /* 0x0002e2000c1e1900 */
[C---:B-----5:R-:W-:Y:S02]  /*1830*/  @!P5 LEA R2, P6, R12.reuse, R2, 0x1 ;  /* 0x000000020c02d211 */ /* 0x060fe400078c08ff */
[----:B------:R-:W-:Y:S02]  /*1840*/  ISETP.GE.U32.AND P3, PT, R39, UR4, PT ;  /* 0x0000000427007c0c */ /* 0x000fe4000bf66070 */
[----:B------:R-:W-:-:S02]  /*1850*/  @!P5 LEA.HI.X R3, R12, R3, R0, 0x1, P6 ;  /* 0x000000030c03d211 */ /* 0x000fc400030f0c00 */
[C---:B0-----:R-:W-:Y:S01]  /*1860*/  @!P4 LEA R14, P6, R32.reuse, R8, 0x1 ;  /* 0x00000008200ec211 */ /* 0x041fe200078c08ff */
[----:B------:R-:W0:Y:S01]  /*1870*/  @!P1 LDC.64 R4, c[0x0][0x3e0] ;  /* 0x0000f800ff049b82 */ /* 0x000e220000000a00 */
[----:B-1----:R-:W-:Y:S01]  /*1880*/  SHF.R.S32.HI R17, RZ, 0x1f, R39 ;  /* 0x0000001fff117819 */ /* 0x002fe20000011427 */
[----:B------:R-:W-:Y:S01]  /*1890*/  @!P2 IMAD R8, R45, R6, RZ ;  /* 0x000000062d08a224 */ /* 0x000fe200078e02ff */
[----:B------:R-:W-:Y:S02]  /*18a0*/  @!P4 IADD3 R0, PT, PT, R33, R15, RZ ;  /* 0x0000000f2100c210 */ /* 0x000fe40007ffe0ff */
[----:B------:R-:W-:Y:S01]  /*18b0*/  ISETP.GE.AND.EX P3, PT, R17, UR5, PT, P3 ;  /* 0x0000000511007c0c */ /* 0x000fe2000bf66330 */
[----:B------:R-:W-:Y:S01]  /*18c0*/  @!P2 IMAD R33, R35, R7, R8 ;  /* 0x000000072321a224 */ /* 0x000fe200078e0208 */
[----:B------:R-:W-:Y:S01]  /*18d0*/  @!P4 LEA.HI.X R15, R32, R9, R0, 0x1, P6 ;  /* 0x00000009200fc211 */ /* 0x000fe200030f0c00 */
[----:B------:R-:W1:Y:S01]  /*18e0*/  @!P1 LDC.64 R12, c[0x0][0x390] ;  /* 0x0000e400ff0c9b82 */ /* 0x000e620000000a00 */
[----:B------:R-:W-:-:S02]  /*18f0*/  @!P2 MOV R8, R114 ;  /* 0x000000720008a202 */ /* 0x000fc40000000f00 */
[----:B------:R-:W-:Y:S02]  /*1900*/  @!P2 MOV R9, R117 ;  /* 0x000000750009a202 */ /* 0x000fe40000000f00 */
[----:B------:R-:W-:Y:S01]  /*1910*/  MOV R30, RZ ;  /* 0x000000ff001e7202 */ /* 0x000fe20000000f00 */
[----:B------:R-:W-:-:S04]  /*1920*/  @!P2 IMAD.WIDE.U32 R6, R35, R6, R8 ;  /* 0x000000062306a225 */ /* 0x000fc800078e0008 */
[----:B------:R-:W5:Y:S01]  /*1930*/  @!P3 LDC.64 R8, c[0x0][0x3e0] ;  /* 0x0000f800ff08bb82 */ /* 0x000f620000000a00 */
[----:B------:R0:W2:Y:S01]  /*1940*/  @!P4 LDG.E R30, desc[UR6][R14.64] ;  /* 0x000000060e1ec981 */ /* 0x0000a2000c1e1900 */
[----:B------:R-:W-:Y:S02]  /*1950*/  @!P2 IADD3 R0, PT, PT, R7, R33, RZ ;  /* 0x000000210700a210 */ /* 0x000fe40007ffe0ff */
[----:B------:R-:W-:-:S04]  /*1960*/  @!P2 LEA R10, P4, R6, R10, 0x1 ;  /* 0x0000000a060aa211 */ /* 0x000fc800078808ff */
[----:B------:R-:W-:Y:S02]  /*1970*/  @!P2 LEA.HI.X R11, R6, R11, R0, 0x1, P4 ;  /* 0x0000000b060ba211 */ /* 0x000fe400020f0c00 */
[----:B------:R-:W-:Y:S02]  /*1980*/  ISETP.GE.U32.AND P4, PT, R106, UR4, PT ;  /* 0x000000046a007c0c */ /* 0x000fe4000bf86070 */
[----:B------:R-:W-:Y:S01]  /*1990*/  MOV R67, RZ ;  /* 0x000000ff00437202 */ /* 0x000fe20000000f00 */
[----:B------:R-:W1:Y:S01]  /*19a0*/  @!P3 LDC.64 R6, c[0x0][0x390] ;  /* 0x0000e400ff06bb82 */ /* 0x000e620000000a00 */
[----:B------:R-:W-:Y:S01]  /*19b0*/  ISETP.GE.AND.EX P4, PT, R99, UR5, PT, P4 ;  /* 0x0000000563007c0c */ /* 0x000fe2000bf86340 */
[----:B0-----:R-:W-:Y:S01]  /*19c0*/  @!P1 IMAD R0, R41, R4, RZ ;  /* 0x0000000429009224 */ /* 0x001fe200078e02ff */
[----:B------:R-:W-:Y:S02]  /*19d0*/  @!P1 MOV R14, R114 ;  /* 0x00000072000e9202 */ /* 0x000fe40000000f00 */
[----:B------:R-:W-:Y:S01]  /*19e0*/  @!P1 MOV R15, R117 ;  /* 0x00000075000f9202 */ /* 0x000fe20000000f00 */
[----:B------:R0:W3:Y:S01]  /*19f0*/  @!P2 LDG.E R67, desc[UR6][R10.64] ;  /* 0x000000060a43a981 */ /* 0x0000e2000c1e1900 */
[C---:B------:R-:W-:Y:S01]  /*1a00*/  @!P1 IMAD R5, R37.reuse, R5, R0 ;  /* 0x0000000525059224 */ /* 0x040fe200078e0200 */
[----:B------:R-:W-:Y:S01]  /*1a10*/  ISETP.GE.U32.AND P2, PT, R108, UR4, PT ;  /* 0x000000046c007c0c */ /* 0x000fe2000bf46070 */
[----:B------:R-:W-:Y:S01]  /*1a20*/  @!P1 IMAD.WIDE.U32 R14, R37, R4, R14 ;  /* 0x00000004250e9225 */ /* 0x000fe200078e000e */
[----:B------:R-:W-:-:S02]  /*1a30*/  MOV R65, RZ ;  /* 0x000000ff00417202 */ /* 0x000fc40000000f00 */
[----:B------:R-:W-:Y:S02]  /*1a40*/  ISETP.GE.AND.EX P2, PT, R101, UR5, PT, P2 ;  /* 0x0000000565007c0c */ /* 0x000fe4000bf46320 */
[----:B------:R-:W-:Y:S01]  /*1a50*/  @!P1 IADD3 R0, PT, PT, R15, R5, RZ ;  /* 0x000000050f009210 */ /* 0x000fe20007ffe0ff */
[----:B-----5:R-:W-:Y:S01]  /*1a60*/  @!P3 IMAD R16, R17, R8, RZ ;  /* 0x000000081110b224 */ /* 0x020fe200078e02ff */
[----:B------:R-:W5:Y:S01]  /*1a70*/  @!P4 LDC.64 R4, c[0x0][0x3e0] ;  /* 0x0000f800ff04cb82 */ /* 0x000f620000000a00 */
[----:B0-----:R-:W-:Y:S01]  /*1a80*/  @!P3 MOV R10, R114 ;  /* 0x00000072000ab202 */ /* 0x001fe20000000f00 */
[----:B------:R0:W3:Y:S01]  /*1a90*/  @!P5 LDG.E R65, desc[UR6][R2.64] ;  /* 0x000000060241d981 */ /* 0x0000e2000c1e1900 */
[----:B------:R-:W-:Y:S01]  /*1aa0*/  @!P3 MOV R11, R117 ;  /* 0x00000075000bb202 */ /* 0x000fe20000000f00 */
[C---:B------:R-:W-:Y:S01]  /*1ab0*/  @!P3 IMAD R9, R39.reuse, R9, R16 ;  /* 0x000000092709b224 */ /* 0x040fe200078e0210 */
[----:B-1----:R-:W-:Y:S01]  /*1ac0*/  @!P1 LEA R12, P5, R14, R12, 0x1 ;  /* 0x0000000c0e0c9211 */ /* 0x002fe200078a08ff */
[----:B------:R-:W-:Y:S01]  /*1ad0*/  @!P3 IMAD.WIDE.U32 R10, R39, R8, R10 ;  /* 0x00000008270ab225 */ /* 0x000fe200078e000a */
[----:B------:R-:W-:-:S02]  /*1ae0*/  MOV R69, RZ ;  /* 0x000000ff00457202 */ /* 0x000fc40000000f00 */
[----:B------:R-:W1:Y:S01]  /*1af0*/  @!P2 LDC.64 R16, c[0x0][0x390] ;  /* 0x0000e400ff10ab82 */ /* 0x000e620000000a00 */
[----:B------:R-:W-:Y:S02]  /*1b00*/  @!P1 LEA.HI.X R13, R14, R13, R0, 0x1, P5 ;  /* 0x0000000d0e0d9211 */ /* 0x000fe400028f0c00 */
[----:B------:R-:W-:Y:S02]  /*1b10*/  @!P3 IADD3 R0, PT, PT, R11, R9, RZ ;  /* 0x000000090b00b210 */ /* 0x000fe40007ffe0ff */
[----:B------:R-:W-:Y:S01]  /*1b20*/  ISETP.GE.U32.AND P5, PT, R104, UR4, PT ;  /* 0x0000000468007c0c */ /* 0x000fe2000bfa6070 */
[----:B------:R-:W3:Y:S02]  /*1b30*/  @!P1 LDG.E R69, desc[UR6][R12.64] ;  /* 0x000000060c459981 */ /* 0x000ee4000c1e1900 */
[----:B------:R-:W1:Y:S01]  /*1b40*/  @!P4 LDC.64 R8, c[0x0][0x390] ;  /* 0x0000e400ff08cb82 */ /* 0x000e620000000a00 */
[----:B------:R-:W-:-:S07]  /*1b50*/  @!P3 LEA R6, P1, R10, R6, 0x1 ;  /* 0x000000060a06b211 */ /* 0x000fce00078208ff */
[----:B0-----:R-:W0:Y:S01]  /*1b60*/  @!P2 LDC.64 R2, c[0x0][0x3e0] ;  /* 0x0000f800ff02ab82 */ /* 0x001e220000000a00 */
[----:B------:R-:W-:Y:S02]  /*1b70*/  MOV R75, RZ ;  /* 0x000000ff004b7202 */ /* 0x000fe40000000f00 */
[----:B------:R-:W-:Y:S02]  /*1b80*/  ISETP.GE.AND.EX P5, PT, R97, UR5, PT, P5 ;  /* 0x0000000561007c0c */ /* 0x000fe4000bfa6350 */
[----:B------:R-:W-:Y:S02]  /*1b90*/  @!P3 LEA.HI.X R7, R10, R7, R0, 0x1, P1 ;  /* 0x000000070a07b211 */ /* 0x000fe400008f0c00 */
[----:B------:R-:W-:Y:S01]  /*1ba0*/  ISETP.GE.U32.AND P1, PT, R102, UR4, PT ;  /* 0x0000000466007c0c */ /* 0x000fe2000bf26070 */
[----:B-----5:R-:W-:Y:S02]  /*1bb0*/  @!P4 IMAD R0, R99, R4, RZ ;  /* 0x000000046300c224 */ /* 0x020fe400078e02ff */
[----:B------:R5:W3:Y:S01]  /*1bc0*/  @!P3 LDG.E R75, desc[UR6][R6.64] ;  /* 0x00000006064bb981 */ /* 0x000ae2000c1e1900 */
[----:B------:R-:W-:Y:S01]  /*1bd0*/  ISETP.GE.AND.EX P1, PT, R95, UR5, PT, P1 ;  /* 0x000000055f007c0c */ /* 0x000fe2000bf26310 */
[----:B------:R-:W-:-:S04]  /*1be0*/  @!P4 IMAD R11, R106, R5, R0 ;  /* 0x000000056a0bc224 */ /* 0x000fc800078e0200 */
[----:B------:R-:W4:Y:S01]  /*1bf0*/  @!P5 LDC.64 R14, c[0x0][0x3e0] ;  /* 0x0000f800ff0edb82 */ /* 0x000f220000000a00 */
[----:B-----5:R-:W-:Y:S02]  /*1c00*/  @!P4 MOV R6, R114 ;  /* 0x000000720006c202 */ /* 0x020fe40000000f00 */
[----:B------:R-:W-:-:S05]  /*1c10*/  @!P4 MOV R7, R117 ;  /* 0x000000750007c202 */ /* 0x000fca0000000f00 */
[----:B------:R-:W5:Y:S01]  /*1c20*/  @!P1 LDC.64 R12, c[0x0][0x3e0] ;  /* 0x0000f800ff0c9b82 */ /* 0x000f620000000a00 */
[----:B------:R-:W-:Y:S01]  /*1c30*/  @!P4 IMAD.WIDE.U32 R4, R106, R4, R6 ;  /* 0x000000046a04c225 */ /* 0x000fe200078e0006 */
[----:B------:R-:W-:-:S04]  /*1c40*/  ISETP.GE.U32.AND P3, PT, R100, UR4, PT ;  /* 0x0000000464007c0c */ /* 0x000fc8000bf66070 */
[----:B------:R-:W-:Y:S01]  /*1c50*/  @!P4 IADD3 R0, PT, PT, R5, R11, RZ ;  /* 0x0000000b0500c210 */ /* 0x000fe20007ffe0ff */
[----:B0-----:R-:W-:Y:S01]  /*1c60*/  @!P2 IMAD R5, R101, R2, RZ ;  /* 0x000000026505a224 */ /* 0x001fe200078e02ff */
[----:B-1----:R-:W-:Y:S01]  /*1c70*/  @!P4 LEA R8, P6, R4, R8, 0x1 ;  /* 0x000000080408c211 */ /* 0x002fe200078c08ff */
[----:B------:R-:W0:Y:S02]  /*1c80*/  @!P5 LDC.64 R10, c[0x0][0x390] ;  /* 0x0000e400ff0adb82 */ /* 0x000e240000000a00 */
[----:B------:R-:W-:Y:S01]  /*1c90*/  @!P2 IMAD R33, R108, R3, R5 ;  /* 0x000000036c21a224 */ /* 0x000fe200078e0205 */
[----:B------:R-:W-:Y:S02]  /*1ca0*/  @!P4 LEA.HI.X R9, R4, R9, R0, 0x1, P6 ;  /* 0x000000090409c211 */ /* 0x000fe400030f0c00 */
[----:B------:R-:W-:Y:S02]  /*1cb0*/  @!P2 MOV R4, R114 ;  /* 0x000000720004a202 */ /* 0x000fe40000000f00 */
[----:B------:R-:W-:-:S02]  /*1cc0*/  @!P2 MOV R5, R117 ;  /* 0x000000750005a202 */ /* 0x000fc40000000f00 */
[----:B------:R-:W-:Y:S01]  /*1cd0*/  MOV R51, RZ ;  /* 0x000000ff00337202 */ /* 0x000fe20000000f00 */
[----:B----4-:R-:W-:Y:S01]  /*1ce0*/  @!P5 IMAD R32, R97, R14, RZ ;  /* 0x0000000e6120d224 */ /* 0x010fe200078e02ff */
[----:B------:R-:W-:Y:S01]  /*1cf0*/  ISETP.GE.AND.EX P3, PT, R93, UR5, PT, P3 ;  /* 0x000000055d007c0c */ /* 0x000fe2000bf66330 */
[----:B------:R-:W-:Y:S01]  /*1d00*/  @!P2 IMAD.WIDE.U32 R2, R108, R2, R4 ;  /* 0x000000026c02a225 */ /* 0x000fe200078e0004 */
[----:B------:R-:W1:Y:S02]  /*1d10*/  @!P1 LDC.64 R6, c[0x0][0x390] ;  /* 0x0000e400ff069b82 */ /* 0x000e640000000a00 */
[----:B------:R4:W3:Y:S01]  /*1d20*/  @!P4 LDG.E R51, desc[UR6][R8.64] ;  /* 0x000000060833c981 */ /* 0x0008e2000c1e1900 */
[----:B------:R-:W-:Y:S02]  /*1d30*/  ISETP.GE.U32.AND P4, PT, R98, UR4, PT ;  /* 0x0000000462007c0c */ /* 0x000fe4000bf86070 */
[----:B------:R-:W-:Y:S02]  /*1d40*/  @!P2 IADD3 R0, PT, PT, R3, R33, RZ ;  /* 0x000000210300a210 */ /* 0x000fe40007ffe0ff */
[----:B------:R-:W-:-:S02]  /*1d50*/  @!P2 LEA R16, P6, R2, R16, 0x1 ;  /* 0x000000100210a211 */ /* 0x000fc400078c08ff */
[----:B------:R-:W-:Y:S02]  /*1d60*/  ISETP.GE.AND.EX P4, PT, R91, UR5, PT, P4 ;  /* 0x000000055b007c0c */ /* 0x000fe4000bf86340 */
[----:B------:R-:W-:Y:S01]  /*1d70*/  @!P2 LEA.HI.X R17, R2, R17, R0, 0x1, P6 ;  /* 0x000000110211a211 */ /* 0x000fe200030f0c00 */
[----:B------:R-:W1:Y:S01]  /*1d80*/  @!P3 LDC.64 R4, c[0x0][0x3e0] ;  /* 0x0000f800ff04bb82 */ /* 0x000e620000000a00 */
[----:B------:R-:W-:Y:S02]  /*1d90*/  @!P5 MOV R2, R114 ;  /* 0x000000720002d202 */ /* 0x000fe40000000f00 */
[----:B------:R-:W-:Y:S01]  /*1da0*/  @!P5 MOV R3, R117 ;  /* 0x000000750003d202 */ /* 0x000fe20000000f00 */
[C---:B------:R-:W-:Y:S02]  /*1db0*/  @!P5 IMAD R33, R104.reuse, R15, R32 ;  /* 0x0000000f6821d224 */ /* 0x040fe400078e0220 */
[----:B-----5:R-:W-:Y:S02]  /*1dc0*/  @!P1 IMAD R0, R95, R12, RZ ;  /* 0x0000000c5f009224 */ /* 0x020fe400078e02ff */
[----:B------:R-:W-:Y:S01]  /*1dd0*/  @!P5 IMAD.WIDE.U32 R14, R104, R14, R2 ;  /* 0x0000000e680ed225 */ /* 0x000fe200078e0002 */
[----:B------:R-:W-:Y:S01]  /*1de0*/  @!P1 MOV R2, R114 ;  /* 0x0000007200029202 */ /* 0x000fe20000000f00 */
[----:B----4-:R-:W4:Y:S01]  /*1df0*/  @!P3 LDC.64 R8, c[0x0][0x390] ;  /* 0x0000e400ff08bb82 */ /* 0x010f220000000a00 */
[----:B------:R-:W-:Y:S01]  /*1e00*/  @!P1 MOV R3, R117 ;  /* 0x0000007500039202 */ /* 0x000fe20000000f00 */
[----:B------:R-:W-:-:S02]  /*1e10*/  @!P1 IMAD R35, R102, R13, R0 ;  /* 0x0000000d66239224 */ /* 0x000fc400078e0200 */
[----:B------:R-:W-:-:S04]  /*1e20*/  @!P1 IMAD.WIDE.U32 R12, R102, R12, R2 ;  /* 0x0000000c660c9225 */ /* 0x000fc800078e0002 */
[----:B------:R-:W5:Y:S01]  /*1e30*/  @!P4 LDC.64 R2, c[0x0][0x3e0] ;  /* 0x0000f800ff02cb82 */ /* 0x000f620000000a00 */
[----:B------:R-:W-:Y:S02]  /*1e40*/  @!P5 IADD3 R0, PT, PT, R15, R33, RZ ;  /* 0x000000210f00d210 */ /* 0x000fe40007ffe0ff */
[C---:B0-----:R-:W-:Y:S02]  /*1e50*/  @!P5 LEA R10, P6, R14.reuse, R10, 0x1 ;  /* 0x0000000a0e0ad211 */ /* 0x041fe400078c08ff */
[----:B------:R-:W-:Y:S02]  /*1e60*/  MOV R55, RZ ;  /* 0x000000ff00377202 */ /* 0x000fe40000000f00 */
[----:B------:R-:W-:Y:S02]  /*1e70*/  @!P5 LEA.HI.X R11, R14, R11, R0, 0x1, P6 ;  /* 0x0000000b0e0bd211 */ /* 0x000fe400030f0c00 */
[----:B------:R-:W-:Y:S01]  /*1e80*/  MOV R49, RZ ;  /* 0x000000ff00317202 */ /* 0x000fe20000000f00 */
[----:B-1----:R-:W-:-:S02]  /*1e90*/  @!P3 IMAD R14, R93, R4, RZ ;  /* 0x000000045d0eb224 */ /* 0x002fc400078e02ff */
[----:B------:R0:W3:Y:S01]  /*1ea0*/  @!P5 LDG.E R55, desc[UR6][R10.64] ;  /* 0x000000060a37d981 */ /* 0x0000e2000c1e1900 */
[----:B------:R-:W-:Y:S02]  /*1eb0*/  ISETP.GE.U32.AND P5, PT, R96, UR4, PT ;  /* 0x0000000460007c0c */ /* 0x000fe4000bfa6070 */
[----:B------:R-:W-:Y:S01]  /*1ec0*/  @!P1 IADD3 R0, PT, PT, R13, R35, RZ ;  /* 0x000000230d009210 */ /* 0x000fe20007ffe0ff */
[----:B------:R1:W3:Y:S01]  /*1ed0*/  @!P2 LDG.E R49, desc[UR6][R16.64] ;  /* 0x000000061031a981 */ /* 0x0002e2000c1e1900 */
[----:B------:R-:W-:Y:S02]  /*1ee0*/  @!P1 LEA R6, P6, R12, R6, 0x1 ;  /* 0x000000060c069211 */ /* 0x000fe400078c08ff */
[----:B0-----:R-:W-:Y:S02]  /*1ef0*/  @!P3 MOV R10, R114 ;  /* 0x00000072000ab202 */ /* 0x001fe40000000f00 */
[----:B------:R-:W-:Y:S01]  /*1f00*/  @!P3 MOV R11, R117 ;  /* 0x00000075000bb202 */ /* 0x000fe20000000f00 */
[C---:B-1----:R-:W-:Y:S01]  /*1f10*/  @!P3 IMAD R17, R100.reuse, R5, R14 ;  /* 0x000000056411b224 */ /* 0x042fe200078e020e */
[----:B------:R-:W-:Y:S01]  /*1f20*/  ISETP.GE.AND.EX P5, PT, R89, UR5, PT, P5 ;  /* 0x0000000559007c0c */ /* 0x000fe2000bfa6350 */
[----:B------:R-:W0:Y:S01]  /*1f30*/  @!P4 LDC.64 R14, c[0x0][0x390] ;  /* 0x0000e400ff0ecb82 */ /* 0x000e220000000a00 */
[----:B------:R-:W-:Y:S01]  /*1f40*/  MOV R57, RZ ;  /* 0x000000ff00397202 */ /* 0x000fe20000000f00 */
[----:B------:R-:W-:Y:S01]  /*1f50*/  @!P3 IMAD.WIDE.U32 R4, R100, R4, R10 ;  /* 0x000000046404b225 */ /* 0x000fe200078e000a */
[----:B------:R-:W-:-:S02]  /*1f60*/  @!P1 LEA.HI.X R7, R12, R7, R0, 0x1, P6 ;  /* 0x000000070c079211 */ /* 0x000fc400030f0c00 */
[----:B------:R-:W-:Y:S02]  /*1f70*/  IADD3 R33, PT, PT, R31, 0x1d0, RZ ;  /* 0x000001d01f217810 */ /* 0x000fe40007ffe0ff */
[----:B------:R-:W-:Y:S01]  /*1f80*/  @!P3 IADD3 R0, PT, PT, R5, R17, RZ ;  /* 0x000000110500b210 */ /* 0x000fe20007ffe0ff */
[----:B------:R1:W3:Y:S01]  /*1f90*/  @!P1 LDG.E R57, desc[UR6][R6.64] ;  /* 0x0000000606399981 */ /* 0x0002e2000c1e1900 */
[----:B-----5:R-:W-:Y:S01]  /*1fa0*/  @!P4 IMAD R5, R91, R2, RZ ;  /* 0x000000025b05c224 */ /* 0x020fe200078e02ff */
[----:B------:R-:W-:Y:S02]  /*1fb0*/  ISETP.GE.U32.AND P1, PT, R33, UR4, PT ;  /* 0x0000000421007c0c */ /* 0x000fe4000bf26070 */
[----:B------:R-:W-:Y:S02]  /*1fc0*/  SHF.R.S32.HI R13, RZ, 0x1f, R33 ;  /* 0x0000001fff0d7819 */ /* 0x000fe40000011421 */
[----:B----4-:R-:W-:Y:S01]  /*1fd0*/  @!P3 LEA R8, P6, R4, R8, 0x1 ;  /* 0x000000080408b211 */ /* 0x010fe200078c08ff */
[----:B------:R-:W-:Y:S01]  /*1fe0*/  @!P4 IMAD R11, R98, R3, R5 ;  /* 0x00000003620bc224 */ /* 0x000fe200078e0205 */
[----:B------:R-:W-:-:S02]  /*1ff0*/  ISETP.GE.AND.EX P1, PT, R13, UR5, PT, P1 ;  /* 0x000000050d007c0c */ /* 0x000fc4000bf26310 */
[----:B------:R-:W-:Y:S02]  /*2000*/  @!P3 LEA.HI.X R9, R4, R9, R0, 0x1, P6 ;  /* 0x000000090409b211 */ /* 0x000fe400030f0c00 */
[----:B------:R-:W4:Y:S01]  /*2010*/  @!P5 LDC.64 R4, c[0x0][0x3e0] ;  /* 0x0000f800ff04db82 */ /* 0x000f220000000a00 */
[----:B-1----:R-:W-:Y:S02]  /*2020*/  @!P4 MOV R6, R114 ;  /* 0x000000720006c202 */ /* 0x002fe40000000f00 */
[----:B------:R-:W-:Y:S02]  /*2030*/  @!P4 MOV R7, R117 ;  /* 0x000000750007c202 */ /* 0x000fe40000000f00 */
[----:B------:R-:W-:Y:S01]  /*2040*/  MOV R63, RZ ;  /* 0x000000ff003f7202 */ /* 0x000fe20000000f00 */
[----:B------:R-:W-:-:S03]  /*2050*/  @!P4 IMAD.WIDE.U32 R2, R98, R2, R6 ;  /* 0x000000026202c225 */ /* 0x000fc600078e0006 */
[----:B------:R-:W1:Y:S02]  /*2060*/  @!P5 LDC.64 R6, c[0x0][0x390] ;  /* 0x0000e400ff06db82 */ /* 0x000e640000000a00 */
[----:B------:R5:W3:Y:S01]  /*2070*/  @!P3 LDG.E R63, desc[UR6][R8.64] ;  /* 0x00000006083fb981 */ /* 0x000ae2000c1e1900 */
[----:B------:R-:W-:Y:S02]  /*2080*/  ISETP.GE.U32.AND P3, PT, R94, UR4, PT ;  /* 0x000000045e007c0c */ /* 0x000fe4000bf66070 */
[----:B------:R-:W-:Y:S02]  /*2090*/  @!P4 IADD3 R0, PT, PT, R3, R11, RZ ;  /* 0x0000000b0300c210 */ /* 0x000fe40007ffe0ff */
[C---:B0-----:R-:W-:Y:S01]  /*20a0*/  @!P4 LEA R14, P6, R2.reuse, R14, 0x1 ;  /* 0x0000000e020ec211 */ /* 0x041fe200078c08ff */
[----:B------:R-:W0:Y:S01]  /*20b0*/  @!P1 LDC.64 R10, c[0x0][0x3e0] ;  /* 0x0000f800ff0a9b82 */ /* 0x000e220000000a00 */
[----:B------:R-:W-:Y:S02]  /*20c0*/  IADD3 R31, PT, PT, R31, 0x1f0, RZ ;  /* 0x000001f01f1f7810 */ /* 0x000fe40007ffe0ff */
[----:B------:R-:W-:-:S02]  /*20d0*/  @!P4 LEA.HI.X R15, R2, R15, R0, 0x1, P6 ;  /* 0x0000000f020fc211 */ /* 0x000fc400030f0c00 */
[----:B------:R-:W-:Y:S02]  /*20e0*/  ISETP.GE.AND.EX P3, PT, R87, UR5, PT, P3 ;  /* 0x0000000557007c0c */ /* 0x000fe4000bf66330 */
[----:B------:R-:W-:Y:S01]  /*20f0*/  ISETP.GE.U32.AND P6, PT, R31, UR4, PT ;  /* 0x000000041f007c0c */ /* 0x000fe2000bfc6070 */
[----:B-----5:R-:W5:Y:S01]  /*2100*/  @!P1 LDC.64 R8, c[0x0][0x390] ;  /* 0x0000e400ff089b82 */ /* 0x020f620000000a00 */
[----:B------:R-:W-:Y:S01]  /*2110*/  SHF.R.S32.HI R35, RZ, 0x1f, R31 ;  /* 0x0000001fff237819 */ /* 0x000fe2000001141f */
[----:B----4-:R-:W-:Y:S01]  /*2120*/  @!P5 IMAD R0, R89, R4, RZ ;  /* 0x000000045900d224 */ /* 0x010fe200078e02ff */
[----:B------:R-:W-:Y:S02]  /*2130*/  @!P5 MOV R16, R114 ;  /* 0x000000720010d202 */ /* 0x000fe40000000f00 */
[----:B------:R-:W-:Y:S02]  /*2140*/  ISETP.GE.AND.EX P6, PT, R35, UR5, PT, P6 ;  /* 0x0000000523007c0c */ /* 0x000fe4000bfc6360 */
[----:B------:R-:W-:-:S02]  /*2150*/  @!P5 MOV R17, R117 ;  /* 0x000000750011d202 */ /* 0x000fc40000000f00 */
[----:B------:R-:W-:Y:S01]  /*2160*/  MOV R71, RZ ;  /* 0x000000ff00477202 */ /* 0x000fe20000000f00 */
[C---:B------:R-:W-:Y:S01]  /*2170*/  @!P5 IMAD R37, R96.reuse, R5, R0 ;  /* 0x000000056025d224 */ /* 0x040fe200078e0200 */
[----:B------:R-:W4:Y:S01]  /*2180*/  @!P3 LDC.64 R2, c[0x0][0x3e0] ;  /* 0x0000f800ff02bb82 */ /* 0x000f220000000a00 */
[----:B------:R-:W-:-:S03]  /*2190*/  @!P5 IMAD.WIDE.U32 R16, R96, R4, R16 ;  /* 0x000000046010d225 */ /* 0x000fc600078e0010 */
[----:B------:R4:W3:Y:S02]  /*21a0*/  @!P4 LDG.E R71, desc[UR6][R14.64] ;  /* 0x000000060e47c981 */ /* 0x0008e4000c1e1900 */
[----:B------:R-:W-:Y:S02]  /*21b0*/  @!P5 IADD3 R0, PT, PT, R17, R37, RZ ;  /* 0x000000251100d210 */ /* 0x000fe40007ffe0ff */
[C---:B-1----:R-:W-:Y:S01]  /*21c0*/  @!P5 LEA R12, P4, R16.reuse, R6, 0x1 ;  /* 0x00000006100cd211 */ /* 0x042fe200078808ff */
[----:B------:R-:W1:Y:S01]  /*21d0*/  @!P6 LDC.64 R4, c[0x0][0x3e0] ;  /* 0x0000f800ff04eb82 */ /* 0x000e620000000a00 */
[----:B0-----:R-:W-:Y:S01]  /*21e0*/  @!P1 IMAD R32, R13, R10, RZ ;  /* 0x0000000a0d209224 */ /* 0x001fe200078e02ff */
[----:B------:R-:W-:Y:S02]  /*21f0*/  @!P1 MOV R17, R117 ;  /* 0x0000007500119202 */ /* 0x000fe40000000f00 */
[----:B------:R-:W-:Y:S02]  /*2200*/  @!P5 LEA.HI.X R13, R16, R7, R0, 0x1, P4 ;  /* 0x00000007100dd211 */ /* 0x000fe400020f0c00 */
[----:B------:R-:W-:-:S02]  /*2210*/  @!P1 MOV R16, R114 ;  /* 0x0000007200109202 */ /* 0x000fc40000000f00 */
[----:B------:R-:W0:Y:S01]  /*2220*/  @!P3 LDC.64 R6, c[0x0][0x390] ;  /* 0x0000e400ff06bb82 */ /* 0x000e220000000a00 */
[C---:B------:R-:W-:Y:S02]  /*2230*/  @!P1 IMAD R37, R33.reuse, R11, R32 ;  /* 0x0000000b21259224 */ /* 0x040fe400078e0220 */
[----:B------:R-:W-:Y:S01]  /*2240*/  @!P1 IMAD.WIDE.U32 R16, R33, R10, R16 ;  /* 0x0000000a21109225 */ /* 0x000fe200078e0010 */
[----:B------:R-:W-:-:S04]  /*2250*/  MOV R73, RZ ;  /* 0x000000ff00497202 */ /* 0x000fc80000000f00 */
[----:B------:R-:W2:Y:S01]  /*2260*/  @!P6 LDC.64 R10, c[0x0][0x390] ;  /* 0x0000e400ff0aeb82 */ /* 0x000ea20000000a00 */
[----:B------:R-:W-:Y:S01]  /*2270*/  @!P1 IADD3 R0, PT, PT, R17, R37, RZ ;  /* 0x0000002511009210 */ /* 0x000fe20007ffe0ff */
[----:B------:R4:W3:Y:S01]  /*2280*/  @!P5 LDG.E R73, desc[UR6][R12.64] ;  /* 0x000000060c49d981 */ /* 0x0008e2000c1e1900 */
[C---:B-----5:R-:W-:Y:S02]  /*2290*/  @!P1 LEA R8, P4, R16.reuse, R8, 0x1 ;  /* 0x0000000810089211 */ /* 0x060fe400078808ff */
[----:B------:R-:W-:Y:S01]  /*22a0*/  MOV R77, RZ ;  /* 0x000000ff004d7202 */ /* 0x000fe20000000f00 */
[----:B----4-:R-:W-:Y:S01]  /*22b0*/  @!P3 IMAD R14, R87, R2, RZ ;  /* 0x00000002570eb224 */ /* 0x010fe200078e02ff */
[----:B------:R-:W-:Y:S02]  /*22c0*/  @!P1 LEA.HI.X R9, R16, R9, R0, 0x1, P4 ;  /* 0x0000000910099211 */ /* 0x000fe400020f0c00 */
[----:B------:R-:W-:Y:S02]  /*22d0*/  @!P3 MOV R12, R114 ;  /* 0x00000072000cb202 */ /* 0x000fe40000000f00 */
[----:B------:R-:W-:Y:S01]  /*22e0*/  @!P3 MOV R13, R117 ;  /* 0x00000075000db202 */ /* 0x000fe20000000f00 */
[----:B------:R-:W-:Y:S01]  /*22f0*/  @!P3 IMAD R15, R94, R3, R14 ;  /* 0x000000035e0fb224 */ /* 0x000fe200078e020e */
[----:B------:R4:W5:Y:S01]  /*2300*/  @!P1 LDG.E R77, desc[UR6][R8.64] ;  /* 0x00000006084d9981 */ /* 0x000962000c1e1900 */
[----:B-1----:R-:W-:-:S02]  /*2310*/  @!P6 IMAD R0, R35, R4, RZ ;  /* 0x000000042300e224 */ /* 0x002fc400078e02ff */
[----:B------:R-:W-:Y:S01]  /*2320*/  @!P3 IMAD.WIDE.U32 R2, R94, R2, R12 ;  /* 0x000000025e02b225 */ /* 0x000fe200078e000c */
[----:B----4-:R-:W-:Y:S02]  /*2330*/  @!P6 MOV R8, R114 ;  /* 0x000000720008e202 */ /* 0x010fe40000000f00 */
[----:B------:R-:W-:Y:S01]  /*2340*/  @!P6 MOV R9, R117 ;  /* 0x000000750009e202 */ /* 0x000fe20000000f00 */
[----:B------:R-:W-:Y:S01]  /*2350*/  @!P6 IMAD R13, R31, R5, R0 ;  /* 0x000000051f0de224 */ /* 0x000fe200078e0200 */
[----:B------:R-:W-:Y:S02]  /*2360*/  @!P3 IADD3 R0, PT, PT, R3, R15, RZ ;  /* 0x0000000f0300b210 */ /* 0x000fe40007ffe0ff */
[C---:B0-----:R-:W-:Y:S01]  /*2370*/  @!P3 LEA R6, P1, R2.reuse, R6, 0x1 ;  /* 0x000000060206b211 */ /* 0x041fe200078208ff */
[----:B------:R-:W-:Y:S01]  /*2380*/  @!P6 IMAD.WIDE.U32 R4, R31, R4, R8 ;  /* 0x000000041f04e225 */ /* 0x000fe200078e0008 */
[----:B------:R-:W-:Y:S02]  /*2390*/  MOV R79, RZ ;  /* 0x000000ff004f7202 */ /* 0x000fe40000000f00 */
[----:B------:R-:W-:-:S02]  /*23a0*/  @!P3 LEA.HI.X R7, R2, R7, R0, 0x1, P1 ;  /* 0x000000070207b211 */ /* 0x000fc400008f0c00 */
[----:B------:R-:W-:Y:S02]  /*23b0*/  @!P6 IADD3 R0, PT, PT, R5, R13, RZ ;  /* 0x0000000d0500e210 */ /* 0x000fe40007ffe0ff */
[C---:B--2---:R-:W-:Y:S01]  /*23c0*/  @!P6 LEA R10, P1, R4.reuse, R10, 0x1 ;  /* 0x0000000a040ae211 */ /* 0x044fe200078208ff */
[----:B------:R0:W2:Y:S03]  /*23d0*/  @!P3 LDG.E R79, desc[UR6][R6.64] ;  /* 0x00000006064fb981 */ /* 0x0000a6000c1e1900 */
[----:B------:R-:W-:-:S05]  /*23e0*/  @!P6 LEA.HI.X R11, R4, R11, R0, 0x1, P1 ;  /* 0x0000000b040be211 */ /* 0x000fca00008f0c00 */
[----:B------:R1:W4:Y:S01]  /*23f0*/  @!P6 LDG.E R81, desc[UR6][R10.64] ;  /* 0x000000060a51e981 */ /* 0x000322000c1e1900 */
[--C-:B------:R-:W-:Y:S02]  /*2400*/  HADD2.F32 R85, -RZ, R82.reuse.H0_H0 ;  /* 0x20000052ff557230 */ /* 0x100fe40000004100 */
[----:B------:R-:W-:Y:S02]  /*2410*/  HADD2.F32 R82, -RZ, R82.H1_H1 ;  /* 0x30000052ff527230 */ /* 0x000fe40000004100 */
[--C-:B------:R-:W-:Y:S02]  /*2420*/  HADD2.F32 R83, -RZ, R80.reuse.H0_H0 ;  /* 0x20000050ff537230 */ /* 0x100fe40000004100 */
[----:B------:R-:W-:Y:S02]  /*2430*/  HADD2.F32 R80, -RZ, R80.H1_H1 ;  /* 0x30000050ff507230 */ /* 0x000fe40000004100 */
[----:B------:R-:W-:Y:S01]  /*2440*/  FADD.FTZ R2, R85, R82 ;  /* 0x0000005255027221 */ /* 0x000fe20000010000 */
[----:B------:R-:W-:Y:S01]  /*2450*/  FMUL.FTZ R4, R82, R82 ;  /* 0x0000005252047220 */ /* 0x000fe20000410000 */
[----:B------:R-:W-:-:S02]  /*2460*/  HADD2.F32 R0, -RZ, R30.H0_H0 ;  /* 0x2000001eff007230 */ /* 0x000fc40000004100 */
[----:B------:R-:W-:Y:S01]  /*2470*/  FADD.FTZ R5, R83, R80 ;  /* 0x0000005053057221 */ /* 0x000fe20000010000 */
[----:B------:R-:W-:Y:S01]  /*2480*/  FADD.FTZ R2, RZ, R2 ;  /* 0x00000002ff027221 */ /* 0x000fe20000010000 */
[----:B------:R-:W-:Y:S02]  /*2490*/  HADD2.F32 R3, -RZ, R30.H1_H1 ;  /* 0x3000001eff037230 */ /* 0x000fe40000004100 */
[----:B------:R-:W-:Y:S01]  /*24a0*/  FMUL.FTZ R8, R80, R80 ;  /* 0x0000005050087220 */ /* 0x000fe20000410000 */
[----:B------:R-:W-:Y:S01]  /*24b0*/  FFMA.FTZ R4, R85, R85, R4 ;  /* 0x0000005555047223 */ /* 0x000fe20000010004 */
[----:B0-----:R-:W-:Y:S01]  /*24c0*/  FADD.FTZ R6, R2, R5 ;  /* 0x0000000502067221 */ /* 0x001fe20000010000 */
[--C-:B------:R-:W-:Y:S02]  /*24d0*/  HADD2.F32 R2, -RZ, R29.reuse.H0_H0 ;  /* 0x2000001dff027230 */ /* 0x100fe40000004100 */
[----:B------:R-:W-:Y:S01]  /*24e0*/  FFMA.FTZ R7, R83, R83, R8 ;  /* 0x0000005353077223 */ /* 0x000fe20000010008 */
[----:B------:R-:W-:Y:S01]  /*24f0*/  FADD.FTZ R4, RZ, R4 ;  /* 0x00000004ff047221 */ /* 0x000fe20000010000 */
[----:B------:R-:W-:Y:S01]  /*2500*/  FADD.FTZ R9, R0, R3 ;  /* 0x0000000300097221 */ /* 0x000fe20000010000 */
[----:B------:R-:W-:-:S02]  /*2510*/  HADD2.F32 R5, -RZ, R29.H1_H1 ;  /* 0x3000001dff057230 */ /* 0x000fc40000004100 */
[----:B-1----:R-:W-:Y:S01]  /*2520*/  FMUL.FTZ R11, R3, R3 ;  /* 0x00000003030b7220 */ /* 0x002fe20000410000 */
[----:B------:R-:W-:Y:S01]  /*2530*/  FADD.FTZ R8, R4, R7 ;  /* 0x0000000704087221 */ /* 0x000fe20000010000 */
[----:B------:R-:W-:Y:S01]  /*2540*/  FADD.FTZ R6, R6, R9 ;  /* 0x0000000906067221 */ /* 0x000fe20000010000 */
[--C-:B------:R-:W-:Y:S02]  /*2550*/  HADD2.F32 R4, -RZ, R28.reuse.H0_H0 ;  /* 0x2000001cff047230 */ /* 0x100fe40000004100 */
[----:B------:R-:W-:Y:S01]  /*2560*/  FFMA.FTZ R11, R0, R0, R11 ;  /* 0x00000000000b7223 */ /* 0x000fe2000001000b */
[----:B------:R-:W-:Y:S01]  /*2570*/  FADD.FTZ R9, R2, R5 ;  /* 0x0000000502097221 */ /* 0x000fe20000010000 */
[----:B------:R-:W-:Y:S02]  /*2580*/  HADD2.F32 R7, -RZ, R28.H1_H1 ;  /* 0x3000001cff077230 */ /* 0x000fe40000004100 */
[----:B------:R-:W-:Y:S01]  /*2590*/  FMUL.FTZ R13, R5, R5 ;  /* 0x00000005050d7220 */ /* 0x000fe20000410000 */
[----:B------:R-:W-:Y:S01]  /*25a0*/  FADD.FTZ R8, R8, R11 ;  /* 0x0000000b08087221 */ /* 0x000fe20000010000 */
[----:B------:R-:W-:Y:S01]  /*25b0*/  FADD.FTZ R10, R6, R9 ;  /* 0x00000009060a7221 */ /* 0x000fe20000010000 */
[----:B------:R-:W-:-:S02]  /*25c0*/  HADD2.F32 R6, -RZ, R26.H0_H0 ;  /* 0x2000001aff067230 */ /* 0x000fc40000004100 */
[----:B------:R-:W-:Y:S01]  /*25d0*/  FFMA.FTZ R13, R2, R2, R13 ;  /* 0x00000002020d7223 */ /* 0x000fe2000001000d */
[----:B------:R-:W-:Y:S01]  /*25e0*/  FADD.FTZ R11, R4, R7 ;  /* 0x00000007040b7221 */ /* 0x000fe20000010000 */
[----:B------:R-:W-:Y:S02]  /*25f0*/  HADD2.F32 R9, -RZ, R26.H1_H1 ;  /* 0x3000001aff097230 */ /* 0x000fe40000004100 */
[----:B------:R-:W-:Y:S01]  /*2600*/  FMUL.FTZ R15, R7, R7 ;  /* 0x00000007070f7220 */ /* 0x000fe20000410000 */
[----:B------:R-:W-:Y:S01]  /*2610*/  FADD.FTZ R13, R8, R13 ;  /* 0x0000000d080d7221 */ /* 0x000fe20000010000 */
[----:B------:R-:W-:Y:S01]  /*2620*/  FADD.FTZ R10, R10, R11 ;  /* 0x0000000b0a0a7221 */ /* 0x000fe20000010000 */
[--C-:B------:R-:W-:Y:S02]  /*2630*/  HADD2.F32 R8, -RZ, R24.reuse.H0_H0 ;  /* 0x20000018ff087230 */ /* 0x100fe40000004100 */
[----:B------:R-:W-:Y:S01]  /*2640*/  FFMA.FTZ R12, R4, R4, R15 ;  /* 0x00000004040c7223 */ /* 0x000fe2000001000f */
[----:B------:R-:W-:Y:S01]  /*2650*/  FADD.FTZ R15, R6, R9 ;  /* 0x00000009060f7221 */ /* 0x000fe20000010000 */
[----:B------:R-:W-:-:S02]  /*2660*/  HADD2.F32 R11, -RZ, R24.H1_H1 ;  /* 0x30000018ff0b7230 */ /* 0x000fc40000004100 */
[----:B------:R-:W-:Y:S01]  /*2670*/  FMUL.FTZ R17, R9, R9 ;  /* 0x0000000909117220 */ /* 0x000fe20000410000 */
        /* <DEDUP_REMOVED lines=31> */
[----:B------:R-:W-:Y:S01]  /*2870*/  FADD.FTZ R29, R16, R19 ;  /* 0x00000013101d7221 */ /* 0x000fe20000010000 */
[----:B------:R-:W-:Y:S01]  /*2880*/  FFMA.FTZ R22, R14, R14, R33 ;  /* 0x0000000e0e167223 */ /* 0x000fe20000010021 */
[----:B------:R-:W-:Y:S02]  /*2890*/  HADD2.F32 R21, -RZ, R21.H1_H1 ;  /* 0x30000015ff157230 */ /* 0x000fe40000004100 */
[----:B------:R-:W-:Y:S01]  /*28a0*/  FMUL.FTZ R33, R19, R19 ;  /* 0x0000001313217220 */ /* 0x000fe20000410000 */
[----:B------:R-:W-:Y:S01]  /*28b0*/  FADD.FTZ R29, R20, R29 ;  /* 0x0000001d141d7221 */ /* 0x000fe20000010000 */
[--C-:B------:R-:W-:Y:S02]  /*28c0*/  HADD2.F32 R20, -RZ, R23.reuse.H0_H0 ;  /* 0x20000017ff147230 */ /* 0x100fe40000004100 */
[----:B------:R-:W-:Y:S01]  /*28d0*/  FADD.FTZ R22, R31, R22 ;  /* 0x000000161f167221 */ /* 0x000fe20000010000 */
        /* <DEDUP_REMOVED lines=20> */
[----:B------:R-:W-:Y:S01]  /*2a20*/  FADD.FTZ R29, R24, R27 ;  /* 0x0000001b181d7221 */ /* 0x000fe20000010000 */
[----:B------:R-:W-:Y:S01]  /*2a30*/  FFMA.FTZ R30, R22, R22, R33 ;  /* 0x00000016161e7223 */ /* 0x000fe20000010021 */
[----:B------:R-:W-:Y:S02]  /*2a40*/  FMUL.FTZ R33, R27, R27 ;  /* 0x0000001b1b217220 */ /* 0x000fe40000410000 */
[----:B------:R-:W-:Y:S01]  /*2a50*/  FADD.FTZ R28, R28, R29 ;  /* 0x0000001d1c1c7221 */ /* 0x000fe20000010000 */
[----:B------:R-:W-:Y:S01]  /*2a60*/  FADD.FTZ R30, R31, R30 ;  /* 0x0000001e1f1e7221 */ /* 0x000fe20000010000 */
[----:B------:R-:W-:Y:S01]  /*2a70*/  FFMA.FTZ R33, R24, R24, R33 ;  /* 0x0000001818217223 */ /* 0x000fe20000010021 */
[----:B---3--:R-:W-:-:S02]  /*2a80*/  HADD2.F32 R48, -RZ, R51.H0_H0 ;  /* 0x20000033ff307230 */ /* 0x008fc40000004100 */
[----:B------:R-:W-:Y:S02]  /*2a90*/  HADD2.F32 R51, -RZ, R51.H1_H1 ;  /* 0x30000033ff337230 */ /* 0x000fe40000004100 */
[----:B------:R-:W-:Y:S01]  /*2aa0*/  FADD.FTZ R30, R30, R33 ;  /* 0x000000211e1e7221 */ /* 0x000fe20000010000 */
[--C-:B------:R-:W-:Y:S02]  /*2ab0*/  HADD2.F32 R50, -RZ, R53.reuse.H0_H0 ;  /* 0x20000035ff327230 */ /* 0x100fe40000004100 */
[----:B------:R-:W-:Y:S02]  /*2ac0*/  HADD2.F32 R53, -RZ, R53.H1_H1 ;  /* 0x30000035ff357230 */ /* 0x000fe40000004100 */
[----:B------:R-:W-:-:S04]  /*2ad0*/  FMUL.FTZ R33, R51, R51 ;  /* 0x0000003333217220 */ /* 0x000fc80000410000 */
[----:B------:R-:W-:Y:S01]  /*2ae0*/  FFMA.FTZ R33, R48, R48, R33 ;  /* 0x0000003030217223 */ /* 0x000fe20000010021 */
[--C-:B------:R-:W-:Y:S02]  /*2af0*/  HADD2.F32 R56, -RZ, R59.reuse.H0_H0 ;  /* 0x2000003bff387230 */ /* 0x100fe40000004100 */
[----:B------:R-:W-:Y:S02]  /*2b00*/  HADD2.F32 R59, -RZ, R59.H1_H1 ;  /* 0x3000003bff3b7230 */ /* 0x000fe40000004100 */
[----:B------:R-:W-:Y:S02]  /*2b10*/  HADD2.F32 R58, -RZ, R61.H0_H0 ;  /* 0x2000003dff3a7230 */ /* 0x000fe40000004100 */
[--C-:B------:R-:W-:Y:S02]  /*2b20*/  HADD2.F32 R26, -RZ, R49.reuse.H0_H0 ;  /* 0x20000031ff1a7230 */ /* 0x100fe40000004100 */
[----:B------:R-:W-:-:S05]  /*2b30*/  HADD2.F32 R49, -RZ, R49.H1_H1 ;  /* 0x30000031ff317230 */ /* 0x000fca0000004100 */
[----:B------:R-:W-:Y:S01]  /*2b40*/  FADD.FTZ R29, R26, R49 ;  /* 0x000000311a1d7221 */ /* 0x000fe20000010000 */
[----:B------:R-:W-:-:S03]  /*2b50*/  FMUL.FTZ R31, R49, R49 ;  /* 0x00000031311f7220 */ /* 0x000fc60000410000 */
[----:B------:R-:W-:Y:S01]  /*2b60*/  FADD.FTZ R28, R28, R29 ;  /* 0x0000001d1c1c7221 */ /* 0x000fe20000010000 */
[----:B------:R-:W-:Y:S01]  /*2b70*/  FFMA.FTZ R31, R26, R26, R31 ;  /* 0x0000001a1a1f7223 */ /* 0x000fe2000001001f */
[----:B------:R-:W-:Y:S01]  /*2b80*/  FADD.FTZ R29, R48, R51 ;  /* 0x00000033301d7221 */ /* 0x000fe20000010000 */
[--C-:B------:R-:W-:Y:S02]  /*2b90*/  HADD2.F32 R52, -RZ, R55.reuse.H0_H0 ;  /* 0x20000037ff347230 */ /* 0x100fe40000004100 */
[----:B------:R-:W-:Y:S01]  /*2ba0*/  FADD.FTZ R30, R30, R31 ;  /* 0x0000001f1e1e7221 */ /* 0x000fe20000010000 */
[----:B------:R-:W-:Y:S01]  /*2bb0*/  FADD.FTZ R28, R28, R29 ;  /* 0x0000001d1c1c7221 */ /* 0x000fe20000010000 */
[----:B------:R-:W-:Y:S01]  /*2bc0*/  FADD.FTZ R29, R50, R53 ;  /* 0x00000035321d7221 */ /* 0x000fe20000010000 */
[----:B------:R-:W-:Y:S02]  /*2bd0*/  HADD2.F32 R55, -RZ, R55.H1_H1 ;  /* 0x30000037ff377230 */ /* 0x000fe40000004100 */
[----:B------:R-:W-:Y:S01]  /*2be0*/  FMUL.FTZ R31, R53, R53 ;  /* 0x00000035351f7220 */ /* 0x000fe20000410000 */
[----:B------:R-:W-:-:S02]  /*2bf0*/  HADD2.F32 R54, -RZ, R57.H0_H0 ;  /* 0x20000039ff367230 */ /* 0x000fc40000004100 */
[----:B------:R-:W-:Y:S01]  /*2c00*/  FADD.FTZ R30, R30, R33 ;  /* 0x000000211e1e7221 */ /* 0x000fe20000010000 */
[----:B------:R-:W-:Y:S01]  /*2c10*/  FADD.FTZ R28, R28, R29 ;  /* 0x0000001d1c1c7221 */ /* 0x000fe20000010000 */
[----:B------:R-:W-:Y:S01]  /*2c20*/  FFMA.FTZ R31, R50, R50, R31 ;  /* 0x00000032321f7223 */ /* 0x000fe2000001001f */
[----:B------:R-:W-:Y:S02]  /*2c30*/  HADD2.F32 R57, -RZ, R57.H1_H1 ;  /* 0x30000039ff397230 */ /* 0x000fe40000004100 */
[----:B------:R-:W-:Y:S01]  /*2c40*/  FADD.FTZ R29, R52, R55 ;  /* 0x00000037341d7221 */ /* 0x000fe20000010000 */
[----:B------:R-:W-:Y:S01]  /*2c50*/  FMUL.FTZ R33, R55, R55 ;  /* 0x0000003737217220 */ /* 0x000fe20000410000 */
[----:B------:R-:W-:Y:S02]  /*2c60*/  FADD.FTZ R30, R30, R31 ;  /* 0x0000001f1e1e7221 */ /* 0x000fe40000010000 */
[----:B------:R-:W-:Y:S01]  /*2c70*/  FADD.FTZ R28, R28, R29 ;  /* 0x0000001d1c1c7221 */ /* 0x000fe20000010000 */
[----:B------:R-:W-:Y:S01]  /*2c80*/  FFMA.FTZ R33, R52, R52, R33 ;  /* 0x0000003434217223 */ /* 0x000fe20000010021 */
[----:B------:R-:W-:Y:S01]  /*2c90*/  FMUL.FTZ R31, R57, R57 ;  /* 0x00000039391f7220 */ /* 0x000fe20000410000 */
[----:B------:R-:W-:Y:S01]  /*2ca0*/  FADD.FTZ R29, R54, R57 ;  /* 0x00000039361d7221 */ /* 0x000fe20000010000 */
[----:B------:R-:W-:-:S02]  /*2cb0*/  HADD2.F32 R61, -RZ, R61.H1_H1 ;  /* 0x3000003dff3d7230 */ /* 0x000fc40000004100 */
[----:B------:R-:W-:Y:S01]  /*2cc0*/  FADD.FTZ R30, R30, R33 ;  /* 0x000000211e1e7221 */ /* 0x000fe20000010000 */
[----:B------:R-:W-:Y:S01]  /*2cd0*/  FFMA.FTZ R31, R54, R54, R31 ;  /* 0x00000036361f7223 */ /* 0x000fe2000001001f */
[----:B------:R-:W-:Y:S01]  /*2ce0*/  FADD.FTZ R28, R28, R29 ;  /* 0x0000001d1c1c7221 */ /* 0x000fe20000010000 */
[----:B------:R-:W-:Y:S01]  /*2cf0*/  FMUL.FTZ R33, R59, R59 ;  /* 0x0000003b3b217220 */ /* 0x000fe20000410000 */
[----:B------:R-:W-:Y:S01]  /*2d00*/  FADD.FTZ R29, R56, R59 ;  /* 0x0000003b381d7221 */ /* 0x000fe20000010000 */
[----:B------:R-:W-:Y:S01]  /*2d10*/  FADD.FTZ R30, R30, R31 ;  /* 0x0000001f1e1e7221 */ /* 0x000fe20000010000 */
[----:B------:R-:W-:Y:S01]  /*2d20*/  FMUL.FTZ R31, R61, R61 ;  /* 0x0000003d3d1f7220 */ /* 0x000fe20000410000 */
[----:B------:R-:W-:Y:S01]  /*2d30*/  FFMA.FTZ R33, R56, R56, R33 ;  /* 0x0000003838217223 */ /* 0x000fe20000010021 */
[--C-:B------:R-:W-:Y:S02]  /*2d40*/  HADD2.F32 R60, -RZ, R63.reuse.H0_H0 ;  /* 0x2000003fff3c7230 */ /* 0x100fe40000004100 */
[----:B------:R-:W-:Y:S01]  /*2d50*/  FADD.FTZ R28, R28, R29 ;  /* 0x0000001d1c1c7221 */ /* 0x000fe20000010000 */
[----:B------:R-:W-:-:S02]  /*2d60*/  HADD2.F32 R63, -RZ, R63.H1_H1 ;  /* 0x3000003fff3f7230 */ /* 0x000fc40000004100 */
[----:B------:R-:W-:Y:S01]  /*2d70*/  FADD.FTZ R29, R58, R61 ;  /* 0x0000003d3a1d7221 */ /* 0x000fe20000010000 */
[--C-:B------:R-:W-:Y:S02]  /*2d80*/  HADD2.F32 R62, -RZ, R65.reuse.H0_H0 ;  /* 0x20000041ff3e7230 */ /* 0x100fe40000004100 */
[----:B------:R-:W-:Y:S01]  /*2d90*/  FADD.FTZ R30, R30, R33 ;  /* 0x000000211e1e7221 */ /* 0x000fe20000010000 */
[----:B------:R-:W-:Y:S01]  /*2da0*/  FFMA.FTZ R31, R58, R58, R31 ;  /* 0x0000003a3a1f7223 */ /* 0x000fe2000001001f */
[----:B------:R-:W-:Y:S02]  /*2db0*/  HADD2.F32 R65, -RZ, R65.H1_H1 ;  /* 0x30000041ff417230 */ /* 0x000fe40000004100 */
[----:B------:R-:W-:Y:S01]  /*2dc0*/  FMUL.FTZ R33, R63, R63 ;  /* 0x0000003f3f217220 */ /* 0x000fe20000410000 */
[----:B------:R-:W-:Y:S01]  /*2dd0*/  FADD.FTZ R28, R28, R29 ;  /* 0x0000001d1c1c7221 */ /* 0x000fe20000010000 */
[----:B------:R-:W-:Y:S01]  /*2de0*/  FADD.FTZ R29, R60, R63 ;  /* 0x0000003f3c1d7221 */ /* 0x000fe20000010000 */
[----:B------:R-:W-:Y:S01]  /*2df0*/  FADD.FTZ R30, R30, R31 ;  /* 0x0000001f1e1e7221 */ /* 0x000fe20000010000 */
[----:B------:R-:W-:-:S02]  /*2e00*/  HADD2.F32 R64, -RZ, R67.H0_H0 ;  /* 0x20000043ff407230 */ /* 0x000fc40000004100 */
[----:B------:R-:W-:Y:S01]  /*2e10*/  FFMA.FTZ R33, R60, R60, R33 ;  /* 0x0000003c3c217223 */ /* 0x000fe20000010021 */
[----:B------:R-:W-:Y:S02]  /*2e20*/  HADD2.F32 R67, -RZ, R67.H1_H1 ;  /* 0x30000043ff437230 */ /* 0x000fe40000004100 */
[----:B------:R-:W-:Y:S01]  /*2e30*/  FMUL.FTZ R31, R65, R65 ;  /* 0x00000041411f7220 */ /* 0x000fe20000410000 */
[----:B------:R-:W-:Y:S01]  /*2e40*/  FADD.FTZ R28, R28, R29 ;  /* 0x0000001d1c1c7221 */ /* 0x000fe20000010000 */
[----:B------:R-:W-:Y:S01]  /*2e50*/  FADD.FTZ R29, R62, R65 ;  /* 0x000000413e1d7221 */ /* 0x000fe20000010000 */
[--C-:B------:R-:W-:Y:S02]  /*2e60*/  HADD2.F32 R66, -RZ, R69.reuse.H0_H0 ;  /* 0x20000045ff427230 */ /* 0x100fe40000004100 */
[----:B------:R-:W-:Y:S01]  /*2e70*/  FADD.FTZ R30, R30, R33 ;  /* 0x000000211e1e7221 */ /* 0x000fe20000010000 */
[----:B------:R-:W-:Y:S01]  /*2e80*/  FFMA.FTZ R31, R62, R62, R31 ;  /* 0x0000003e3e1f7223 */ /* 0x000fe2000001001f */
[----:B------:R-:W-:-:S02]  /*2e90*/  HADD2.F32 R69, -RZ, R69.H1_H1 ;  /* 0x30000045ff457230 */ /* 0x000fc40000004100 */
[----:B------:R-:W-:Y:S01]  /*2ea0*/  FMUL.FTZ R33, R67, R67 ;  /* 0x0000004343217220 */ /* 0x000fe20000410000 */
[----:B------:R-:W-:Y:S01]  /*2eb0*/  FADD.FTZ R28, R28, R29 ;  /* 0x0000001d1c1c7221 */ /* 0x000fe20000010000 */
[----:B------:R-:W-:Y:S01]  /*2ec0*/  FADD.FTZ R29, R64, R67 ;  /* 0x00000043401d7221 */ /* 0x000fe20000010000 */
[----:B------:R-:W-:Y:S01]  /*2ed0*/  FADD.FTZ R30, R30, R31 ;  /* 0x0000001f1e1e7221 */ /* 0x000fe20000010000 */
[----:B------:R-:W-:Y:S01]  /*2ee0*/  FFMA.FTZ R33, R64, R64, R33 ;  /* 0x0000004040217223 */ /* 0x000fe20000010021 */
        /* <DEDUP_REMOVED lines=12> */
[----:B------:R-:W-:Y:S02]  /*2fb0*/  HADD2.F32 R72, -RZ, R75.H1_H1 ;  /* 0x3000004bff487230 */ /* 0x000fe40000004100 */
[----:B------:R-:W-:Y:S01]  /*2fc0*/  FADD.FTZ R28, R28, R29 ;  /* 0x0000001d1c1c7221 */ /* 0x000fe20000010000 */
[----:B------:R-:W-:Y:S01]  /*2fd0*/  FADD.FTZ R30, R30, R31 ;  /* 0x0000001f1e1e7221 */ /* 0x000fe20000010000 */
[----:B------:R-:W-:-:S02]  /*2fe0*/  HADD2.F32 R70, -RZ, R73.H1_H1 ;  /* 0x30000049ff467230 */ /* 0x000fc40000004100 */
[----:B------:R-:W-:-:S03]  /*2ff0*/  HADD2.F32 R73, -RZ, R73.H0_H0 ;  /* 0x20000049ff497230 */ /* 0x000fc60000004100 */
[----:B------:R-:W-:Y:S01]  /*3000*/  FMUL.FTZ R32, R70, R70 ;  /* 0x0000004646207220 */ /* 0x000fe20000410000 */
[----:B------:R-:W-:Y:S02]  /*3010*/  HADD2.F32 R75, -RZ, R75.H0_H0 ;  /* 0x2000004bff4b7230 */ /* 0x000fe40000004100 */
[C---:B------:R-:W-:Y:S01]  /*3020*/  FADD.FTZ R29, R73.reuse, R70 ;  /* 0x00000046491d7221 */ /* 0x040fe20000010000 */
[----:B------:R-:W-:Y:S01]  /*3030*/  FFMA.FTZ R31, R73, R73, R32 ;  /* 0x00000049491f7223 */ /* 0x000fe20000010020 */
[----:B------:R-:W-:Y:S02]  /*3040*/  FMUL.FTZ R32, R72, R72 ;  /* 0x0000004848207220 */ /* 0x000fe40000410000 */
[----:B------:R-:W-:Y:S01]  /*3050*/  FADD.FTZ R28, R28, R29 ;  /* 0x0000001d1c1c7221 */ /* 0x000fe20000010000 */
[--C-:B-----5:R-:W-:Y:S02]  /*3060*/  HADD2.F32 R74, -RZ, R77.reuse.H1_H1 ;  /* 0x3000004dff4a7230 */ /* 0x120fe40000004100 */
        /* <DEDUP_REMOVED lines=8> */
[----:B------:R-:W-:-:S03]  /*30f0*/  FFMA.FTZ R31, R77, R77, R32 ;  /* 0x0000004d4d1f7223 */ /* 0x000fc60000010020 */
[----:B------:R-:W-:Y:S01]  /*3100*/  FADD.FTZ R28, R28, R29 ;  /* 0x0000001d1c1c7221 */ /* 0x000fe20000010000 */
[----:B------:R-:W-:Y:S01]  /*3110*/  FADD.FTZ R30, R30, R31 ;  /* 0x0000001f1e1e7221 */ /* 0x000fe20000010000 */
[--C-:B--2---:R-:W-:Y:S02]  /*3120*/  HADD2.F32 R76, -RZ, R79.reuse.H1_H1 ;  /* 0x3000004fff4c7230 */ /* 0x104fe40000004100 */
[----:B------:R-:W-:-:S03]  /*3130*/  HADD2.F32 R79, -RZ, R79.H0_H0 ;  /* 0x2000004fff4f7230 */ /* 0x000fc60000004100 */
[----:B------:R-:W-:Y:S01]  /*3140*/  FMUL.FTZ R32, R76, R76 ;  /* 0x0000004c4c207220 */ /* 0x000fe20000410000 */
[--C-:B----4-:R-:W-:Y:S02]  /*3150*/  HADD2.F32 R78, -RZ, R81.reuse.H1_H1 ;  /* 0x30000051ff4e7230 */ /* 0x110fe40000004100 */
[C---:B------:R-:W-:Y:S01]  /*3160*/  FADD.FTZ R29, R79.reuse, R76 ;  /* 0x0000004c4f1d7221 */ /* 0x040fe20000010000 */
[----:B------:R-:W-:Y:S02]  /*3170*/  HADD2.F32 R81, -RZ, R81.H0_H0 ;  /* 0x20000051ff517230 */ /* 0x000fe40000004100 */
[----:B------:R-:W-:Y:S01]  /*3180*/  FFMA.FTZ R31, R79, R79, R32 ;  /* 0x0000004f4f1f7223 */ /* 0x000fe20000010020 */
[----:B------:R-:W-:Y:S01]  /*3190*/  FMUL.FTZ R32, R78, R78 ;  /* 0x0000004e4e207220 */ /* 0x000fe20000410000 */
[----:B------:R-:W-:Y:S02]  /*31a0*/  FADD.FTZ R28, R28, R29 ;  /* 0x0000001d1c1c7221 */ /* 0x000fe40000010000 */
        /* <DEDUP_REMOVED lines=43> */
.L_x_2895:
[----:B------:R-:W-:Y:S05]  /*3460*/  BSYNC.RECONVERGENT B0 ;  /* 0x0000000000007941 */ /* 0x000fea0003800200 */
.L_x_2894:
        /* <DEDUP_REMOVED lines=42> */
.L_x_2897:
[----:B------:R-:W-:Y:S05]  /*3710*/  BSYNC.RECONVERGENT B0 ;  /* 0x0000000000007941 */ /* 0x000fea0003800200 */
.L_x_2896:
        /* <DEDUP_REMOVED lines=13> */
[----:B-1----:R-:W-:Y:S01]  /*37f0*/  LOP3.LUT P1, R34, R90, 0x2, RZ, 0xc0, !PT ;  /* 0x000000025a227812 */ /* 0x002fe2000782c0ff */
[----:B------:R-:W-:Y:S02]  /*3800*/  IMAD R35, R105, R86, R107 ;  /* 0x0000005669237224 */ /* 0x000fe400078e026b */
        /* <DEDUP_REMOVED lines=12> */
.L_x_2900:
[----:B------:R-:W3:Y:S04]  /*38d0*/  LDG.E.STRONG.GPU R30, desc[UR6][R28.64] ;  /* 0x000000061c1e7981 */ /* 0x000ee8000c1ef900 */
[----:B---3--:R-:W-:Y:S01]  /*38e0*/  CCTL.IVALL ;  /* 0x00000000ff00798f */ /* 0x008fe20002000000 */
[----:B------:R-:W-:Y:S05]  /*38f0*/  YIELD ;  /* 0x0000000000007946 */ /* 0x000fea0003800000 */
[----:B------:R-:W-:-:S13]  /*3900*/  ISETP.NE.AND P1, PT, R30, R37, PT ;  /* 0x000000251e00720c */ /* 0x000fda0003f25270 */
[----:B------:R-:W-:Y:S05]  /*3910*/  @P1 BRA `(.L_x_2900) ;  /* 0xfffffffc00ec1947 */ /* 0x000fea000383ffff */
.L_x_2899:
        /* <DEDUP_REMOVED lines=16> */
.L_x_2902:
        /* <DEDUP_REMOVED lines=62> */
.L_x_2901:
        /* <DEDUP_REMOVED lines=14> */
[----:B-1----:R-:W-:Y:S02]  /*3ee0*/  IADD3 R34, PT, PT, R40, 0x3, RZ ;  /* 0x0000000328227810 */ /* 0x002fe40007ffe0ff */
        /* <DEDUP_REMOVED lines=23> */
.L_x_2903:
        /* <DEDUP_REMOVED lines=19> */
.L_x_2904:
        /* <DEDUP_REMOVED lines=9> */
.L_x_2905:
[----:B------:R-:W-:Y:S05]  /*4220*/  BSYNC.RECONVERGENT B0 ;  /* 0x0000000000007941 */ /* 0x000fea0003800200 */
.L_x_2898:
[----:B------:R-:W4:Y:S01]  /*4230*/  S2UR UR5, SR_CgaCtaId ;  /* 0x00000000000579c3 */ /* 0x000f220000008800 */
[----:B------:R-:W2:Y:S01]  /*4240*/  LDCU UR8, c[0x0][0x414] ;  /* 0x00008280ff0877ac */ /* 0x000ea20008000800 */
[----:B-1----:R-:W-:Y:S01]  /*4250*/  LOP3.LUT R34, R92, 0xffff, RZ, 0xc0, !PT ;  /* 0x0000ffff5c227812 */ /* 0x002fe200078ec0ff */
[----:B------:R-:W-:-:S03]  /*4260*/  UMOV UR4, 0x400 ;  /* 0x0000040000047882 */ /* 0x000fc60000000000 */
[----:B------:R-:W-:Y:S02]  /*4270*/  IADD3 R111, PT, PT, R111, R34, RZ ;  /* 0x000000226f6f7210 */ /* 0x000fe40007ffe0ff */
[----:B------:R-:W1:Y:S08]  /*4280*/  @P0 LDC.64 R40, c[0x0][0x388] ;  /* 0x0000e200ff280b82 */ /* 0x000e700000000a00 */
[----:B------:R-:W0:Y:S01]  /*4290*/  LDC.64 R30, c[0x0][0x398] ;  /* 0x0000e600ff1e7b82 */ /* 0x000e220000000a00 */
[----:B--2---:R-:W-:Y:S01]  /*42a0*/  @P0 FMUL.FTZ R36, R32, UR8 ;  /* 0x0000000820240c20 */ /* 0x004fe20008410000 */
[----:B------:R-:W-:Y:S01]  /*42b0*/  @P0 FMUL.FTZ R37, R33, UR8 ;  /* 0x0000000821250c20 */ /* 0x000fe20008410000 */
[----:B----4-:R-:W-:-:S05]  /*42c0*/  ULEA UR4, UR5, UR4, 0x18 ;  /* 0x0000000405047291 */ /* 0x010fca000f8ec0ff */
[----:B---3--:R-:W2:Y:S01]  /*42d0*/  LDC.64 R28, c[0x0][0x3a0] ;  /* 0x0000e800ff1c7b82 */ /* 0x008ea20000000a00 */
[----:B------:R-:W3:Y:S01]  /*42e0*/  LDCU UR5, c[0x0][0x404] ;  /* 0x00008080ff0577ac */ /* 0x000ee20008000800 */
[----:B-1----:R-:W-:Y:S02]  /*42f0*/  @P0 IMAD.WIDE R40, R109, 0x8, R40 ;  /* 0x000000086d280825 */ /* 0x002fe400078e0228 */
[----:B------:R-:W-:Y:S04]  /*4300*/  @!P3 STS.64 [UR4+0x90], R32 ;  /* 0x00009020ff00b988 */ /* 0x000fe80008000a04 */
[----:B------:R-:W-:Y:S01]  /*4310*/  @P0 STG.E.64 desc[UR6][R40.64], R36 ;  /* 0x0000002428000986 */ /* 0x000fe2000c101b06 */
[C---:B0-----:R-:W-:Y:S01]  /*4320*/  IMAD.WIDE R42, R111.reuse, 0x4, R30 ;  /* 0x000000046f2a7825 */ /* 0x041fe200078e021e */
[----:B------:R-:W-:Y:S03]  /*4330*/  BAR.SYNC.DEFER_BLOCKING 0x0 ;  /* 0x0000000000007b1d */ /* 0x000fe60000010000 */
[----:B--2---:R-:W-:-:S06]  /*4340*/  IMAD.WIDE R30, R111, 0x4, R28 ;  /* 0x000000046f1e7825 */ /* 0x004fcc00078e021c */
        /* <DEDUP_REMOVED lines=54> */
[----:B------:R-:W-:-:S05]  /*46b0*/  F2FP.F16.F32.PACK_AB R33, R32, R33 ;  /* 0x000000212021723e */ /* 0x000fca00000000ff */
[----:B------:R2:W-:Y:S02]  /*46c0*/  STG.E desc[UR6][R34.64], R33 ;  /* 0x0000002122007986 */ /* 0x0005e4000c101906 */
.L_x_2909:
[----:B------:R-:W-:Y:S05]  /*46d0*/  BSYNC.RECONVERGENT B1 ;  /* 0x0000000000017941 */ /* 0x000fea0003800200 */
.L_x_2908:
        /* <DEDUP_REMOVED lines=17> */
[----:B------:R-:W-:Y:S02]  /*47f0*/  F2FP.F16.F32.PACK_AB R33, R80, R83 ;  /* 0x000000535021723e */ /* 0x000fe400000000ff */
[----:B------:R-:W-:-:S05]  /*4800*/  LEA.HI.X R35, R32, UR11, R113, 0x1, P1 ;  /* 0x0000000b20237c11 */ /* 0x000fca00088f0c71 */
[----:B------:R3:W-:Y:S02]  /*4810*/  STG.E desc[UR6][R34.64], R33 ;  /* 0x0000002122007986 */ /* 0x0007e4000c101906 */
.L_x_2911:
[----:B------:R-:W-:Y:S05]  /*4820*/  BSYNC.RECONVERGENT B1 ;  /* 0x0000000000017941 */ /* 0x000fea0003800200 */
.L_x_2910:
        /* <DEDUP_REMOVED lines=13> */
[----:B------:R-:W-:Y:S01]  /*4900*/  F2FP.F16.F32.PACK_AB R3, R0, R3 ;  /* 0x000000030003723e */ /* 0x000fe200000000ff */
[----:B------:R-:W-:-:S04]  /*4910*/  IMAD.WIDE.U32 R32, R110, UR8, R32 ;  /* 0x000000086e207c25 */ /* 0x000fc8000f8e0020 */
[----:B------:R-:W-:Y:S01]  /*4920*/  IMAD R83, R110, UR9, R83 ;  /* 0x000000096e537c24 */ /* 0x000fe2000f8e0253 */
[----:B0-----:R-:W-:-:S04]  /*4930*/  LEA R34, P1, R32, UR10, 0x1 ;  /* 0x0000000a20227c11 */ /* 0x001fc8000f8208ff */
[----:B------:R-:W-:-:S04]  /*4940*/  IADD3 R83, PT, PT, R33, R83, RZ ;  /* 0x0000005321537210 */ /* 0x000fc80007ffe0ff */
[----:B------:R-:W-:-:S05]  /*4950*/  LEA.HI.X R35, R32, UR11, R83, 0x1, P1 ;  /* 0x0000000b20237c11 */ /* 0x000fca00088f0c53 */
[----:B------:R4:W-:Y:S02]  /*4960*/  STG.E desc[UR6][R34.64], R3 ;  /* 0x0000000322007986 */ /* 0x0009e4000c101906 */
.L_x_2913:
[----:B------:R-:W-:Y:S05]  /*4970*/  BSYNC.RECONVERGENT B1 ;  /* 0x0000000000017941 */ /* 0x000fea0003800200 */
.L_x_2912:
        /* <DEDUP_REMOVED lines=26> */
[----:B------:R-:W2:Y:S01]  /*4b20*/  LDCU.64 UR10, c[0x0][0x380] ;  /* 0x00007000ff0a77ac */ /* 0x000ea20008000a00 */
[----:B-1----:R-:W-:Y:S01]  /*4b30*/  FMUL.FTZ R33, R33, R46 ;  /* 0x0000002e21217220 */ /* 0x002fe20000410000 */
[----:B0-----:R-:W-:Y:S01]  /*4b40*/  IMAD R32, R3, UR8, RZ ;  /* 0x0000000803207c24 */ /* 0x001fe2000f8e02ff */
[----:B------:R-:W-:-:S03]  /*4b50*/  MOV R3, R117 ;  /* 0x0000007500037202 */ /* 0x000fc60000000f00 */
[----:B------:R-:W-:Y:S02]  /*4b60*/  IMAD R113, R47, UR9, R32 ;  /* 0x000000092f717c24 */ /* 0x000fe4000f8e0220 */
[----:B------:R-:W-:Y:S01]  /*4b70*/  FMUL.FTZ R32, R5, R46 ;  /* 0x0000002e05207220 */ /* 0x000fe20000410000 */
[----:B------:R-:W-:-:S04]  /*4b80*/  IMAD.WIDE.U32 R2, R47, UR8, R2 ;  /* 0x000000082f027c25 */ /* 0x000fc8000f8e0002 */
[----:B-----5:R-:W-:Y:S01]  /*4b90*/  FFMA.FTZ R5, R28, R33, R30 ;  /* 0x000000211c057223 */ /* 0x020fe2000001001e */
[----:B------:R-:W-:Y:S01]  /*4ba0*/  FFMA.FTZ R118, R29, R32, R31 ;  /* 0x000000201d767223 */ /* 0x000fe2000001001f */
[----:B------:R-:W-:Y:S02]  /*4bb0*/  IADD3 R113, PT, PT, R3, R113, RZ ;  /* 0x0000007103717210 */ /* 0x000fe40007ffe0ff */
[----:B--2---:R-:W-:Y:S02]  /*4bc0*/  LEA R32, P5, R2, UR10, 0x1 ;  /* 0x0000000a02207c11 */ /* 0x004fe4000f8a08ff */
[----:B------:R-:W-:Y:S02]  /*4bd0*/  F2FP.F16.F32.PACK_AB R3, R118, R5 ;  /* 0x000000057603723e */ /* 0x000fe400000000ff */
[----:B------:R-:W-:-:S05]  /*4be0*/  LEA.HI.X R33, R2, UR11, R113, 0x1, P5 ;  /* 0x0000000b02217c11 */ /* 0x000fca000a8f0c71 */
[----:B------:R0:W-:Y:S04]  /*4bf0*/  STG.E desc[UR6][R32.64], R3 ;  /* 0x0000000320007986 */ /* 0x0001e8000c101906 */
.L_x_2915:
[----:B------:R-:W-:Y:S05]  /*4c00*/  BSYNC.RECONVERGENT B1 ;  /* 0x0000000000017941 */ /* 0x000fea0003800200 */
.L_x_2914:
        /* <DEDUP_REMOVED lines=17> */
[----:B------:R-:W-:Y:S02]  /*4d20*/  F2FP.F16.F32.PACK_AB R3, R32, R7 ;  /* 0x000000072003723e */ /* 0x000fe400000000ff */
[----:B------:R-:W-:-:S05]  /*4d30*/  LEA.HI.X R5, R2, UR11, R111, 0x1, P2 ;  /* 0x0000000b02057c11 */ /* 0x000fca00090f0c6f */
[----:B------:R2:W-:Y:S02]  /*4d40*/  STG.E desc[UR6][R4.64], R3 ;  /* 0x0000000304007986 */ /* 0x0005e4000c101906 */
.L_x_2917:
[----:B------:R-:W-:Y:S05]  /*4d50*/  BSYNC.RECONVERGENT B1 ;  /* 0x0000000000017941 */ /* 0x000fea0003800200 */
.L_x_2916:
[----:B------:R-:W-:Y:S04]  /*4d60*/  BSSY.RECONVERGENT B1, `(.L_x_2918) ;  /* 0x0000014000017945 */ /* 0x000fe80003800200 */
[----:B------:R-:W-:Y:S05]  /*4d70*/  @P1 BRA `(.L_x_2919) ;  /* 0x0000000000481947 */ /* 0x000fea0003800000 */
[----:B------:R-:W3:Y:S01]  /*4d80*/  LDCU.64 UR8, c[0x0][0x3e0] ;  /* 0x00007c00ff0877ac */ /* 0x000ee20008000a00 */
[----:B------:R-:W-:Y:S01]  /*4d90*/  MOV R2, R114 ;  /* 0x0000007200027202 */ /* 0x000fe20000000f00 */
[--C-:B--2---:R-:W-:Y:S01]  /*4da0*/  FADD.FTZ R5, R6, -R38.reuse ;  /* 0x8000002606057221 */ /* 0x104fe20000010000 */
[----:B0-----:R-:W-:Y:S01]  /*4db0*/  MOV R3, R117 ;  /* 0x0000007500037202 */ /* 0x001fe20000000f00 */
        /* <DEDUP_REMOVED lines=11> */
[----:B------:R-:W-:Y:S02]  /*4e70*/  F2FP.F16.F32.PACK_AB R3, R7, R6 ;  /* 0x000000060703723e */ /* 0x000fe400000000ff */
[----:B------:R-:W-:-:S05]  /*4e80*/  LEA.HI.X R5, R2, UR11, R83, 0x1, P1 ;  /* 0x0000000b02057c11 */ /* 0x000fca00088f0c53 */
[----:B------:R3:W-:Y:S02]  /*4e90*/  STG.E desc[UR6][R4.64], R3 ;  /* 0x0000000304007986 */ /* 0x0007e4000c101906 */
.L_x_2919:
[----:B------:R-:W-:Y:S05]  /*4ea0*/  BSYNC.RECONVERGENT B1 ;  /* 0x0000000000017941 */ /* 0x000fea0003800200 */
.L_x_2918:
        /* <DEDUP_REMOVED lines=17> */
[----:B------:R-:W-:Y:S02]  /*4fc0*/  F2FP.F16.F32.PACK_AB R3, R7, R0 ;  /* 0x000000000703723e */ /* 0x000fe400000000ff */
[----:B------:R-:W-:-:S05]  /*4fd0*/  LEA.HI.X R5, R2, UR11, R9, 0x1, P1 ;  /* 0x0000000b02057c11 */ /* 0x000fca00088f0c09 */
[----:B------:R4:W-:Y:S02]  /*4fe0*/  STG.E desc[UR6][R4.64], R3 ;  /* 0x0000000304007986 */ /* 0x0009e4000c101906 */
.L_x_2921:
[----:B------:R-:W-:Y:S05]  /*4ff0*/  BSYNC.RECONVERGENT B1 ;  /* 0x0000000000017941 */ /* 0x000fea0003800200 */
.L_x_2920:
[----:B------:R-:W-:Y:S04]  /*5000*/  BSSY.RECONVERGENT B1, `(.L_x_2922) ;  /* 0x0000014000017945 */ /* 0x000fe80003800200 */
[----:B------:R-:W-:Y:S05]  /*5010*/  @P3 BRA `(.L_x_2923) ;  /* 0x0000000000483947 */ /* 0x000fea0003800000 */
[----:B------:R-:W1:Y:S01]  /*5020*/  LDCU.64 UR8, c[0x0][0x3e0] ;  /* 0x00007c00ff0877ac */ /* 0x000e620008000a00 */
[----:B------:R-:W-:Y:S01]  /*5030*/  MOV R2, R114 ;  /* 0x0000007200027202 */ /* 0x000fe20000000f00 */
[--C-:B--234-:R-:W-:Y:S01]  /*5040*/  FADD.FTZ R5, R10, -R38.reuse ;  /* 0x800000260a057221 */ /* 0x11cfe20000010000 */
[----:B0-----:R-:W-:Y:S01]  /*5050*/  MOV R3, R117 ;  /* 0x0000007500037202 */ /* 0x001fe20000000f00 */
        /* <DEDUP_REMOVED lines=14> */
.L_x_2923:
[----:B------:R-:W-:Y:S05]  /*5140*/  BSYNC.RECONVERGENT B1 ;  /* 0x0000000000017941 */ /* 0x000fea0003800200 */
.L_x_2922:
        /* <DEDUP_REMOVED lines=20> */
.L_x_2925:
[----:B------:R-:W-:Y:S05]  /*5290*/  BSYNC.RECONVERGENT B1 ;  /* 0x0000000000017941 */ /* 0x000fea0003800200 */
.L_x_2924:
        /* <DEDUP_REMOVED lines=41> */
.L_x_2927:
[----:B------:R-:W-:Y:S05]  /*5530*/  BSYNC.RECONVERGENT B1 ;  /* 0x0000000000017941 */ /* 0x000fea0003800200 */
.L_x_2926:
        /* <DEDUP_REMOVED lines=17> */
[----:B------:R-:W-:Y:S02]  /*5650*/  F2FP.F16.F32.PACK_AB R3, R14, R13 ;  /* 0x0000000d0e03723e */ /* 0x000fe400000000ff */
[----:B------:R-:W-:-:S05]  /*5660*/  LEA.HI.X R5, R2, UR11, R15, 0x1, P1 ;  /* 0x0000000b02057c11 */ /* 0x000fca00088f0c0f */
[----:B------:R2:W-:Y:S02]  /*5670*/  STG.E desc[UR6][R4.64], R3 ;  /* 0x0000000304007986 */ /* 0x0005e4000c101906 */
.L_x_2929:
[----:B------:R-:W-:Y:S05]  /*5680*/  BSYNC.RECONVERGENT B1 ;  /* 0x0000000000017941 */ /* 0x000fea0003800200 */
.L_x_2928:
        /* <DEDUP_REMOVED lines=9> */
[----:B------:R-:W-:Y:S01]  /*5720*/  FMUL.FTZ R4, R21, R46 ;  /* 0x0000002e15047220 */ /* 0x000fe20000410000 */
[----:B---3--:R-:W-:Y:S02]  /*5730*/  IMAD R12, R12, UR8, RZ ;  /* 0x000000080c0c7c24 */ /* 0x008fe4000f8e02ff */
[----:B------:R-:W-:-:S04]  /*5740*/  IMAD.WIDE.U32 R2, R11, UR8, R2 ;  /* 0x000000080b027c25 */ /* 0x000fc8000f8e0002 */
[----:B------:R-:W-:Y:S02]  /*5750*/  IMAD R13, R11, UR9, R12 ;  /* 0x000000090b0d7c24 */ /* 0x000fe4000f8e020c */
[----:B-----5:R-:W-:Y:S01]  /*5760*/  FFMA.FTZ R11, R28, R5, R30 ;  /* 0x000000051c0b7223 */ /* 0x020fe2000001001e */
[----:B------:R-:W-:Y:S01]  /*5770*/  FFMA.FTZ R12, R29, R4, R31 ;  /* 0x000000041d0c7223 */ /* 0x000fe2000001001f */
[----:B0-----:R-:W-:Y:S02]  /*5780*/  LEA R4, P1, R2, UR10, 0x1 ;  /* 0x0000000a02047c11 */ /* 0x001fe4000f8208ff */
[----:B------:R-:W-:Y:S02]  /*5790*/  IADD3 R13, PT, PT, R3, R13, RZ ;  /* 0x0000000d030d7210 */ /* 0x000fe40007ffe0ff */
[----:B------:R-:W-:Y:S02]  /*57a0*/  F2FP.F16.F32.PACK_AB R3, R12, R11 ;  /* 0x0000000b0c03723e */ /* 0x000fe400000000ff */
[----:B------:R-:W-:-:S05]  /*57b0*/  LEA.HI.X R5, R2, UR11, R13, 0x1, P1 ;  /* 0x0000000b02057c11 */ /* 0x000fca00088f0c0d */
[----:B------:R3:W-:Y:S02]  /*57c0*/  STG.E desc[UR6][R4.64], R3 ;  /* 0x0000000304007986 */ /* 0x0007e4000c101906 */
.L_x_2931:
[----:B------:R-:W-:Y:S05]  /*57d0*/  BSYNC.RECONVERGENT B1 ;  /* 0x0000000000017941 */ /* 0x000fea0003800200 */
.L_x_2930:
        /* <DEDUP_REMOVED lines=20> */
.L_x_2933:
[----:B------:R-:W-:Y:S05]  /*5920*/  BSYNC.RECONVERGENT B1 ;  /* 0x0000000000017941 */ /* 0x000fea0003800200 */
.L_x_2932:
        /* <DEDUP_REMOVED lines=10> */
[----:B------:R-:W-:Y:S02]  /*59d0*/  IMAD R8, R8, UR8, RZ ;  /* 0x0000000808087c24 */ /* 0x000fe4000f8e02ff */
        /* <DEDUP_REMOVED lines=9> */
.L_x_2935:
[----:B------:R-:W-:Y:S05]  /*5a70*/  BSYNC.RECONVERGENT B1 ;  /* 0x0000000000017941 */ /* 0x000fea0003800200 */
.L_x_2934:
        /* <DEDUP_REMOVED lines=32> */
[----:B------:R-:W-:Y:S02]  /*5c80*/  F2FP.F16.F32.PACK_AB R3, R11, R6 ;  /* 0x000000060b03723e */ /* 0x000fe400000000ff */
[----:B------:R-:W-:-:S05]  /*5c90*/  LEA.HI.X R5, R2, UR11, R13, 0x1, P5 ;  /* 0x0000000b02057c11 */ /* 0x000fca000a8f0c0d */
[----:B------:R0:W-:Y:S02]  /*5ca0*/  STG.E desc[UR6][R4.64], R3 ;  /* 0x0000000304007986 */ /* 0x0001e4000c101906 */
.L_x_2937:
[----:B------:R-:W-:Y:S05]  /*5cb0*/  BSYNC.RECONVERGENT B1 ;  /* 0x0000000000017941 */ /* 0x000fea0003800200 */
.L_x_2936:
        /* <DEDUP_REMOVED lines=20> */
.L_x_2939:
[----:B------:R-:W-:Y:S05]  /*5e00*/  BSYNC.RECONVERGENT B1 ;  /* 0x0000000000017941 */ /* 0x000fea0003800200 */
.L_x_2938:
        /* <DEDUP_REMOVED lines=20> */
.L_x_2941:
[----:B------:R-:W-:Y:S05]  /*5f50*/  BSYNC.RECONVERGENT B1 ;  /* 0x0000000000017941 */ /* 0x000fea0003800200 */
.L_x_2940:
        /* <DEDUP_REMOVED lines=20> */
.L_x_2943:
[----:B------:R-:W-:Y:S05]  /*60a0*/  BSYNC.RECONVERGENT B1 ;  /* 0x0000000000017941 */ /* 0x000fea0003800200 */
.L_x_2942:
        /* <DEDUP_REMOVED lines=20> */
.L_x_2945:
[----:B------:R-:W-:Y:S05]  /*61f0*/  BSYNC.RECONVERGENT B1 ;  /* 0x0000000000017941 */ /* 0x000fea0003800200 */
.L_x_2944:
        /* <DEDUP_REMOVED lines=20> */
.L_x_2947:
[----:B------:R-:W-:Y:S05]  /*6340*/  BSYNC.RECONVERGENT B1 ;  /* 0x0000000000017941 */ /* 0x000fea0003800200 */
.L_x_2946:
        /* <DEDUP_REMOVED lines=33> */
[----:B--2---:R-:W-:Y:S02]  /*6560*/  LEA R4, P5, R2, UR10, 0x1 ;  /* 0x0000000a02047c11 */ /* 0x004fe4000f8a08ff */
[----:B------:R-:W-:Y:S02]  /*6570*/  IADD3 R11, PT, PT, R3, R11, RZ ;  /* 0x0000000b030b7210 */ /* 0x000fe40007ffe0ff */
[----:B------:R-:W-:Y:S02]  /*6580*/  F2FP.F16.F32.PACK_AB R3, R12, R9 ;  /* 0x000000090c03723e */ /* 0x000fe400000000ff */
[----:B------:R-:W-:-:S05]  /*6590*/  LEA.HI.X R5, R2, UR11, R11, 0x1, P5 ;  /* 0x0000000b02057c11 */ /* 0x000fca000a8f0c0b */
[----:B------:R0:W-:Y:S02]  /*65a0*/  STG.E desc[UR6][R4.64], R3 ;  /* 0x0000000304007986 */ /* 0x0001e4000c101906 */
.L_x_2949:
[----:B------:R-:W-:Y:S05]  /*65b0*/  BSYNC.RECONVERGENT B1 ;  /* 0x0000000000017941 */ /* 0x000fea0003800200 */
.L_x_2948:
        /* <DEDUP_REMOVED lines=20> */
.L_x_2951:
[----:B------:R-:W-:Y:S05]  /*6700*/  BSYNC.RECONVERGENT B1 ;  /* 0x0000000000017941 */ /* 0x000fea0003800200 */
.L_x_2950:
        /* <DEDUP_REMOVED lines=20> */
.L_x_2953:
[----:B------:R-:W-:Y:S05]  /*6850*/  BSYNC.RECONVERGENT B1 ;  /* 0x0000000000017941 */ /* 0x000fea0003800200 */
.L_x_2952:
        /* <DEDUP_REMOVED lines=17> */
[----:B------:R-:W-:Y:S02]  /*6970*/  F2FP.F16.F32.PACK_AB R3, R12, R7 ;  /* 0x000000070c03723e */ /* 0x000fe400000000ff */
[----:B------:R-:W-:-:S05]  /*6980*/  LEA.HI.X R5, R2, UR11, R41, 0x1, P1 ;  /* 0x0000000b02057c11 */ /* 0x000fca00088f0c29 */
[----:B------:R4:W-:Y:S02]  /*6990*/  STG.E desc[UR6][R4.64], R3 ;  /* 0x0000000304007986 */ /* 0x0009e4000c101906 */
.L_x_2955:
[----:B------:R-:W-:Y:S05]  /*69a0*/  BSYNC.RECONVERGENT B1 ;  /* 0x0000000000017941 */ /* 0x000fea0003800200 */
.L_x_2954:
        /* <DEDUP_REMOVED lines=20> */
.L_x_2957:
[----:B------:R-:W-:Y:S05]  /*6af0*/  BSYNC.RECONVERGENT B1 ;  /* 0x0000000000017941 */ /* 0x000fea0003800200 */
.L_x_2956:
        /* <DEDUP_REMOVED lines=17> */
[----:B------:R-:W-:Y:S02]  /*6c10*/  F2FP.F16.F32.PACK_AB R5, R10, R7 ;  /* 0x000000070a05723e */ /* 0x000fe400000000ff */
[----:B------:R-:W-:-:S05]  /*6c20*/  LEA.HI.X R3, R4, UR11, R9, 0x1, P1 ;  /* 0x0000000b04037c11 */ /* 0x000fca00088f0c09 */
[----:B------:R0:W-:Y:S02]  /*6c30*/  STG.E desc[UR6][R2.64], R5 ;  /* 0x0000000502007986 */ /* 0x0001e4000c101906 */
.L_x_2959:
[----:B------:R-:W-:Y:S05]  /*6c40*/  BSYNC.RECONVERGENT B1 ;  /* 0x0000000000017941 */ /* 0x000fea0003800200 */
.L_x_2958:
        /* <DEDUP_REMOVED lines=29> */
[----:B------:R-:W-:Y:S01]  /*6e20*/  F2FP.F16.F32.PACK_AB R3, R10, R3 ;  /* 0x000000030a03723e */ /* 0x000fe200000000ff */
[----:B------:R-:W-:-:S04]  /*6e30*/  IMAD.WIDE.U32 R8, R98, UR8, R4 ;  /* 0x0000000862087c25 */ /* 0x000fc8000f8e0004 */
[----:B------:R-:W-:Y:S01]  /*6e40*/  IMAD R7, R98, UR9, R7 ;  /* 0x0000000962077c24 */ /* 0x000fe2000f8e0207 */
[----:B--2---:R-:W-:-:S04]  /*6e50*/  LEA R4, P5, R8, UR10, 0x1 ;  /* 0x0000000a08047c11 */ /* 0x004fc8000f8a08ff */
[----:B------:R-:W-:-:S04]  /*6e60*/  IADD3 R7, PT, PT, R9, R7, RZ ;  /* 0x0000000709077210 */ /* 0x000fc80007ffe0ff */
[----:B------:R-:W-:-:S05]  /*6e70*/  LEA.HI.X R5, R8, UR11, R7, 0x1, P5 ;  /* 0x0000000b08057c11 */ /* 0x000fca000a8f0c07 */
[----:B------:R0:W-:Y:S02]  /*6e80*/  STG.E desc[UR6][R4.64], R3 ;  /* 0x0000000304007986 */ /* 0x0001e4000c101906 */
.L_x_2961:
[----:B------:R-:W-:Y:S05]  /*6e90*/  BSYNC.RECONVERGENT B1 ;  /* 0x0000000000017941 */ /* 0x000fea0003800200 */
.L_x_2960:
        /* <DEDUP_REMOVED lines=13> */
[----:B------:R-:W-:Y:S01]  /*6f70*/  F2FP.F16.F32.PACK_AB R3, R10, R3 ;  /* 0x000000030a03723e */ /* 0x000fe200000000ff */
[----:B------:R-:W-:-:S04]  /*6f80*/  IMAD.WIDE.U32 R8, R96, UR8, R4 ;  /* 0x0000000860087c25 */ /* 0x000fc8000f8e0004 */
[----:B------:R-:W-:Y:S01]  /*6f90*/  IMAD R7, R96, UR9, R7 ;  /* 0x0000000960077c24 */ /* 0x000fe2000f8e0207 */
[----:B0-----:R-:W-:-:S04]  /*6fa0*/  LEA R4, P2, R8, UR10, 0x1 ;  /* 0x0000000a08047c11 */ /* 0x001fc8000f8408ff */
[----:B------:R-:W-:-:S04]  /*6fb0*/  IADD3 R7, PT, PT, R9, R7, RZ ;  /* 0x0000000709077210 */ /* 0x000fc80007ffe0ff */
[----:B------:R-:W-:-:S05]  /*6fc0*/  LEA.HI.X R5, R8, UR11, R7, 0x1, P2 ;  /* 0x0000000b08057c11 */ /* 0x000fca00090f0c07 */
[----:B------:R0:W-:Y:S02]  /*6fd0*/  STG.E desc[UR6][R4.64], R3 ;  /* 0x0000000304007986 */ /* 0x0001e4000c101906 */
.L_x_2963:
[----:B------:R-:W-:Y:S05]  /*6fe0*/  BSYNC.RECONVERGENT B1 ;  /* 0x0000000000017941 */ /* 0x000fea0003800200 */
.L_x_2962:
        /* <DEDUP_REMOVED lines=20> */
.L_x_2965:
[----:B------:R-:W-:Y:S05]  /*7130*/  BSYNC.RECONVERGENT B1 ;  /* 0x0000000000017941 */ /* 0x000fea0003800200 */
.L_x_2964:
        /* <DEDUP_REMOVED lines=20> */
.L_x_2967:
[----:B------:R-:W-:Y:S05]  /*7280*/  BSYNC.RECONVERGENT B1 ;  /* 0x0000000000017941 */ /* 0x000fea0003800200 */
.L_x_2966:
        /* <DEDUP_REMOVED lines=20> */
.L_x_2969:
[----:B------:R-:W-:Y:S05]  /*73d0*/  BSYNC.RECONVERGENT B1 ;  /* 0x0000000000017941 */ /* 0x000fea0003800200 */
.L_x_2968:
        /* <DEDUP_REMOVED lines=10> */
[----:B------:R-:W-:Y:S01]  /*7480*/  F2FP.F16.F32.PACK_AB R5, R46, R5 ;  /* 0x000000052e05723e */ /* 0x000fe200000000ff */
        /* <DEDUP_REMOVED lines=8> */
.L_x_2907:
        /* <DEDUP_REMOVED lines=46> */
[----:B------:R-:W-:-:S05]  /*77f0*/  F2FP.F16.F32.PACK_AB R121, R122, R121 ;  /* 0x000000797a79723e */ /* 0x000fca00000000ff */
[----:B------:R0:W-:Y:S02]  /*7800*/  STG.E desc[UR6][R32.64], R121 ;  /* 0x0000007920007986 */ /* 0x0001e4000c101906 */
.L_x_2972:
[----:B------:R-:W-:Y:S05]  /*7810*/  BSYNC.RECONVERGENT B1 ;  /* 0x0000000000017941 */ /* 0x000fea0003800200 */
.L_x_2971:
        /* <DEDUP_REMOVED lines=28> */
[----:B------:R-:W-:-:S05]  /*79e0*/  F2FP.F16.F32.PACK_AB R85, R85, R82 ;  /* 0x000000525555723e */ /* 0x000fca00000000ff */
[----:B------:R2:W-:Y:S02]  /*79f0*/  STG.E desc[UR6][R32.64], R85 ;  /* 0x0000005520007986 */ /* 0x0005e4000c101906 */
.L_x_2974:
[----:B------:R-:W-:Y:S05]  /*7a00*/  BSYNC.RECONVERGENT B1 ;  /* 0x0000000000017941 */ /* 0x000fea0003800200 */
.L_x_2973:
        /* <DEDUP_REMOVED lines=30> */
[----:B------:R-:W-:-:S05]  /*7bf0*/  F2FP.F16.F32.PACK_AB R3, R3, R0 ;  /* 0x000000000303723e */ /* 0x000fca00000000ff */
[----:B------:R3:W-:Y:S02]  /*7c00*/  STG.E desc[UR6][R32.64], R3 ;  /* 0x0000000320007986 */ /* 0x0007e4000c101906 */
.L_x_2976:
[----:B------:R-:W-:Y:S05]  /*7c10*/  BSYNC.RECONVERGENT B1 ;  /* 0x0000000000017941 */ /* 0x000fea0003800200 */
.L_x_2975:
[----:B------:R-:W-:Y:S04]  /*7c20*/  BSSY.RECONVERGENT B1, `(.L_x_2977) ;  /* 0x000001e000017945 */ /* 0x000fe80003800200 */
[----:B------:R-:W-:Y:S05]  /*7c30*/  @P3 BRA `(.L_x_2978) ;  /* 0x0000000000703947 */ /* 0x000fea0003800000 */
[--C-:B---3--:R-:W-:Y:S01]  /*7c40*/  FADD.FTZ R3, R2, -R38.reuse ;  /* 0x8000002602037221 */ /* 0x108fe20000010000 */
        /* <DEDUP_REMOVED lines=25> */
[----:B------:R-:W-:-:S05]  /*7de0*/  F2FP.F16.F32.PACK_AB R35, R35, R0 ;  /* 0x000000002323723e */ /* 0x000fca00000000ff */
[----:B------:R4:W-:Y:S02]  /*7df0*/  STG.E desc[UR6][R32.64], R35 ;  /* 0x0000002320007986 */ /* 0x0009e4000c101906 */
.L_x_2978:
[----:B------:R-:W-:Y:S05]  /*7e00*/  BSYNC.RECONVERGENT B1 ;  /* 0x0000000000017941 */ /* 0x000fea0003800200 */
.L_x_2977:
[----:B------:R-:W-:Y:S04]  /*7e10*/  BSSY.RECONVERGENT B1, `(.L_x_2979) ;  /* 0x000001e000017945 */ /* 0x000fe80003800200 */
[----:B------:R-:W-:Y:S05]  /*7e20*/  @P4 BRA `(.L_x_2980) ;  /* 0x0000000000704947 */ /* 0x000fea0003800000 */
[--C-:B---3--:R-:W-:Y:S01]  /*7e30*/  FADD.FTZ R3, R4, -R38.reuse ;  /* 0x8000002604037221 */ /* 0x108fe20000010000 */
[----:B------:R-:W-:Y:S01]  /*7e40*/  FADD.FTZ R7, R7, -R38 ;  /* 0x8000002607077221 */ /* 0x000fe20000010000 */
[----:B------:R-:W3:Y:S02]  /*7e50*/  LDCU.64 UR8, c[0x0][0x3e0] ;  /* 0x00007c00ff0877ac */ /* 0x000ee40008000a00 */
[-C--:B-1----:R-:W-:Y:S01]  /*7e60*/  FMUL.FTZ R3, R3, R46.reuse ;  /* 0x0000002e03037220 */ /* 0x082fe20000410000 */
[----:B------:R-:W-:Y:S01]  /*7e70*/  FMUL.FTZ R2, R7, R46 ;  /* 0x0000002e07027220 */ /* 0x000fe20000410000 */
[----:B------:R-:W1:Y:S02]  /*7e80*/  LDCU.64 UR10, c[0x0][0x380] ;  /* 0x00007000ff0a77ac */ /* 0x000e640008000a00 */
[----:B0-2-45:R-:W-:Y:S01]  /*7e90*/  FFMA.FTZ R33, R28, R3, R30 ;  /* 0x000000031c217223 */ /* 0x035fe2000001001e */
[----:B------:R-:W-:Y:S01]  /*7ea0*/  FFMA.FTZ R32, R29, R2, R31 ;  /* 0x000000021d207223 */ /* 0x000fe2000001001f */
[----:B------:R-:W-:-:S02]  /*7eb0*/  MOV R2, R114 ;  /* 0x0000007200027202 */ /* 0x000fc40000000f00 */
[----:B------:R-:W-:Y:S01]  /*7ec0*/  FMUL.FTZ R0, R33, -1.4426950216293334961 ;  /* 0xbfb8aa3b21007820 */ /* 0x000fe20000410000 */
[----:B------:R-:W-:Y:S01]  /*7ed0*/  FMUL.FTZ R5, R32, -1.4426950216293334961 ;  /* 0xbfb8aa3b20057820 */ /* 0x000fe20000410000 */
[----:B------:R-:W-:-:S04]  /*7ee0*/  MOV R3, R117 ;  /* 0x0000007500037202 */ /* 0x000fc80000000f00 */
        /* <DEDUP_REMOVED lines=14> */
[----:B------:R-:W-:-:S05]  /*7fd0*/  F2FP.F16.F32.PACK_AB R33, R33, R0 ;  /* 0x000000002121723e */ /* 0x000fca00000000ff */
[----:B------:R0:W-:Y:S02]  /*7fe0*/  STG.E desc[UR6][R4.64], R33 ;  /* 0x0000002104007986 */ /* 0x0001e4000c101906 */
.L_x_2980:
[----:B------:R-:W-:Y:S05]  /*7ff0*/  BSYNC.RECONVERGENT B1 ;  /* 0x0000000000017941 */ /* 0x000fea0003800200 */
.L_x_2979:
        /* <DEDUP_REMOVED lines=46> */
.L_x_2982:
[----:B------:R-:W-:Y:S05]  /*82e0*/  BSYNC.RECONVERGENT B1 ;  /* 0x0000000000017941 */ /* 0x000fea0003800200 */
.L_x_2981:
        /* <DEDUP_REMOVED lines=30> */
.L_x_2984:
[----:B------:R-:W-:Y:S05]  /*84d0*/  BSYNC.RECONVERGENT B1 ;  /* 0x0000000000017941 */ /* 0x000fea0003800200 */
.L_x_2983:
        /* <DEDUP_REMOVED lines=28> */
[----:B------:R-:W-:-:S05]  /*86a0*/  F2FP.F16.F32.PACK_AB R9, R9, R6 ;  /* 0x000000060909723e */ /* 0x000fca00000000ff */
[----:B------:R3:W-:Y:S02]  /*86b0*/  STG.E desc[UR6][R4.64], R9 ;  /* 0x0000000904007986 */ /* 0x0007e4000c101906 */
.L_x_2986:
[----:B------:R-:W-:Y:S05]  /*86c0*/  BSYNC.RECONVERGENT B1 ;  /* 0x0000000000017941 */ /* 0x000fea0003800200 */
.L_x_2985:
        /* <DEDUP_REMOVED lines=30> */
.L_x_2988:
[----:B------:R-:W-:Y:S05]  /*88b0*/  BSYNC.RECONVERGENT B1 ;  /* 0x0000000000017941 */ /* 0x000fea0003800200 */
.L_x_2987:
        /* <DEDUP_REMOVED lines=30> */
.L_x_2990:
[----:B------:R-:W-:Y:S05]  /*8aa0*/  BSYNC.RECONVERGENT B1 ;  /* 0x0000000000017941 */ /* 0x000fea0003800200 */
.L_x_2989:
        /* <DEDUP_REMOVED lines=47> */
.L_x_2992:
[----:B------:R-:W-:Y:S05]  /*8da0*/  BSYNC.RECONVERGENT B1 ;  /* 0x0000000000017941 */ /* 0x000fea0003800200 */
.L_x_2991:
        /* <DEDUP_REMOVED lines=30> */
.L_x_2994:
[----:B------:R-:W-:Y:S05]  /*8f90*/  BSYNC.RECONVERGENT B1 ;  /* 0x0000000000017941 */ /* 0x000fea0003800200 */
.L_x_2993:
        /* <DEDUP_REMOVED lines=28> */
[----:B------:R-:W-:-:S05]  /*9160*/  F2FP.F16.F32.PACK_AB R11, R11, R8 ;  /* 0x000000080b0b723e */ /* 0x000fca00000000ff */
[----:B------:R3:W-:Y:S02]  /*9170*/  STG.E desc[UR6][R2.64], R11 ;  /* 0x0000000b02007986 */ /* 0x0007e4000c101906 */
.L_x_2996:
[----:B------:R-:W-:Y:S05]  /*9180*/  BSYNC.RECONVERGENT B1 ;  /* 0x0000000000017941 */ /* 0x000fea0003800200 */
.L_x_2995:
[----:B------:R-:W-:Y:S04]  /*9190*/  BSSY.RECONVERGENT B1, `(.L_x_2997) ;  /* 0x000001e000017945 */ /* 0x000fe80003800200 */
[----:B------:R-:W-:Y:S05]  /*91a0*/  @P3 BRA `(.L_x_2998) ;  /* 0x0000000000703947 */ /* 0x000fea0003800000 */
[--C-:B---3--:R-:W-:Y:S01]  /*91b0*/  FADD.FTZ R3, R22, -R38.reuse ;  /* 0x8000002616037221 */ /* 0x108fe20000010000 */
        /* <DEDUP_REMOVED lines=27> */
.L_x_2998:
[----:B------:R-:W-:Y:S05]  /*9370*/  BSYNC.RECONVERGENT B1 ;  /* 0x0000000000017941 */ /* 0x000fea0003800200 */
.L_x_2997:
        /* <DEDUP_REMOVED lines=41> */
[----:B------:R-:W-:-:S05]  /*9610*/  F2FP.F16.F32.PACK_AB R9, R10, R9 ;  /* 0x000000090a09723e */ /* 0x000fca00000000ff */
[----:B------:R0:W-:Y:S02]  /*9620*/  STG.E desc[UR6][R2.64], R9 ;  /* 0x0000000902007986 */ /* 0x0001e4000c101906 */
.L_x_3000:
[----:B------:R-:W-:Y:S05]  /*9630*/  BSYNC.RECONVERGENT B1 ;  /* 0x0000000000017941 */ /* 0x000fea0003800200 */
.L_x_2999:
[----:B------:R-:W-:Y:S04]  /*9640*/  BSSY.RECONVERGENT B1, `(.L_x_3001) ;  /* 0x000001e000017945 */ /* 0x000fe80003800200 */
[----:B------:R-:W-:Y:S05]  /*9650*/  @P2 BRA `(.L_x_3002) ;  /* 0x0000000000702947 */ /* 0x000fea0003800000 */
[--C-:B0--3--:R-:W-:Y:S01]  /*9660*/  FADD.FTZ R3, R26, -R38.reuse ;  /* 0x800000261a037221 */ /* 0x109fe20000010000 */
        /* <DEDUP_REMOVED lines=25> */
[----:B------:R-:W-:-:S05]  /*9800*/  F2FP.F16.F32.PACK_AB R9, R12, R9 ;  /* 0x000000090c09723e */ /* 0x000fca00000000ff */
[----:B------:R2:W-:Y:S02]  /*9810*/  STG.E desc[UR6][R2.64], R9 ;  /* 0x0000000902007986 */ /* 0x0005e4000c101906 */
.L_x_3002:
[----:B------:R-:W-:Y:S05]  /*9820*/  BSYNC.RECONVERGENT B1 ;  /* 0x0000000000017941 */ /* 0x000fea0003800200 */
.L_x_3001:
[----:B------:R-:W-:Y:S04]  /*9830*/  BSSY.RECONVERGENT B1, `(.L_x_3003) ;  /* 0x000001e000017945 */ /* 0x000fe80003800200 */
[----:B------:R-:W-:Y:S05]  /*9840*/  @P1 BRA `(.L_x_3004) ;  /* 0x0000000000701947 */ /* 0x000fea0003800000 */
[--C-:B0-23--:R-:W-:Y:S01]  /*9850*/  FADD.FTZ R3, R48, -R38.reuse ;  /* 0x8000002630037221 */ /* 0x10dfe20000010000 */
        /* <DEDUP_REMOVED lines=27> */
.L_x_3004:
[----:B------:R-:W-:Y:S05]  /*9a10*/  BSYNC.RECONVERGENT B1 ;  /* 0x0000000000017941 */ /* 0x000fea0003800200 */
.L_x_3003:
        /* <DEDUP_REMOVED lines=30> */
.L_x_3006:
[----:B------:R-:W-:Y:S05]  /*9c00*/  BSYNC.RECONVERGENT B1 ;  /* 0x0000000000017941 */ /* 0x000fea0003800200 */
.L_x_3005:
        /* <DEDUP_REMOVED lines=30> */
.L_x_3008:
[----:B------:R-:W-:Y:S05]  /*9df0*/  BSYNC.RECONVERGENT B1 ;  /* 0x0000000000017941 */ /* 0x000fea0003800200 */
.L_x_3007:
        /* <DEDUP_REMOVED lines=30> */
.L_x_3010:
[----:B------:R-:W-:Y:S05]  /*9fe0*/  BSYNC.RECONVERGENT B1 ;  /* 0x0000000000017941 */ /* 0x000fea0003800200 */
.L_x_3009:
        /* <DEDUP_REMOVED lines=48> */
.L_x_3012:
[----:B------:R-:W-:Y:S05]  /*a2f0*/  BSYNC.RECONVERGENT B1 ;  /* 0x0000000000017941 */ /* 0x000fea0003800200 */
.L_x_3011:
        /* <DEDUP_REMOVED lines=30> */
.L_x_3014:
[----:B------:R-:W-:Y:S05]  /*a4e0*/  BSYNC.RECONVERGENT B1 ;  /* 0x0000000000017941 */ /* 0x000fea0003800200 */
.L_x_3013:
        /* <DEDUP_REMOVED lines=30> */
.L_x_3016:
[----:B------:R-:W-:Y:S05]  /*a6d0*/  BSYNC.RECONVERGENT B1 ;  /* 0x0000000000017941 */ /* 0x000fea0003800200 */
.L_x_3015:
        /* <DEDUP_REMOVED lines=30> */
.L_x_3018:
[----:B------:R-:W-:Y:S05]  /*a8c0*/  BSYNC.RECONVERGENT B1 ;  /* 0x0000000000017941 */ /* 0x000fea0003800200 */
.L_x_3017:
        /* <DEDUP_REMOVED lines=30> */
.L_x_3020:
[----:B------:R-:W-:Y:S05]  /*aab0*/  BSYNC.RECONVERGENT B1 ;  /* 0x0000000000017941 */ /* 0x000fea0003800200 */
.L_x_3019:
        /* <DEDUP_REMOVED lines=30> */
.L_x_3022:
[----:B------:R-:W-:Y:S05]  /*aca0*/  BSYNC.RECONVERGENT B1 ;  /* 0x0000000000017941 */ /* 0x000fea0003800200 */
.L_x_3021:
        /* <DEDUP_REMOVED lines=46> */
.L_x_3024:
[----:B------:R-:W-:Y:S05]  /*af90*/  BSYNC.RECONVERGENT B1 ;  /* 0x0000000000017941 */ /* 0x000fea0003800200 */
.L_x_3023:
        /* <DEDUP_REMOVED lines=30> */
.L_x_3026:
[----:B------:R-:W-:Y:S05]  /*b180*/  BSYNC.RECONVERGENT B1 ;  /* 0x0000000000017941 */ /* 0x000fea0003800200 */
.L_x_3025:
        /* <DEDUP_REMOVED lines=30> */
.L_x_3028:
[----:B------:R-:W-:Y:S05]  /*b370*/  BSYNC.RECONVERGENT B1 ;  /* 0x0000000000017941 */ /* 0x000fea0003800200 */
.L_x_3027:
        /* <DEDUP_REMOVED lines=30> */
.L_x_3030:
[----:B------:R-:W-:Y:S05]  /*b560*/  BSYNC.RECONVERGENT B1 ;  /* 0x0000000000017941 */ /* 0x000fea0003800200 */
.L_x_3029:
        /* <DEDUP_REMOVED lines=28> */
[----:B------:R-:W-:-:S05]  /*b730*/  F2FP.F16.F32.PACK_AB R9, R9, R0 ;  /* 0x000000000909723e */ /* 0x000fca00000000ff */
[----:B------:R0:W-:Y:S02]  /*b740*/  STG.E desc[UR6][R6.64], R9 ;  /* 0x0000000906007986 */ /* 0x0001e4000c101906 */
.L_x_3032:
[----:B------:R-:W-:Y:S05]  /*b750*/  BSYNC.RECONVERGENT B1 ;  /* 0x0000000000017941 */ /* 0x000fea0003800200 */
.L_x_3031:
        /* <DEDUP_REMOVED lines=28> */
.L_x_2970:
[----:B------:R-:W-:Y:S05]  /*b920*/  BSYNC.RECONVERGENT B0 ;  /* 0x0000000000007941 */ /* 0x000fea0003800200 */
.L_x_2906:
        /* <DEDUP_REMOVED lines=8> */
.L_x_3034:
        /* <DEDUP_REMOVED lines=13> */
.L_x_4547:


//--------------------- .text._Z35group_norm_nhwc_fwd_one_pass_kernelI11Fp16IOBf16WLi64ELi60ELi480EEv26Group_norm_nhwc_fwd_params --------------------------
	.section	.text._Z35group_norm_nhwc_fwd_one_pass_kernelI11Fp16IOBf16WLi64ELi60ELi480EEv26Group_norm_nhwc_fwd_params,"ax",@progbits
	.align	128
        .global         _Z35group_norm_nhwc_fwd_one_pass_kernelI11Fp16IOBf16WLi64ELi60ELi480EEv26Group_norm_nhwc_fwd_params
        .type           _Z35group_norm_nhwc_fwd_one_pass_kernelI11Fp16IOBf16WLi64ELi60ELi480EEv26Group_norm_nhwc_fwd_params,@function
        .size           _Z35group_norm_nhwc_fwd_one_pass_kernelI11Fp16IOBf16WLi64ELi60ELi480EEv26Group_norm_nhwc_fwd_params,(.L_x_4548 - _Z35group_norm_nhwc_fwd_one_pass_kernelI11Fp16IOBf16WLi64ELi60ELi480EEv26Group_norm_nhwc_fwd_params)
        .other          _Z35group_norm_nhwc_fwd_one_pass_kernelI11Fp16IOBf16WLi64ELi60ELi480EEv26Group_norm_nhwc_fwd_params,@"STO_CUDA_ENTRY STV_DEFAULT"
_Z35group_norm_nhwc_fwd_one_pass_kernelI11Fp16IOBf16WLi64ELi60ELi480EEv26Group_norm_nhwc_fwd_params:
.text._Z35group_norm_nhwc_fwd_one_pass_kernelI11Fp16IOBf16WLi64ELi60ELi480EEv26Group_norm_nhwc_fwd_params:
        /* <DEDUP_REMOVED lines=25> */
.L_x_3062:
        /* <DEDUP_REMOVED lines=24> */
[----:B------:R-:W-:Y:S02]  /*0310*/  IMAD R4, R4, 0x889, RZ ;  /* 0x0000088904047824 */ /* 0x000fe400078e02ff */
[----:B------:R-:W-:Y:S01]  /*0320*/  @!P2 VIADD R15, R15, 0x1 ;  /* 0x000000010f0fa836 */ /* 0x000fe20000000000 */
        /* <DEDUP_REMOVED lines=11> */
[----:B------:R-:W-:Y:S01]  /*03e0*/  PRMT R5, R0, 0x7710, RZ ;  /* 0x0000771000057816 */ /* 0x000fe200000000ff */
[----:B------:R-:W-:Y:S01]  /*03f0*/  VIADD R0, R23, 0x20 ;  /* 0x0000002017007836 */ /* 0x000fe20000000000 */
[----:B------:R-:W-:-:S02]  /*0400*/  @!P4 IADD3 R15, PT, PT, -R15, RZ, RZ ;  /* 0x000000ff0f0fc210 */ /* 0x000fc40007ffe1ff */
[----:B------:R-:W-:Y:S01]  /*0410*/  ISETP.GE.AND.EX P1, PT, R7, UR9, PT, P1 ;  /* 0x0000000907007c0c */ /* 0x000fe2000bf26310 */
[----:B------:R-:W0:Y:S01]  /*0420*/  @!P2 LDC.64 R10, c[0x0][0x3e0] ;  /* 0x0000f800ff0aab82 */ /* 0x000e220000000a00 */
[----:B------:R-:W-:Y:S02]  /*0430*/  @!P3 LOP3.LUT R15, RZ, R2, RZ, 0x33, !PT ;  /* 0x00000002ff0fb212 */ /* 0x000fe400078e33ff */
[----:B------:R-:W-:Y:S02]  /*0440*/  IADD3 R5, PT, PT, R5, R6, RZ ;  /* 0x0000000605057210 */ /* 0x000fe40007ffe0ff */
[----:B------:R-:W-:Y:S02]  /*0450*/  IADD3 R3, PT, PT, -R15, RZ, RZ ;  /* 0x000000ff0f037210 */ /* 0x000fe40007ffe1ff */
[----:B------:R-:W-:Y:S01]  /*0460*/  SHF.L.U32 R5, R5, 0x1, RZ ;  /* 0x0000000105057819 */ /* 0x000fe200000006ff */
[----:B------:R-:W1:Y:S01]  /*0470*/  @!P2 LDC.64 R12, c[0x0][0x390] ;  /* 0x0000e400ff0cab82 */ /* 0x000e620000000a00 */
[----:B------:R-:W-:Y:S01]  /*0480*/  ISETP.GE.U32.AND P3, PT, R0, UR8, PT ;  /* 0x0000000800007c0c */ /* 0x000fe2000bf66070 */
[----:B------:R-:W-:Y:S01]  /*0490*/  IMAD R20, R2, R3, UR7 ;  /* 0x0000000702147e24 */ /* 0x000fe2000f8e0203 */
[----:B------:R-:W-:-:S02]  /*04a0*/  LOP3.LUT R25, R5, 0xffff, RZ, 0xc0, !PT ;  /* 0x0000ffff05197812 */ /* 0x000fc400078ec0ff */
[----:B------:R-:W-:Y:S01]  /*04b0*/  SHF.R.S32.HI R5, RZ, 0x1f, R0 ;  /* 0x0000001fff057819 */ /* 0x000fe20000011400 */
[----:B------:R-:W-:Y:S01]  /*04c0*/  IMAD R20, R20, 0x3c, RZ ;  /* 0x0000003c14147824 */ /* 0x000fe200078e02ff */
[----:B------:R-:W-:Y:S01]  /*04d0*/  SHF.R.S32.HI R3, RZ, 0x1f, R15 ;  /* 0x0000001fff037819 */ /* 0x000fe2000001140f */
[----:B------:R-:W3:Y:S01]  /*04e0*/  @!P1 LDC.64 R8, c[0x0][0x3e0] ;  /* 0x0000f800ff089b82 */ /* 0x000ee20000000a00 */
[----:B------:R-:W-:Y:S02]  /*04f0*/  ISETP.GE.AND.EX P3, PT, R5, UR9, PT, P3 ;  /* 0x0000000905007c0c */ /* 0x000fe4000bf66330 */
[C---:B------:R-:W-:Y:S01]  /*0500*/  IADD3 R24, P4, PT, R20.reuse, R25, RZ ;  /* 0x0000001914187210 */ /* 0x040fe20007f9e0ff */
[----:B--2---:R-:W-:Y:S01]  /*0510*/  IMAD R4, R3, UR10, RZ ;  /* 0x0000000a03047c24 */ /* 0x004fe2000f8e02ff */
[----:B------:R-:W-:Y:S02]  /*0520*/  IADD3 R2, PT, PT, R23, 0x30, RZ ;  /* 0x0000003017027810 */ /* 0x000fe40007ffe0ff */
[----:B------:R-:W-:Y:S01]  /*0530*/  LEA.HI.X.SX32 R25, R20, RZ, 0x1, P4 ;  /* 0x000000ff14197211 */ /* 0x000fe200020f0eff */
[----:B------:R-:W-:Y:S01]  /*0540*/  IMAD R27, R15, UR11, R4 ;  /* 0x0000000b0f1b7c24 */ /* 0x000fe2000f8e0204 */
[----:B------:R-:W-:Y:S01]  /*0550*/  ISETP.GE.U32.AND P4, PT, R2, UR8, PT ;  /* 0x0000000802007c0c */ /* 0x000fe2000bf86070 */
[----:B0-----:R-:W-:Y:S01]  /*0560*/  @!P2 IMAD R4, R17, R10, RZ ;  /* 0x0000000a1104a224 */ /* 0x001fe200078e02ff */
[----:B------:R-:W-:Y:S01]  /*0570*/  SHF.R.S32.HI R3, RZ, 0x1f, R2 ;  /* 0x0000001fff037819 */ /* 0x000fe20000011402 */
[----:B------:R-:W-:-:S02]  /*0580*/  IMAD.WIDE.U32 R24, R15, UR10, R24 ;  /* 0x0000000a0f187c25 */ /* 0x000fc4000f8e0018 */
[----:B------:R-:W0:Y:S01]  /*0590*/  @!P3 LDC.64 R16, c[0x0][0x3e0] ;  /* 0x0000f800ff10bb82 */ /* 0x000e220000000a00 */
[----:B------:R-:W-:Y:S01]  /*05a0*/  ISETP.GE.AND.EX P4, PT, R3, UR9, PT, P4 ;  /* 0x0000000903007c0c */ /* 0x000fe2000bf86340 */
[----:B------:R-:W-:Y:S01]  /*05b0*/  @!P2 IMAD R19, R23, R11, R4 ;  /* 0x0000000b1713a224 */ /* 0x000fe200078e0204 */
[----:B------:R-:W-:Y:S02]  /*05c0*/  IADD3 R27, PT, PT, R25, R27, RZ ;  /* 0x0000001b191b7210 */ /* 0x000fe40007ffe0ff */
[-C--:B------:R-:W-:Y:S02]  /*05d0*/  @!P2 MOV R26, R24.reuse ;  /* 0x00000018001aa202 */ /* 0x080fe40000000f00 */
[----:B------:R-:W-:Y:S01]  /*05e0*/  @!P1 MOV R28, R24 ;  /* 0x00000018001c9202 */ /* 0x000fe20000000f00 */
[----:B------:R-:W2:Y:S01]  /*05f0*/  @!P1 LDC.64 R14, c[0x0][0x390] ;  /* 0x0000e400ff0e9b82 */ /* 0x000ea20000000a00 */
[----:B------:R-:W-:Y:S01]  /*0600*/  @!P1 MOV R29, R27 ;  /* 0x0000001b001d9202 */ /* 0x000fe20000000f00 */
[----:B---3--:R-:W-:Y:S01]  /*0610*/  @!P1 IMAD R18, R7, R8, RZ ;  /* 0x0000000807129224 */ /* 0x008fe200078e02ff */
[----:B------:R-:W-:Y:S01]  /*0620*/  @!P3 MOV R4, R24 ;  /* 0x000000180004b202 */ /* 0x000fe20000000f00 */
[----:B------:R-:W-:-:S04]  /*0630*/  @!P2 IMAD.WIDE.U32 R10, R23, R10, R26 ;  /* 0x0000000a170aa225 */ /* 0x000fc800078e001a */
[----:B------:R-:W-:Y:S01]  /*0640*/  @!P1 IMAD R7, R21, R9, R18 ;  /* 0x0000000915079224 */ /* 0x000fe200078e0212 */
[C---:B-1----:R-:W-:Y:S01]  /*0650*/  @!P2 LEA R18, P5, R10.reuse, R12, 0x1 ;  /* 0x0000000c0a12a211 */ /* 0x042fe200078a08ff */
[----:B------:R-:W-:Y:S02]  /*0660*/  @!P2 IMAD.IADD R19, R11, 0x1, R19 ;  /* 0x000000010b13a824 */ /* 0x000fe400078e0213 */
[----:B------:R-:W-:Y:S02]  /*0670*/  @!P1 IMAD.WIDE.U32 R28, R21, R8, R28 ;  /* 0x00000008151c9225 */ /* 0x000fe400078e001c */
[----:B------:R-:W1:Y:S01]  /*0680*/  @!P4 LDC.64 R8, c[0x0][0x3e0] ;  /* 0x0000f800ff08cb82 */ /* 0x000e620000000a00 */
[----:B------:R-:W-:Y:S01]  /*0690*/  @!P2 LEA.HI.X R19, R10, R13, R19, 0x1, P5 ;  /* 0x0000000d0a13a211 */ /* 0x000fe200028f0c13 */
[----:B0-----:R-:W-:Y:S01]  /*06a0*/  @!P3 IMAD R5, R5, R16, RZ ;  /* 0x000000100505b224 */ /* 0x001fe200078e02ff */
[----:B------:R-:W-:-:S03]  /*06b0*/  @!P1 IADD3 R7, PT, PT, R29, R7, RZ ;  /* 0x000000071d079210 */ /* 0x000fc60007ffe0ff */
[----:B------:R-:W-:Y:S01]  /*06c0*/  @!P3 IMAD R17, R0, R17, R5 ;  /* 0x000000110011b224 */ /* 0x000fe200078e0205 */
[----:B------:R-:W-:Y:S01]  /*06d0*/  @!P3 MOV R5, R27 ;  /* 0x0000001b0005b202 */ /* 0x000fe20000000f00 */
[----:B------:R-:W0:Y:S01]  /*06e0*/  @!P3 LDC.64 R10, c[0x0][0x390] ;  /* 0x0000e400ff0abb82 */ /* 0x000e220000000a00 */
[----:B--2---:R-:W-:Y:S01]  /*06f0*/  @!P1 LEA R14, P5, R28, R14, 0x1 ;  /* 0x0000000e1c0e9211 */ /* 0x004fe200078a08ff */
[----:B------:R-:W-:-:S04]  /*0700*/  @!P3 IMAD.WIDE.U32 R4, R0, R16, R4 ;  /* 0x000000100004b225 */ /* 0x000fc800078e0004 */
[----:B------:R-:W-:Y:S01]  /*0710*/  HFMA2 R0, -RZ, RZ, 0, 0 ;  /* 0x00000000ff007431 */ /* 0x000fe200000001ff */
[----:B------:R-:W-:Y:S01]  /*0720*/  @!P1 LEA.HI.X R15, R28, R15, R7, 0x1, P5 ;  /* 0x0000000f1c0f9211 */ /* 0x000fe200028f0c07 */
[----:B------:R-:W-:Y:S01]  /*0730*/  HFMA2 R7, -RZ, RZ, 0, 0 ;  /* 0x00000000ff077431 */ /* 0x000fe200000001ff */
[----:B------:R-:W2:Y:S03]  /*0740*/  @!P4 LDC.64 R12, c[0x0][0x390] ;  /* 0x0000e400ff0ccb82 */ /* 0x000ea60000000a00 */
[----:B------:R3:W5:Y:S01]  /*0750*/  @!P1 LDG.E R0, desc[UR14][R14.64] ;  /* 0x0000000e0e009981 */ /* 0x000762000c1e1900 */
[----:B------:R-:W-:-:S03]  /*0760*/  @!P3 IADD3 R17, PT, PT, R5, R17, RZ ;  /* 0x000000110511b210 */ /* 0x000fc60007ffe0ff */
[----:B------:R-:W4:Y:S01]  /*0770*/  @!P2 LDG.E R7, desc[UR14][R18.64] ;  /* 0x0000000e1207a981 */ /* 0x000f22000c1e1900 */
[----:B-1----:R-:W-:Y:S01]  /*0780*/  @!P4 IMAD R3, R3, R8, RZ ;  /* 0x000000080303c224 */ /* 0x002fe200078e02ff */
[----:B---3--:R-:W-:Y:S01]  /*0790*/  @!P4 MOV R15, R27 ;  /* 0x0000001b000fc202 */ /* 0x008fe20000000f00 */
[----:B------:R-:W-:Y:S01]  /*07a0*/  @!P4 IMAD.MOV.U32 R14, RZ, RZ, R24 ;  /* 0x000000ffff0ec224 */ /* 0x000fe200078e0018 */
[----:B0-----:R-:W-:Y:S01]  /*07b0*/  @!P3 LEA R10, P2, R4, R10, 0x1 ;  /* 0x0000000a040ab211 */ /* 0x001fe200078408ff */
[C---:B------:R-:W-:Y:S02]  /*07c0*/  @!P4 IMAD R9, R2.reuse, R9, R3 ;  /* 0x000000090209c224 */ /* 0x040fe400078e0203 */
        /* <DEDUP_REMOVED lines=75> */
.L_x_3036:
[----:B------:R-:W-:Y:S05]  /*0c80*/  BSYNC.RECONVERGENT B0 ;  /* 0x0000000000007941 */ /* 0x000fea0003800200 */
.L_x_3035:
        /* <DEDUP_REMOVED lines=44> */
.L_x_3038:
[----:B------:R-:W-:Y:S05]  /*0f50*/  BSYNC.RECONVERGENT B0 ;  /* 0x0000000000007941 */ /* 0x000fea0003800200 */
.L_x_3037:
        /* <DEDUP_REMOVED lines=17> */
[----:B------:R-:W-:Y:S01]  /*1070*/  IMAD.U32 R7, RZ, RZ, UR11 ;  /* 0x0000000bff077e24 */ /* 0x000fe2000f8e00ff */
[----:B------:R-:W-:Y:S01]  /*1080*/  UIMAD.WIDE.U32 UR8, UR8, 0x8, UR16 ;  /* 0x00000008080878a5 */ /* 0x000fe2000f8e0010 */
[----:B------:R-:W-:-:S03]  /*1090*/  SEL R11, R22, RZ, !P2 ;  /* 0x000000ff160b7207 */ /* 0x000fc60005000000 */
[----:B-1----:R-:W-:Y:S02]  /*10a0*/  MOV R13, UR5 ;  /* 0x00000005000d7c02 */ /* 0x002fe40008000f00 */
[----:B------:R-:W-:Y:S02]  /*10b0*/  ISETP.NE.AND P2, PT, R11, -0x1, PT ;  /* 0xffffffff0b00780c */ /* 0x000fe40003f45270 */
[----:B------:R-:W-:Y:S01]  /*10c0*/  MOV R6, UR8 ;  /* 0x0000000800067c02 */ /* 0x000fe20008000f00 */
        /* <DEDUP_REMOVED lines=8> */
.L_x_3041:
[----:B---3--:R-:W3:Y:S04]  /*1150*/  LDG.E.STRONG.GPU R6, desc[UR14][R8.64] ;  /* 0x0000000e08067981 */ /* 0x008ee8000c1ef900 */
[----:B---3--:R-:W-:Y:S01]  /*1160*/  CCTL.IVALL ;  /* 0x00000000ff00798f */ /* 0x008fe20002000000 */
[----:B------:R-:W-:Y:S05]  /*1170*/  YIELD ;  /* 0x0000000000007946 */ /* 0x000fea0003800000 */
[----:B------:R-:W-:-:S13]  /*1180*/  ISETP.NE.AND P2, PT, R6, R11, PT ;  /* 0x0000000b0600720c */ /* 0x000fda0003f45270 */
[----:B------:R-:W-:Y:S05]  /*1190*/  @P2 BRA `(.L_x_3041) ;  /* 0xfffffffc00ec2947 */ /* 0x000fea000383ffff */
.L_x_3040:
        /* <DEDUP_REMOVED lines=15> */
.L_x_3043:
        /* <DEDUP_REMOVED lines=30> */
[----:B------:R-:W-:Y:S02]  /*1470*/  UIADD3 UR23, UPT, UPT, UR5, 0x4, URZ ;  /* 0x0000000405177890 */ /* 0x000fe4000fffe0ff */
[----:B------:R-:W-:Y:S01]  /*1480*/  UIADD3 UR24, UPT, UPT, UR5, 0x6, URZ ;  /* 0x0000000605187890 */ /* 0x000fe2000fffe0ff */
[----:B0-----:R-:W-:-:S03]  /*1490*/  @!P2 FADD.FTZ R4, R4, R6 ;  /* 0x000000060404a221 */ /* 0x001fc60000010000 */
[----:B------:R-:W-:Y:S01]  /*14a0*/  MOV R6, UR23 ;  /* 0x0000001700067c02 */ /* 0x000fe20008000f00 */
[----:B------:R-:W-:Y:S01]  /*14b0*/  UIADD3 UR23, UPT, UPT, UR5, 0x5, URZ ;  /* 0x0000000505177890 */ /* 0x000fe2000fffe0ff */
[----:B------:R-:W-:Y:S01]  /*14c0*/  @!P2 FADD.FTZ R5, R5, R7 ;  /* 0x000000070505a221 */ /* 0x000fe20000010000 */
[----:B------:R-:W-:Y:S02]  /*14d0*/  MOV R7, UR24 ;  /* 0x0000001800077c02 */ /* 0x000fe40008000f00 */
[----:B------:R-:W-:Y:S02]  /*14e0*/  ISETP.EQ.OR P2, PT, R6, UR18, P3 ;  /* 0x0000001206007c0c */ /* 0x000fe40009f42670 */
[----:B------:R-:W-:Y:S01]  /*14f0*/  MOV R6, UR23 ;  /* 0x0000001700067c02 */ /* 0x000fe20008000f00 */
[----:B------:R-:W-:Y:S01]  /*1500*/  UIADD3 UR23, UPT, UPT, UR5, 0x7, URZ ;  /* 0x0000000705177890 */ /* 0x000fe2000fffe0ff */
[----:B---3--:R-:W-:Y:S01]  /*1510*/  @!P4 FADD.FTZ R4, R4, R8 ;  /* 0x000000080404c221 */ /* 0x008fe20000010000 */
[----:B------:R-:W-:Y:S01]  /*1520*/  @!P4 FADD.FTZ R5, R5, R9 ;  /* 0x000000090505c221 */ /* 0x000fe20000010000 */
[----:B------:R-:W-:-:S02]  /*1530*/  ISETP.EQ.OR P4, PT, R6, UR18, P3 ;  /* 0x0000001206007c0c */ /* 0x000fc40009f82670 */
        /* <DEDUP_REMOVED lines=48> */
.L_x_3042:
[----:B------:R-:W-:-:S13]  /*1840*/  LOP3.LUT P2, RZ, R22, 0x7, RZ, 0xc0, !PT ;  /* 0x0000000716ff7812 */ /* 0x000fda000784c0ff */
[----:B------:R-:W-:Y:S05]  /*1850*/  @!P2 BRA `(.L_x_3039) ;  /* 0x000000040070a947 */ /* 0x000fea0003800000 */
[----:B---3--:R-:W-:-:S04]  /*1860*/  LOP3.LUT R6, R22, 0x7, RZ, 0xc0, !PT ;  /* 0x0000000716067812 */ /* 0x008fc800078ec0ff */
[----:B------:R-:W-:-:S04]  /*1870*/  IADD3 R6, PT, PT, R6, -0x1, RZ ;  /* 0xffffffff06067810 */ /* 0x000fc80007ffe0ff */
[----:B------:R-:W-:-:S13]  /*1880*/  ISETP.GE.U32.AND P2, PT, R6, 0x3, PT ;  /* 0x000000030600780c */ /* 0x000fda0003f46070 */
[----:B------:R-:W-:Y:S05]  /*1890*/  @!P2 BRA `(.L_x_3044) ;  /* 0x0000000000b8a947 */ /* 0x000fea0003800000 */
[----:B------:R-:W-:Y:S02]  /*18a0*/  UIADD3 UR10, UPT, UPT, UR5, 0x1, URZ ;  /* 0x00000001050a7890 */ /* 0x000fe4000fffe0ff */
[----:B------:R-:W-:Y:S01]  /*18b0*/  IMAD.U32 R6, RZ, RZ, UR5 ;  /* 0x00000005ff067e24 */ /* 0x000fe2000f8e00ff */
[----:B------:R-:W-:Y:S02]  /*18c0*/  UIADD3 UR12, UPT, UPT, UR5, 0x2, URZ ;  /* 0x00000002050c7890 */ /* 0x000fe4000fffe0ff */
[----:B------:R-:W-:Y:S02]  /*18d0*/  UIADD3 UR13, UPT, UPT, UR5, 0x3, URZ ;  /* 0x00000003050d7890 */ /* 0x000fe4000fffe0ff */
        /* <DEDUP_REMOVED lines=16> */
[----:B------:R-:W-:Y:S01]  /*19e0*/  MOV R7, UR9 ;  /* 0x0000000900077c02 */ /* 0x000fe20008000f00 */
[----:B------:R-:W-:Y:S02]  /*19f0*/  @!UP1 UIMAD.WIDE.U32 UR10, UR10, 0x8, UR16 ;  /* 0x000000080a0a98a5 */ /* 0x000fe4000f8e0010 */
[----:B------:R-:W-:Y:S02]  /*1a00*/  @!UP2 UIMAD UR13, UR13, UR19, UR6 ;  /* 0x000000130d0da2a4 */ /* 0x000fe4000f8e0206 */
[----:B------:R-:W-:Y:S01]  /*1a10*/  @!UP0 UIMAD.WIDE.U32 UR8, UR12, 0x8, UR16 ;  /* 0x000000080c0888a5 */ /* 0x000fe2000f8e0010 */
[----:B------:R-:W0:Y:S01]  /*1a20*/  @!P2 LDG.E.64 R6, desc[UR14][R6.64] ;  /* 0x0000000e0606a981 */ /* 0x000e22000c1e1b00 */
[----:B------:R-:W-:Y:S01]  /*1a30*/  MOV R8, UR10 ;  /* 0x0000000a00087c02 */ /* 0x000fe20008000f00 */
[----:B------:R-:W-:Y:S01]  /*1a40*/  IMAD.U32 R9, RZ, RZ, UR11 ;  /* 0x0000000bff097e24 */ /* 0x000fe2000f8e00ff */
[----:B------:R-:W-:-:S02]  /*1a50*/  @!UP2 UIMAD.WIDE.U32 UR10, UR13, 0x8, UR16 ;  /* 0x000000080d0aa8a5 */ /* 0x000fc4000f8e0010 */
[----:B------:R-:W-:Y:S02]  /*1a60*/  MOV R10, UR8 ;  /* 0x00000008000a7c02 */ /* 0x000fe40008000f00 */
[----:B------:R-:W-:Y:S01]  /*1a70*/  MOV R11, UR9 ;  /* 0x00000009000b7c02 */ /* 0x000fe20008000f00 */
[----:B------:R-:W3:Y:S01]  /*1a80*/  @!P4 LDG.E.64 R8, desc[UR14][R8.64] ;  /* 0x0000000e0808c981 */ /* 0x000ee2000c1e1b00 */
[----:B--2---:R-:W-:Y:S02]  /*1a90*/  MOV R12, UR10 ;  /* 0x0000000a000c7c02 */ /* 0x004fe40008000f00 */
[----:B-1----:R-:W-:Y:S02]  /*1aa0*/  MOV R13, UR11 ;  /* 0x0000000b000d7c02 */ /* 0x002fe40008000f00 */
        /* <DEDUP_REMOVED lines=13> */
.L_x_3044:
        /* <DEDUP_REMOVED lines=18> */
[----:B------:R-:W0:Y:S01]  /*1ca0*/  @!P4 LDG.E.64 R6, desc[UR14][R6.64] ;  /* 0x0000000e0606c981 */ /* 0x000e22000c1e1b00 */
[----:B------:R-:W-:-:S06]  /*1cb0*/  MOV R9, UR9 ;  /* 0x0000000900097c02 */ /* 0x000fcc0008000f00 */
[----:B------:R-:W3:Y:S01]  /*1cc0*/  @!P2 LDG.E.64 R8, desc[UR14][R8.64] ;  /* 0x0000000e0808a981 */ /* 0x000ee2000c1e1b00 */
[----:B------:R-:W-:-:S05]  /*1cd0*/  MOV R10, UR5 ;  /* 0x00000005000a7c02 */ /* 0x000fca0008000f00 */
[----:B------:R-:W-:-:S05]  /*1ce0*/  VIADD R10, R10, 0x2 ;  /* 0x000000020a0a7836 */ /* 0x000fca0000000000 */
[----:B------:R-:W-:Y:S01]  /*1cf0*/  R2UR UR5, R10 ;  /* 0x000000000a0572ca */ /* 0x000fe200000e0000 */
[----:B0-----:R-:W-:Y:S01]  /*1d00*/  @!P4 FADD.FTZ R4, R4, R6 ;  /* 0x000000060404c221 */ /* 0x001fe20000010000 */
[----:B------:R-:W-:-:S03]  /*1d10*/  @!P4 FADD.FTZ R5, R5, R7 ;  /* 0x000000070505c221 */ /* 0x000fc60000010000 */
[----:B---3--:R-:W-:Y:S01]  /*1d20*/  @!P2 FADD.FTZ R4, R4, R8 ;  /* 0x000000080404a221 */ /* 0x008fe20000010000 */
[----:B------:R-:W-:-:S09]  /*1d30*/  @!P2 FADD.FTZ R5, R5, R9 ;  /* 0x000000090505a221 */ /* 0x000fd20000010000 */
.L_x_3045:
        /* <DEDUP_REMOVED lines=13> */
.L_x_3046:
[----:B------:R-:W-:Y:S05]  /*1e10*/  BSYNC.RECONVERGENT B0 ;  /* 0x0000000000007941 */ /* 0x000fea0003800200 */
.L_x_3039:
        /* <DEDUP_REMOVED lines=44> */
[----:B--2---:R-:W-:Y:S02]  /*20e0*/  SHF.L.U32 R12, R28, 0x10, RZ ;  /* 0x000000101c0c7819 */ /* 0x004fe400000006ff */
[----:B---3--:R-:W-:Y:S02]  /*20f0*/  SHF.L.U32 R5, R20, 0x10, RZ ;  /* 0x0000001014057819 */ /* 0x008fe400000006ff */
[----:B----4-:R-:W-:Y:S02]  /*2100*/  SHF.L.U32 R7, R29, 0x10, RZ ;  /* 0x000000101d077819 */ /* 0x010fe400000006ff */
[----:B-----5:R-:W-:Y:S01]  /*2110*/  SHF.L.U32 R14, R14, 0x10, RZ ;  /* 0x000000100e0e7819 */ /* 0x020fe200000006ff */
[----:B01----:R-:W-:Y:S06]  /*2120*/  BRA.U UP0, `(.L_x_3048) ;  /* 0x0000000500887547 */ /* 0x003fec000b800000 */
[----:B------:R-:W0:Y:S01]  /*2130*/  LDCU.64 UR10, c[0x0][0x3e8] ;  /* 0x00007d00ff0a77ac */ /* 0x000e220008000a00 */
[----:B------:R-:W-:Y:S01]  /*2140*/  SHF.R.S32.HI R10, RZ, 0x1f, R23 ;  /* 0x0000001fff0a7819 */ /* 0x000fe20000011417 */
[----:B------:R-:W-:Y:S01]  /*2150*/  BSSY.RECONVERGENT B1, `(.L_x_3049) ;  /* 0x0000019000017945 */ /* 0x000fe20003800200 */
[C---:B------:R-:W-:Y:S01]  /*2160*/  VIADD R20, R23.reuse, 0x10 ;  /* 0x0000001017147836 */ /* 0x040fe20000000000 */
        /* <DEDUP_REMOVED lines=23> */
.L_x_3050:
[----:B------:R-:W-:Y:S05]  /*22e0*/  BSYNC.RECONVERGENT B1 ;  /* 0x0000000000017941 */ /* 0x000fea0003800200 */
.L_x_3049:
        /* <DEDUP_REMOVED lines=29> */
.L_x_3052:
[----:B------:R-:W-:Y:S05]  /*24c0*/  BSYNC.RECONVERGENT B1 ;  /* 0x0000000000017941 */ /* 0x000fea0003800200 */
.L_x_3051:
        /* <DEDUP_REMOVED lines=20> */
.L_x_3054:
[----:B------:R-:W-:Y:S05]  /*2610*/  BSYNC.RECONVERGENT B1 ;  /* 0x0000000000017941 */ /* 0x000fea0003800200 */
.L_x_3053:
        /* <DEDUP_REMOVED lines=10> */
[----:B------:R-:W-:Y:S01]  /*26c0*/  F2FP.F16.F32.PACK_AB R5, R14, R5 ;  /* 0x000000050e05723e */ /* 0x000fe200000000ff */
        /* <DEDUP_REMOVED lines=8> */
.L_x_3048:
[----:B------:R-:W0:Y:S01]  /*2750*/  LDCU.64 UR8, c[0x0][0x3e8] ;  /* 0x00007d00ff0877ac */ /* 0x000e220008000a00 */
[----:B------:R-:W-:Y:S01]  /*2760*/  SHF.R.S32.HI R8, RZ, 0x1f, R23 ;  /* 0x0000001fff087819 */ /* 0x000fe20000011417 */
[C---:B------:R-:W-:Y:S01]  /*2770*/  VIADD R13, R23.reuse, 0x20 ;  /* 0x00000020170d7836 */ /* 0x040fe20000000000 */
[C---:B------:R-:W-:Y:S01]  /*2780*/  IADD3 R15, PT, PT, R23.reuse, 0x30, RZ ;  /* 0x00000030170f7810 */ /* 0x040fe20007ffe0ff */
[----:B------:R-:W-:Y:S03]  /*2790*/  BSSY.RECONVERGENT B1, `(.L_x_3056) ;  /* 0x0000026000017945 */ /* 0x000fe60003800200 */
        /* <DEDUP_REMOVED lines=37> */
.L_x_3057:
[----:B------:R-:W-:Y:S05]  /*29f0*/  BSYNC.RECONVERGENT B1 ;  /* 0x0000000000017941 */ /* 0x000fea0003800200 */
.L_x_3056:
        /* <DEDUP_REMOVED lines=17> */
[----:B------:R-:W-:Y:S02]  /*2b10*/  IMAD.MOV.U32 R11, RZ, RZ, R27 ;  /* 0x000000ffff0b7224 */ /* 0x000fe400078e001b */
[----:B---3--:R-:W-:Y:S01]  /*2b20*/  FADD.FTZ R18, R10, 1 ;  /* 0x3f8000000a127421 */ /* 0x008fe20000010000 */
[----:B0-----:R-:W-:Y:S02]  /*2b30*/  IMAD R10, R21, UR10, RZ ;  /* 0x0000000a150a7c24 */ /* 0x001fe4000f8e02ff */
[----:B------:R-:W0:Y:S02]  /*2b40*/  MUFU.RCP R19, R19 ;  /* 0x0000001300137308 */ /* 0x000e240000001000 */
[----:B------:R-:W-:Y:S01]  /*2b50*/  IMAD R21, R29, UR11, R10 ;  /* 0x0000000b1d157c24 */ /* 0x000fe2000f8e020a */
[----:B------:R-:W-:-:S05]  /*2b60*/  MOV R10, R24 ;  /* 0x00000018000a7202 */ /* 0x000fca0000000f00 */
        /* <DEDUP_REMOVED lines=9> */
.L_x_3059:
[----:B------:R-:W-:Y:S05]  /*2c00*/  BSYNC.RECONVERGENT B1 ;  /* 0x0000000000017941 */ /* 0x000fea0003800200 */
.L_x_3058:
        /* <DEDUP_REMOVED lines=28> */
[----:B------:R-:W-:-:S05]  /*2dd0*/  F2FP.F16.F32.PACK_AB R13, R13, R10 ;  /* 0x0000000a0d0d723e */ /* 0x000fca00000000ff */
[----:B------:R2:W-:Y:S02]  /*2de0*/  STG.E desc[UR14][R8.64], R13 ;  /* 0x0000000d08007986 */ /* 0x0005e4000c10190e */
.L_x_3061:
[----:B------:R-:W-:Y:S05]  /*2df0*/  BSYNC.RECONVERGENT B1 ;  /* 0x0000000000017941 */ /* 0x000fea0003800200 */
.L_x_3060:
        /* <DEDUP_REMOVED lines=26> */
[----:B------:R-:W-:-:S05]  /*2fa0*/  F2FP.F16.F32.PACK_AB R5, R5, R0 ;  /* 0x000000000505723e */ /* 0x000fca00000000ff */
[----:B------:R3:W-:Y:S02]  /*2fb0*/  STG.E desc[UR14][R2.64], R5 ;  /* 0x0000000502007986 */ /* 0x0007e4000c10190e */
.L_x_3055:
[----:B------:R-:W-:Y:S05]  /*2fc0*/  BSYNC.RECONVERGENT B0 ;  /* 0x0000000000007941 */ /* 0x000fea0003800200 */
.L_x_3047:
        /* <DEDUP_REMOVED lines=8> */
.L_x_3063:
        /* <DEDUP_REMOVED lines=11> */
.L_x_4548:


//--------------------- .text._Z35group_norm_nhwc_fwd_one_pass_kernelI11Fp16IOBf16WLi128ELi60ELi480EEv26Group_norm_nhwc_fwd_params --------------------------
	.section	.text._Z35group_norm_nhwc_fwd_one_pass_kernelI11Fp16IOBf16WLi128ELi60ELi480EEv26Group_norm_nhwc_fwd_params,"ax",@progbits
	.align	128
        .global         _Z35group_norm_nhwc_fwd_one_pass_kernelI11Fp16IOBf16WLi128ELi60ELi480EEv26Group_norm_nhwc_fwd_params
        .type           _Z35group_norm_nhwc_fwd_one_pass_kernelI11Fp16IOBf16WLi128ELi60ELi480EEv26Group_norm_nhwc_fwd_params,@function
        .size           _Z35group_norm_nhwc_fwd_one_pass_kernelI11Fp16IOBf16WLi128ELi60ELi480EEv26Group_norm_nhwc_fwd_params,(.L_x_4549 - _Z35group_norm_nhwc_fwd_one_pass_kernelI11Fp16IOBf16WLi128ELi60ELi480EEv26Group_norm_nhwc_fwd_params)
        .other          _Z35group_norm_nhwc_fwd_one_pass_kernelI11Fp16IOBf16WLi128ELi60ELi480EEv26Group_norm_nhwc_fwd_params,@"STO_CUDA_ENTRY STV_DEFAULT"
_Z35group_norm_nhwc_fwd_one_pass_kernelI11Fp16IOBf16WLi128ELi60ELi480EEv26Group_norm_nhwc_fwd_params:
.text._Z35group_norm_nhwc_fwd_one_pass_kernelI11Fp16IOBf16WLi128ELi60ELi480EEv26Group_norm_nhwc_fwd_params:
        /* <DEDUP_REMOVED lines=51> */
.L_x_3107:
[----:B0-----:R-:W0:Y:S01]  /*0330*/  LDCU UR5, c[0x0][0x3f8] ;  /* 0x00007f00ff0577ac */ /* 0x001e220008000800 */
[----:B------:R-:W-:Y:S01]  /*0340*/  IABS R8, UR8 ;  /* 0x0000000800087c13 */ /* 0x000fe20008000000 */
[----:B------:R-:W-:Y:S01]  /*0350*/  HFMA2 R30, -RZ, RZ, 0, 0 ;  /* 0x00000000ff1e7431 */ /* 0x000fe200000001ff */
[----:B------:R-:W-:Y:S01]  /*0360*/  IADD3 R21, PT, PT, R0, 0x40, RZ ;  /* 0x0000004000157810 */ /* 0x000fe20007ffe0ff */
[----:B-1----:R-:W1:Y:S01]  /*0370*/  LDCU.64 UR20, c[0x0][0x3e8] ;  /* 0x00007d00ff1477ac */ /* 0x002e620008000a00 */
[----:B------:R-:W-:Y:S02]  /*0380*/  R2UR UR17, R8 ;  /* 0x00000000081172ca */ /* 0x000fe400000e0000 */
[----:B------:R-:W-:Y:S01]  /*0390*/  SHF.R.S32.HI R19, RZ, 0x1f, R21 ;  /* 0x0000001fff137819 */ /* 0x000fe20000011415 */
[----:B--2---:R-:W2:Y:S01]  /*03a0*/  LDCU.64 UR22, c[0x0][0x3f0] ;  /* 0x00007e00ff1677ac */ /* 0x004ea20008000a00 */
[----:B------:R-:W-:-:S04]  /*03b0*/  IADD3 R23, PT, PT, R0, 0x50, RZ ;  /* 0x0000005000177810 */ /* 0x000fc80007ffe0ff */
[----:B------:R-:W-:Y:S02]  /*03c0*/  SHF.R.S32.HI R20, RZ, 0x1f, R23 ;  /* 0x0000001fff147819 */ /* 0x000fe40000011417 */
[----:B0---4-:R-:W-:-:S04]  /*03d0*/  IABS R6, UR5 ;  /* 0x0000000500067c13 */ /* 0x011fc80008000000 */
[----:B---3--:R-:W0:Y:S01]  /*03e0*/  I2F.RP R3, R6 ;  /* 0x0000000600037306 */ /* 0x008e220000209400 */
        /* <DEDUP_REMOVED lines=23> */
[----:B------:R-:W3:-:S12]  /*0560*/  @!P3 LDC.64 R14, c[0x0][0x390] ;  /* 0x0000e400ff0ebb82 */ /* 0x000ed80000000a00 */
        /* <DEDUP_REMOVED lines=22> */
[----:B------:R-:W-:Y:S02]  /*06d0*/  ISETP.GE.U32.AND P1, PT, R23, UR20, PT ;  /* 0x0000001417007c0c */ /* 0x000fe4000bf26070 */
[----:B------:R-:W-:Y:S02]  /*06e0*/  MOV R3, UR22 ;  /* 0x0000001600037c02 */ /* 0x000fe40008000f00 */
[----:B------:R-:W-:-:S03]  /*06f0*/  ISETP.GE.AND.EX P1, PT, R20, UR21, PT, P1 ;  /* 0x0000001514007c0c */ /* 0x000fc6000bf26310 */
[----:B------:R-:W-:Y:S01]  /*0700*/  IMAD.WIDE.U32 R6, R3, UR19, R6 ;  /* 0x0000001303067c25 */ /* 0x000fe2000f8e0006 */
[----:B------:R-:W-:-:S04]  /*0710*/  IADD3 R3, PT, PT, R0, 0x20, RZ ;  /* 0x0000002000037810 */ /* 0x000fc80007ffe0ff */
[----:B------:R-:W-:Y:S02]  /*0720*/  IADD3 R9, PT, PT, R7, UR5, RZ ;  /* 0x0000000507097c10 */ /* 0x000fe4000fffe0ff */
[----:B------:R-:W-:Y:S02]  /*0730*/  ISETP.GE.U32.AND P5, PT, R3, UR20, PT ;  /* 0x0000001403007c0c */ /* 0x000fe4000bfa6070 */
[----:B------:R-:W-:Y:S02]  /*0740*/  SHF.R.S32.HI R25, RZ, 0x1f, R3 ;  /* 0x0000001fff197819 */ /* 0x000fe40000011403 */
[----:B------:R-:W-:Y:S02]  /*0750*/  @!P3 MOV R8, R6 ;  /* 0x000000060008b202 */ /* 0x000fe40000000f00 */
[----:B------:R-:W-:-:S03]  /*0760*/  ISETP.GE.AND.EX P5, PT, R25, UR21, PT, P5 ;  /* 0x0000001519007c0c */ /* 0x000fc6000bfa6350 */
[----:B------:R-:W-:Y:S02]  /*0770*/  @!P3 IMAD.WIDE.U32 R10, R5, R10, R8 ;  /* 0x0000000a050ab225 */ /* 0x000fe400078e0008 */
[----:B------:R-:W0:Y:S03]  /*0780*/  @!P1 LDC.64 R4, c[0x0][0x3e0] ;  /* 0x0000f800ff049b82 */ /* 0x000e260000000a00 */
[----:B------:R-:W-:Y:S02]  /*0790*/  @!P3 IADD3 R11, PT, PT, R11, R13, RZ ;  /* 0x0000000d0b0bb210 */ /* 0x000fe40007ffe0ff */
[----:B---3--:R-:W-:-:S03]  /*07a0*/  @!P3 LEA R14, P4, R10, R14, 0x1 ;  /* 0x0000000e0a0eb211 */ /* 0x008fc600078808ff */
[----:B------:R-:W2:Y:S01]  /*07b0*/  @!P5 LDC.64 R12, c[0x0][0x3e0] ;  /* 0x0000f800ff0cdb82 */ /* 0x000ea20000000a00 */
[----:B------:R-:W-:Y:S02]  /*07c0*/  @!P3 LEA.HI.X R15, R10, R15, R11, 0x1, P4 ;  /* 0x0000000f0a0fb211 */ /* 0x000fe400020f0c0b */
[----:B------:R-:W-:Y:S01]  /*07d0*/  ISETP.GE.U32.AND P4, PT, R31, UR20, PT ;  /* 0x000000141f007c0c */ /* 0x000fe2000bf86070 */
[----:B-1----:R-:W-:-:S04]  /*07e0*/  @!P2 IMAD R22, R19, R16, RZ ;  /* 0x000000101316a224 */ /* 0x002fc800078e02ff */
[----:B------:R-:W1:Y:S01]  /*07f0*/  @!P2 LDC.64 R10, c[0x0][0x390] ;  /* 0x0000e400ff0aab82 */ /* 0x000e620000000a00 */
[----:B------:R-:W-:Y:S01]  /*0800*/  ISETP.GE.AND.EX P4, PT, R34, UR21, PT, P4 ;  /* 0x0000001522007c0c */ /* 0x000fe2000bf86340 */
[----:B------:R3:W4:Y:S01]  /*0810*/  @!P3 LDG.E R30, desc[UR24][R14.64] ;  /* 0x000000180e1eb981 */ /* 0x000722000c1e1900 */
[----:B------:R-:W-:Y:S01]  /*0820*/  @!P2 MOV R18, R6 ;  /* 0x000000060012a202 */ /* 0x000fe20000000f00 */
[C---:B------:R-:W-:Y:S01]  /*0830*/  @!P2 IMAD R22, R21.reuse, R17, R22 ;  /* 0x000000111516a224 */ /* 0x040fe200078e0216 */
[-C--:B------:R-:W-:Y:S02]  /*0840*/  @!P2 MOV R19, R9.reuse ;  /* 0x000000090013a202 */ /* 0x080fe40000000f00 */
[----:B------:R-:W-:Y:S02]  /*0850*/  CS2R R28, SRZ ;  /* 0x00000000001c7805 */ /* 0x000fe4000001ff00 */
[----:B------:R-:W-:Y:S01]  /*0860*/  ISETP.GE.U32.AND P3, PT, R0, UR20, PT ;  /* 0x0000001400007c0c */ /* 0x000fe2000bf66070 */
[----:B0-----:R-:W-:Y:S01]  /*0870*/  @!P1 IMAD R24, R20, R4, RZ ;  /* 0x0000000414189224 */ /* 0x001fe200078e02ff */
[----:B------:R-:W-:Y:S01]  /*0880*/  @!P1 MOV R20, R6 ;  /* 0x0000000600149202 */ /* 0x000fe20000000f00 */
[----:B------:R-:W-:Y:S01]  /*0890*/  @!P2 IMAD.WIDE.U32 R16, R21, R16, R18 ;  /* 0x000000101510a225 */ /* 0x000fe200078e0012 */
[----:B------:R-:W-:Y:S01]  /*08a0*/  @!P1 MOV R21, R9 ;  /* 0x0000000900159202 */ /* 0x000fe20000000f00 */
[----:B---3--:R-:W0:Y:S01]  /*08b0*/  @!P1 LDC.64 R14, c[0x0][0x390] ;  /* 0x0000e400ff0e9b82 */ /* 0x008e220000000a00 */
[----:B------:R-:W-:Y:S01]  /*08c0*/  ISETP.GE.AND.EX P3, PT, R35, UR21, PT, P3 ;  /* 0x0000001523007c0c */ /* 0x000fe2000bf66330 */
[----:B------:R-:W-:Y:S01]  /*08d0*/  @!P1 IMAD R24, R23, R5, R24 ;  /* 0x0000000517189224 */ /* 0x000fe200078e0218 */
[----:B------:R-:W-:Y:S01]  /*08e0*/  @!P2 IADD3 R17, PT, PT, R17, R22, RZ ;  /* 0x000000161111a210 */ /* 0x000fe20007ffe0ff */
[----:B------:R-:W-:Y:S01]  /*08f0*/  @!P1 IMAD.WIDE.U32 R4, R23, R4, R20 ;  /* 0x0000000417049225 */ /* 0x000fe200078e0014 */
[----:B------:R-:W-:-:S03]  /*0900*/  @!P5 MOV R21, R9 ;  /* 0x000000090015d202 */ /* 0x000fc60000000f00 */
[----:B------:R-:W3:Y:S01]  /*0910*/  @!P5 LDC.64 R18, c[0x0][0x390] ;  /* 0x0000e400ff12db82 */ /* 0x000ee20000000a00 */
[----:B--2---:R-:W-:Y:S01]  /*0920*/  @!P5 IMAD R20, R25, R12, RZ ;  /* 0x0000000c1914d224 */ /* 0x004fe200078e02ff */
[----:B------:R-:W-:Y:S02]  /*0930*/  @!P1 IADD3 R24, PT, PT, R5, R24, RZ ;  /* 0x0000001805189210 */ /* 0x000fe40007ffe0ff */
[C---:B-1----:R-:W-:Y:S01]  /*0940*/  @!P2 LEA R10, P6, R16.reuse, R10, 0x1 ;  /* 0x0000000a100aa211 */ /* 0x042fe200078c08ff */
[C---:B------:R-:W-:Y:S02]  /*0950*/  @!P5 IMAD R25, R3.reuse, R13, R20 ;  /* 0x0000000d0319d224 */ /* 0x040fe400078e0214 */
[----:B------:R-:W-:Y:S01]  /*0960*/  @!P5 IMAD.MOV.U32 R20, RZ, RZ, R6 ;  /* 0x000000ffff14d224 */ /* 0x000fe200078e0006 */
[----:B------:R-:W1:Y:S01]  /*0970*/  @!P4 LDC.64 R22, c[0x0][0x3e0] ;  /* 0x0000f800ff16cb82 */ /* 0x000e620000000a00 */
[----:B------:R-:W-:Y:S02]  /*0980*/  @!P2 LEA.HI.X R11, R16, R11, R17, 0x1, P6 ;  /* 0x0000000b100ba211 */ /* 0x000fe400030f0c11 */
[----:B------:R-:W-:Y:S01]  /*0990*/  @!P5 IMAD.WIDE.U32 R12, R3, R12, R20 ;  /* 0x0000000c030cd225 */ /* 0x000fe200078e0014 */
[----:B------:R-:W-:-:S02]  /*09a0*/  CS2R R26, SRZ ;  /* 0x00000000001a7805 */ /* 0x000fc4000001ff00 */
[----:B------:R-:W2:Y:S02]  /*09b0*/  @!P2 LDG.E R29, desc[UR24][R10.64] ;  /* 0x000000180a1da981 */ /* 0x000ea4000c1e1900 */
[----:B------:R-:W5:Y:S01]  /*09c0*/  @!P3 LDC.64 R16, c[0x0][0x3e0] ;  /* 0x0000f800ff10bb82 */ /* 0x000f620000000a00 */
[C---:B0-----:R-:W-:Y:S02]  /*09d0*/  @!P1 LEA R14, P6, R4.reuse, R14, 0x1 ;  /* 0x0000000e040e9211 */ /* 0x041fe400078c08ff */
[----:B------:R-:W-:Y:S02]  /*09e0*/  @!P5 IADD3 R25, PT, PT, R13, R25, RZ ;  /* 0x000000190d19d210 */ /* 0x000fe40007ffe0ff */
[----:B------:R-:W-:-:S03]  /*09f0*/  @!P1 LEA.HI.X R15, R4, R15, R24, 0x1, P6 ;  /* 0x0000000f040f9211 */ /* 0x000fc600030f0c18 */
[----:B------:R-:W0:Y:S01]  /*0a00*/  @!P4 LDC.64 R4, c[0x0][0x390] ;  /* 0x0000e400ff04cb82 */ /* 0x000e220000000a00 */
[C---:B---3--:R-:W-:Y:S01]  /*0a10*/  @!P5 LEA R18, P6, R12.reuse, R18, 0x1 ;  /* 0x000000120c12d211 */ /* 0x048fe200078c08ff */
[----:B------:R-:W3:Y:S03]  /*0a20*/  @!P1 LDG.E R27, desc[UR24][R14.64] ;  /* 0x000000180e1b9981 */ /* 0x000ee6000c1e1900 */
[----:B------:R-:W-:-:S03]  /*0a30*/  @!P5 LEA.HI.X R19, R12, R19, R25, 0x1, P6 ;  /* 0x000000130c13d211 */ /* 0x000fc600030f0c19 */
[----:B------:R-:W0:Y:S01]  /*0a40*/  @!P3 LDC.64 R12, c[0x0][0x390] ;  /* 0x0000e400ff0cbb82 */ /* 0x000e220000000a00 */
[----:B-1----:R-:W-:Y:S01]  /*0a50*/  @!P4 IMAD R20, R34, R22, RZ ;  /* 0x000000162214c224 */ /* 0x002fe200078e02ff */
[-C--:B------:R-:W-:Y:S01]  /*0a60*/  @!P4 MOV R21, R9.reuse ;  /* 0x000000090015c202 */ /* 0x080fe20000000f00 */
[----:B------:R1:W3:Y:S01]  /*0a70*/  @!P5 LDG.E R28, desc[UR24][R18.64] ;  /* 0x00000018121cd981 */ /* 0x0002e2000c1e1900 */
[----:B------:R-:W-:Y:S01]  /*0a80*/  @!P3 MOV R25, R9 ;  /* 0x000000090019b202 */ /* 0x000fe20000000f00 */
[----:B------:R-:W-:Y:S01]  /*0a90*/  @!P4 IMAD R3, R31, R23, R20 ;  /* 0x000000171f03c224 */ /* 0x000fe200078e0214 */
[----:B------:R-:W-:Y:S01]  /*0aa0*/  @!P4 MOV R20, R6 ;  /* 0x000000060014c202 */ /* 0x000fe20000000f00 */
[----:B-----5:R-:W-:-:S04]  /*0ab0*/  @!P3 IMAD R24, R35, R16, RZ ;  /* 0x000000102318b224 */ /* 0x020fc800078e02ff */
[----:B------:R-:W-:Y:S01]  /*0ac0*/  @!P4 IMAD.WIDE.U32 R22, R31, R22, R20 ;  /* 0x000000161f16c225 */ /* 0x000fe200078e0014 */
[----:B-1----:R-:W-:-:S03]  /*0ad0*/  IADD3 R19, PT, PT, R0, 0x60, RZ ;  /* 0x0000006000137810 */ /* 0x002fc60007ffe0ff */
[C---:B------:R-:W-:Y:S01]  /*0ae0*/  @!P3 IMAD R21, R0.reuse, R17, R24 ;  /* 0x000000110015b224 */ /* 0x040fe200078e0218 */
[----:B------:R-:W-:Y:S02]  /*0af0*/  @!P3 MOV R24, R6 ;  /* 0x000000060018b202 */ /* 0x000fe40000000f00 */
[----:B------:R-:W-:Y:S02]  /*0b00*/  ISETP.GE.U32.AND P5, PT, R19, UR20, PT ;  /* 0x0000001413007c0c */ /* 0x000fe4000bfa6070 */
[----:B------:R-:W-:Y:S01]  /*0b10*/  SHF.R.S32.HI R20, RZ, 0x1f, R19 ;  /* 0x0000001fff147819 */ /* 0x000fe20000011413 */
[----:B------:R-:W-:Y:S01]  /*0b20*/  @!P3 IMAD.WIDE.U32 R16, R0, R16, R24 ;  /* 0x000000100010b225 */ /* 0x000fe200078e0018 */
[----:B------:R-:W-:Y:S02]  /*0b30*/  @!P4 IADD3 R3, PT, PT, R23, R3, RZ ;  /* 0x000000031703c210 */ /* 0x000fe40007ffe0ff */
[----:B------:R-:W-:Y:S02]  /*0b40*/  ISETP.GE.AND.EX P5, PT, R20, UR21, PT, P5 ;  /* 0x0000001514007c0c */ /* 0x000fe4000bfa6350 */
[----:B0-----:R-:W-:-:S02]  /*0b50*/  @!P4 LEA R4, P6, R22, R4, 0x1 ;  /* 0x000000041604c211 */ /* 0x001fc400078c08ff */
[----:B------:R-:W-:Y:S02]  /*0b60*/  @!P3 IADD3 R21, PT, PT, R17, R21, RZ ;  /* 0x000000151115b210 */ /* 0x000fe40007ffe0ff */
[----:B------:R-:W-:Y:S02]  /*0b70*/  @!P4 LEA.HI.X R5, R22, R5, R3, 0x1, P6 ;  /* 0x000000051605c211 */ /* 0x000fe400030f0c03 */
[----:B------:R-:W-:Y:S02]  /*0b80*/  @!P3 LEA R12, P6, R16, R12, 0x1 ;  /* 0x0000000c100cb211 */ /* 0x000fe400078c08ff */
[----:B------:R-:W-:Y:S01]  /*0b90*/  IADD3 R3, PT, PT, R0, 0x70, RZ ;  /* 0x0000007000037810 */ /* 0x000fe20007ffe0ff */
[----:B------:R-:W5:Y:S01]  /*0ba0*/  @!P4 LDG.E R26, desc[UR24][R4.64] ;  /* 0x00000018041ac981 */ /* 0x000f62000c1e1900 */
[----:B------:R-:W-:Y:S01]  /*0bb0*/  @!P3 LEA.HI.X R13, R16, R13, R21, 0x1, P6 ;  /* 0x0000000d100db211 */ /* 0x000fe200030f0c15 */
[----:B------:R-:W-:Y:S01]  /*0bc0*/  HFMA2 R21, -RZ, RZ, 0, 0 ;  /* 0x00000000ff157431 */ /* 0x000fe200000001ff */
[----:B------:R-:W0:Y:S01]  /*0bd0*/  @!P5 LDC.64 R16, c[0x0][0x3e0] ;  /* 0x0000f800ff10db82 */ /* 0x000e220000000a00 */
[----:B------:R-:W-:-:S02]  /*0be0*/  ISETP.GE.U32.AND P6, PT, R3, UR20, PT ;  /* 0x0000001403007c0c */ /* 0x000fc4000bfc6070 */
[----:B------:R-:W-:Y:S02]  /*0bf0*/  SHF.R.S32.HI R18, RZ, 0x1f, R3 ;  /* 0x0000001fff127819 */ /* 0x000fe40000011403 */
[----:B------:R1:W3:Y:S02]  /*0c00*/  @!P3 LDG.E R21, desc[UR24][R12.64] ;  /* 0x000000180c15b981 */ /* 0x0002e4000c1e1900 */
        /* <DEDUP_REMOVED lines=13> */
[----:B------:R1:W3:Y:S01]  /*0ce0*/  @!P5 LDG.E R20, desc[UR24][R12.64] ;  /* 0x000000180c14d981 */ /* 0x0002e2000c1e1900 */
        /* <DEDUP_REMOVED lines=9> */
[----:B------:R2:W3:Y:S01]  /*0d80*/  @!P6 LDG.E R19, desc[UR24][R10.64] ;  /* 0x000000180a13e981 */ /* 0x0004e2000c1e1900 */
[----:B------:R-:W-:Y:S01]  /*0d90*/  ISETP.GT.AND P1, PT, R37, 0x1e, PT ;  /* 0x0000001e2500780c */ /* 0x000fe20003f24270 */
[--C-:B----4-:R-:W-:Y:S02]  /*0da0*/  HADD2.F32 R5, -RZ, R30.reuse.H1_H1 ;  /* 0x3000001eff057230 */ /* 0x110fe40000004100 */
[----:B------:R-:W-:Y:S02]  /*0db0*/  HADD2.F32 R30, -RZ, R30.H0_H0 ;  /* 0x2000001eff1e7230 */ /* 0x000fe40000004100 */
[--C-:B--2---:R-:W-:Y:S02]  /*0dc0*/  HADD2.F32 R10, -RZ, R29.reuse.H1_H1 ;  /* 0x3000001dff0a7230 */ /* 0x104fe40000004100 */
[----:B------:R-:W-:-:S03]  /*0dd0*/  HADD2.F32 R29, -RZ, R29.H0_H0 ;  /* 0x2000001dff1d7230 */ /* 0x000fc60000004100 */
[----:B------:R-:W-:-:S04]  /*0de0*/  FMUL.FTZ R16, R10, R10 ;  /* 0x0000000a0a107220 */ /* 0x000fc80000410000 */
[----:B------:R-:W-:Y:S01]  /*0df0*/  FFMA.FTZ R15, R29, R29, R16 ;  /* 0x0000001d1d0f7223 */ /* 0x000fe20000010010 */
[----:B-----5:R-:W-:Y:S02]  /*0e00*/  HADD2.F32 R3, -RZ, R26.H1_H1 ;  /* 0x3000001aff037230 */ /* 0x020fe40000004100 */
[--C-:B---3--:R-:W-:Y:S02]  /*0e10*/  HADD2.F32 R18, -RZ, R21.reuse.H1_H1 ;  /* 0x30000015ff127230 */ /* 0x108fe40000004100 */
[----:B------:R-:W-:-:S03]  /*0e20*/  HADD2.F32 R21, -RZ, R21.H0_H0 ;  /* 0x20000015ff157230 */ /* 0x000fc60000004100 */
[----:B------:R-:W-:Y:S01]  /*0e30*/  FMUL.FTZ R4, R18, R18 ;  /* 0x0000001212047220 */ /* 0x000fe20000410000 */
[----:B------:R-:W-:Y:S02]  /*0e40*/  HADD2.F32 R26, -RZ, R26.H0_H0 ;  /* 0x2000001aff1a7230 */ /* 0x000fe40000004100 */
[----:B------:R-:W-:Y:S01]  /*0e50*/  FMUL.FTZ R13, R3, R3 ;  /* 0x00000003030d7220 */ /* 0x000fe20000410000 */
[----:B------:R-:W-:Y:S01]  /*0e60*/  FFMA.FTZ R12, R21, R21, R4 ;  /* 0x00000015150c7223 */ /* 0x000fe20000010004 */
[--C-:B------:R-:W-:Y:S02]  /*0e70*/  HADD2.F32 R4, -RZ, R28.reuse.H1_H1 ;  /* 0x3000001cff047230 */ /* 0x100fe40000004100 */
[----:B------:R-:W-:Y:S01]  /*0e80*/  FFMA.FTZ R13, R26, R26, R13 ;  /* 0x0000001a1a0d7223 */ /* 0x000fe2000001000d */
[----:B------:R-:W-:Y:S02]  /*0e90*/  HADD2.F32 R28, -RZ, R28.H0_H0 ;  /* 0x2000001cff1c7230 */ /* 0x000fe40000004100 */
[----:B------:R-:W-:Y:S01]  /*0ea0*/  FADD.FTZ R12, RZ, R12 ;  /* 0x0000000cff0c7221 */ /* 0x000fe20000010000 */
[----:B------:R-:W-:-:S03]  /*0eb0*/  FMUL.FTZ R11, R4, R4 ;  /* 0x00000004040b7220 */ /* 0x000fc60000410000 */
[----:B------:R-:W-:Y:S01]  /*0ec0*/  FADD.FTZ R12, R12, R13 ;  /* 0x0000000d0c0c7221 */ /* 0x000fe20000010000 */
[----:B------:R-:W-:Y:S01]  /*0ed0*/  FMUL.FTZ R13, R5, R5 ;  /* 0x00000005050d7220 */ /* 0x000fe20000410000 */
[----:B------:R-:W-:-:S03]  /*0ee0*/  FFMA.FTZ R11, R28, R28, R11 ;  /* 0x0000001c1c0b7223 */ /* 0x000fc6000001000b */
[----:B------:R-:W-:Y:S01]  /*0ef0*/  FFMA.FTZ R13, R30, R30, R13 ;  /* 0x0000001e1e0d7223 */ /* 0x000fe2000001000d */
[----:B------:R-:W-:Y:S01]  /*0f00*/  FADD.FTZ R12, R12, R11 ;  /* 0x0000000b0c0c7221 */ /* 0x000fe20000010000 */
[----:B------:R-:W-:-:S03]  /*0f10*/  HADD2.F32 R11, -RZ, R27.H1_H1 ;  /* 0x3000001bff0b7230 */ /* 0x000fc60000004100 */
[----:B------:R-:W-:Y:S01]  /*0f20*/  FADD.FTZ R12, R12, R13 ;  /* 0x0000000d0c0c7221 */ /* 0x000fe20000010000 */
[----:B------:R-:W-:Y:S01]  /*0f30*/  FADD.FTZ R13, R21, R18 ;  /* 0x00000012150d7221 */ /* 0x000fe20000010000 */
[----:B------:R-:W-:Y:S01]  /*0f40*/  FADD.FTZ R14, R26, R3 ;  /* 0x000000031a0e7221 */ /* 0x000fe20000010000 */
[----:B------:R-:W-:Y:S02]  /*0f50*/  HADD2.F32 R27, -RZ, R27.H0_H0 ;  /* 0x2000001bff1b7230 */ /* 0x000fe40000004100 */
[----:B------:R-:W-:Y:S01]  /*0f60*/  FMUL.FTZ R16, R11, R11 ;  /* 0x0000000b0b107220 */ /* 0x000fe20000410000 */
[----:B------:R-:W-:Y:S01]  /*0f70*/  FADD.FTZ R13, RZ, R13 ;  /* 0x0000000dff0d7221 */ /* 0x000fe20000010000 */
[----:B------:R-:W-:Y:S01]  /*0f80*/  FADD.FTZ R15, R12, R15 ;  /* 0x0000000f0c0f7221 */ /* 0x000fe20000010000 */
[----:B------:R-:W-:Y:S02]  /*0f90*/  FADD.FTZ R12, R28, R4 ;  /* 0x000000041c0c7221 */ /* 0x000fe40000010000 */
[----:B------:R-:W-:Y:S01]  /*0fa0*/  FADD.FTZ R13, R13, R14 ;  /* 0x0000000e0d0d7221 */ /* 0x000fe20000010000 */
[----:B------:R-:W-:-:S03]  /*0fb0*/  FFMA.FTZ R14, R27, R27, R16 ;  /* 0x0000001b1b0e7223 */ /* 0x000fc60000010010 */
[----:B------:R-:W-:Y:S01]  /*0fc0*/  FADD.FTZ R13, R13, R12 ;  /* 0x0000000c0d0d7221 */ /* 0x000fe20000010000 */
        /* <DEDUP_REMOVED lines=54> */
.L_x_3065:
[----:B------:R-:W-:Y:S05]  /*1330*/  BSYNC.RECONVERGENT B0 ;  /* 0x0000000000007941 */ /* 0x000fea0003800200 */
.L_x_3064:
        /* <DEDUP_REMOVED lines=45> */
.L_x_3067:
[----:B------:R-:W-:Y:S05]  /*1610*/  BSYNC.RECONVERGENT B0 ;  /* 0x0000000000007941 */ /* 0x000fea0003800200 */
.L_x_3066:
        /* <DEDUP_REMOVED lines=18> */
[----:B------:R-:W-:Y:S01]  /*1740*/  IMAD.U32 R23, RZ, RZ, UR19 ;  /* 0x00000013ff177e24 */ /* 0x000fe2000f8e00ff */
[----:B------:R-:W-:-:S02]  /*1750*/  MOV R22, UR19 ;  /* 0x0000001300167c02 */ /* 0x000fc40008000f00 */
        /* <DEDUP_REMOVED lines=12> */
.L_x_3070:
[----:B------:R-:W3:Y:S04]  /*1820*/  LDG.E.STRONG.GPU R22, desc[UR24][R12.64] ;  /* 0x000000180c167981 */ /* 0x000ee8000c1ef900 */
[----:B---3--:R-:W-:Y:S01]  /*1830*/  CCTL.IVALL ;  /* 0x00000000ff00798f */ /* 0x008fe20002000000 */
[----:B------:R-:W-:Y:S05]  /*1840*/  YIELD ;  /* 0x0000000000007946 */ /* 0x000fea0003800000 */
[----:B------:R-:W-:-:S13]  /*1850*/  ISETP.NE.AND P2, PT, R22, R23, PT ;  /* 0x000000171600720c */ /* 0x000fda0003f45270 */
[----:B------:R-:W-:Y:S05]  /*1860*/  @P2 BRA `(.L_x_3070) ;  /* 0xfffffffc00ec2947 */ /* 0x000fea000383ffff */
.L_x_3069:
        /* <DEDUP_REMOVED lines=14> */
.L_x_3072:
        /* <DEDUP_REMOVED lines=24> */
[----:B---3--:R-:W-:-:S04]  /*1ad0*/  @!P2 FADD.FTZ R14, R14, R12 ;  /* 0x0000000c0e0ea221 */ /* 0x008fc80000010000 */
[----:B------:R-:W-:Y:S01]  /*1ae0*/  MOV R12, UR34 ;  /* 0x00000022000c7c02 */ /* 0x000fe20008000f00 */
[----:B------:R-:W3:Y:S01]  /*1af0*/  @!P1 LDG.E.64 R22, desc[UR24][R22.64] ;  /* 0x0000001816169981 */ /* 0x000ee2000c1e1b00 */
[----:B------:R-:W-:Y:S02]  /*1b00*/  @!P2 FADD.FTZ R15, R15, R13 ;  /* 0x0000000d0f0fa221 */ /* 0x000fe40000010000 */
        /* <DEDUP_REMOVED lines=16> */
[----:B----4-:R-:W-:-:S04]  /*1c10*/  @!P2 FADD.FTZ R14, R14, R12 ;  /* 0x0000000c0e0ea221 */ /* 0x010fc80000010000 */
        /* <DEDUP_REMOVED lines=19> */
[----:B------:R-:W-:Y:S02]  /*1d50*/  IMAD.U32 R12, RZ, RZ, UR34 ;  /* 0x00000022ff0c7e24 */ /* 0x000fe4000f8e00ff */
        /* <DEDUP_REMOVED lines=26> */
.L_x_3071:
        /* <DEDUP_REMOVED lines=51> */
.L_x_3073:
        /* <DEDUP_REMOVED lines=18> */
[----:B------:R-:W-:Y:S01]  /*2350*/  MOV R22, UR18 ;  /* 0x0000001200167c02 */ /* 0x000fe20008000f00 */
[----:B------:R-:W-:-:S06]  /*2360*/  IMAD.U32 R23, RZ, RZ, UR19 ;  /* 0x00000013ff177e24 */ /* 0x000fcc000f8e00ff */
        /* <DEDUP_REMOVED lines=8> */
.L_x_3074:
        /* <DEDUP_REMOVED lines=13> */
.L_x_3075:
[----:B------:R-:W-:Y:S05]  /*24c0*/  BSYNC.RECONVERGENT B0 ;  /* 0x0000000000007941 */ /* 0x000fea0003800200 */
.L_x_3068:
        /* <DEDUP_REMOVED lines=37> */
[----:B---3--:R-:W-:Y:S02]  /*2720*/  SHF.L.U32 R12, R14, 0x10, RZ ;  /* 0x000000100e0c7819 */ /* 0x008fe400000006ff */
[----:B--2---:R-:W-:-:S02]  /*2730*/  SHF.L.U32 R13, R22, 0x10, RZ ;  /* 0x00000010160d7819 */ /* 0x004fc400000006ff */
[----:B----4-:R-:W-:Y:S02]  /*2740*/  SHF.L.U32 R14, R15, 0x10, RZ ;  /* 0x000000100f0e7819 */ /* 0x010fe400000006ff */
        /* <DEDUP_REMOVED lines=19> */
[----:B------:R-:W-:Y:S01]  /*2880*/  F2FP.F16.F32.PACK_AB R18, R18, R21 ;  /* 0x000000151212723e */ /* 0x000fe200000000ff */
[----:B0-----:R-:W-:Y:S02]  /*2890*/  IMAD R21, R35, UR22, RZ ;  /* 0x0000001623157c24 */ /* 0x001fe4000f8e02ff */
[----:B------:R-:W-:-:S04]  /*28a0*/  IMAD.WIDE.U32 R22, R0, UR22, R22 ;  /* 0x0000001600167c25 */ /* 0x000fc8000f8e0016 */
[----:B------:R-:W-:Y:S01]  /*28b0*/  IMAD R21, R0, UR23, R21 ;  /* 0x0000001700157c24 */ /* 0x000fe2000f8e0215 */
[----:B--2---:R-:W-:-:S04]  /*28c0*/  LEA R24, P1, R22, UR18, 0x1 ;  /* 0x0000001216187c11 */ /* 0x004fc8000f8208ff */
[----:B------:R-:W-:-:S04]  /*28d0*/  IADD3 R21, PT, PT, R23, R21, RZ ;  /* 0x0000001517157210 */ /* 0x000fc80007ffe0ff */
[----:B-1----:R-:W-:-:S05]  /*28e0*/  LEA.HI.X R25, R22, UR19, R21, 0x1, P1 ;  /* 0x0000001316197c11 */ /* 0x002fca00088f0c15 */
[----:B------:R0:W-:Y:S02]  /*28f0*/  STG.E desc[UR24][R24.64], R18 ;  /* 0x0000001218007986 */ /* 0x0001e4000c101918 */
.L_x_3079:
[----:B------:R-:W-:Y:S05]  /*2900*/  BSYNC.RECONVERGENT B1 ;  /* 0x0000000000017941 */ /* 0x000fea0003800200 */
.L_x_3078:
[----:B------:R-:W-:Y:S04]  /*2910*/  BSSY.RECONVERGENT B1, `(.L_x_3080) ;  /* 0x0000014000017945 */ /* 0x000fe80003800200 */
[----:B------:R-:W-:Y:S05]  /*2920*/  @P2 BRA `(.L_x_3081) ;  /* 0x0000000000482947 */ /* 0x000fea0003800000 */
[----:B------:R-:W0:Y:S01]  /*2930*/  LDCU.64 UR18, c[0x0][0x3e0] ;  /* 0x00007c00ff1277ac */ /* 0x000e220008000a00 */
[----:B------:R-:W-:Y:S01]  /*2940*/  MOV R22, R6 ;  /* 0x0000000600167202 */ /* 0x000fe20000000f00 */
[----:B------:R-:W-:Y:S01]  /*2950*/  FADD.FTZ R26, R26, -UR5 ;  /* 0x800000051a1a7e21 */ /* 0x000fe20008010000 */
[----:B------:R-:W-:Y:S01]  /*2960*/  MOV R23, R9 ;  /* 0x0000000900177202 */ /* 0x000fe20000000f00 */
        /* <DEDUP_REMOVED lines=12> */
[----:B------:R-:W-:-:S05]  /*2a30*/  F2FP.F16.F32.PACK_AB R3, R18, R3 ;  /* 0x000000031203723e */ /* 0x000fca00000000ff */
[----:B------:R2:W-:Y:S02]  /*2a40*/  STG.E desc[UR24][R24.64], R3 ;  /* 0x0000000318007986 */ /* 0x0005e4000c101918 */
.L_x_3081:
[----:B------:R-:W-:Y:S05]  /*2a50*/  BSYNC.RECONVERGENT B1 ;  /* 0x0000000000017941 */ /* 0x000fea0003800200 */
.L_x_3080:
        /* <DEDUP_REMOVED lines=26> */
[----:B------:R-:W-:-:S05]  /*2c00*/  F2FP.F16.F32.PACK_AB R3, R4, R3 ;  /* 0x000000030403723e */ /* 0x000fca00000000ff */
[----:B------:R0:W-:Y:S02]  /*2c10*/  STG.E desc[UR24][R24.64], R3 ;  /* 0x0000000318007986 */ /* 0x0001e4000c101918 */
.L_x_3083:
[----:B------:R-:W-:Y:S05]  /*2c20*/  BSYNC.RECONVERGENT B1 ;  /* 0x0000000000017941 */ /* 0x000fea0003800200 */
.L_x_3082:
        /* <DEDUP_REMOVED lines=19> */
[----:B------:R-:W-:Y:S02]  /*2d60*/  F2FP.F16.F32.PACK_AB R5, R25, R18 ;  /* 0x000000121905723e */ /* 0x000fe400000000ff */
[----:B------:R-:W-:-:S05]  /*2d70*/  LEA.HI.X R23, R4, UR23, R21, 0x1, P1 ;  /* 0x0000001704177c11 */ /* 0x000fca00088f0c15 */
[----:B------:R0:W-:Y:S02]  /*2d80*/  STG.E desc[UR24][R22.64], R5 ;  /* 0x0000000516007986 */ /* 0x0001e4000c101918 */
.L_x_3085:
[----:B------:R-:W-:Y:S05]  /*2d90*/  BSYNC.RECONVERGENT B1 ;  /* 0x0000000000017941 */ /* 0x000fea0003800200 */
.L_x_3084:
        /* <DEDUP_REMOVED lines=32> */
[----:B------:R-:W-:-:S05]  /*2fa0*/  F2FP.F16.F32.PACK_AB R5, R10, R5 ;  /* 0x000000050a05723e */ /* 0x000fca00000000ff */
[----:B------:R0:W-:Y:S02]  /*2fb0*/  STG.E desc[UR24][R22.64], R5 ;  /* 0x0000000516007986 */ /* 0x0001e4000c101918 */
.L_x_3087:
[----:B------:R-:W-:Y:S05]  /*2fc0*/  BSYNC.RECONVERGENT B1 ;  /* 0x0000000000017941 */ /* 0x000fea0003800200 */
.L_x_3086:
        /* <DEDUP_REMOVED lines=20> */
.L_x_3089:
[----:B------:R-:W-:Y:S05]  /*3110*/  BSYNC.RECONVERGENT B1 ;  /* 0x0000000000017941 */ /* 0x000fea0003800200 */
.L_x_3088:
        /* <DEDUP_REMOVED lines=20> */
.L_x_3091:
[----:B------:R-:W-:Y:S05]  /*3260*/  BSYNC.RECONVERGENT B1 ;  /* 0x0000000000017941 */ /* 0x000fea0003800200 */
.L_x_3090:
        /* <DEDUP_REMOVED lines=15> */
[----:B------:R-:W-:Y:S02]  /*3360*/  F2FP.F16.F32.PACK_AB R3, R8, R3 ;  /* 0x000000030803723e */ /* 0x000fe400000000ff */
[----:B0-----:R-:W-:-:S05]  /*3370*/  LEA.HI.X R5, R6, UR21, R21, 0x1, P1 ;  /* 0x0000001506057c11 */ /* 0x001fca00088f0c15 */
[----:B------:R3:W-:Y:S01]  /*3380*/  STG.E desc[UR24][R4.64], R3 ;  /* 0x0000000304007986 */ /* 0x0007e2000c101918 */
[----:B------:R-:W-:Y:S05]  /*3390*/  BRA `(.L_x_3092) ;  /* 0x0000001000447947 */ /* 0x000fea0003800000 */
.L_x_3077:
        /* <DEDUP_REMOVED lines=27> */
[----:B------:R-:W-:Y:S01]  /*3550*/  F2FP.F16.F32.PACK_AB R18, R18, R21 ;  /* 0x000000151212723e */ /* 0x000fe200000000ff */
[----:B------:R-:W-:-:S04]  /*3560*/  IMAD R21, R35, UR18, RZ ;  /* 0x0000001223157c24 */ /* 0x000fc8000f8e02ff */
[----:B------:R-:W-:-:S05]  /*3570*/  IMAD R21, R0, UR19, R21 ;  /* 0x0000001300157c24 */ /* 0x000fca000f8e0215 */
[----:B------:R-:W-:-:S04]  /*3580*/  IADD3 R21, PT, PT, R23, R21, RZ ;  /* 0x0000001517157210 */ /* 0x000fc80007ffe0ff */
[----:B------:R-:W-:-:S05]  /*3590*/  LEA.HI.X R25, R22, UR21, R21, 0x1, P2 ;  /* 0x0000001516197c11 */ /* 0x000fca00090f0c15 */
[----:B------:R0:W-:Y:S02]  /*35a0*/  STG.E desc[UR24][R24.64], R18 ;  /* 0x0000001218007986 */ /* 0x0001e4000c101918 */
.L_x_3094:
[----:B------:R-:W-:Y:S05]  /*35b0*/  BSYNC.RECONVERGENT B1 ;  /* 0x0000000000017941 */ /* 0x000fea0003800200 */
.L_x_3093:
        /* <DEDUP_REMOVED lines=27> */
[----:B------:R-:W-:Y:S02]  /*3770*/  F2FP.F16.F32.PACK_AB R3, R18, R3 ;  /* 0x000000031203723e */ /* 0x000fe400000000ff */
[----:B-1----:R-:W-:-:S05]  /*3780*/  LEA.HI.X R25, R22, UR21, R21, 0x1, P1 ;  /* 0x0000001516197c11 */ /* 0x002fca00088f0c15 */
[----:B------:R2:W-:Y:S04]  /*3790*/  STG.E desc[UR24][R24.64], R3 ;  /* 0x0000000318007986 */ /* 0x0005e8000c101918 */
.L_x_3096:
[----:B------:R-:W-:Y:S05]  /*37a0*/  BSYNC.RECONVERGENT B1 ;  /* 0x0000000000017941 */ /* 0x000fea0003800200 */
.L_x_3095:
        /* <DEDUP_REMOVED lines=35> */
[----:B------:R-:W-:Y:S02]  /*39e0*/  F2FP.F16.F32.PACK_AB R3, R4, R3 ;  /* 0x000000030403723e */ /* 0x000fe400000000ff */
[----:B------:R-:W-:-:S05]  /*39f0*/  LEA.HI.X R25, R22, UR21, R25, 0x1, P1 ;  /* 0x0000001516197c11 */ /* 0x000fca00088f0c19 */
[----:B------:R0:W-:Y:S04]  /*3a00*/  STG.E desc[UR24][R24.64], R3 ;  /* 0x0000000318007986 */ /* 0x0001e8000c101918 */
.L_x_3098:
[----:B------:R-:W-:Y:S05]  /*3a10*/  BSYNC.RECONVERGENT B1 ;  /* 0x0000000000017941 */ /* 0x000fea0003800200 */
.L_x_3097:
        /* <DEDUP_REMOVED lines=32> */
.L_x_3100:
[----:B------:R-:W-:Y:S05]  /*3c20*/  BSYNC.RECONVERGENT B1 ;  /* 0x0000000000017941 */ /* 0x000fea0003800200 */
.L_x_3099:
        /* <DEDUP_REMOVED lines=38> */
[----:B------:R-:W-:Y:S01]  /*3e90*/  F2FP.F16.F32.PACK_AB R29, R29, R10 ;  /* 0x0000000a1d1d723e */ /* 0x000fe200000000ff */
[----:B------:R-:W-:-:S05]  /*3ea0*/  IMAD.WIDE.U32 R4, R26, UR18, R4 ;  /* 0x000000121a047c25 */ /* 0x000fca000f8e0004 */
[----:B------:R-:W-:Y:S02]  /*3eb0*/  IADD3 R5, PT, PT, R5, R22, RZ ;  /* 0x0000001605057210 */ /* 0x000fe40007ffe0ff */
[----:B-1----:R-:W-:-:S04]  /*3ec0*/  LEA R22, P2, R4, UR20, 0x1 ;  /* 0x0000001404167c11 */ /* 0x002fc8000f8408ff */
[----:B------:R-:W-:-:S05]  /*3ed0*/  LEA.HI.X R23, R4, UR21, R5, 0x1, P2 ;  /* 0x0000001504177c11 */ /* 0x000fca00090f0c05 */
[----:B------:R0:W-:Y:S04]  /*3ee0*/  STG.E desc[UR24][R22.64], R29 ;  /* 0x0000001d16007986 */ /* 0x0001e8000c101918 */
.L_x_3102:
[----:B------:R-:W-:Y:S05]  /*3ef0*/  BSYNC.RECONVERGENT B1 ;  /* 0x0000000000017941 */ /* 0x000fea0003800200 */
.L_x_3101:
        /* <DEDUP_REMOVED lines=28> */
[----:B------:R-:W-:-:S05]  /*40c0*/  F2FP.F16.F32.PACK_AB R3, R26, R3 ;  /* 0x000000031a03723e */ /* 0x000fca00000000ff */
[----:B------:R1:W-:Y:S02]  /*40d0*/  STG.E desc[UR24][R10.64], R3 ;  /* 0x000000030a007986 */ /* 0x0003e4000c101918 */
.L_x_3104:
[----:B------:R-:W-:Y:S05]  /*40e0*/  BSYNC.RECONVERGENT B1 ;  /* 0x0000000000017941 */ /* 0x000fea0003800200 */
.L_x_3103:
        /* <DEDUP_REMOVED lines=30> */
.L_x_3106:
[----:B------:R-:W-:Y:S05]  /*42d0*/  BSYNC.RECONVERGENT B1 ;  /* 0x0000000000017941 */ /* 0x000fea0003800200 */
.L_x_3105:
        /* <DEDUP_REMOVED lines=29> */
.L_x_3092:
[----:B------:R-:W-:Y:S05]  /*44b0*/  BSYNC.RECONVERGENT B0 ;  /* 0x0000000000007941 */ /* 0x000fea0003800200 */
.L_x_3076:
[----:B------:R-:W-:Y:S02]  /*44c0*/  UIADD3 UR8, UPT, UPT, UR30, UR8, URZ ;  /* 0x000000081e087290 */ /* 0x000fe4000fffe0ff */
[----:B------:R-:W-:Y:S02]  /*44d0*/  UIADD3 UR4, UPT, UPT, UR4, 0x1, URZ ;  /* 0x0000000104047890 */ /* 0x000fe4000fffe0ff */
[----:B------:R-:W-:-:S09]  /*44e0*/  UISETP.GE.AND UP1, UPT, UR8, UR7, UPT ;  /* 0x000000070800728c */ /* 0x000fd2000bf26270 */
[----:B------:R-:W-:Y:S05]  /*44f0*/  BRA.U !UP1, `(.L_x_3107) ;  /* 0xffffffbd098c7547 */ /* 0x000fea000b83ffff */
[----:B------:R-:W-:Y:S05]  /*4500*/  EXIT ;  /* 0x000000000000794d */ /* 0x000fea0003800000 */
.L_x_3108:
        /* <DEDUP_REMOVED lines=15> */
.L_x_4549:


//--------------------- .text._Z35group_norm_nhwc_fwd_one_pass_kernelI11Fp16IOBf16WLi256ELi60ELi480EEv26Group_norm_nhwc_fwd_params --------------------------
	.section	.text._Z35group_norm_nhwc_fwd_one_pass_kernelI11Fp16IOBf16WLi256ELi60ELi480EEv26Group_norm_nhwc_fwd_params,"ax",@progbits
	.align	128
        .global         _Z35group_norm_nhwc_fwd_one_pass_kernelI11Fp16IOBf16WLi256ELi60ELi480EEv26Group_norm_nhwc_fwd_params
        .type           _Z35group_norm_nhwc_fwd_one_pass_kernelI11Fp16IOBf16WLi256ELi60ELi480EEv26Group_norm_nhwc_fwd_params,@function
        .size           _Z35group_norm_nhwc_fwd_one_pass_kernelI11Fp16IOBf16WLi256ELi60ELi480EEv26Group_norm_nhwc_fwd_params,(.L_x_4550 - _Z35group_norm_nhwc_fwd_one_pass_kernelI11Fp16IOBf16WLi256ELi60ELi480EEv26Group_norm_nhwc_fwd_params)
        .other          _Z35group_norm_nhwc_fwd_one_pass_kernelI11Fp16IOBf16WLi256ELi60ELi480EEv26Group_norm_nhwc_fwd_params,@"STO_CUDA_ENTRY STV_DEFAULT"
_Z35group_norm_nhwc_fwd_one_pass_kernelI11Fp16IOBf16WLi256ELi60ELi480EEv26Group_norm_nhwc_fwd_params:
.text._Z35group_norm_nhwc_fwd_one_pass_kernelI11Fp16IOBf16WLi256ELi60ELi480EEv26Group_norm_nhwc_fwd_params:
        /* <DEDUP_REMOVED lines=61> */
.L_x_3184:
[----:B0-----:R-:W0:Y:S01]  /*03d0*/  LDC R43, c[0x0][0x3f8] ;  /* 0x0000fe00ff2b7b82 */ /* 0x001e220000000800 */
[----:B-1----:R-:W1:Y:S01]  /*03e0*/  LDCU.64 UR4, c[0x0][0x3e8] ;  /* 0x00007d00ff0477ac */ /* 0x002e620008000a00 */
[----:B------:R-:W-:Y:S02]  /*03f0*/  LOP3.LUT R103, R14, 0xffff, RZ, 0xc0, !PT ;  /* 0x0000ffff0e677812 */ /* 0x000fe400078ec0ff */
[----:B------:R-:W-:Y:S01]  /*0400*/  MOV R71, RZ ;  /* 0x000000ff00477202 */ /* 0x000fe20000000f00 */
[----:B--2---:R-:W2:Y:S01]  /*0410*/  LDCU.64 UR8, c[0x0][0x3f0] ;  /* 0x00007e00ff0877ac */ /* 0x004ea20008000a00 */
[----:B-1----:R-:W-:-:S04]  /*0420*/  ISETP.GE.U32.AND P5, PT, R90, UR4, PT ;  /* 0x000000045a007c0c */ /* 0x002fc8000bfa6070 */
[----:B------:R-:W-:Y:S02]  /*0430*/  ISETP.GE.AND.EX P5, PT, R17, UR5, PT, P5 ;  /* 0x0000000511007c0c */ /* 0x000fe4000bfa6350 */
[----:B0--34-:R-:W-:Y:S02]  /*0440*/  IABS R39, R43 ;  /* 0x0000002b00277213 */ /* 0x019fe40000000000 */
        /* <DEDUP_REMOVED lines=402> */
.L_x_3110:
[----:B------:R-:W-:Y:S05]  /*1d70*/  BSYNC.RECONVERGENT B0 ;  /* 0x0000000000007941 */ /* 0x000fea0003800200 */
.L_x_3109:
        /* <DEDUP_REMOVED lines=44> */
.L_x_3112:
[----:B------:R-:W-:Y:S05]  /*2040*/  BSYNC.RECONVERGENT B0 ;  /* 0x0000000000007941 */ /* 0x000fea0003800200 */
.L_x_3111:
        /* <DEDUP_REMOVED lines=24> */
.L_x_3115:
[----:B----4-:R-:W3:Y:S04]  /*21d0*/  LDG.E.STRONG.GPU R38, desc[UR6][R36.64] ;  /* 0x0000000624267981 */ /* 0x010ee8000c1ef900 */
[----:B---3--:R-:W-:Y:S01]  /*21e0*/  CCTL.IVALL ;  /* 0x00000000ff00798f */ /* 0x008fe20002000000 */
[----:B------:R-:W-:Y:S05]  /*21f0*/  YIELD ;  /* 0x0000000000007946 */ /* 0x000fea0003800000 */
[----:B------:R-:W-:-:S13]  /*2200*/  ISETP.NE.AND P1, PT, R38, R43, PT ;  /* 0x0000002b2600720c */ /* 0x000fda0003f25270 */
[----:B------:R-:W-:Y:S05]  /*2210*/  @P1 BRA `(.L_x_3115) ;  /* 0xfffffffc00ec1947 */ /* 0x000fea000383ffff */
.L_x_3114:
        /* <DEDUP_REMOVED lines=15> */
.L_x_3117:
        /* <DEDUP_REMOVED lines=60> */
.L_x_3116:
        /* <DEDUP_REMOVED lines=35> */
.L_x_3118:
        /* <DEDUP_REMOVED lines=18> */
.L_x_3119:
        /* <DEDUP_REMOVED lines=9> */
.L_x_3120:
[----:B------:R-:W-:Y:S05]  /*2ab0*/  BSYNC.RECONVERGENT B0 ;  /* 0x0000000000007941 */ /* 0x000fea0003800200 */
.L_x_3113:
        /* <DEDUP_REMOVED lines=65> */
.L_x_3124:
[----:B------:R-:W-:Y:S05]  /*2ed0*/  BSYNC.RECONVERGENT B1 ;  /* 0x0000000000017941 */ /* 0x000fea0003800200 */
.L_x_3123:
        /* <DEDUP_REMOVED lines=17> */
[----:B------:R-:W-:Y:S02]  /*2ff0*/  F2FP.F16.F32.PACK_AB R37, R71, R16 ;  /* 0x000000104725723e */ /* 0x000fe400000000ff */
[----:B------:R-:W-:-:S05]  /*3000*/  LEA.HI.X R39, R36, UR11, R45, 0x1, P1 ;  /* 0x0000000b24277c11 */ /* 0x000fca00088f0c2d */
[----:B------:R1:W-:Y:S02]  /*3010*/  STG.E desc[UR6][R38.64], R37 ;  /* 0x0000002526007986 */ /* 0x0003e4000c101906 */
.L_x_3126:
[----:B------:R-:W-:Y:S05]  /*3020*/  BSYNC.RECONVERGENT B1 ;  /* 0x0000000000017941 */ /* 0x000fea0003800200 */
.L_x_3125:
        /* <DEDUP_REMOVED lines=28> */
.L_x_3128:
[----:B------:R-:W-:Y:S05]  /*31f0*/  BSYNC.RECONVERGENT B1 ;  /* 0x0000000000017941 */ /* 0x000fea0003800200 */
.L_x_3127:
        /* <DEDUP_REMOVED lines=20> */
.L_x_3130:
[----:B------:R-:W-:Y:S05]  /*3340*/  BSYNC.RECONVERGENT B1 ;  /* 0x0000000000017941 */ /* 0x000fea0003800200 */
.L_x_3129:
        /* <DEDUP_REMOVED lines=20> */
.L_x_3132:
[----:B------:R-:W-:Y:S05]  /*3490*/  BSYNC.RECONVERGENT B1 ;  /* 0x0000000000017941 */ /* 0x000fea0003800200 */
.L_x_3131:
        /* <DEDUP_REMOVED lines=17> */
[----:B------:R-:W-:Y:S02]  /*35b0*/  F2FP.F16.F32.PACK_AB R37, R79, R16 ;  /* 0x000000104f25723e */ /* 0x000fe400000000ff */
[----:B------:R-:W-:-:S05]  /*35c0*/  LEA.HI.X R39, R36, UR11, R45, 0x1, P1 ;  /* 0x0000000b24277c11 */ /* 0x000fca00088f0c2d */
[----:B------:R0:W-:Y:S02]  /*35d0*/  STG.E desc[UR6][R38.64], R37 ;  /* 0x0000002526007986 */ /* 0x0001e4000c101906 */
.L_x_3134:
[----:B------:R-:W-:Y:S05]  /*35e0*/  BSYNC.RECONVERGENT B1 ;  /* 0x0000000000017941 */ /* 0x000fea0003800200 */
.L_x_3133:
        /* <DEDUP_REMOVED lines=28> */
.L_x_3136:
[----:B------:R-:W-:Y:S05]  /*37b0*/  BSYNC.RECONVERGENT B1 ;  /* 0x0000000000017941 */ /* 0x000fea0003800200 */
.L_x_3135:
        /* <DEDUP_REMOVED lines=20> */
.L_x_3138:
[----:B------:R-:W-:Y:S05]  /*3900*/  BSYNC.RECONVERGENT B1 ;  /* 0x0000000000017941 */ /* 0x000fea0003800200 */
.L_x_3137:
        /* <DEDUP_REMOVED lines=20> */
.L_x_3140:
[----:B------:R-:W-:Y:S05]  /*3a50*/  BSYNC.RECONVERGENT B1 ;  /* 0x0000000000017941 */ /* 0x000fea0003800200 */
.L_x_3139:
        /* <DEDUP_REMOVED lines=20> */
.L_x_3142:
[----:B------:R-:W-:Y:S05]  /*3ba0*/  BSYNC.RECONVERGENT B1 ;  /* 0x0000000000017941 */ /* 0x000fea0003800200 */
.L_x_3141:
        /* <DEDUP_REMOVED lines=30> */
.L_x_3144:
[----:B------:R-:W-:Y:S05]  /*3d90*/  BSYNC.RECONVERGENT B1 ;  /* 0x0000000000017941 */ /* 0x000fea0003800200 */
.L_x_3143:
        /* <DEDUP_REMOVED lines=20> */
.L_x_3146:
[----:B------:R-:W-:Y:S05]  /*3ee0*/  BSYNC.RECONVERGENT B1 ;  /* 0x0000000000017941 */ /* 0x000fea0003800200 */
.L_x_3145:
        /* <DEDUP_REMOVED lines=20> */
.L_x_3148:
[----:B------:R-:W-:Y:S05]  /*4030*/  BSYNC.RECONVERGENT B1 ;  /* 0x0000000000017941 */ /* 0x000fea0003800200 */
.L_x_3147:
        /* <DEDUP_REMOVED lines=20> */
.L_x_3150:
[----:B------:R-:W-:Y:S05]  /*4180*/  BSYNC.RECONVERGENT B1 ;  /* 0x0000000000017941 */ /* 0x000fea0003800200 */
.L_x_3149:
        /* <DEDUP_REMOVED lines=20> */
.L_x_3152:
[----:B------:R-:W-:Y:S05]  /*42d0*/  BSYNC.RECONVERGENT B1 ;  /* 0x0000000000017941 */ /* 0x000fea0003800200 */
.L_x_3151:
        /* <DEDUP_REMOVED lines=10> */
[----:B------:R-:W-:Y:S01]  /*4380*/  F2FP.F16.F32.PACK_AB R39, R42, R39 ;  /* 0x000000272a27723e */ /* 0x000fe200000000ff */
        /* <DEDUP_REMOVED lines=8> */
.L_x_3122:
        /* <DEDUP_REMOVED lines=35> */
.L_x_3155:
[----:B------:R-:W-:Y:S05]  /*4640*/  BSYNC.RECONVERGENT B1 ;  /* 0x0000000000017941 */ /* 0x000fea0003800200 */
.L_x_3154:
        /* <DEDUP_REMOVED lines=28> */
[----:B------:R-:W-:-:S05]  /*4810*/  F2FP.F16.F32.PACK_AB R47, R47, R16 ;  /* 0x000000102f2f723e */ /* 0x000fca00000000ff */
[----:B------:R1:W-:Y:S02]  /*4820*/  STG.E desc[UR6][R36.64], R47 ;  /* 0x0000002f24007986 */ /* 0x0003e4000c101906 */
.L_x_3157:
[----:B------:R-:W-:Y:S05]  /*4830*/  BSYNC.RECONVERGENT B1 ;  /* 0x0000000000017941 */ /* 0x000fea0003800200 */
.L_x_3156:
        /* <DEDUP_REMOVED lines=36> */
[----:B------:R-:W-:-:S05]  /*4a80*/  F2FP.F16.F32.PACK_AB R47, R47, R16 ;  /* 0x000000102f2f723e */ /* 0x000fca00000000ff */
[----:B------:R2:W-:Y:S02]  /*4a90*/  STG.E desc[UR6][R36.64], R47 ;  /* 0x0000002f24007986 */ /* 0x0005e4000c101906 */
.L_x_3159:
[----:B------:R-:W-:Y:S05]  /*4aa0*/  BSYNC.RECONVERGENT B1 ;  /* 0x0000000000017941 */ /* 0x000fea0003800200 */
.L_x_3158:
[----:B------:R-:W-:Y:S04]  /*4ab0*/  BSSY.RECONVERGENT B1, `(.L_x_3160) ;  /* 0x000001e000017945 */ /* 0x000fe80003800200 */
[----:B------:R-:W-:Y:S05]  /*4ac0*/  @P2 BRA `(.L_x_3161) ;  /* 0x0000000000702947 */ /* 0x000fea0003800000 */
[--C-:B012---:R-:W-:Y:S01]  /*4ad0*/  FADD.FTZ R37, R22, -R46.reuse ;  /* 0x8000002e16257221 */ /* 0x107fe20000010000 */
        /* <DEDUP_REMOVED lines=27> */
.L_x_3161:
[----:B------:R-:W-:Y:S05]  /*4c90*/  BSYNC.RECONVERGENT B1 ;  /* 0x0000000000017941 */ /* 0x000fea0003800200 */
.L_x_3160:
[----:B------:R-:W-:Y:S04]  /*4ca0*/  BSSY.RECONVERGENT B1, `(.L_x_3162) ;  /* 0x000001e000017945 */ /* 0x000fe80003800200 */
[----:B------:R-:W-:Y:S05]  /*4cb0*/  @P5 BRA `(.L_x_3163) ;  /* 0x0000000000705947 */ /* 0x000fea0003800000 */
[--C-:B0123--:R-:W-:Y:S01]  /*4cc0*/  FADD.FTZ R37, R24, -R46.reuse ;  /* 0x8000002e18257221 */ /* 0x10ffe20000010000 */
        /* <DEDUP_REMOVED lines=27> */
.L_x_3163:
[----:B------:R-:W-:Y:S05]  /*4e80*/  BSYNC.RECONVERGENT B1 ;  /* 0x0000000000017941 */ /* 0x000fea0003800200 */
.L_x_3162:
        /* <DEDUP_REMOVED lines=30> */
.L_x_3165:
[----:B------:R-:W-:Y:S05]  /*5070*/  BSYNC.RECONVERGENT B1 ;  /* 0x0000000000017941 */ /* 0x000fea0003800200 */
.L_x_3164:
        /* <DEDUP_REMOVED lines=38> */
.L_x_3167:
[----:B------:R-:W-:Y:S05]  /*52e0*/  BSYNC.RECONVERGENT B1 ;  /* 0x0000000000017941 */ /* 0x000fea0003800200 */
.L_x_3166:
        /* <DEDUP_REMOVED lines=30> */
.L_x_3169:
[----:B------:R-:W-:Y:S05]  /*54d0*/  BSYNC.RECONVERGENT B1 ;  /* 0x0000000000017941 */ /* 0x000fea0003800200 */
.L_x_3168:
        /* <DEDUP_REMOVED lines=30> */
.L_x_3171:
[----:B------:R-:W-:Y:S05]  /*56c0*/  BSYNC.RECONVERGENT B1 ;  /* 0x0000000000017941 */ /* 0x000fea0003800200 */
.L_x_3170:
        /* <DEDUP_REMOVED lines=30> */
.L_x_3173:
[----:B------:R-:W-:Y:S05]  /*58b0*/  BSYNC.RECONVERGENT B1 ;  /* 0x0000000000017941 */ /* 0x000fea0003800200 */
.L_x_3172:
        /* <DEDUP_REMOVED lines=38> */
[----:B------:R-:W-:-:S05]  /*5b20*/  F2FP.F16.F32.PACK_AB R45, R45, R16 ;  /* 0x000000102d2d723e */ /* 0x000fca00000000ff */
[----:B------:R0:W-:Y:S02]  /*5b30*/  STG.E desc[UR6][R38.64], R45 ;  /* 0x0000002d26007986 */ /* 0x0001e4000c101906 */
.L_x_3175:
[----:B------:R-:W-:Y:S05]  /*5b40*/  BSYNC.RECONVERGENT B1 ;  /* 0x0000000000017941 */ /* 0x000fea0003800200 */
.L_x_3174:
        /* <DEDUP_REMOVED lines=30> */
.L_x_3177:
[----:B------:R-:W-:Y:S05]  /*5d30*/  BSYNC.RECONVERGENT B1 ;  /* 0x0000000000017941 */ /* 0x000fea0003800200 */
.L_x_3176:
        /* <DEDUP_REMOVED lines=30> */
.L_x_3179:
[----:B------:R-:W-:Y:S05]  /*5f20*/  BSYNC.RECONVERGENT B1 ;  /* 0x0000000000017941 */ /* 0x000fea0003800200 */
.L_x_3178:
        /* <DEDUP_REMOVED lines=30> */
.L_x_3181:
[----:B------:R-:W-:Y:S05]  /*6110*/  BSYNC.RECONVERGENT B1 ;  /* 0x0000000000017941 */ /* 0x000fea0003800200 */
.L_x_3180:
        /* <DEDUP_REMOVED lines=30> */
.L_x_3183:
[----:B------:R-:W-:Y:S05]  /*6300*/  BSYNC.RECONVERGENT B1 ;  /* 0x0000000000017941 */ /* 0x000fea0003800200 */
.L_x_3182:
        /* <DEDUP_REMOVED lines=26> */
[----:B------:R-:W-:-:S05]  /*64b0*/  F2FP.F16.F32.PACK_AB R39, R39, R16 ;  /* 0x000000102727723e */ /* 0x000fca00000000ff */
[----:B------:R0:W-:Y:S02]  /*64c0*/  STG.E desc[UR6][R36.64], R39 ;  /* 0x0000002724007986 */ /* 0x0001e4000c101906 */
.L_x_3153:
[----:B------:R-:W-:Y:S05]  /*64d0*/  BSYNC.RECONVERGENT B0 ;  /* 0x0000000000007941 */ /* 0x000fea0003800200 */
.L_x_3121:
        /* <DEDUP_REMOVED lines=8> */
.L_x_3185:
        /* <DEDUP_REMOVED lines=10> */
.L_x_4550:


//--------------------- .text._Z35group_norm_nhwc_fwd_one_pass_kernelI11Fp16IOBf16WLi512ELi60ELi480EEv26Group_norm_nhwc_fwd_params --------------------------
	.section	.text._Z35group_norm_nhwc_fwd_one_pass_kernelI11Fp16IOBf16WLi512ELi60ELi480EEv26Group_norm_nhwc_fwd_params,"ax",@progbits
	.align	128
        .global         _Z35group_norm_nhwc_fwd_one_pass_kernelI11Fp16IOBf16WLi512ELi60ELi480EEv26Group_norm_nhwc_fwd_params
        .type           _Z35group_norm_nhwc_fwd_one_pass_kernelI11Fp16IOBf16WLi512ELi60ELi480EEv26Group_norm_nhwc_fwd_params,@function
        .size           _Z35group_norm_nhwc_fwd_one_pass_kernelI11Fp16IOBf16WLi512ELi60ELi480EEv26Group_norm_nhwc_fwd_params,(.L_x_4551 - _Z35group_norm_nhwc_fwd_one_pass_kernelI11Fp16IOBf16WLi512ELi60ELi480EEv26Group_norm_nhwc_fwd_params)
        .other          _Z35group_norm_nhwc_fwd_one_pass_kernelI11Fp16IOBf16WLi512ELi60ELi480EEv26Group_norm_nhwc_fwd_params,@"STO_CUDA_ENTRY STV_DEFAULT"
_Z35group_norm_nhwc_fwd_one_pass_kernelI11Fp16IOBf16WLi512ELi60ELi480EEv26Group_norm_nhwc_fwd_params:
.text._Z35group_norm_nhwc_fwd_one_pass_kernelI11Fp16IOBf16WLi512ELi60ELi480EEv26Group_norm_nhwc_fwd_params:
        /* <DEDUP_REMOVED lines=47> */
.L_x_3325:
[----:B0-----:R-:W0:Y:S01]  /*02f0*/  LDC R6, c[0x0][0x3f8] ;  /* 0x0000fe00ff067b82 */ /* 0x001e220000000800 */
[----:B-1----:R-:W1:Y:S01]  /*0300*/  LDCU UR8, c[0x0][0x404] ;  /* 0x00008080ff0877ac */ /* 0x002e620008000800 */
[----:B------:R-:W-:Y:S02]  /*0310*/  LOP3.LUT R114, R92, 0xffff, RZ, 0xc0, !PT ;  /* 0x0000ffff5c727812 */ /* 0x000fe400078ec0ff */
[----:B------:R-:W-:Y:S01]  /*0320*/  MOV R82, RZ ;  /* 0x000000ff00527202 */ /* 0x000fe20000000f00 */
[----:B--2---:R-:W2:Y:S01]  /*0330*/  LDCU.64 UR4, c[0x0][0x3e8] ;  /* 0x00007d00ff0477ac */ /* 0x004ea20008000a00 */
[----:B-1----:R-:W-:Y:S01]  /*0340*/  IMAD R17, R105, UR8, R112 ;  /* 0x0000000869117c24 */ /* 0x002fe2000f8e0270 */
[----:B------:R-:W1:Y:S01]  /*0350*/  LDCU.64 UR8, c[0x0][0x3f0] ;  /* 0x00007e00ff0877ac */ /* 0x000e620008000a00 */
[----:B0--34-:R-:W-:-:S03]  /*0360*/  IABS R5, R6 ;  /* 0x0000000600057213 */ /* 0x019fc60000000000 */
[C---:B--2---:R-:W-:Y:S01]  /*0370*/  ISETP.GE.U32.AND P5, PT, R17.reuse, UR4, PT ;  /* 0x0000000411007c0c */ /* 0x044fe2000bfa6070 */
[----:B------:R-:W0:Y:S01]  /*0380*/  I2F.RP R0, R5 ;  /* 0x0000000500007306 */ /* 0x000e220000209400 */
[C---:B------:R-:W-:Y:S02]  /*0390*/  IADD3 R13, PT, PT, R17.reuse, 0x20, RZ ;  /* 0x00000020110d7810 */ /* 0x040fe40007ffe0ff */
[C---:B------:R-:W-:Y:S02]  /*03a0*/  IADD3 R21, PT, PT, R17.reuse, 0x40, RZ ;  /* 0x0000004011157810 */ /* 0x040fe40007ffe0ff */
[----:B------:R-:W-:Y:S02]  /*03b0*/  SHF.R.S32.HI R15, RZ, 0x1f, R13 ;  /* 0x0000001fff0f7819 */ /* 0x000fe4000001140d */
[----:B------:R-:W-:Y:S02]  /*03c0*/  SHF.R.S32.HI R19, RZ, 0x1f, R21 ;  /* 0x0000001fff137819 */ /* 0x000fe40000011415 */
[----:B------:R-:W-:-:S04]  /*03d0*/  IADD3 R25, PT, PT, R17, 0x60, RZ ;  /* 0x0000006011197810 */ /* 0x000fc80007ffe0ff */
[----:B------:R-:W-:Y:S01]  /*03e0*/  ISETP.GE.U32.AND P6, PT, R25, UR4, PT ;  /* 0x0000000419007c0c */ /* 0x000fe2000bfc6070 */
[----:B0-----:R-:W0:Y:S01]  /*03f0*/  MUFU.RCP R0, R0 ;  /* 0x0000000000007308 */ /* 0x001e220000001000 */
[----:B------:R-:W-:Y:S02]  /*0400*/  SHF.R.S32.HI R31, RZ, 0x1f, R25 ;  /* 0x0000001fff1f7819 */ /* 0x000fe40000011419 */
[----:B0-----:R-:W-:-:S05]  /*0410*/  IADD3 R2, PT, PT, R0, 0xffffffe, RZ ;  /* 0x0ffffffe00027810 */ /* 0x001fca0007ffe0ff */
[----:B------:R0:W2:Y:S02]  /*0420*/  F2I.FTZ.U32.TRUNC.NTZ R3, R2 ;  /* 0x0000000200037305 */ /* 0x0000a4000021f000 */
[----:B0-----:R-:W-:Y:S02]  /*0430*/  MOV R2, RZ ;  /* 0x000000ff00027202 */ /* 0x001fe40000000f00 */
[----:B--2---:R-:W-:-:S05]  /*0440*/  IADD3 R4, PT, PT, RZ, -R3, RZ ;  /* 0x80000003ff047210 */ /* 0x004fca0007ffe0ff */
[----:B------:R-:W-:Y:S01]  /*0450*/  IMAD R7, R4, R5, RZ ;  /* 0x0000000504077224 */ /* 0x000fe200078e02ff */
[----:B------:R-:W-:-:S03]  /*0460*/  IABS R4, R109 ;  /* 0x0000006d00047213 */ /* 0x000fc60000000000 */
[----:B------:R-:W-:Y:S01]  /*0470*/  IMAD.HI.U32 R3, R3, R7, R2 ;  /* 0x0000000703037227 */ /* 0x000fe200078e0002 */
[----:B------:R-:W-:-:S04]  /*0480*/  SHF.R.S32.HI R7, RZ, 0x1f, R17 ;  /* 0x0000001fff077819 */ /* 0x000fc80000011411 */
[----:B------:R-:W-:Y:S01]  /*0490*/  ISETP.GE.AND.EX P5, PT, R7, UR5, PT, P5 ;  /* 0x0000000507007c0c */ /* 0x000fe2000bfa6350 */
[----:B------:R-:W-:-:S05]  /*04a0*/  IMAD.HI.U32 R3, R3, R4, RZ ;  /* 0x0000000403037227 */ /* 0x000fca00078e00ff */
[----:B------:R-:W-:-:S05]  /*04b0*/  IADD3 R0, PT, PT, -R3, RZ, RZ ;  /* 0x000000ff03007210 */ /* 0x000fca0007ffe1ff */
[C---:B------:R-:W-:Y:S02]  /*04c0*/  IMAD R0, R5.reuse, R0, R4 ;  /* 0x0000000005007224 */ /* 0x040fe400078e0204 */
[----:B------:R-:W0:Y:S03]  /*04d0*/  @!P5 LDC.64 R10, c[0x0][0x3e0] ;  /* 0x0000f800ff0adb82 */ /* 0x000e260000000a00 */
[----:B------:R-:W-:-:S05]  /*04e0*/  ISETP.GT.U32.AND P2, PT, R5, R0, PT ;  /* 0x000000000500720c */ /* 0x000fca0003f44070 */
[----:B------:R-:W2:Y:S08]  /*04f0*/  @!P5 LDC.64 R22, c[0x0][0x390] ;  /* 0x0000e400ff16db82 */ /* 0x000eb00000000a00 */
[----:B------:R-:W-:Y:S02]  /*0500*/  @!P2 IADD3 R0, PT, PT, R0, -R5, RZ ;  /* 0x800000050000a210 */ /* 0x000fe40007ffe0ff */
[----:B------:R-:W-:-:S02]  /*0510*/  @!P2 IADD3 R3, PT, PT, R3, 0x1, RZ ;  /* 0x000000010303a810 */ /* 0x000fc40007ffe0ff */
[----:B------:R-:W-:Y:S02]  /*0520*/  ISETP.GE.U32.AND P1, PT, R0, R5, PT ;  /* 0x000000050000720c */ /* 0x000fe40003f26070 */
[----:B------:R-:W-:Y:S02]  /*0530*/  LOP3.LUT R0, R109, R6, RZ, 0x3c, !PT ;  /* 0x000000066d007212 */ /* 0x000fe400078e3cff */
[----:B------:R-:W-:Y:S02]  /*0540*/  ISETP.NE.AND P2, PT, R6, RZ, PT ;  /* 0x000000ff0600720c */ /* 0x000fe40003f45270 */
[----:B------:R-:W-:Y:S02]  /*0550*/  ISETP.GE.AND P3, PT, R0, RZ, PT ;  /* 0x000000ff0000720c */ /* 0x000fe40003f66270 */
[----:B------:R-:W-:-:S04]  /*0560*/  IADD3 R5, PT, PT, R17, 0x10, RZ ;  /* 0x0000001011057810 */ /* 0x000fc80007ffe0ff */
[----:B------:R-:W-:Y:S02]  /*0570*/  SHF.R.S32.HI R9, RZ, 0x1f, R5 ;  /* 0x0000001fff097819 */ /* 0x000fe40000011405 */
[----:B------:R-:W-:Y:S02]  /*0580*/  @P1 IADD3 R3, PT, PT, R3, 0x1, RZ ;  /* 0x0000000103031810 */ /* 0x000fe40007ffe0ff */
[----:B------:R-:W-:-:S03]  /*0590*/  ISETP.GE.U32.AND P1, PT, R5, UR4, PT ;  /* 0x0000000405007c0c */ /* 0x000fc6000bf26070 */
[----:B------:R-:W-:Y:S02]  /*05a0*/  @!P3 IADD3 R3, PT, PT, -R3, RZ, RZ ;  /* 0x000000ff0303b210 */ /* 0x000fe40007ffe1ff */
[----:B------:R-:W-:Y:S02]  /*05b0*/  @!P2 LOP3.LUT R3, RZ, R6, RZ, 0x33, !PT ;  /* 0x00000006ff03a212 */ /* 0x000fe400078e33ff */
[----:B------:R-:W-:Y:S02]  /*05c0*/  ISETP.GE.AND.EX P1, PT, R9, UR5, PT, P1 ;  /* 0x0000000509007c0c */ /* 0x000fe4000bf26310 */
[----:B------:R-:W-:Y:S02]  /*05d0*/  IADD3 R0, PT, PT, -R3, RZ, RZ ;  /* 0x000000ff03007210 */ /* 0x000fe40007ffe1ff */
[----:B------:R-:W-:-:S03]  /*05e0*/  ISETP.GE.U32.AND P3, PT, R21, UR4, PT ;  /* 0x0000000415007c0c */ /* 0x000fc6000bf66070 */
[----:B------:R-:W-:Y:S01]  /*05f0*/  IMAD R111, R6, R0, R109 ;  /* 0x00000000066f7224 */ /* 0x000fe200078e026d */
[----:B------:R-:W-:Y:S02]  /*0600*/  SHF.R.S32.HI R0, RZ, 0x1f, R3 ;  /* 0x0000001fff007819 */ /* 0x000fe40000011403 */
[----:B------:R-:W-:Y:S01]  /*0610*/  ISETP.GE.AND.EX P3, PT, R19, UR5, PT, P3 ;  /* 0x0000000513007c0c */ /* 0x000fe2000bf66330 */
[----:B------:R-:W-:Y:S02]  /*0620*/  IMAD R111, R111, 0x3c, RZ ;  /* 0x0000003c6f6f7824 */ /* 0x000fe400078e02ff */
[----:B------:R-:W3:Y:S01]  /*0630*/  @!P1 LDC.64 R26, c[0x0][0x3e0] ;  /* 0x0000f800ff1a9b82 */ /* 0x000ee20000000a00 */
[----:B-1----:R-:W-:Y:S02]  /*0640*/  IMAD R0, R0, UR8, RZ ;  /* 0x0000000800007c24 */ /* 0x002fe4000f8e02ff */
[----:B------:R-:W-:Y:S02]  /*0650*/  IADD3 R114, P2, PT, R111, R114, RZ ;  /* 0x000000726f727210 */ /* 0x000fe40007f5e0ff */
[----:B------:R-:W-:-:S02]  /*0660*/  IMAD R117, R3, UR9, R0 ;  /* 0x0000000903757c24 */ /* 0x000fc4000f8e0200 */
[----:B------:R-:W-:Y:S01]  /*0670*/  LEA.HI.X.SX32 R115, R111, RZ, 0x1, P2 ;  /* 0x000000ff6f737211 */ /* 0x000fe200010f0eff */
[----:B0-----:R-:W-:Y:S01]  /*0680*/  @!P5 IMAD R0, R7, R10, RZ ;  /* 0x0000000a0700d224 */ /* 0x001fe200078e02ff */
[----:B------:R-:W-:Y:S01]  /*0690*/  ISETP.GE.U32.AND P2, PT, R13, UR4, PT ;  /* 0x000000040d007c0c */ /* 0x000fe2000bf46070 */
[----:B------:R-:W0:Y:S01]  /*06a0*/  @!P1 LDC.64 R32, c[0x0][0x390] ;  /* 0x0000e400ff209b82 */ /* 0x000e220000000a00 */
[----:B------:R-:W-:Y:S02]  /*06b0*/  IMAD.WIDE.U32 R114, R3, UR8, R114 ;  /* 0x0000000803727c25 */ /* 0x000fe4000f8e0072 */
[----:B------:R-:W-:Y:S02]  /*06c0*/  ISETP.GE.AND.EX P2, PT, R15, UR5, PT, P2 ;  /* 0x000000050f007c0c */ /* 0x000fe4000bf46320 */
[----:B------:R-:W-:Y:S01]  /*06d0*/  @!P5 IMAD R7, R17, R11, R0 ;  /* 0x0000000b1107d224 */ /* 0x000fe200078e0200 */
[----:B------:R-:W-:Y:S02]  /*06e0*/  IADD3 R117, PT, PT, R115, R117, RZ ;  /* 0x0000007573757210 */ /* 0x000fe40007ffe0ff */
[----:B------:R-:W-:-:S05]  /*06f0*/  @!P5 MOV R116, R114 ;  /* 0x000000720074d202 */ /* 0x000fca0000000f00 */
[----:B------:R-:W-:-:S03]  /*0700*/  @!P5 IMAD.WIDE.U32 R2, R17, R10, R116 ;  /* 0x0000000a1102d225 */ /* 0x000fc600078e0074 */
[----:B------:R-:W1:Y:S01]  /*0710*/  @!P2 LDC.64 R34, c[0x0][0x3e0] ;  /* 0x0000f800ff22ab82 */ /* 0x000e620000000a00 */
[----:B---3--:R-:W-:Y:S01]  /*0720*/  @!P1 IMAD R4, R9, R26, RZ ;  /* 0x0000001a09049224 */ /* 0x008fe200078e02ff */
[----:B------:R-:W-:Y:S02]  /*0730*/  @!P5 IADD3 R0, PT, PT, R3, R7, RZ ;  /* 0x000000070300d210 */ /* 0x000fe40007ffe0ff */
[C---:B--2---:R-:W-:Y:S01]  /*0740*/  @!P5 LEA R8, P4, R2.reuse, R22, 0x1 ;  /* 0x000000160208d211 */ /* 0x044fe200078808ff */
[----:B------:R-:W-:Y:S01]  /*0750*/  @!P1 IMAD R27, R5, R27, R4 ;  /* 0x0000001b051b9224 */ /* 0x000fe200078e0204 */
[----:B------:R-:W-:Y:S02]  /*0760*/  @!P1 MOV R3, R117 ;  /* 0x0000007500039202 */ /* 0x000fe40000000f00 */
[----:B------:R-:W2:Y:S01]  /*0770*/  @!P2 LDC.64 R6, c[0x0][0x390] ;  /* 0x0000e400ff06ab82 */ /* 0x000ea20000000a00 */
[----:B------:R-:W-:Y:S02]  /*0780*/  @!P5 LEA.HI.X R9, R2, R23, R0, 0x1, P4 ;  /* 0x000000170209d211 */ /* 0x000fe400020f0c00 */
[----:B------:R-:W-:-:S02]  /*0790*/  IADD3 R23, PT, PT, R17, 0x50, RZ ;  /* 0x0000005011177810 */ /* 0x000fc40007ffe0ff */
[----:B------:R-:W-:Y:S01]  /*07a0*/  @!P1 MOV R2, R114 ;  /* 0x0000007200029202 */ /* 0x000fe20000000f00 */
[----:B------:R3:W4:Y:S01]  /*07b0*/  @!P5 LDG.E R82, desc[UR6][R8.64] ;  /* 0x000000060852d981 */ /* 0x000722000c1e1900 */
[----:B------:R-:W-:Y:S01]  /*07c0*/  ISETP.GE.U32.AND P4, PT, R23, UR4, PT ;  /* 0x0000000417007c0c */ /* 0x000fe2000bf86070 */
[----:B------:R-:W5:Y:S01]  /*07d0*/  @!P3 LDC.64 R10, c[0x0][0x3e0] ;  /* 0x0000f800ff0abb82 */ /* 0x000f620000000a00 */
[----:B------:R-:W-:Y:S01]  /*07e0*/  SHF.R.S32.HI R29, RZ, 0x1f, R23 ;  /* 0x0000001fff1d7819 */ /* 0x000fe20000011417 */
[----:B------:R-:W-:-:S03]  /*07f0*/  @!P1 IMAD.WIDE.U32 R2, R5, R26, R2 ;  /* 0x0000001a05029225 */ /* 0x000fc600078e0002 */
[----:B------:R-:W-:Y:S01]  /*0800*/  ISETP.GE.AND.EX P4, PT, R29, UR5, PT, P4 ;  /* 0x000000051d007c0c */ /* 0x000fe2000bf86340 */
[----:B-1----:R-:W-:Y:S01]  /*0810*/  @!P2 IMAD R4, R15, R34, RZ ;  /* 0x000000220f04a224 */ /* 0x002fe200078e02ff */
[----:B------:R-:W-:Y:S02]  /*0820*/  ISETP.GE.AND.EX P5, PT, R31, UR5, PT, P6 ;  /* 0x000000051f007c0c */ /* 0x000fe4000bfa6360 */
[----:B------:R-:W-:Y:S01]  /*0830*/  @!P1 IADD3 R0, PT, PT, R3, R27, RZ ;  /* 0x0000001b03009210 */ /* 0x000fe20007ffe0ff */
[C---:B------:R-:W-:Y:S01]  /*0840*/  @!P2 IMAD R27, R13.reuse, R35, R4 ;  /* 0x000000230d1ba224 */ /* 0x040fe200078e0204 */
[----:B------:R-:W-:Y:S01]  /*0850*/  @!P2 MOV R14, R114 ;  /* 0x00000072000ea202 */ /* 0x000fe20000000f00 */
[----:B------:R-:W1:Y:S01]  /*0860*/  @!P3 LDC.64 R4, c[0x0][0x390] ;  /* 0x0000e400ff04bb82 */ /* 0x000e620000000a00 */
[----:B------:R-:W-:Y:S02]  /*0870*/  @!P2 MOV R15, R117 ;  /* 0x00000075000fa202 */ /* 0x000fe40000000f00 */
[----:B0-----:R-:W-:Y:S01]  /*0880*/  @!P1 LEA R12, P6, R2, R32, 0x1 ;  /* 0x00000020020c9211 */ /* 0x001fe200078c08ff */
[----:B------:R-:W-:-:S03]  /*0890*/  @!P2 IMAD.WIDE.U32 R14, R13, R34, R14 ;  /* 0x000000220d0ea225 */ /* 0x000fc600078e000e */
[----:B------:R-:W-:Y:S01]  /*08a0*/  @!P1 LEA.HI.X R13, R2, R33, R0, 0x1, P6 ;  /* 0x00000021020d9211 */ /* 0x000fe200030f0c00 */
[----:B---3--:R-:W0:Y:S01]  /*08b0*/  @!P5 LDC.64 R8, c[0x0][0x3e0] ;  /* 0x0000f800ff08db82 */ /* 0x008e220000000a00 */
[----:B------:R-:W-:Y:S02]  /*08c0*/  @!P2 IADD3 R15, PT, PT, R15, R27, RZ ;  /* 0x0000001b0f0fa210 */ /* 0x000fe40007ffe0ff */
[----:B--2---:R-:W-:-:S05]  /*08d0*/  @!P2 LEA R18, P6, R14, R6, 0x1 ;  /* 0x000000060e12a211 */ /* 0x004fca00078c08ff */
[----:B------:R-:W2:Y:S01]  /*08e0*/  @!P4 LDC.64 R2, c[0x0][0x3e0] ;  /* 0x0000f800ff02cb82 */ /* 0x000ea20000000a00 */
[----:B------:R-:W-:Y:S01]  /*08f0*/  MOV R0, RZ ;  /* 0x000000ff00007202 */ /* 0x000fe20000000f00 */
[----:B-----5:R-:W-:Y:S01]  /*0900*/  @!P3 IMAD R6, R19, R10, RZ ;  /* 0x0000000a1306b224 */ /* 0x020fe200078e02ff */
[----:B------:R-:W-:Y:S02]  /*0910*/  @!P2 LEA.HI.X R19, R14, R7, R15, 0x1, P6 ;  /* 0x000000070e13a211 */ /* 0x000fe400030f0c0f */
[----:B------:R-:W-:Y:S02]  /*0920*/  @!P3 MOV R14, R114 ;  /* 0x00000072000eb202 */ /* 0x000fe40000000f00 */
[----:B------:R-:W-:Y:S01]  /*0930*/  @!P3 MOV R15, R117 ;  /* 0x00000075000fb202 */ /* 0x000fe20000000f00 */
[----:B------:R3:W5:Y:S01]  /*0940*/  @!P1 LDG.E R0, desc[UR6][R12.64] ;  /* 0x000000060c009981 */ /* 0x000762000c1e1900 */
[----:B------:R-:W-:Y:S02]  /*0950*/  IADD3 R27, PT, PT, R17, 0x80, RZ ;  /* 0x00000080111b7810 */ /* 0x000fe40007ffe0ff */
[----:B------:R-:W-:Y:S01]  /*0960*/  MOV R30, RZ ;  /* 0x000000ff001e7202 */ /* 0x000fe20000000f00 */
[----:B------:R-:W-:Y:S01]  /*0970*/  @!P3 IMAD R37, R21, R11, R6 ;  /* 0x0000000b1525b224 */ /* 0x000fe200078e0206 */
[----:B------:R-:W-:Y:S01]  /*0980*/  ISETP.GE.U32.AND P1, PT, R27, UR4, PT ;  /* 0x000000041b007c0c */ /* 0x000fe2000bf26070 */
[----:B------:R-:W-:Y:S01]  /*0990*/  @!P3 IMAD.WIDE.U32 R14, R21, R10, R14 ;  /* 0x0000000a150eb225 */ /* 0x000fe200078e000e */
[----:B------:R-:W-:Y:S01]  /*09a0*/  SHF.R.S32.HI R33, RZ, 0x1f, R27 ;  /* 0x0000001fff217819 */ /* 0x000fe2000001141b */
[----:B------:R-:W0:Y:S01]  /*09b0*/  @!P4 LDC.64 R10, c[0x0][0x390] ;  /* 0x0000e400ff0acb82 */ /* 0x000e220000000a00 */
[----:B------:R-:W-:Y:S01]  /*09c0*/  IADD3 R21, PT, PT, R17, 0xa0, RZ ;  /* 0x000000a011157810 */ /* 0x000fe20007ffe0ff */
[----:B------:R0:W5:Y:S01]  /*09d0*/  @!P2 LDG.E R30, desc[UR6][R18.64] ;  /* 0x00000006121ea981 */ /* 0x000162000c1e1900 */
[----:B------:R-:W-:-:S02]  /*09e0*/  ISETP.GE.AND.EX P1, PT, R33, UR5, PT, P1 ;  /* 0x0000000521007c0c */ /* 0x000fc4000bf26310 */
[----:B------:R-:W-:Y:S02]  /*09f0*/  ISETP.GE.U32.AND P2, PT, R21, UR4, PT ;  /* 0x0000000415007c0c */ /* 0x000fe4000bf46070 */
[----:B------:R-:W-:Y:S01]  /*0a00*/  SHF.R.S32.HI R35, RZ, 0x1f, R21 ;  /* 0x0000001fff237819 */ /* 0x000fe20000011415 */
[----:B------:R-:W0:Y:S01]  /*0a10*/  @!P5 LDC.64 R6, c[0x0][0x390] ;  /* 0x0000e400ff06db82 */ /* 0x000e220000000a00 */
[----:B---3--:R-:W-:Y:S02]  /*0a20*/  @!P3 IADD3 R13, PT, PT, R15, R37, RZ ;  /* 0x000000250f0db210 */ /* 0x008fe40007ffe0ff */
[C---:B-1----:R-:W-:Y:S02]  /*0a30*/  @!P3 LEA R12, P6, R14.reuse, R4, 0x1 ;  /* 0x000000040e0cb211 */ /* 0x042fe400078c08ff */
[----:B------:R-:W-:Y:S01]  /*0a40*/  ISETP.GE.AND.EX P2, PT, R35, UR5, PT, P2 ;  /* 0x0000000523007c0c */ /* 0x000fe2000bf46320 */
[----:B--2---:R-:W-:Y:S01]  /*0a50*/  @!P4 IMAD R4, R29, R2, RZ ;  /* 0x000000021d04c224 */ /* 0x004fe200078e02ff */
[----:B------:R-:W-:-:S02]  /*0a60*/  @!P3 LEA.HI.X R13, R14, R5, R13, 0x1, P6 ;  /* 0x000000050e0db211 */ /* 0x000fc400030f0c0d */
[----:B------:R-:W-:Y:S02]  /*0a70*/  @!P4 MOV R14, R114 ;  /* 0x00000072000ec202 */ /* 0x000fe40000000f00 */
[----:B------:R-:W-:Y:S01]  /*0a80*/  @!P4 MOV R15, R117 ;  /* 0x00000075000fc202 */ /* 0x000fe20000000f00 */
[----:B------:R-:W-:Y:S02]  /*0a90*/  @!P4 IMAD R3, R23, R3, R4 ;  /* 0x000000031703c224 */ /* 0x000fe400078e0204 */
[----:B0-----:R-:W-:Y:S01]  /*0aa0*/  @!P5 IMAD R16, R31, R8, RZ ;  /* 0x000000081f10d224 */ /* 0x001fe200078e02ff */
[----:B------:R-:W0:Y:S01]  /*0ab0*/  @!P1 LDC.64 R4, c[0x0][0x3e0] ;  /* 0x0000f800ff049b82 */ /* 0x000e220000000a00 */
[----:B------:R-:W-:Y:S01]  /*0ac0*/  @!P4 IMAD.WIDE.U32 R14, R23, R2, R14 ;  /* 0x00000002170ec225 */ /* 0x000fe200078e000e */
[----:B------:R-:W-:-:S03]  /*0ad0*/  @!P5 MOV R18, R114 ;  /* 0x000000720012d202 */ /* 0x000fc60000000f00 */
[----:B------:R-:W-:Y:S01]  /*0ae0*/  @!P5 IMAD R29, R25, R9, R16 ;  /* 0x00000009191dd224 */ /* 0x000fe200078e0210 */
[----:B------:R-:W-:Y:S02]  /*0af0*/  @!P4 IADD3 R9, PT, PT, R15, R3, RZ ;  /* 0x000000030f09c210 */ /* 0x000fe40007ffe0ff */
[----:B------:R-:W-:Y:S01]  /*0b00*/  @!P5 MOV R19, R117 ;  /* 0x000000750013d202 */ /* 0x000fe20000000f00 */
[----:B------:R-:W1:Y:S01]  /*0b10*/  @!P2 LDC.64 R2, c[0x0][0x3e0] ;  /* 0x0000f800ff02ab82 */ /* 0x000e620000000a00 */
[----:B------:R-:W-:Y:S01]  /*0b20*/  MOV R28, RZ ;  /* 0x000000ff001c7202 */ /* 0x000fe20000000f00 */
[----:B------:R-:W-:Y:S01]  /*0b30*/  @!P5 IMAD.WIDE.U32 R18, R25, R8, R18 ;  /* 0x000000081912d225 */ /* 0x000fe200078e0012 */
[C---:B------:R-:W-:Y:S02]  /*0b40*/  @!P4 LEA R8, P6, R14.reuse, R10, 0x1 ;  /* 0x0000000a0e08c211 */ /* 0x040fe400078c08ff */
[----:B------:R-:W-:Y:S02]  /*0b50*/  IADD3 R23, PT, PT, R17, 0xb0, RZ ;  /* 0x000000b011177810 */ /* 0x000fe40007ffe0ff */
[----:B------:R0:W2:Y:S01]  /*0b60*/  @!P3 LDG.E R28, desc[UR6][R12.64] ;  /* 0x000000060c1cb981 */ /* 0x0000a2000c1e1900 */
[----:B------:R-:W-:-:S02]  /*0b70*/  @!P4 LEA.HI.X R9, R14, R11, R9, 0x1, P6 ;  /* 0x0000000b0e09c211 */ /* 0x000fc400030f0c09 */
[----:B------:R-:W3:Y:S01]  /*0b80*/  @!P1 LDC.64 R10, c[0x0][0x390] ;  /* 0x0000e400ff0a9b82 */ /* 0x000ee20000000a00 */
[----:B------:R-:W-:Y:S02]  /*0b90*/  MOV R26, RZ ;  /* 0x000000ff001a7202 */ /* 0x000fe40000000f00 */
[----:B------:R-:W-:Y:S02]  /*0ba0*/  @!P5 IADD3 R15, PT, PT, R19, R29, RZ ;  /* 0x0000001d130fd210 */ /* 0x000fe40007ffe0ff */
[C---:B------:R-:W-:Y:S02]  /*0bb0*/  @!P5 LEA R14, P6, R18.reuse, R6, 0x1 ;  /* 0x00000006120ed211 */ /* 0x040fe400078c08ff */
[----:B------:R-:W-:Y:S01]  /*0bc0*/  ISETP.GE.U32.AND P3, PT, R23, UR4, PT ;  /* 0x0000000417007c0c */ /* 0x000fe2000bf66070 */
[----:B------:R0:W2:Y:S01]  /*0bd0*/  @!P4 LDG.E R26, desc[UR6][R8.64] ;  /* 0x00000006081ac981 */ /* 0x0000a2000c1e1900 */
[----:B------:R-:W-:Y:S02]  /*0be0*/  SHF.R.S32.HI R29, RZ, 0x1f, R23 ;  /* 0x0000001fff1d7819 */ /* 0x000fe40000011417 */
[----:B------:R-:W-:-:S02]  /*0bf0*/  @!P5 LEA.HI.X R15, R18, R7, R15, 0x1, P6 ;  /* 0x00000007120fd211 */ /* 0x000fc400030f0c0f */
[----:B------:R-:W-:Y:S01]  /*0c00*/  ISETP.GE.AND.EX P3, PT, R29, UR5, PT, P3 ;  /* 0x000000051d007c0c */ /* 0x000fe2000bf66330 */
[----:B------:R-:W3:Y:S01]  /*0c10*/  @!P2 LDC.64 R6, c[0x0][0x390] ;  /* 0x0000e400ff06ab82 */ /* 0x000ee20000000a00 */
[----:B0-----:R-:W-:Y:S01]  /*0c20*/  @!P1 IMAD R12, R33, R4, RZ ;  /* 0x00000004210c9224 */ /* 0x001fe200078e02ff */
[----:B------:R-:W-:Y:S02]  /*0c30*/  @!P1 MOV R8, R114 ;  /* 0x0000007200089202 */ /* 0x000fe40000000f00 */
[----:B------:R-:W-:Y:S01]  /*0c40*/  @!P1 MOV R9, R117 ;  /* 0x0000007500099202 */ /* 0x000fe20000000f00 */
[----:B------:R-:W-:Y:S01]  /*0c50*/  @!P1 IMAD R13, R27, R5, R12 ;  /* 0x000000051b0d9224 */ /* 0x000fe200078e020c */
[----:B------:R-:W-:Y:S01]  /*0c60*/  IADD3 R25, PT, PT, R17, 0xd0, RZ ;  /* 0x000000d011197810 */ /* 0x000fe20007ffe0ff */
[----:B-1----:R-:W-:Y:S02]  /*0c70*/  @!P2 IMAD R12, R35, R2, RZ ;  /* 0x00000002230ca224 */ /* 0x002fe400078e02ff */
[----:B------:R-:W-:Y:S01]  /*0c80*/  @!P1 IMAD.WIDE.U32 R4, R27, R4, R8 ;  /* 0x000000041b049225 */ /* 0x000fe200078e0008 */
[----:B------:R-:W-:-:S02]  /*0c90*/  ISETP.GE.U32.AND P4, PT, R25, UR4, PT ;  /* 0x0000000419007c0c */ /* 0x000fc4000bf86070 */
[----:B------:R-:W0:Y:S01]  /*0ca0*/  @!P3 LDC.64 R8, c[0x0][0x3e0] ;  /* 0x0000f800ff08bb82 */ /* 0x000e220000000a00 */
[----:B------:R-:W-:Y:S01]  /*0cb0*/  SHF.R.S32.HI R33, RZ, 0x1f, R25 ;  /* 0x0000001fff217819 */ /* 0x000fe20000011419 */
[----:B------:R-:W-:Y:S01]  /*0cc0*/  @!P2 IMAD R19, R21, R3, R12 ;  /* 0x000000031513a224 */ /* 0x000fe200078e020c */
[----:B------:R-:W-:Y:S02]  /*0cd0*/  @!P1 IADD3 R3, PT, PT, R5, R13, RZ ;  /* 0x0000000d05039210 */ /* 0x000fe40007ffe0ff */
[----:B------:R-:W-:Y:S02]  /*0ce0*/  @!P2 MOV R12, R114 ;  /* 0x00000072000ca202 */ /* 0x000fe40000000f00 */
[----:B------:R-:W-:Y:S02]  /*0cf0*/  @!P2 MOV R13, R117 ;  /* 0x00000075000da202 */ /* 0x000fe40000000f00 */
[----:B------:R-:W-:Y:S02]  /*0d00*/  ISETP.GE.AND.EX P4, PT, R33, UR5, PT, P4 ;  /* 0x0000000521007c0c */ /* 0x000fe4000bf86340 */
[----:B------:R-:W-:Y:S01]  /*0d10*/  MOV R24, RZ ;  /* 0x000000ff00187202 */ /* 0x000fe20000000f00 */
[----:B------:R-:W-:Y:S01]  /*0d20*/  @!P2 IMAD.WIDE.U32 R12, R21, R2, R12 ;  /* 0x00000002150ca225 */ /* 0x000fe200078e000c */
[----:B---3--:R-:W-:-:S02]  /*0d30*/  @!P1 LEA R10, P6, R4, R10, 0x1 ;  /* 0x0000000a040a9211 */ /* 0x008fc400078c08ff */
[----:B------:R-:W-:Y:S02]  /*0d40*/  IADD3 R27, PT, PT, R17, 0xe0, RZ ;  /* 0x000000e0111b7810 */ /* 0x000fe40007ffe0ff */
[----:B------:R-:W-:Y:S01]  /*0d50*/  @!P1 LEA.HI.X R11, R4, R11, R3, 0x1, P6 ;  /* 0x0000000b040b9211 */ /* 0x000fe200030f0c03 */
[----:B------:R1:W3:Y:S01]  /*0d60*/  @!P5 LDG.E R24, desc[UR6][R14.64] ;  /* 0x000000060e18d981 */ /* 0x0002e2000c1e1900 */
[----:B------:R-:W-:Y:S01]  /*0d70*/  @!P2 IADD3 R4, PT, PT, R13, R19, RZ ;  /* 0x000000130d04a210 */ /* 0x000fe20007ffe0ff */
[----:B------:R-:W0:Y:S01]  /*0d80*/  @!P3 LDC.64 R2, c[0x0][0x390] ;  /* 0x0000e400ff02bb82 */ /* 0x000e220000000a00 */
[----:B------:R-:W-:Y:S02]  /*0d90*/  ISETP.GE.U32.AND P5, PT, R27, UR4, PT ;  /* 0x000000041b007c0c */ /* 0x000fe4000bfa6070 */
[----:B------:R-:W-:Y:S02]  /*0da0*/  SHF.R.S32.HI R35, RZ, 0x1f, R27 ;  /* 0x0000001fff237819 */ /* 0x000fe4000001141b */
[----:B-1----:R-:W-:-:S02]  /*0db0*/  @!P2 LEA R14, P6, R12, R6, 0x1 ;  /* 0x000000060c0ea211 */ /* 0x002fc400078c08ff */
[----:B------:R-:W-:Y:S02]  /*0dc0*/  ISETP.GE.AND.EX P5, PT, R35, UR5, PT, P5 ;  /* 0x0000000523007c0c */ /* 0x000fe4000bfa6350 */
[----:B------:R-:W-:Y:S02]  /*0dd0*/  @!P2 LEA.HI.X R15, R12, R7, R4, 0x1, P6 ;  /* 0x000000070c0fa211 */ /* 0x000fe400030f0c04 */
[----:B------:R-:W1:Y:S01]  /*0de0*/  @!P4 LDC.64 R4, c[0x0][0x3e0] ;  /* 0x0000f800ff04cb82 */ /* 0x000e620000000a00 */
[----:B------:R-:W-:Y:S02]  /*0df0*/  CS2R R20, SRZ ;  /* 0x0000000000147805 */ /* 0x000fe4000001ff00 */
[----:B------:R-:W-:Y:S01]  /*0e00*/  CS2R R18, SRZ ;  /* 0x0000000000127805 */ /* 0x000fe2000001ff00 */
[----:B0-----:R-:W-:Y:S01]  /*0e10*/  @!P3 IMAD R12, R29, R8, RZ ;  /* 0x000000081d0cb224 */ /* 0x001fe200078e02ff */
[----:B------:R-:W-:Y:S02]  /*0e20*/  IADD3 R29, PT, PT, R17, 0xf0, RZ ;  /* 0x000000f0111d7810 */ /* 0x000fe40007ffe0ff */
[----:B------:R0:W3:Y:S02]  /*0e30*/  @!P1 LDG.E R20, desc[UR6][R10.64] ;  /* 0x000000060a149981 */ /* 0x0000e4000c1e1900 */
[----:B------:R-:W-:Y:S01]  /*0e40*/  SHF.R.S32.HI R39, RZ, 0x1f, R29 ;  /* 0x0000001fff277819 */ /* 0x000fe2000001141d */
[----:B------:R-:W1:Y:S01]  /*0e50*/  @!P5 LDC.64 R6, c[0x0][0x3e0] ;  /* 0x0000f800ff06db82 */ /* 0x000e620000000a00 */
[----:B------:R1:W3:Y:S01]  /*0e60*/  @!P2 LDG.E R19, desc[UR6][R14.64] ;  /* 0x000000060e13a981 */ /* 0x0002e2000c1e1900 */
[----:B------:R-:W-:Y:S01]  /*0e70*/  ISETP.GE.U32.AND P2, PT, R29, UR4, PT ;  /* 0x000000041d007c0c */ /* 0x000fe2000bf46070 */
[----:B------:R-:W-:Y:S01]  /*0e80*/  @!P3 IMAD R13, R23, R9, R12 ;  /* 0x00000009170db224 */ /* 0x000fe200078e020c */
[----:B0-----:R-:W-:-:S02]  /*0e90*/  @!P3 MOV R10, R114 ;  /* 0x00000072000ab202 */ /* 0x001fc40000000f00 */
[----:B------:R-:W-:Y:S02]  /*0ea0*/  @!P3 MOV R11, R117 ;  /* 0x00000075000bb202 */ /* 0x000fe40000000f00 */
[----:B------:R-:W-:Y:S01]  /*0eb0*/  ISETP.GE.AND.EX P2, PT, R39, UR5, PT, P2 ;  /* 0x0000000527007c0c */ /* 0x000fe2000bf46320 */
[----:B------:R-:W-:Y:S01]  /*0ec0*/  @!P3 IMAD.WIDE.U32 R8, R23, R8, R10 ;  /* 0x000000081708b225 */ /* 0x000fe200078e000a */
[----:B------:R-:W-:Y:S02]  /*0ed0*/  IADD3 R31, PT, PT, R17, 0x100, RZ ;  /* 0x00000100111f7810 */ /* 0x000fe40007ffe0ff */
[----:B------:R-:W0:Y:S02]  /*0ee0*/  @!P4 LDC.64 R10, c[0x0][0x390] ;  /* 0x0000e400ff0acb82 */ /* 0x000e240000000a00 */
[----:B------:R-:W-:Y:S02]  /*0ef0*/  @!P3 IADD3 R9, PT, PT, R9, R13, RZ ;  /* 0x0000000d0909b210 */ /* 0x000fe40007ffe0ff */
[----:B------:R-:W-:Y:S01]  /*0f00*/  @!P3 LEA R12, P6, R8, R2, 0x1 ;  /* 0x00000002080cb211 */ /* 0x000fe200078c08ff */
[----:B-1----:R-:W-:Y:S01]  /*0f10*/  @!P4 IMAD R2, R33, R4, RZ ;  /* 0x000000042102c224 */ /* 0x002fe200078e02ff */
[----:B------:R-:W-:-:S02]  /*0f20*/  ISETP.GE.U32.AND P1, PT, R31, UR4, PT ;  /* 0x000000041f007c0c */ /* 0x000fc4000bf26070 */
[----:B------:R-:W-:Y:S01]  /*0f30*/  SHF.R.S32.HI R41, RZ, 0x1f, R31 ;  /* 0x0000001fff297819 */ /* 0x000fe2000001141f */
[----:B------:R-:W-:Y:S01]  /*0f40*/  @!P4 IMAD R33, R25, R5, R2 ;  /* 0x000000051921c224 */ /* 0x000fe200078e0202 */
[----:B------:R-:W-:Y:S02]  /*0f50*/  @!P3 LEA.HI.X R13, R8, R3, R9, 0x1, P6 ;  /* 0x00000003080db211 */ /* 0x000fe400030f0c09 */
[----:B------:R-:W-:Y:S01]  /*0f60*/  ISETP.GE.AND.EX P1, PT, R41, UR5, PT, P1 ;  /* 0x0000000529007c0c */ /* 0x000fe2000bf26310 */
[----:B------:R-:W1:Y:S01]  /*0f70*/  @!P5 LDC.64 R8, c[0x0][0x390] ;  /* 0x0000e400ff08db82 */ /* 0x000e620000000a00 */
[----:B------:R-:W-:Y:S01]  /*0f80*/  @!P4 MOV R14, R114 ;  /* 0x00000072000ec202 */ /* 0x000fe20000000f00 */
[----:B------:R-:W-:Y:S01]  /*0f90*/  @!P5 IMAD R16, R35, R6, RZ ;  /* 0x000000062310d224 */ /* 0x000fe200078e02ff */
[----:B------:R-:W-:Y:S01]  /*0fa0*/  @!P4 MOV R15, R117 ;  /* 0x00000075000fc202 */ /* 0x000fe20000000f00 */
[----:B------:R0:W3:Y:S04]  /*0fb0*/  @!P3 LDG.E R21, desc[UR6][R12.64] ;  /* 0x000000060c15b981 */ /* 0x0000e8000c1e1900 */
[----:B------:R-:W4:Y:S01]  /*0fc0*/  @!P2 LDC.64 R2, c[0x0][0x3e0] ;  /* 0x0000f800ff02ab82 */ /* 0x000f220000000a00 */
[----:B------:R-:W-:Y:S01]  /*0fd0*/  IADD3 R35, PT, PT, R17, 0x110, RZ ;  /* 0x0000011011237810 */ /* 0x000fe20007ffe0ff */
[----:B------:R-:W-:Y:S01]  /*0fe0*/  @!P4 IMAD.WIDE.U32 R14, R25, R4, R14 ;  /* 0x00000004190ec225 */ /* 0x000fe200078e000e */
[----:B------:R-:W-:-:S02]  /*0ff0*/  @!P5 MOV R22, R114 ;  /* 0x000000720016d202 */ /* 0x000fc40000000f00 */
[----:B------:R-:W-:-:S03]  /*1000*/  @!P5 MOV R23, R117 ;  /* 0x000000750017d202 */ /* 0x000fc60000000f00 */
[----:B------:R-:W4:Y:S01]  /*1010*/  @!P1 LDC.64 R4, c[0x0][0x3e0] ;  /* 0x0000f800ff049b82 */ /* 0x000f220000000a00 */
[----:B------:R-:W-:Y:S02]  /*1020*/  ISETP.GE.U32.AND P3, PT, R35, UR4, PT ;  /* 0x0000000423007c0c */ /* 0x000fe4000bf66070 */
[----:B------:R-:W-:Y:S01]  /*1030*/  SHF.R.S32.HI R43, RZ, 0x1f, R35 ;  /* 0x0000001fff2b7819 */ /* 0x000fe20000011423 */
[----:B------:R-:W-:Y:S01]  /*1040*/  @!P5 IMAD R45, R27, R7, R16 ;  /* 0x000000071b2dd224 */ /* 0x000fe200078e0210 */
[----:B------:R-:W-:Y:S01]  /*1050*/  @!P4 IADD3 R7, PT, PT, R15, R33, RZ ;  /* 0x000000210f07c210 */ /* 0x000fe20007ffe0ff */
[----:B------:R-:W-:Y:S01]  /*1060*/  @!P5 IMAD.WIDE.U32 R22, R27, R6, R22 ;  /* 0x000000061b16d225 */ /* 0x000fe200078e0016 */
[----:B------:R-:W-:Y:S02]  /*1070*/  ISETP.GE.AND.EX P3, PT, R43, UR5, PT, P3 ;  /* 0x000000052b007c0c */ /* 0x000fe4000bf66330 */
[----:B0-----:R-:W-:Y:S02]  /*1080*/  @!P4 LEA R12, P6, R14, R10, 0x1 ;  /* 0x0000000a0e0cc211 */ /* 0x001fe400078c08ff */
[----:B------:R-:W-:-:S02]  /*1090*/  @!P5 IADD3 R10, PT, PT, R23, R45, RZ ;  /* 0x0000002d170ad210 */ /* 0x000fc40007ffe0ff */
[----:B------:R-:W-:Y:S02]  /*10a0*/  @!P4 LEA.HI.X R13, R14, R11, R7, 0x1, P6 ;  /* 0x0000000b0e0dc211 */ /* 0x000fe400030f0c07 */
[C---:B-1----:R-:W-:Y:S01]  /*10b0*/  @!P5 LEA R32, P6, R22.reuse, R8, 0x1 ;  /* 0x000000081620d211 */ /* 0x042fe200078c08ff */
[----:B------:R-:W0:Y:S01]  /*10c0*/  @!P2 LDC.64 R6, c[0x0][0x390] ;  /* 0x0000e400ff06ab82 */ /* 0x000e220000000a00 */
[----:B----4-:R-:W-:Y:S01]  /*10d0*/  @!P2 IMAD R8, R39, R2, RZ ;  /* 0x000000022708a224 */ /* 0x010fe200078e02ff */
[----:B------:R-:W-:Y:S02]  /*10e0*/  MOV R25, RZ ;  /* 0x000000ff00197202 */ /* 0x000fe40000000f00 */
[----:B------:R-:W-:Y:S01]  /*10f0*/  @!P5 LEA.HI.X R33, R22, R9, R10, 0x1, P6 ;  /* 0x000000091621d211 */ /* 0x000fe200030f0c0a */
[----:B------:R-:W-:-:S03]  /*1100*/  @!P2 IMAD R3, R29, R3, R8 ;  /* 0x000000031d03a224 */ /* 0x000fc600078e0208 */
[----:B------:R-:W1:Y:S01]  /*1110*/  @!P1 LDC.64 R10, c[0x0][0x390] ;  /* 0x0000e400ff0a9b82 */ /* 0x000e620000000a00 */
[----:B------:R4:W3:Y:S01]  /*1120*/  @!P4 LDG.E R25, desc[UR6][R12.64] ;  /* 0x000000060c19c981 */ /* 0x0008e2000c1e1900 */
[----:B------:R-:W-:Y:S01]  /*1130*/  IADD3 R37, PT, PT, R17, 0x120, RZ ;  /* 0x0000012011257810 */ /* 0x000fe20007ffe0ff */
[----:B------:R-:W-:-:S05]  /*1140*/  @!P1 IMAD R14, R41, R4, RZ ;  /* 0x00000004290e9224 */ /* 0x000fca00078e02ff */
[----:B------:R-:W5:Y:S01]  /*1150*/  @!P3 LDC.64 R8, c[0x0][0x3e0] ;  /* 0x0000f800ff08bb82 */ /* 0x000f620000000a00 */
[----:B----4-:R-:W-:Y:S02]  /*1160*/  @!P2 MOV R12, R114 ;  /* 0x00000072000ca202 */ /* 0x010fe40000000f00 */
[----:B------:R-:W-:Y:S02]  /*1170*/  @!P2 MOV R13, R117 ;  /* 0x00000075000da202 */ /* 0x000fe40000000f00 */
[----:B------:R-:W-:Y:S02]  /*1180*/  MOV R27, RZ ;  /* 0x000000ff001b7202 */ /* 0x000fe40000000f00 */
[----:B------:R-:W-:Y:S01]  /*1190*/  ISETP.GE.U32.AND P4, PT, R37, UR4, PT ;  /* 0x0000000425007c0c */ /* 0x000fe2000bf86070 */
[----:B------:R-:W-:Y:S01]  /*11a0*/  @!P2 IMAD.WIDE.U32 R12, R29, R2, R12 ;  /* 0x000000021d0ca225 */ /* 0x000fe200078e000c */
[----:B------:R-:W-:Y:S02]  /*11b0*/  SHF.R.S32.HI R45, RZ, 0x1f, R37 ;  /* 0x0000001fff2d7819 */ /* 0x000fe40000011425 */
[----:B------:R-:W-:Y:S01]  /*11c0*/  IADD3 R29, PT, PT, R17, 0x130, RZ ;  /* 0x00000130111d7810 */ /* 0x000fe20007ffe0ff */
[----:B------:R-:W-:Y:S01]  /*11d0*/  @!P1 IMAD R41, R31, R5, R14 ;  /* 0x000000051f299224 */ /* 0x000fe200078e020e */
[----:B------:R-:W-:Y:S01]  /*11e0*/  ISETP.GE.AND.EX P4, PT, R45, UR5, PT, P4 ;  /* 0x000000052d007c0c */ /* 0x000fe2000bf86340 */
[----:B------:R4:W3:Y:S01]  /*11f0*/  @!P5 LDG.E R27, desc[UR6][R32.64] ;  /* 0x00000006201bd981 */ /* 0x0008e2000c1e1900 */
[----:B------:R-:W-:-:S02]  /*1200*/  @!P1 MOV R14, R114 ;  /* 0x00000072000e9202 */ /* 0x000fc40000000f00 */
[----:B------:R-:W-:Y:S02]  /*1210*/  @!P1 MOV R15, R117 ;  /* 0x00000075000f9202 */ /* 0x000fe40000000f00 */
[----:B------:R-:W-:Y:S02]  /*1220*/  ISETP.GE.U32.AND P5, PT, R29, UR4, PT ;  /* 0x000000041d007c0c */ /* 0x000fe4000bfa6070 */
[----:B------:R-:W-:Y:S01]  /*1230*/  SHF.R.S32.HI R39, RZ, 0x1f, R29 ;  /* 0x0000001fff277819 */ /* 0x000fe2000001141d */
[----:B------:R-:W-:Y:S02]  /*1240*/  @!P1 IMAD.WIDE.U32 R14, R31, R4, R14 ;  /* 0x000000041f0e9225 */ /* 0x000fe400078e000e */
[----:B------:R-:W4:Y:S01]  /*1250*/  @!P3 LDC.64 R4, c[0x0][0x390] ;  /* 0x0000e400ff04bb82 */ /* 0x000f220000000a00 */
[----:B------:R-:W-:Y:S02]  /*1260*/  ISETP.GE.AND.EX P5, PT, R39, UR5, PT, P5 ;  /* 0x0000000527007c0c */ /* 0x000fe4000bfa6350 */
[----:B------:R-:W-:-:S02]  /*1270*/  @!P2 IADD3 R13, PT, PT, R13, R3, RZ ;  /* 0x000000030d0da210 */ /* 0x000fc40007ffe0ff */
[C---:B0-----:R-:W-:Y:S02]  /*1280*/  @!P2 LEA R22, P6, R12.reuse, R6, 0x1 ;  /* 0x000000060c16a211 */ /* 0x041fe400078c08ff */
[----:B------:R-:W-:Y:S01]  /*1290*/  @!P1 IADD3 R6, PT, PT, R15, R41, RZ ;  /* 0x000000290f069210 */ /* 0x000fe20007ffe0ff */
[----:B------:R-:W0:Y:S01]  /*12a0*/  @!P4 LDC.64 R2, c[0x0][0x3e0] ;  /* 0x0000f800ff02cb82 */ /* 0x000e220000000a00 */
[----:B------:R-:W-:Y:S02]  /*12b0*/  @!P2 LEA.HI.X R23, R12, R7, R13, 0x1, P6 ;  /* 0x000000070c17a211 */ /* 0x000fe400030f0c0d */
[C---:B-1----:R-:W-:Y:S01]  /*12c0*/  @!P1 LEA R12, P6, R14.reuse, R10, 0x1 ;  /* 0x0000000a0e0c9211 */ /* 0x042fe200078c08ff */
[----:B-----5:R-:W-:Y:S01]  /*12d0*/  @!P3 IMAD R10, R43, R8, RZ ;  /* 0x000000082b0ab224 */ /* 0x020fe200078e02ff */
[----:B------:R-:W-:Y:S02]  /*12e0*/  MOV R49, RZ ;  /* 0x000000ff00317202 */ /* 0x000fe40000000f00 */
[----:B------:R-:W-:Y:S01]  /*12f0*/  @!P1 LEA.HI.X R13, R14, R11, R6, 0x1, P6 ;  /* 0x0000000b0e0d9211 */ /* 0x000fe200030f0c06 */
[----:B------:R-:W-:Y:S01]  /*1300*/  @!P3 IMAD R15, R35, R9, R10 ;  /* 0x00000009230fb224 */ /* 0x000fe200078e020a */
[----:B------:R-:W1:Y:S01]  /*1310*/  @!P5 LDC.64 R6, c[0x0][0x3e0] ;  /* 0x0000f800ff06db82 */ /* 0x000e620000000a00 */
[----:B------:R-:W-:Y:S01]  /*1320*/  @!P3 MOV R10, R114 ;  /* 0x00000072000ab202 */ /* 0x000fe20000000f00 */
[----:B------:R5:W3:Y:S01]  /*1330*/  @!P2 LDG.E R49, desc[UR6][R22.64] ;  /* 0x000000061631a981 */ /* 0x000ae2000c1e1900 */
[----:B------:R-:W-:-:S02]  /*1340*/  @!P3 MOV R11, R117 ;  /* 0x00000075000bb202 */ /* 0x000fc40000000f00 */
[----:B------:R-:W-:Y:S01]  /*1350*/  IADD3 R31, PT, PT, R17, 0x140, RZ ;  /* 0x00000140111f7810 */ /* 0x000fe20007ffe0ff */
[----:B------:R-:W-:-:S03]  /*1360*/  @!P3 IMAD.WIDE.U32 R8, R35, R8, R10 ;  /* 0x000000082308b225 */ /* 0x000fc600078e000a */
[----:B------:R-:W-:Y:S01]  /*1370*/  ISETP.GE.U32.AND P2, PT, R31, UR4, PT ;  /* 0x000000041f007c0c */ /* 0x000fe2000bf46070 */
[----:B------:R-:W2:Y:S01]  /*1380*/  @!P4 LDC.64 R10, c[0x0][0x390] ;  /* 0x0000e400ff0acb82 */ /* 0x000ea20000000a00 */
[----:B------:R-:W-:Y:S02]  /*1390*/  SHF.R.S32.HI R41, RZ, 0x1f, R31 ;  /* 0x0000001fff297819 */ /* 0x000fe4000001141f */
[----:B------:R-:W-:Y:S02]  /*13a0*/  @!P3 IADD3 R9, PT, PT, R9, R15, RZ ;  /* 0x0000000f0909b210 */ /* 0x000fe40007ffe0ff */
[----:B------:R-:W-:Y:S02]  /*13b0*/  MOV R51, RZ ;  /* 0x000000ff00337202 */ /* 0x000fe40000000f00 */
[----:B----4-:R-:W-:Y:S02]  /*13c0*/  @!P3 LEA R14, P6, R8, R4, 0x1 ;  /* 0x00000004080eb211 */ /* 0x010fe400078c08ff */
[----:B------:R-:W-:-:S02]  /*13d0*/  ISETP.GE.AND.EX P2, PT, R41, UR5, PT, P2 ;  /* 0x0000000529007c0c */ /* 0x000fc4000bf46320 */
[----:B------:R-:W-:Y:S01]  /*13e0*/  @!P3 LEA.HI.X R15, R8, R5, R9, 0x1, P6 ;  /* 0x00000005080fb211 */ /* 0x000fe200030f0c09 */
[----:B------:R4:W3:Y:S01]  /*13f0*/  @!P1 LDG.E R51, desc[UR6][R12.64] ;  /* 0x000000060c339981 */ /* 0x0008e2000c1e1900 */
[----:B------:R-:W2:Y:S01]  /*1400*/  @!P5 LDC.64 R8, c[0x0][0x390] ;  /* 0x0000e400ff08db82 */ /* 0x000ea20000000a00 */
[----:B0-----:R-:W-:Y:S01]  /*1410*/  @!P4 IMAD R4, R45, R2, RZ ;  /* 0x000000022d04c224 */ /* 0x001fe200078e02ff */
[----:B------:R-:W-:Y:S02]  /*1420*/  IADD3 R33, PT, PT, R17, 0x150, RZ ;  /* 0x0000015011217810 */ /* 0x000fe40007ffe0ff */
[----:B------:R-:W-:Y:S01]  /*1430*/  MOV R53, RZ ;  /* 0x000000ff00357202 */ /* 0x000fe20000000f00 */
[----:B-----5:R-:W-:Y:S01]  /*1440*/  @!P4 IMAD R23, R37, R3, R4 ;  /* 0x000000032517c224 */ /* 0x020fe200078e0204 */
[----:B----4-:R-:W-:-:S03]  /*1450*/  @!P4 MOV R12, R114 ;  /* 0x00000072000cc202 */ /* 0x010fc60000000f00 */
[----:B------:R-:W0:Y:S01]  /*1460*/  @!P2 LDC.64 R4, c[0x0][0x3e0] ;  /* 0x0000f800ff04ab82 */ /* 0x000e220000000a00 */
[----:B------:R-:W-:Y:S01]  /*1470*/  @!P4 MOV R13, R117 ;  /* 0x00000075000dc202 */ /* 0x000fe20000000f00 */
[----:B------:R4:W5:Y:S01]  /*1480*/  @!P3 LDG.E R53, desc[UR6][R14.64] ;  /* 0x000000060e35b981 */ /* 0x000962000c1e1900 */
[----:B------:R-:W-:Y:S02]  /*1490*/  ISETP.GE.U32.AND P1, PT, R33, UR4, PT ;  /* 0x0000000421007c0c */ /* 0x000fe4000bf26070 */
[----:B------:R-:W-:Y:S01]  /*14a0*/  SHF.R.S32.HI R43, RZ, 0x1f, R33 ;  /* 0x0000001fff2b7819 */ /* 0x000fe20000011421 */
[----:B------:R-:W-:Y:S01]  /*14b0*/  @!P4 IMAD.WIDE.U32 R2, R37, R2, R12 ;  /* 0x000000022502c225 */ /* 0x000fe200078e000c */
[----:B------:R-:W-:-:S03]  /*14c0*/  IADD3 R35, PT, PT, R17, 0x180, RZ ;  /* 0x0000018011237810 */ /* 0x000fc60007ffe0ff */
[----:B-1----:R-:W-:Y:S01]  /*14d0*/  @!P5 IMAD R12, R39, R6, RZ ;  /* 0x00000006270cd224 */ /* 0x002fe200078e02ff */
[----:B------:R-:W-:Y:S01]  /*14e0*/  ISETP.GE.AND.EX P1, PT, R43, UR5, PT, P1 ;  /* 0x000000052b007c0c */ /* 0x000fe2000bf26310 */
[----:B----4-:R-:W1:Y:S01]  /*14f0*/  @!P2 LDC.64 R14, c[0x0][0x390] ;  /* 0x0000e400ff0eab82 */ /* 0x010e620000000a00 */
[----:B------:R-:W-:Y:S01]  /*1500*/  ISETP.GE.U32.AND P3, PT, R35, UR4, PT ;  /* 0x0000000423007c0c */ /* 0x000fe2000bf66070 */
[----:B------:R-:W-:Y:S01]  /*1510*/  @!P5 IMAD R39, R29, R7, R12 ;  /* 0x000000071d27d224 */ /* 0x000fe200078e020c */
[----:B------:R-:W-:Y:S02]  /*1520*/  SHF.R.S32.HI R37, RZ, 0x1f, R35 ;  /* 0x0000001fff257819 */ /* 0x000fe40000011423 */
[----:B------:R-:W-:Y:S02]  /*1530*/  @!P5 MOV R12, R114 ;  /* 0x00000072000cd202 */ /* 0x000fe40000000f00 */
[----:B------:R-:W-:Y:S02]  /*1540*/  @!P5 MOV R13, R117 ;  /* 0x00000075000dd202 */ /* 0x000fe40000000f00 */
[----:B------:R-:W-:-:S02]  /*1550*/  ISETP.GE.AND.EX P3, PT, R37, UR5, PT, P3 ;  /* 0x0000000525007c0c */ /* 0x000fc4000bf66330 */
[----:B------:R-:W-:Y:S01]  /*1560*/  @!P4 IADD3 R3, PT, PT, R3, R23, RZ ;  /* 0x000000170303c210 */ /* 0x000fe20007ffe0ff */
[----:B------:R-:W-:Y:S01]  /*1570*/  @!P5 IMAD.WIDE.U32 R6, R29, R6, R12 ;  /* 0x000000061d06d225 */ /* 0x000fe200078e000c */
[C---:B--2---:R-:W-:Y:S01]  /*1580*/  @!P4 LEA R22, P6, R2.reuse, R10, 0x1 ;  /* 0x0000000a0216c211 */ /* 0x044fe200078c08ff */
[----:B------:R-:W2:Y:S03]  /*1590*/  @!P1 LDC.64 R12, c[0x0][0x3e0] ;  /* 0x0000f800ff0c9b82 */ /* 0x000ea60000000a00 */
[----:B------:R-:W-:Y:S02]  /*15a0*/  @!P4 LEA.HI.X R23, R2, R11, R3, 0x1, P6 ;  /* 0x0000000b0217c211 */ /* 0x000fe400030f0c03 */
[----:B------:R-:W-:Y:S02]  /*15b0*/  @!P5 IADD3 R2, PT, PT, R7, R39, RZ ;  /* 0x000000270702d210 */ /* 0x000fe40007ffe0ff */
[----:B------:R-:W-:-:S04]  /*15c0*/  @!P5 LEA R8, P6, R6, R8, 0x1 ;  /* 0x000000080608d211 */ /* 0x000fc800078c08ff */
[----:B------:R-:W-:Y:S02]  /*15d0*/  @!P5 LEA.HI.X R9, R6, R9, R2, 0x1, P6 ;  /* 0x000000090609d211 */ /* 0x000fe400030f0c02 */
[----:B------:R-:W4:Y:S01]  /*15e0*/  @!P3 LDC.64 R2, c[0x0][0x3e0] ;  /* 0x0000f800ff02bb82 */ /* 0x000f220000000a00 */
[----:B0-----:R-:W-:Y:S01]  /*15f0*/  @!P2 IMAD R10, R41, R4, RZ ;  /* 0x00000004290aa224 */ /* 0x001fe200078e02ff */
[----:B------:R-:W-:Y:S02]  /*1600*/  @!P2 MOV R6, R114 ;  /* 0x000000720006a202 */ /* 0x000fe40000000f00 */
[----:B------:R-:W-:Y:S02]  /*1610*/  @!P2 MOV R7, R117 ;  /* 0x000000750007a202 */ /* 0x000fe40000000f00 */
[----:B------:R-:W-:Y:S01]  /*1620*/  MOV R57, RZ ;  /* 0x000000ff00397202 */ /* 0x000fe20000000f00 */
[C---:B------:R-:W-:Y:S01]  /*1630*/  @!P2 IMAD R39, R31.reuse, R5, R10 ;  /* 0x000000051f27a224 */ /* 0x040fe200078e020a */
[----:B------:R-:W-:Y:S01]  /*1640*/  ISETP.GE.U32.AND P6, PT, R110, UR4, PT ;  /* 0x000000046e007c0c */ /* 0x000fe2000bfc6070 */
[----:B------:R-:W-:Y:S01]  /*1650*/  @!P2 IMAD.WIDE.U32 R4, R31, R4, R6 ;  /* 0x000000041f04a225 */ /* 0x000fe200078e0006 */
[----:B------:R-:W0:Y:S01]  /*1660*/  @!P1 LDC.64 R10, c[0x0][0x390] ;  /* 0x0000e400ff0a9b82 */ /* 0x000e220000000a00 */
[----:B------:R-:W-:Y:S01]  /*1670*/  MOV R55, RZ ;  /* 0x000000ff00377202 */ /* 0x000fe20000000f00 */
[----:B------:R-:W5:Y:S01]  /*1680*/  @!P5 LDG.E R57, desc[UR6][R8.64] ;  /* 0x000000060839d981 */ /* 0x000f62000c1e1900 */
[----:B------:R-:W-:-:S02]  /*1690*/  ISETP.GE.AND.EX P5, PT, R103, UR5, PT, P6 ;  /* 0x0000000567007c0c */ /* 0x000fc4000bfa6360 */
[----:B------:R-:W-:Y:S02]  /*16a0*/  @!P2 IADD3 R5, PT, PT, R5, R39, RZ ;  /* 0x000000270505a210 */ /* 0x000fe40007ffe0ff */
[C---:B-1----:R-:W-:Y:S01]  /*16b0*/  @!P2 LEA R14, P6, R4.reuse, R14, 0x1 ;  /* 0x0000000e040ea211 */ /* 0x042fe200078c08ff */
[----:B------:R-:W1:Y:S01]  /*16c0*/  @!P3 LDC.64 R6, c[0x0][0x390] ;  /* 0x0000e400ff06bb82 */ /* 0x000e620000000a00 */
[----:B------:R-:W-:Y:S01]  /*16d0*/  IADD3 R29, PT, PT, R17, 0x1a0, RZ ;  /* 0x000001a0111d7810 */ /* 0x000fe20007ffe0ff */
[----:B------:R2:W5:Y:S01]  /*16e0*/  @!P4 LDG.E R55, desc[UR6][R22.64] ;  /* 0x000000061637c981 */ /* 0x000562000c1e1900 */
[----:B------:R-:W-:Y:S01]  /*16f0*/  @!P2 LEA.HI.X R15, R4, R15, R5, 0x1, P6 ;  /* 0x0000000f040fa211 */ /* 0x000fe200030f0c05 */
[----:B--2---:R-:W-:Y:S01]  /*1700*/  @!P1 IMAD R16, R43, R12, RZ ;  /* 0x0000000c2b109224 */ /* 0x004fe200078e02ff */
[----:B------:R-:W-:Y:S02]  /*1710*/  ISETP.GE.U32.AND P4, PT, R29, UR4, PT ;  /* 0x000000041d007c0c */ /* 0x000fe4000bf86070 */
[----:B------:R-:W-:-:S02]  /*1720*/  SHF.R.S32.HI R31, RZ, 0x1f, R29 ;  /* 0x0000001fff1f7819 */ /* 0x000fc4000001141d */
[----:B------:R-:W-:Y:S02]  /*1730*/  @!P1 MOV R4, R114 ;  /* 0x0000007200049202 */ /* 0x000fe40000000f00 */
[----:B------:R-:W-:Y:S01]  /*1740*/  @!P1 MOV R5, R117 ;  /* 0x0000007500059202 */ /* 0x000fe20000000f00 */
[----:B------:R-:W-:Y:S01]  /*1750*/  @!P1 IMAD R23, R33, R13, R16 ;  /* 0x0000000d21179224 */ /* 0x000fe200078e0210 */
[----:B------:R-:W-:Y:S01]  /*1760*/  ISETP.GE.AND.EX P4, PT, R31, UR5, PT, P4 ;  /* 0x000000051f007c0c */ /* 0x000fe2000bf86340 */
[----:B----4-:R-:W-:Y:S02]  /*1770*/  @!P3 IMAD R8, R37, R2, RZ ;  /* 0x000000022508b224 */ /* 0x010fe400078e02ff */
[----:B------:R-:W-:Y:S02]  /*1780*/  @!P1 IMAD.WIDE.U32 R12, R33, R12, R4 ;  /* 0x0000000c210c9225 */ /* 0x000fe400078e0004 */
[----:B------:R-:W2:Y:S01]  /*1790*/  @!P5 LDC.64 R4, c[0x0][0x3e0] ;  /* 0x0000f800ff04db82 */ /* 0x000ea20000000a00 */
[----:B------:R-:W-:Y:S01]  /*17a0*/  MOV R59, RZ ;  /* 0x000000ff003b7202 */ /* 0x000fe20000000f00 */
[----:B------:R-:W-:Y:S01]  /*17b0*/  @!P3 IMAD R33, R35, R3, R8 ;  /* 0x000000032321b224 */ /* 0x000fe200078e0208 */
[----:B------:R-:W-:-:S02]  /*17c0*/  @!P1 IADD3 R3, PT, PT, R13, R23, RZ ;  /* 0x000000170d039210 */ /* 0x000fc40007ffe0ff */
[----:B------:R-:W-:Y:S02]  /*17d0*/  @!P3 MOV R22, R114 ;  /* 0x000000720016b202 */ /* 0x000fe40000000f00 */
[----:B------:R-:W-:Y:S01]  /*17e0*/  @!P3 MOV R23, R117 ;  /* 0x000000750017b202 */ /* 0x000fe20000000f00 */
[----:B------:R2:W4:Y:S01]  /*17f0*/  @!P2 LDG.E R59, desc[UR6][R14.64] ;  /* 0x000000060e3ba981 */ /* 0x000522000c1e1900 */
[----:B------:R-:W-:Y:S01]  /*1800*/  ISETP.GE.U32.AND P2, PT, R108, UR4, PT ;  /* 0x000000046c007c0c */ /* 0x000fe2000bf46070 */
[----:B------:R-:W2:Y:S01]  /*1810*/  @!P4 LDC.64 R8, c[0x0][0x3e0] ;  /* 0x0000f800ff08cb82 */ /* 0x000ea20000000a00 */
[C---:B0-----:R-:W-:Y:S01]  /*1820*/  @!P1 LEA R10, P6, R12.reuse, R10, 0x1 ;  /* 0x0000000a0c0a9211 */ /* 0x041fe200078c08ff */
[----:B------:R-:W-:Y:S01]  /*1830*/  @!P3 IMAD.WIDE.U32 R22, R35, R2, R22 ;  /* 0x000000022316b225 */ /* 0x000fe200078e0016 */
[----:B------:R-:W-:Y:S02]  /*1840*/  ISETP.GE.AND.EX P2, PT, R101, UR5, PT, P2 ;  /* 0x0000000565007c0c */ /* 0x000fe4000bf46320 */
[----:B------:R-:W-:-:S02]  /*1850*/  @!P1 LEA.HI.X R11, R12, R11, R3, 0x1, P6 ;  /* 0x0000000b0c0b9211 */ /* 0x000fc400030f0c03 */
[----:B------:R-:W-:Y:S01]  /*1860*/  @!P3 IADD3 R12, PT, PT, R23, R33, RZ ;  /* 0x00000021170cb210 */ /* 0x000fe20007ffe0ff */
[----:B------:R-:W0:Y:S01]  /*1870*/  @!P5 LDC.64 R2, c[0x0][0x390] ;  /* 0x0000e400ff02db82 */ /* 0x000e220000000a00 */
[C---:B-1----:R-:W-:Y:S02]  /*1880*/  @!P3 LEA R32, P6, R22.reuse, R6, 0x1 ;  /* 0x000000061620b211 */ /* 0x042fe400078c08ff */
[----:B------:R-:W-:Y:S02]  /*1890*/  MOV R61, RZ ;  /* 0x000000ff003d7202 */ /* 0x000fe40000000f00 */
[----:B------:R-:W-:-:S03]  /*18a0*/  @!P3 LEA.HI.X R33, R22, R7, R12, 0x1, P6 ;  /* 0x000000071621b211 */ /* 0x000fc600030f0c0c */
[----:B------:R-:W1:Y:S01]  /*18b0*/  @!P4 LDC.64 R12, c[0x0][0x390] ;  /* 0x0000e400ff0ccb82 */ /* 0x000e620000000a00 */
[----:B------:R2:W4:Y:S01]  /*18c0*/  @!P1 LDG.E R61, desc[UR6][R10.64] ;  /* 0x000000060a3d9981 */ /* 0x000522000c1e1900 */
[----:B------:R-:W-:Y:S01]  /*18d0*/  ISETP.GE.U32.AND P1, PT, R106, UR4, PT ;  /* 0x000000046a007c0c */ /* 0x000fe2000bf26070 */
[----:B--2---:R-:W-:Y:S01]  /*18e0*/  @!P5 IMAD R14, R103, R4, RZ ;  /* 0x00000004670ed224 */ /* 0x004fe200078e02ff */
[----:B------:R-:W-:Y:S02]  /*18f0*/  @!P5 MOV R15, R117 ;  /* 0x00000075000fd202 */ /* 0x000fe40000000f00 */
[----:B------:R-:W-:Y:S02]  /*1900*/  ISETP.GE.AND.EX P1, PT, R99, UR5, PT, P1 ;  /* 0x0000000563007c0c */ /* 0x000fe4000bf26310 */
[----:B------:R-:W2:Y:S01]  /*1910*/  @!P2 LDC.64 R6, c[0x0][0x3e0] ;  /* 0x0000f800ff06ab82 */ /* 0x000ea20000000a00 */
[----:B------:R-:W-:Y:S01]  /*1920*/  @!P5 IMAD R23, R110, R5, R14 ;  /* 0x000000056e17d224 */ /* 0x000fe200078e020e */
[----:B------:R-:W-:-:S02]  /*1930*/  @!P5 MOV R14, R114 ;  /* 0x00000072000ed202 */ /* 0x000fc40000000f00 */
[----:B------:R-:W-:Y:S01]  /*1940*/  MOV R67, RZ ;  /* 0x000000ff00437202 */ /* 0x000fe20000000f00 */
[----:B------:R-:W-:Y:S01]  /*1950*/  @!P4 IMAD R16, R31, R8, RZ ;  /* 0x000000081f10c224 */ /* 0x000fe200078e02ff */
[----:B------:R-:W-:Y:S01]  /*1960*/  @!P4 MOV R5, R117 ;  /* 0x000000750005c202 */ /* 0x000fe20000000f00 */
[----:B------:R-:W-:Y:S01]  /*1970*/  @!P5 IMAD.WIDE.U32 R14, R110, R4, R14 ;  /* 0x000000046e0ed225 */ /* 0x000fe200078e000e */
[----:B------:R-:W-:Y:S01]  /*1980*/  @!P4 MOV R4, R114 ;  /* 0x000000720004c202 */ /* 0x000fe20000000f00 */
[----:B------:R-:W2:Y:S01]  /*1990*/  @!P2 LDC.64 R10, c[0x0][0x390] ;  /* 0x0000e400ff0aab82 */ /* 0x000ea20000000a00 */
[----:B------:R-:W4:Y:S01]  /*19a0*/  @!P3 LDG.E R67, desc[UR6][R32.64] ;  /* 0x000000062043b981 */ /* 0x000f22000c1e1900 */
[C---:B------:R-:W-:Y:S01]  /*19b0*/  @!P4 IMAD R31, R29.reuse, R9, R16 ;  /* 0x000000091d1fc224 */ /* 0x040fe200078e0210 */
[----:B------:R-:W-:Y:S01]  /*19c0*/  ISETP.GE.U32.AND P3, PT, R104, UR4, PT ;  /* 0x0000000468007c0c */ /* 0x000fe2000bf66070 */
[----:B------:R-:W-:Y:S01]  /*19d0*/  @!P4 IMAD.WIDE.U32 R8, R29, R8, R4 ;  /* 0x000000081d08c225 */ /* 0x000fe200078e0004 */
[----:B------:R-:W-:-:S02]  /*19e0*/  @!P5 IADD3 R15, PT, PT, R15, R23, RZ ;  /* 0x000000170f0fd210 */ /* 0x000fc40007ffe0ff */
[C---:B0-----:R-:W-:Y:S01]  /*19f0*/  @!P5 LEA R22, P6, R14.reuse, R2, 0x1 ;  /* 0x000000020e16d211 */ /* 0x041fe200078c08ff */
[----:B------:R-:W0:Y:S01]  /*1a00*/  @!P1 LDC.64 R4, c[0x0][0x3e0] ;  /* 0x0000f800ff049b82 */ /* 0x000e220000000a00 */
[----:B------:R-:W-:Y:S02]  /*1a10*/  ISETP.GE.AND.EX P3, PT, R97, UR5, PT, P3 ;  /* 0x0000000561007c0c */ /* 0x000fe4000bf66330 */
[----:B------:R-:W-:Y:S02]  /*1a20*/  @!P5 LEA.HI.X R23, R14, R3, R15, 0x1, P6 ;  /* 0x000000030e17d211 */ /* 0x000fe400030f0c0f */
[----:B------:R-:W-:Y:S02]  /*1a30*/  @!P4 IADD3 R3, PT, PT, R9, R31, RZ ;  /* 0x0000001f0903c210 */ /* 0x000fe40007ffe0ff */
[----:B-1----:R-:W-:Y:S01]  /*1a40*/  @!P4 LEA R2, P6, R8, R12, 0x1 ;  /* 0x0000000c0802c211 */ /* 0x002fe200078c08ff */
[----:B--2---:R-:W-:Y:S01]  /*1a50*/  @!P2 IMAD R12, R101, R6, RZ ;  /* 0x00000006650ca224 */ /* 0x004fe200078e02ff */
[----:B------:R-:W-:-:S02]  /*1a60*/  @!P2 MOV R14, R114 ;  /* 0x00000072000ea202 */ /* 0x000fc40000000f00 */
[----:B------:R-:W-:Y:S02]  /*1a70*/  @!P4 LEA.HI.X R3, R8, R13, R3, 0x1, P6 ;  /* 0x0000000d0803c211 */ /* 0x000fe400030f0c03 */
[----:B------:R-:W-:Y:S01]  /*1a80*/  @!P2 MOV R15, R117 ;  /* 0x00000075000fa202 */ /* 0x000fe20000000f00 */
[----:B------:R-:W1:Y:S01]  /*1a90*/  @!P1 LDC.64 R8, c[0x0][0x390] ;  /* 0x0000e400ff089b82 */ /* 0x000e620000000a00 */
[----:B------:R-:W-:Y:S01]  /*1aa0*/  MOV R29, RZ ;  /* 0x000000ff001d7202 */ /* 0x000fe20000000f00 */
[C---:B------:R-:W-:Y:S01]  /*1ab0*/  @!P2 IMAD R13, R108.reuse, R7, R12 ;  /* 0x000000076c0da224 */ /* 0x040fe200078e020c */
[----:B------:R-:W-:Y:S01]  /*1ac0*/  IADD3 R31, PT, PT, R17, 0x1c0, RZ ;  /* 0x000001c0111f7810 */ /* 0x000fe20007ffe0ff */
[----:B------:R-:W-:-:S03]  /*1ad0*/  @!P2 IMAD.WIDE.U32 R14, R108, R6, R14 ;  /* 0x000000066c0ea225 */ /* 0x000fc600078e000e */
[----:B------:R2:W3:Y:S01]  /*1ae0*/  @!P5 LDG.E R29, desc[UR6][R22.64] ;  /* 0x00000006161dd981 */ /* 0x0004e2000c1e1900 */
[----:B------:R-:W1:Y:S01]  /*1af0*/  @!P3 LDC.64 R6, c[0x0][0x3e0] ;  /* 0x0000f800ff06bb82 */ /* 0x000e620000000a00 */
[----:B------:R-:W-:Y:S02]  /*1b00*/  ISETP.GE.U32.AND P5, PT, R31, UR4, PT ;  /* 0x000000041f007c0c */ /* 0x000fe4000bfa6070 */
[----:B------:R-:W-:Y:S02]  /*1b10*/  SHF.R.S32.HI R35, RZ, 0x1f, R31 ;  /* 0x0000001fff237819 */ /* 0x000fe4000001141f */
[----:B------:R-:W-:Y:S02]  /*1b20*/  @!P2 IADD3 R13, PT, PT, R15, R13, RZ ;  /* 0x0000000d0f0da210 */ /* 0x000fe40007ffe0ff */
[----:B------:R-:W-:Y:S02]  /*1b30*/  @!P2 LEA R12, P6, R14, R10, 0x1 ;  /* 0x0000000a0e0ca211 */ /* 0x000fe400078c08ff */
[----:B------:R-:W-:-:S02]  /*1b40*/  ISETP.GE.AND.EX P5, PT, R35, UR5, PT, P5 ;  /* 0x0000000523007c0c */ /* 0x000fc4000bfa6350 */
[----:B------:R-:W-:Y:S01]  /*1b50*/  @!P2 LEA.HI.X R13, R14, R11, R13, 0x1, P6 ;  /* 0x0000000b0e0da211 */ /* 0x000fe200030f0c0d */
[----:B0-----:R-:W-:Y:S01]  /*1b60*/  @!P1 IMAD R16, R99, R4, RZ ;  /* 0x0000000463109224 */ /* 0x001fe200078e02ff */
[----:B------:R-:W-:Y:S01]  /*1b70*/  @!P1 MOV R14, R114 ;  /* 0x00000072000e9202 */ /* 0x000fe20000000f00 */
[----:B------:R-:W0:Y:S01]  /*1b80*/  @!P3 LDC.64 R10, c[0x0][0x390] ;  /* 0x0000e400ff0abb82 */ /* 0x000e220000000a00 */
[----:B------:R-:W-:Y:S01]  /*1b90*/  @!P1 MOV R15, R117 ;  /* 0x00000075000f9202 */ /* 0x000fe20000000f00 */
[C---:B--2---:R-:W-:Y:S01]  /*1ba0*/  @!P1 IMAD R23, R106.reuse, R5, R16 ;  /* 0x000000056a179224 */ /* 0x044fe200078e0210 */
[----:B------:R-:W-:Y:S01]  /*1bb0*/  MOV R22, RZ ;  /* 0x000000ff00167202 */ /* 0x000fe20000000f00 */
[----:B------:R-:W-:-:S04]  /*1bc0*/  @!P1 IMAD.WIDE.U32 R14, R106, R4, R14 ;  /* 0x000000046a0e9225 */ /* 0x000fc800078e000e */
[----:B------:R-:W2:Y:S01]  /*1bd0*/  @!P5 LDC.64 R4, c[0x0][0x3e0] ;  /* 0x0000f800ff04db82 */ /* 0x000ea20000000a00 */
[----:B------:R1:W5:Y:S01]  /*1be0*/  @!P2 LDG.E R22, desc[UR6][R12.64] ;  /* 0x000000060c16a981 */ /* 0x000362000c1e1900 */
[----:B------:R-:W-:Y:S02]  /*1bf0*/  @!P1 IADD3 R15, PT, PT, R15, R23, RZ ;  /* 0x000000170f0f9210 */ /* 0x000fe40007ffe0ff */
[----:B-1----:R-:W-:Y:S01]  /*1c00*/  @!P1 LEA R32, P6, R14, R8, 0x1 ;  /* 0x000000080e209211 */ /* 0x002fe200078c08ff */
[----:B------:R-:W-:-:S03]  /*1c10*/  @!P3 IMAD R8, R97, R6, RZ ;  /* 0x000000066108b224 */ /* 0x000fc600078e02ff */
[----:B------:R-:W-:Y:S02]  /*1c20*/  @!P1 LEA.HI.X R33, R14, R9, R15, 0x1, P6 ;  /* 0x000000090e219211 */ /* 0x000fe400030f0c0f */
[----:B------:R-:W-:Y:S02]  /*1c30*/  @!P3 MOV R12, R114 ;  /* 0x00000072000cb202 */ /* 0x000fe40000000f00 */
[----:B------:R-:W-:Y:S01]  /*1c40*/  @!P3 MOV R13, R117 ;  /* 0x00000075000db202 */ /* 0x000fe20000000f00 */
[----:B------:R-:W4:Y:S01]  /*1c50*/  @!P1 LDG.E R18, desc[UR6][R32.64] ;  /* 0x0000000620129981 */ /* 0x000f22000c1e1900 */
[----:B------:R-:W-:Y:S01]  /*1c60*/  @!P3 IMAD R9, R104, R7, R8 ;  /* 0x000000076809b224 */ /* 0x000fe200078e0208 */
[----:B------:R-:W-:Y:S01]  /*1c70*/  ISETP.GE.U32.AND P1, PT, R102, UR4, PT ;  /* 0x0000000466007c0c */ /* 0x000fe2000bf26070 */
[----:B------:R-:W-:Y:S02]  /*1c80*/  @!P3 IMAD.WIDE.U32 R12, R104, R6, R12 ;  /* 0x00000006680cb225 */ /* 0x000fe400078e000c */
[----:B------:R-:W1:Y:S01]  /*1c90*/  @!P5 LDC.64 R6, c[0x0][0x390] ;  /* 0x0000e400ff06db82 */ /* 0x000e620000000a00 */
[----:B------:R-:W-:-:S02]  /*1ca0*/  ISETP.GE.AND.EX P1, PT, R95, UR5, PT, P1 ;  /* 0x000000055f007c0c */ /* 0x000fc4000bf26310 */
[----:B------:R-:W-:Y:S02]  /*1cb0*/  @!P3 IADD3 R9, PT, PT, R13, R9, RZ ;  /* 0x000000090d09b210 */ /* 0x000fe40007ffe0ff */
[C---:B0-----:R-:W-:Y:S01]  /*1cc0*/  @!P3 LEA R8, P6, R12.reuse, R10, 0x1 ;  /* 0x0000000a0c08b211 */ /* 0x041fe200078c08ff */
[----:B--2---:R-:W-:Y:S01]  /*1cd0*/  @!P5 IMAD R14, R35, R4, RZ ;  /* 0x00000004230ed224 */ /* 0x004fe200078e02ff */
[----:B------:R-:W-:Y:S02]  /*1ce0*/  @!P5 MOV R10, R114 ;  /* 0x00000072000ad202 */ /* 0x000fe40000000f00 */
[----:B------:R-:W-:Y:S02]  /*1cf0*/  @!P3 LEA.HI.X R9, R12, R11, R9, 0x1, P6 ;  /* 0x0000000b0c09b211 */ /* 0x000fe400030f0c09 */
[----:B------:R-:W-:Y:S01]  /*1d00*/  @!P5 MOV R11, R117 ;  /* 0x00000075000bd202 */ /* 0x000fe20000000f00 */
[C---:B------:R-:W-:Y:S01]  /*1d10*/  @!P5 IMAD R15, R31.reuse, R5, R14 ;  /* 0x000000051f0fd224 */ /* 0x040fe200078e020e */
[----:B------:R-:W-:Y:S01]  /*1d20*/  MOV R23, RZ ;  /* 0x000000ff00177202 */ /* 0x000fe20000000f00 */
[----:B------:R-:W0:Y:S01]  /*1d30*/  @!P1 LDC.64 R12, c[0x0][0x3e0] ;  /* 0x0000f800ff0c9b82 */ /* 0x000e220000000a00 */
[----:B------:R-:W-:Y:S01]  /*1d40*/  ISETP.GE.U32.AND P6, PT, R100, UR4, PT ;  /* 0x0000000464007c0c */ /* 0x000fe2000bfc6070 */
[----:B------:R-:W-:-:S03]  /*1d50*/  @!P5 IMAD.WIDE.U32 R4, R31, R4, R10 ;  /* 0x000000041f04d225 */ /* 0x000fc600078e000a */
[----:B------:R-:W-:Y:S01]  /*1d60*/  ISETP.GE.AND.EX P6, PT, R93, UR5, PT, P6 ;  /* 0x000000055d007c0c */ /* 0x000fe2000bfc6360 */
[----:B------:R2:W4:Y:S01]  /*1d70*/  @!P3 LDG.E R23, desc[UR6][R8.64] ;  /* 0x000000060817b981 */ /* 0x000522000c1e1900 */
[----:B------:R-:W-:Y:S02]  /*1d80*/  @!P5 IADD3 R5, PT, PT, R5, R15, RZ ;  /* 0x0000000f0505d210 */ /* 0x000fe40007ffe0ff */
[----:B-1----:R-:W-:-:S04]  /*1d90*/  @!P5 LEA R10, P3, R4, R6, 0x1 ;  /* 0x00000006040ad211 */ /* 0x002fc800078608ff */
[----:B------:R-:W-:Y:S02]  /*1da0*/  @!P5 LEA.HI.X R11, R4, R7, R5, 0x1, P3 ;  /* 0x00000007040bd211 */ /* 0x000fe400018f0c05 */
[----:B------:R-:W-:Y:S01]  /*1db0*/  ISETP.GE.U32.AND P3, PT, R98, UR4, PT ;  /* 0x0000000462007c0c */ /* 0x000fe2000bf66070 */
[----:B------:R-:W1:Y:S01]  /*1dc0*/  @!P1 LDC.64 R6, c[0x0][0x390] ;  /* 0x0000e400ff069b82 */ /* 0x000e620000000a00 */
[----:B------:R-:W-:Y:S02]  /*1dd0*/  MOV R71, RZ ;  /* 0x000000ff00477202 */ /* 0x000fe40000000f00 */
[----:B------:R-:W-:-:S04]  /*1de0*/  ISETP.GE.AND.EX P3, PT, R91, UR5, PT, P3 ;  /* 0x000000055b007c0c */ /* 0x000fc8000bf66330 */
[----:B------:R2:W4:Y:S01]  /*1df0*/  @!P4 LDG.E R71, desc[UR6][R2.64] ;  /* 0x000000060247c981 */ /* 0x000522000c1e1900 */
[----:B------:R-:W1:Y:S01]  /*1e00*/  @!P6 LDC.64 R4, c[0x0][0x3e0] ;  /* 0x0000f800ff04eb82 */ /* 0x000e620000000a00 */
[----:B0-----:R-:W-:-:S04]  /*1e10*/  @!P1 IMAD R14, R95, R12, RZ ;  /* 0x0000000c5f0e9224 */ /* 0x001fc800078e02ff */
[----:B------:R-:W-:-:S03]  /*1e20*/  @!P1 IMAD R15, R102, R13, R14 ;  /* 0x0000000d660f9224 */ /* 0x000fc600078e020e */
[----:B--2---:R-:W0:Y:S01]  /*1e30*/  @!P6 LDC.64 R8, c[0x0][0x390] ;  /* 0x0000e400ff08eb82 */ /* 0x004e220000000a00 */
[----:B------:R-:W-:Y:S02]  /*1e40*/  @!P1 MOV R2, R114 ;  /* 0x0000007200029202 */ /* 0x000fe40000000f00 */
[----:B------:R-:W-:-:S03]  /*1e50*/  @!P1 MOV R3, R117 ;  /* 0x0000007500039202 */ /* 0x000fc60000000f00 */
[----:B------:R-:W-:-:S03]  /*1e60*/  @!P1 IMAD.WIDE.U32 R12, R102, R12, R2 ;  /* 0x0000000c660c9225 */ /* 0x000fc600078e0002 */
[----:B------:R-:W2:Y:S01]  /*1e70*/  @!P3 LDC.64 R2, c[0x0][0x3e0] ;  /* 0x0000f800ff02bb82 */ /* 0x000ea20000000a00 */
[----:B------:R-:W-:Y:S02]  /*1e80*/  MOV R75, RZ ;  /* 0x000000ff004b7202 */ /* 0x000fe40000000f00 */
[----:B------:R-:W-:-:S04]  /*1e90*/  @!P1 IADD3 R13, PT, PT, R13, R15, RZ ;  /* 0x0000000f0d0d9210 */ /* 0x000fc80007ffe0ff */
[----:B------:R1:W4:Y:S02]  /*1ea0*/  @!P5 LDG.E R75, desc[UR6][R10.64] ;  /* 0x000000060a4bd981 */ /* 0x000324000c1e1900 */
[----:B-1----:R-:W-:Y:S01]  /*1eb0*/  @!P1 LEA R6, P5, R12, R6, 0x1 ;  /* 0x000000060c069211 */ /* 0x002fe200078a08ff */
[----:B------:R-:W-:Y:S01]  /*1ec0*/  @!P6 IMAD R14, R93, R4, RZ ;  /* 0x000000045d0ee224 */ /* 0x000fe200078e02ff */
[----:B------:R-:W-:Y:S02]  /*1ed0*/  ISETP.GE.U32.AND P4, PT, R96, UR4, PT ;  /* 0x0000000460007c0c */ /* 0x000fe4000bf86070 */
[----:B------:R-:W-:Y:S02]  /*1ee0*/  MOV R63, RZ ;  /* 0x000000ff003f7202 */ /* 0x000fe40000000f00 */
[----:B------:R-:W-:Y:S02]  /*1ef0*/  @!P1 LEA.HI.X R7, R12, R7, R13, 0x1, P5 ;  /* 0x000000070c079211 */ /* 0x000fe400028f0c0d */
[----:B------:R-:W-:-:S02]  /*1f00*/  @!P6 MOV R10, R114 ;  /* 0x00000072000ae202 */ /* 0x000fc40000000f00 */
[----:B------:R-:W-:Y:S01]  /*1f10*/  @!P6 MOV R11, R117 ;  /* 0x00000075000be202 */ /* 0x000fe20000000f00 */
[C---:B------:R-:W-:Y:S01]  /*1f20*/  @!P6 IMAD R5, R100.reuse, R5, R14 ;  /* 0x000000056405e224 */ /* 0x040fe200078e020e */
[----:B------:R-:W-:Y:S01]  /*1f30*/  ISETP.GE.AND.EX P4, PT, R89, UR5, PT, P4 ;  /* 0x0000000559007c0c */ /* 0x000fe2000bf86340 */
[----:B------:R-:W1:Y:S01]  /*1f40*/  @!P3 LDC.64 R14, c[0x0][0x390] ;  /* 0x0000e400ff0ebb82 */ /* 0x000e620000000a00 */
[----:B------:R-:W-:Y:S01]  /*1f50*/  IADD3 R31, PT, PT, R17, 0x1d0, RZ ;  /* 0x000001d0111f7810 */ /* 0x000fe20007ffe0ff */
[----:B------:R-:W-:Y:S01]  /*1f60*/  @!P6 IMAD.WIDE.U32 R10, R100, R4, R10 ;  /* 0x00000004640ae225 */ /* 0x000fe200078e000a */
[----:B------:R0:W4:Y:S02]  /*1f70*/  @!P1 LDG.E R63, desc[UR6][R6.64] ;  /* 0x00000006063f9981 */ /* 0x000124000c1e1900 */
[----:B------:R-:W-:Y:S02]  /*1f80*/  ISETP.GE.U32.AND P1, PT, R31, UR4, PT ;  /* 0x000000041f007c0c */ /* 0x000fe4000bf26070 */
[----:B------:R-:W-:-:S02]  /*1f90*/  SHF.R.S32.HI R13, RZ, 0x1f, R31 ;  /* 0x0000001fff0d7819 */ /* 0x000fc4000001141f */
[----:B------:R-:W-:Y:S01]  /*1fa0*/  @!P6 IADD3 R4, PT, PT, R11, R5, RZ ;  /* 0x000000050b04e210 */ /* 0x000fe20007ffe0ff */
[----:B--2---:R-:W-:Y:S01]  /*1fb0*/  @!P3 IMAD R5, R91, R2, RZ ;  /* 0x000000025b05b224 */ /* 0x004fe200078e02ff */
[----:B0-----:R-:W-:Y:S02]  /*1fc0*/  @!P6 LEA R8, P5, R10, R8, 0x1 ;  /* 0x000000080a08e211 */ /* 0x001fe400078a08ff */
[----:B------:R-:W-:Y:S01]  /*1fd0*/  ISETP.GE.AND.EX P1, PT, R13, UR5, PT, P1 ;  /* 0x000000050d007c0c */ /* 0x000fe2000bf26310 */
[----:B------:R-:W-:Y:S01]  /*1fe0*/  @!P3 IMAD R37, R98, R3, R5 ;  /* 0x000000036225b224 */ /* 0x000fe200078e0205 */
[----:B------:R-:W-:Y:S02]  /*1ff0*/  @!P6 LEA.HI.X R9, R10, R9, R4, 0x1, P5 ;  /* 0x000000090a09e211 */ /* 0x000fe400028f0c04 */
[----:B------:R-:W0:Y:S01]  /*2000*/  @!P4 LDC.64 R4, c[0x0][0x3e0] ;  /* 0x0000f800ff04cb82 */ /* 0x000e220000000a00 */
[----:B------:R-:W-:Y:S02]  /*2010*/  @!P3 MOV R6, R114 ;  /* 0x000000720006b202 */ /* 0x000fe40000000f00 */
[----:B------:R-:W-:-:S02]  /*2020*/  @!P3 MOV R7, R117 ;  /* 0x000000750007b202 */ /* 0x000fc40000000f00 */
[----:B------:R-:W-:Y:S02]  /*2030*/  MOV R65, RZ ;  /* 0x000000ff00417202 */ /* 0x000fe40000000f00 */
[----:B------:R-:W-:Y:S01]  /*2040*/  IADD3 R33, PT, PT, R17, 0x1e0, RZ ;  /* 0x000001e011217810 */ /* 0x000fe20007ffe0ff */
[----:B------:R-:W-:Y:S01]  /*2050*/  @!P3 IMAD.WIDE.U32 R2, R98, R2, R6 ;  /* 0x000000026202b225 */ /* 0x000fe200078e0006 */
[----:B------:R-:W2:Y:S02]  /*2060*/  @!P1 LDC.64 R10, c[0x0][0x3e0] ;  /* 0x0000f800ff0a9b82 */ /* 0x000ea40000000a00 */
[----:B------:R0:W4:Y:S01]  /*2070*/  @!P6 LDG.E R65, desc[UR6][R8.64] ;  /* 0x000000060841e981 */ /* 0x000122000c1e1900 */
[----:B------:R-:W-:Y:S02]  /*2080*/  ISETP.GE.U32.AND P5, PT, R33, UR4, PT ;  /* 0x0000000421007c0c */ /* 0x000fe4000bfa6070 */
[----:B------:R-:W-:-:S03]  /*2090*/  SHF.R.S32.HI R35, RZ, 0x1f, R33 ;  /* 0x0000001fff237819 */ /* 0x000fc60000011421 */
[----:B------:R-:W2:Y:S01]  /*20a0*/  @!P4 LDC.64 R6, c[0x0][0x390] ;  /* 0x0000e400ff06cb82 */ /* 0x000ea20000000a00 */
[----:B------:R-:W-:Y:S02]  /*20b0*/  @!P3 IADD3 R3, PT, PT, R3, R37, RZ ;  /* 0x000000250303b210 */ /* 0x000fe40007ffe0ff */
[C---:B-1----:R-:W-:Y:S02]  /*20c0*/  @!P3 LEA R14, P6, R2.reuse, R14, 0x1 ;  /* 0x0000000e020eb211 */ /* 0x042fe400078c08ff */
[----:B------:R-:W-:Y:S02]  /*20d0*/  ISETP.GE.AND.EX P5, PT, R35, UR5, PT, P5 ;  /* 0x0000000523007c0c */ /* 0x000fe4000bfa6350 */
[----:B------:R-:W-:Y:S01]  /*20e0*/  @!P3 LEA.HI.X R15, R2, R15, R3, 0x1, P6 ;  /* 0x0000000f020fb211 */ /* 0x000fe200030f0c03 */
[----:B0-----:R-:W-:Y:S01]  /*20f0*/  @!P4 IMAD R12, R89, R4, RZ ;  /* 0x00000004590cc224 */ /* 0x001fe200078e02ff */
[----:B------:R-:W-:Y:S01]  /*2100*/  ISETP.GE.U32.AND P6, PT, R94, UR4, PT ;  /* 0x000000045e007c0c */ /* 0x000fe2000bfc6070 */
[----:B------:R-:W0:Y:S01]  /*2110*/  @!P1 LDC.64 R8, c[0x0][0x390] ;  /* 0x0000e400ff089b82 */ /* 0x000e220000000a00 */
[----:B------:R-:W-:-:S02]  /*2120*/  @!P4 MOV R16, R114 ;  /* 0x000000720010c202 */ /* 0x000fc40000000f00 */
[----:B------:R-:W-:Y:S02]  /*2130*/  ISETP.GE.AND.EX P6, PT, R87, UR5, PT, P6 ;  /* 0x0000000557007c0c */ /* 0x000fe4000bfc6360 */
[----:B------:R-:W-:Y:S02]  /*2140*/  @!P4 MOV R17, R117 ;  /* 0x000000750011c202 */ /* 0x000fe40000000f00 */
[----:B------:R-:W-:Y:S01]  /*2150*/  MOV R69, RZ ;  /* 0x000000ff00457202 */ /* 0x000fe20000000f00 */
[C---:B------:R-:W-:Y:S01]  /*2160*/  @!P4 IMAD R37, R96.reuse, R5, R12 ;  /* 0x000000056025c224 */ /* 0x040fe200078e020c */
[----:B------:R-:W1:Y:S01]  /*2170*/  @!P5 LDC.64 R2, c[0x0][0x3e0] ;  /* 0x0000f800ff02db82 */ /* 0x000e620000000a00 */
[----:B------:R-:W-:-:S03]  /*2180*/  @!P4 IMAD.WIDE.U32 R16, R96, R4, R16 ;  /* 0x000000046010c225 */ /* 0x000fc600078e0010 */
[----:B------:R2:W4:Y:S02]  /*2190*/  @!P3 LDG.E R69, desc[UR6][R14.64] ;  /* 0x000000060e45b981 */ /* 0x000524000c1e1900 */
[----:B--2---:R-:W-:Y:S01]  /*21a0*/  @!P1 IMAD R32, R13, R10, RZ ;  /* 0x0000000a0d209224 */ /* 0x004fe200078e02ff */
[----:B------:R-:W-:Y:S02]  /*21b0*/  @!P4 IADD3 R13, PT, PT, R17, R37, RZ ;  /* 0x00000025110dc210 */ /* 0x000fe40007ffe0ff */
[C---:B------:R-:W-:Y:S01]  /*21c0*/  @!P4 LEA R12, P3, R16.reuse, R6, 0x1 ;  /* 0x00000006100cc211 */ /* 0x040fe200078608ff */
[----:B------:R-:W2:Y:S01]  /*21d0*/  @!P6 LDC.64 R4, c[0x0][0x3e0] ;  /* 0x0000f800ff04eb82 */ /* 0x000ea20000000a00 */
[----:B------:R-:W-:Y:S02]  /*21e0*/  @!P1 MOV R17, R117 ;  /* 0x0000007500119202 */ /* 0x000fe40000000f00 */
[----:B------:R-:W-:Y:S02]  /*21f0*/  @!P4 LEA.HI.X R13, R16, R7, R13, 0x1, P3 ;  /* 0x00000007100dc211 */ /* 0x000fe400018f0c0d */
[----:B------:R-:W-:-:S03]  /*2200*/  @!P1 MOV R16, R114 ;  /* 0x0000007200109202 */ /* 0x000fc60000000f00 */
[----:B------:R-:W3:Y:S01]  /*2210*/  @!P5 LDC.64 R6, c[0x0][0x390] ;  /* 0x0000e400ff06db82 */ /* 0x000ee20000000a00 */
[C---:B------:R-:W-:Y:S02]  /*2220*/  @!P1 IMAD R37, R31.reuse, R11, R32 ;  /* 0x0000000b1f259224 */ /* 0x040fe400078e0220 */
[----:B------:R-:W-:Y:S01]  /*2230*/  @!P1 IMAD.WIDE.U32 R16, R31, R10, R16 ;  /* 0x0000000a1f109225 */ /* 0x000fe200078e0010 */
[----:B------:R-:W-:-:S04]  /*2240*/  MOV R73, RZ ;  /* 0x000000ff00497202 */ /* 0x000fc80000000f00 */
[----:B------:R-:W5:Y:S01]  /*2250*/  @!P6 LDC.64 R10, c[0x0][0x390] ;  /* 0x0000e400ff0aeb82 */ /* 0x000f620000000a00 */
[----:B------:R-:W-:Y:S01]  /*2260*/  @!P1 IADD3 R14, PT, PT, R17, R37, RZ ;  /* 0x00000025110e9210 */ /* 0x000fe20007ffe0ff */
[----:B------:R1:W4:Y:S01]  /*2270*/  @!P4 LDG.E R73, desc[UR6][R12.64] ;  /* 0x000000060c49c981 */ /* 0x000322000c1e1900 */
[C---:B0-----:R-:W-:Y:S02]  /*2280*/  @!P1 LEA R8, P3, R16.reuse, R8, 0x1 ;  /* 0x0000000810089211 */ /* 0x041fe400078608ff */
[----:B------:R-:W-:Y:S01]  /*2290*/  MOV R77, RZ ;  /* 0x000000ff004d7202 */ /* 0x000fe20000000f00 */
[----:B-1----:R-:W-:Y:S01]  /*22a0*/  @!P5 IMAD R32, R35, R2, RZ ;  /* 0x000000022320d224 */ /* 0x002fe200078e02ff */
[----:B------:R-:W-:Y:S02]  /*22b0*/  @!P1 LEA.HI.X R9, R16, R9, R14, 0x1, P3 ;  /* 0x0000000910099211 */ /* 0x000fe400018f0c0e */
[----:B------:R-:W-:Y:S02]  /*22c0*/  @!P5 MOV R12, R114 ;  /* 0x00000072000cd202 */ /* 0x000fe40000000f00 */
[----:B------:R-:W-:Y:S01]  /*22d0*/  @!P5 MOV R13, R117 ;  /* 0x00000075000dd202 */ /* 0x000fe20000000f00 */
[----:B------:R-:W-:Y:S01]  /*22e0*/  @!P5 IMAD R15, R33, R3, R32 ;  /* 0x00000003210fd224 */ /* 0x000fe200078e0220 */
[----:B------:R0:W4:Y:S01]  /*22f0*/  @!P1 LDG.E R77, desc[UR6][R8.64] ;  /* 0x00000006084d9981 */ /* 0x000122000c1e1900 */
[----:B--2---:R-:W-:-:S02]  /*2300*/  @!P6 IMAD R14, R87, R4, RZ ;  /* 0x00000004570ee224 */ /* 0x004fc400078e02ff */
[----:B------:R-:W-:Y:S01]  /*2310*/  @!P5 IMAD.WIDE.U32 R2, R33, R2, R12 ;  /* 0x000000022102d225 */ /* 0x000fe200078e000c */
[----:B0-----:R-:W-:Y:S02]  /*2320*/  @!P6 MOV R8, R114 ;  /* 0x000000720008e202 */ /* 0x001fe40000000f00 */
[----:B------:R-:W-:Y:S01]  /*2330*/  @!P6 MOV R9, R117 ;  /* 0x000000750009e202 */ /* 0x000fe20000000f00 */
[----:B------:R-:W-:Y:S01]  /*2340*/  @!P6 IMAD R13, R94, R5, R14 ;  /* 0x000000055e0de224 */ /* 0x000fe200078e020e */
[----:B------:R-:W-:Y:S02]  /*2350*/  @!P5 IADD3 R3, PT, PT, R3, R15, RZ ;  /* 0x0000000f0303d210 */ /* 0x000fe40007ffe0ff */
[----:B---3--:R-:W-:Y:S01]  /*2360*/  @!P5 LEA R6, P1, R2, R6, 0x1 ;  /* 0x000000060206d211 */ /* 0x008fe200078208ff */
[----:B------:R-:W-:Y:S01]  /*2370*/  @!P6 IMAD.WIDE.U32 R4, R94, R4, R8 ;  /* 0x000000045e04e225 */ /* 0x000fe200078e0008 */
[----:B------:R-:W-:Y:S02]  /*2380*/  MOV R79, RZ ;  /* 0x000000ff004f7202 */ /* 0x000fe40000000f00 */
[----:B------:R-:W-:-:S02]  /*2390*/  @!P5 LEA.HI.X R7, R2, R7, R3, 0x1, P1 ;  /* 0x000000070207d211 */ /* 0x000fc400008f0c03 */
[----:B------:R-:W-:Y:S02]  /*23a0*/  @!P6 IADD3 R2, PT, PT, R5, R13, RZ ;  /* 0x0000000d0502e210 */ /* 0x000fe40007ffe0ff */
[C---:B-----5:R-:W-:Y:S01]  /*23b0*/  @!P6 LEA R10, P1, R4.reuse, R10, 0x1 ;  /* 0x0000000a040ae211 */ /* 0x060fe200078208ff */
[----:B------:R-:W2:Y:S01]  /*23c0*/  @!P5 LDG.E R79, desc[UR6][R6.64] ;  /* 0x00000006064fd981 */ /* 0x000ea2000c1e1900 */
[----:B------:R-:W-:Y:S02]  /*23d0*/  MOV R81, RZ ;  /* 0x000000ff00517202 */ /* 0x000fe40000000f00 */
[----:B------:R-:W-:-:S05]  /*23e0*/  @!P6 LEA.HI.X R11, R4, R11, R2, 0x1, P1 ;  /* 0x0000000b040be211 */ /* 0x000fca00008f0c02 */
[----:B------:R0:W3:Y:S01]  /*23f0*/  @!P6 LDG.E R81, desc[UR6][R10.64] ;  /* 0x000000060a51e981 */ /* 0x0000e2000c1e1900 */
        /* <DEDUP_REMOVED lines=10> */
[----:B0-----:R-:W-:Y:S01]  /*24a0*/  FMUL.FTZ R10, R0, R0 ;  /* 0x00000000000a7220 */ /* 0x001fe20000410000 */
[----:B------:R-:W-:Y:S01]  /*24b0*/  FFMA.FTZ R8, R85, R85, R8 ;  /* 0x0000005555087223 */ /* 0x000fe20000010008 */
[----:B------:R-:W-:Y:S02]  /*24c0*/  FADD.FTZ R6, R4, R5 ;  /* 0x0000000504067221 */ /* 0x000fe40000010000 */
[----:B------:R-:W-:Y:S01]  /*24d0*/  FFMA.FTZ R7, R83, R83, R10 ;  /* 0x0000005353077223 */ /* 0x000fe2000001000a */
[----:B------:R-:W-:Y:S01]  /*24e0*/  FADD.FTZ R8, RZ, R8 ;  /* 0x00000008ff087221 */ /* 0x000fe20000010000 */
[----:B------:R-:W-:Y:S01]  /*24f0*/  FADD.FTZ R9, R2, R3 ;  /* 0x0000000302097221 */ /* 0x000fe20000010000 */
[----:B------:R-:W-:-:S02]  /*2500*/  FMUL.FTZ R11, R3, R3 ;  /* 0x00000003030b7220 */ /* 0x000fc40000410000 */
[----:B------:R-:W-:Y:S01]  /*2510*/  FADD.FTZ R8, R8, R7 ;  /* 0x0000000708087221 */ /* 0x000fe20000010000 */
[----:B------:R-:W-:Y:S01]  /*2520*/  FADD.FTZ R9, R6, R9 ;  /* 0x0000000906097221 */ /* 0x000fe20000010000 */
[----:B------:R-:W-:Y:S01]  /*2530*/  FFMA.FTZ R11, R2, R2, R11 ;  /* 0x00000002020b7223 */ /* 0x000fe2000001000b */
[--C-:B------:R-:W-:Y:S02]  /*2540*/  HADD2.F32 R6, -RZ, R28.reuse.H0_H0 ;  /* 0x2000001cff067230 */ /* 0x100fe40000004100 */
[----:B------:R-:W-:Y:S02]  /*2550*/  HADD2.F32 R7, -RZ, R28.H1_H1 ;  /* 0x3000001cff077230 */ /* 0x000fe40000004100 */
[----:B------:R-:W-:Y:S01]  /*2560*/  FADD.FTZ R11, R8, R11 ;  /* 0x0000000b080b7221 */ /* 0x000fe20000010000 */
[----:B------:R-:W-:Y:S02]  /*2570*/  HADD2.F32 R8, -RZ, R26.H0_H0 ;  /* 0x2000001aff087230 */ /* 0x000fe40000004100 */
[----:B------:R-:W-:Y:S01]  /*2580*/  FMUL.FTZ R15, R7, R7 ;  /* 0x00000007070f7220 */ /* 0x000fe20000410000 */
[----:B------:R-:W-:-:S02]  /*2590*/  HADD2.F32 R4, -RZ, R29.H0_H0 ;  /* 0x2000001dff047230 */ /* 0x000fc40000004100 */
[----:B------:R-:W-:-:S05]  /*25a0*/  HADD2.F32 R5, -RZ, R29.H1_H1 ;  /* 0x3000001dff057230 */ /* 0x000fca0000004100 */
[----:B------:R-:W-:Y:S01]  /*25b0*/  FADD.FTZ R10, R4, R5 ;  /* 0x00000005040a7221 */ /* 0x000fe20000010000 */
[----:B------:R-:W-:-:S03]  /*25c0*/  FMUL.FTZ R13, R5, R5 ;  /* 0x00000005050d7220 */ /* 0x000fc60000410000 */
[----:B------:R-:W-:Y:S01]  /*25d0*/  FADD.FTZ R10, R9, R10 ;  /* 0x0000000a090a7221 */ /* 0x000fe20000010000 */
[----:B------:R-:W-:Y:S01]  /*25e0*/  FFMA.FTZ R12, R4, R4, R13 ;  /* 0x00000004040c7223 */ /* 0x000fe2000001000d */
[----:B------:R-:W-:Y:S02]  /*25f0*/  HADD2.F32 R9, -RZ, R26.H1_H1 ;  /* 0x3000001aff097230 */ /* 0x000fe40000004100 */
[C---:B------:R-:W-:Y:S01]  /*2600*/  FADD.FTZ R13, R6.reuse, R7 ;  /* 0x00000007060d7221 */ /* 0x040fe20000010000 */
[----:B------:R-:W-:Y:S01]  /*2610*/  FFMA.FTZ R15, R6, R6, R15 ;  /* 0x00000006060f7223 */ /* 0x000fe2000001000f */
[----:B------:R-:W-:Y:S01]  /*2620*/  FADD.FTZ R12, R11, R12 ;  /* 0x0000000c0b0c7221 */ /* 0x000fe20000010000 */
[--C-:B------:R-:W-:Y:S02]  /*2630*/  HADD2.F32 R11, -RZ, R24.reuse.H1_H1 ;  /* 0x30000018ff0b7230 */ /* 0x100fe40000004100 */
[----:B------:R-:W-:Y:S01]  /*2640*/  FADD.FTZ R13, R10, R13 ;  /* 0x0000000d0a0d7221 */ /* 0x000fe20000010000 */
[----:B------:R-:W-:Y:S01]  /*2650*/  FADD.FTZ R14, R8, R9 ;  /* 0x00000009080e7221 */ /* 0x000fe20000010000 */
[----:B------:R-:W-:-:S02]  /*2660*/  HADD2.F32 R10, -RZ, R24.H0_H0 ;  /* 0x20000018ff0a7230 */ /* 0x000fc40000004100 */
[----:B------:R-:W-:Y:S01]  /*2670*/  FMUL.FTZ R17, R9, R9 ;  /* 0x0000000909117220 */ /* 0x000fe20000410000 */
[----:B------:R-:W-:Y:S01]  /*2680*/  FADD.FTZ R15, R12, R15 ;  /* 0x0000000f0c0f7221 */ /* 0x000fe20000010000 */
[----:B------:R-:W-:Y:S01]  /*2690*/  FADD.FTZ R14, R13, R14 ;  /* 0x0000000e0d0e7221 */ /* 0x000fe20000010000 */
[--C-:B------:R-:W-:Y:S02]  /*26a0*/  HADD2.F32 R12, -RZ, R22.reuse.H0_H0 ;  /* 0x20000016ff0c7230 */ /* 0x100fe40000004100 */
[----:B------:R-:W-:Y:S01]  /*26b0*/  FFMA.FTZ R16, R8, R8, R17 ;  /* 0x0000000808107223 */ /* 0x000fe20000010011 */
[----:B------:R-:W-:Y:S02]  /*26c0*/  HADD2.F32 R13, -RZ, R22.H1_H1 ;  /* 0x30000016ff0d7230 */ /* 0x000fe40000004100 */
[----:B------:R-:W-:Y:S01]  /*26d0*/  FADD.FTZ R17, R10, R11 ;  /* 0x0000000b0a117221 */ /* 0x000fe20000010000 */
[----:B------:R-:W-:Y:S01]  /*26e0*/  FMUL.FTZ R29, R11, R11 ;  /* 0x0000000b0b1d7220 */ /* 0x000fe20000410000 */
[----:B------:R-:W-:Y:S01]  /*26f0*/  FADD.FTZ R16, R15, R16 ;  /* 0x000000100f107221 */ /* 0x000fe20000010000 */
[----:B------:R-:W-:-:S02]  /*2700*/  HADD2.F32 R15, -RZ, R20.H1_H1 ;  /* 0x30000014ff0f7230 */ /* 0x000fc40000004100 */
[----:B------:R-:W-:Y:S01]  /*2710*/  FADD.FTZ R17, R14, R17 ;  /* 0x000000110e117221 */ /* 0x000fe20000010000 */
[----:B------:R-:W-:Y:S01]  /*2720*/  FFMA.FTZ R29, R10, R10, R29 ;  /* 0x0000000a0a1d7223 */ /* 0x000fe2000001001d */
[----:B------:R-:W-:Y:S01]  /*2730*/  FADD.FTZ R22, R12, R13 ;  /* 0x0000000d0c167221 */ /* 0x000fe20000010000 */
[----:B------:R-:W-:Y:S02]  /*2740*/  HADD2.F32 R14, -RZ, R20.H0_H0 ;  /* 0x20000014ff0e7230 */ /* 0x000fe40000004100 */
[----:B------:R-:W-:Y:S01]  /*2750*/  FMUL.FTZ R31, R13, R13 ;  /* 0x0000000d0d1f7220 */ /* 0x000fe20000410000 */
[----:B------:R-:W-:Y:S01]  /*2760*/  FADD.FTZ R29, R16, R29 ;  /* 0x0000001d101d7221 */ /* 0x000fe20000010000 */
[----:B------:R-:W-:Y:S01]  /*2770*/  FADD.FTZ R22, R17, R22 ;  /* 0x0000001611167221 */ /* 0x000fe20000010000 */
[--C-:B----4-:R-:W-:Y:S02]  /*2780*/  HADD2.F32 R16, -RZ, R18.reuse.H0_H0 ;  /* 0x20000012ff107230 */ /* 0x110fe40000004100 */
[----:B------:R-:W-:Y:S01]  /*2790*/  FFMA.FTZ R20, R12, R12, R31 ;  /* 0x0000000c0c147223 */ /* 0x000fe2000001001f */
[----:B------:R-:W-:-:S02]  /*27a0*/  HADD2.F32 R17, -RZ, R18.H1_H1 ;  /* 0x30000012ff117230 */ /* 0x000fc40000004100 */
[----:B------:R-:W-:Y:S01]  /*27b0*/  FADD.FTZ R31, R14, R15 ;  /* 0x0000000f0e1f7221 */ /* 0x000fe20000010000 */
[----:B------:R-:W-:Y:S01]  /*27c0*/  FMUL.FTZ R33, R15, R15 ;  /* 0x0000000f0f217220 */ /* 0x000fe20000410000 */
[----:B------:R-:W-:Y:S01]  /*27d0*/  FADD.FTZ R20, R29, R20 ;  /* 0x000000141d147221 */ /* 0x000fe20000010000 */
[--C-:B------:R-:W-:Y:S02]  /*27e0*/  HADD2.F32 R18, -RZ, R19.reuse.H0_H0 ;  /* 0x20000013ff127230 */ /* 0x100fe40000004100 */
[----:B------:R-:W-:Y:S01]  /*27f0*/  FADD.FTZ R22, R22, R31 ;  /* 0x0000001f16167221 */ /* 0x000fe20000010000 */
        /* <DEDUP_REMOVED lines=12> */
[----:B------:R-:W-:Y:S02]  /*28c0*/  FADD.FTZ R24, R33, R24 ;  /* 0x0000001821187221 */ /* 0x000fe40000010000 */
[----:B------:R-:W-:Y:S01]  /*28d0*/  FFMA.FTZ R31, R18, R18, R31 ;  /* 0x00000012121f7223 */ /* 0x000fe2000001001f */
[----:B------:R-:W-:Y:S01]  /*28e0*/  FADD.FTZ R26, R20, R21 ;  /* 0x00000015141a7221 */ /* 0x000fe20000010000 */
[----:B------:R-:W-:-:S02]  /*28f0*/  HADD2.F32 R22, -RZ, R23.H0_H0 ;  /* 0x20000017ff167230 */ /* 0x000fc40000004100 */
[----:B------:R-:W-:Y:S02]  /*2900*/  HADD2.F32 R23, -RZ, R23.H1_H1 ;  /* 0x30000017ff177230 */ /* 0x000fe40000004100 */
[----:B------:R-:W-:Y:S01]  /*2910*/  FMUL.FTZ R33, R21, R21 ;  /* 0x0000001515217220 */ /* 0x000fe20000410000 */
[----:B------:R-:W-:Y:S01]  /*2920*/  FADD.FTZ R31, R24, R31 ;  /* 0x0000001f181f7221 */ /* 0x000fe20000010000 */
[----:B------:R-:W-:Y:S01]  /*2930*/  FADD.FTZ R26, R29, R26 ;  /* 0x0000001a1d1a7221 */ /* 0x000fe20000010000 */
[--C-:B------:R-:W-:Y:S02]  /*2940*/  HADD2.F32 R24, -RZ, R25.reuse.H0_H0 ;  /* 0x20000019ff187230 */ /* 0x100fe40000004100 */
[----:B------:R-:W-:Y:S01]  /*2950*/  FADD.FTZ R29, R22, R23 ;  /* 0x00000017161d7221 */ /* 0x000fe20000010000 */
[----:B------:R-:W-:Y:S02]  /*2960*/  HADD2.F32 R25, -RZ, R25.H1_H1 ;  /* 0x30000019ff197230 */ /* 0x000fe40000004100 */
[----:B------:R-:W-:Y:S01]  /*2970*/  FFMA.FTZ R28, R20, R20, R33 ;  /* 0x00000014141c7223 */ /* 0x000fe20000010021 */
[----:B------:R-:W-:Y:S01]  /*2980*/  FMUL.FTZ R33, R23, R23 ;  /* 0x0000001717217220 */ /* 0x000fe20000410000 */
[----:B------:R-:W-:Y:S01]  /*2990*/  FADD.FTZ R29, R26, R29 ;  /* 0x0000001d1a1d7221 */ /* 0x000fe20000010000 */
[----:B------:R-:W-:-:S02]  /*29a0*/  HADD2.F32 R26, -RZ, R27.H0_H0 ;  /* 0x2000001bff1a7230 */ /* 0x000fc40000004100 */
[----:B------:R-:W-:Y:S01]  /*29b0*/  FADD.FTZ R30, R24, R25 ;  /* 0x00000019181e7221 */ /* 0x000fe20000010000 */
[----:B------:R-:W-:Y:S02]  /*29c0*/  HADD2.F32 R27, -RZ, R27.H1_H1 ;  /* 0x3000001bff1b7230 */ /* 0x000fe40000004100 */
[----:B------:R-:W-:Y:S01]  /*29d0*/  FADD.FTZ R28, R31, R28 ;  /* 0x0000001c1f1c7221 */ /* 0x000fe20000010000 */
[----:B------:R-:W-:Y:S01]  /*29e0*/  FFMA.FTZ R33, R22, R22, R33 ;  /* 0x0000001616217223 */ /* 0x000fe20000010021 */
[----:B------:R-:W-:Y:S01]  /*29f0*/  FMUL.FTZ R31, R25, R25 ;  /* 0x00000019191f7220 */ /* 0x000fe20000410000 */
[----:B------:R-:W-:Y:S01]  /*2a00*/  FADD.FTZ R29, R29, R30 ;  /* 0x0000001e1d1d7221 */ /* 0x000fe20000010000 */
[--C-:B------:R-:W-:Y:S02]  /*2a10*/  HADD2.F32 R48, -RZ, R49.reuse.H0_H0 ;  /* 0x20000031ff307230 */ /* 0x100fe40000004100 */
[----:B------:R-:W-:Y:S01]  /*2a20*/  FADD.FTZ R30, R26, R27 ;  /* 0x0000001b1a1e7221 */ /* 0x000fe20000010000 */
[----:B------:R-:W-:-:S02]  /*2a30*/  HADD2.F32 R49, -RZ, R49.H1_H1 ;  /* 0x30000031ff317230 */ /* 0x000fc40000004100 */
[----:B------:R-:W-:Y:S01]  /*2a40*/  FADD.FTZ R28, R28, R33 ;  /* 0x000000211c1c7221 */ /* 0x000fe20000010000 */
[----:B------:R-:W-:Y:S01]  /*2a50*/  FFMA.FTZ R31, R24, R24, R31 ;  /* 0x00000018181f7223 */ /* 0x000fe2000001001f */
[----:B------:R-:W-:Y:S01]  /*2a60*/  FMUL.FTZ R33, R27, R27 ;  /* 0x0000001b1b217220 */ /* 0x000fe20000410000 */
[----:B------:R-:W-:Y:S01]  /*2a70*/  FADD.FTZ R29, R29, R30 ;  /* 0x0000001e1d1d7221 */ /* 0x000fe20000010000 */
[--C-:B------:R-:W-:Y:S02]  /*2a80*/  HADD2.F32 R50, -RZ, R51.reuse.H0_H0 ;  /* 0x20000033ff327230 */ /* 0x100fe40000004100 */
[----:B------:R-:W-:Y:S01]  /*2a90*/  FADD.FTZ R28, R28, R31 ;  /* 0x0000001f1c1c7221 */ /* 0x000fe20000010000 */
[----:B------:R-:W-:Y:S01]  /*2aa0*/  FADD.FTZ R30, R48, R49 ;  /* 0x00000031301e7221 */ /* 0x000fe20000010000 */
[----:B------:R-:W-:Y:S02]  /*2ab0*/  HADD2.F32 R51, -RZ, R51.H1_H1 ;  /* 0x30000033ff337230 */ /* 0x000fe40000004100 */
[----:B------:R-:W-:Y:S01]  /*2ac0*/  FFMA.FTZ R33, R26, R26, R33 ;  /* 0x0000001a1a217223 */ /* 0x000fe20000010021 */
[----:B------:R-:W-:Y:S01]  /*2ad0*/  FMUL.FTZ R31, R49, R49 ;  /* 0x00000031311f7220 */ /* 0x000fe20000410000 */
[----:B------:R-:W-:Y:S01]  /*2ae0*/  FADD.FTZ R29, R29, R30 ;  /* 0x0000001e1d1d7221 */ /* 0x000fe20000010000 */
[----:B------:R-:W-:-:S02]  /*2af0*/  HADD2.F32 R52, -RZ, R53.H0_H0 ;  /* 0x20000035ff347230 */ /* 0x000fc40000004100 */
[----:B------:R-:W-:Y:S01]  /*2b00*/  FADD.FTZ R28, R28, R33 ;  /* 0x000000211c1c7221 */ /* 0x000fe20000010000 */
        /* <DEDUP_REMOVED lines=11> */
[--C-:B------:R-:W-:Y:S02]  /*2bc0*/  HADD2.F32 R56, -RZ, R57.reuse.H0_H0 ;  /* 0x20000039ff387230 */ /* 0x100fe40000004100 */
[----:B------:R-:W-:Y:S01]  /*2bd0*/  FADD.FTZ R28, R28, R33 ;  /* 0x000000211c1c7221 */ /* 0x000fe20000010000 */
[----:B------:R-:W-:Y:S01]  /*2be0*/  FADD.FTZ R29, R29, R30 ;  /* 0x0000001e1d1d7221 */ /* 0x000fe20000010000 */
[----:B------:R-:W-:Y:S01]  /*2bf0*/  FFMA.FTZ R31, R52, R52, R31 ;  /* 0x00000034341f7223 */ /* 0x000fe2000001001f */
[----:B------:R-:W-:Y:S02]  /*2c00*/  HADD2.F32 R57, -RZ, R57.H1_H1 ;  /* 0x30000039ff397230 */ /* 0x000fe40000004100 */
[----:B------:R-:W-:Y:S01]  /*2c10*/  FADD.FTZ R30, R54, R55 ;  /* 0x00000037361e7221 */ /* 0x000fe20000010000 */
        /* <DEDUP_REMOVED lines=11> */
[----:B------:R-:W-:-:S02]  /*2cd0*/  HADD2.F32 R61, -RZ, R61.H1_H1 ;  /* 0x3000003dff3d7230 */ /* 0x000fc40000004100 */
[----:B------:R-:W-:Y:S01]  /*2ce0*/  FADD.FTZ R29, R29, R30 ;  /* 0x0000001e1d1d7221 */ /* 0x000fe20000010000 */
        /* <DEDUP_REMOVED lines=15> */
[----:B------:R-:W-:-:S02]  /*2de0*/  HADD2.F32 R66, -RZ, R67.H0_H0 ;  /* 0x20000043ff427230 */ /* 0x000fc40000004100 */
[----:B------:R-:W-:Y:S01]  /*2df0*/  FFMA.FTZ R33, R62, R62, R33 ;  /* 0x0000003e3e217223 */ /* 0x000fe20000010021 */
[--C-:B------:R-:W-:Y:S02]  /*2e00*/  HADD2.F32 R64, -RZ, R65.reuse.H0_H0 ;  /* 0x20000041ff407230 */ /* 0x100fe40000004100 */
[----:B------:R-:W-:Y:S02]  /*2e10*/  HADD2.F32 R65, -RZ, R65.H1_H1 ;  /* 0x30000041ff417230 */ /* 0x000fe40000004100 */
[----:B------:R-:W-:Y:S02]  /*2e20*/  HADD2.F32 R67, -RZ, R67.H1_H1 ;  /* 0x30000043ff437230 */ /* 0x000fe40000004100 */
[----:B------:R-:W-:Y:S01]  /*2e30*/  FADD.FTZ R29, R29, R30 ;  /* 0x0000001e1d1d7221 */ /* 0x000fe20000010000 */
[----:B------:R-:W-:Y:S01]  /*2e40*/  FMUL.FTZ R31, R65, R65 ;  /* 0x00000041411f7220 */ /* 0x000fe20000410000 */
[----:B------:R-:W-:Y:S01]  /*2e50*/  FADD.FTZ R30, R64, R65 ;  /* 0x00000041401e7221 */ /* 0x000fe20000010000 */
[----:B------:R-:W-:Y:S01]  /*2e60*/  FADD.FTZ R28, R28, R33 ;  /* 0x000000211c1c7221 */ /* 0x000fe20000010000 */
[----:B------:R-:W-:Y:S01]  /*2e70*/  FMUL.FTZ R33, R67, R67 ;  /* 0x0000004343217220 */ /* 0x000fe20000410000 */
[----:B------:R-:W-:Y:S01]  /*2e80*/  FFMA.FTZ R31, R64, R64, R31 ;  /* 0x00000040401f7223 */ /* 0x000fe2000001001f */
[----:B------:R-:W-:Y:S01]  /*2e90*/  FADD.FTZ R29, R29, R30 ;  /* 0x0000001e1d1d7221 */ /* 0x000fe20000010000 */
[C---:B------:R-:W-:Y:S01]  /*2ea0*/  FADD.FTZ R30, R66.reuse, R67 ;  /* 0x00000043421e7221 */ /* 0x040fe20000010000 */
[----:B------:R-:W-:Y:S01]  /*2eb0*/  FFMA.FTZ R33, R66, R66, R33 ;  /* 0x0000004242217223 */ /* 0x000fe20000010021 */
[----:B------:R-:W-:Y:S01]  /*2ec0*/  FADD.FTZ R28, R28, R31 ;  /* 0x0000001f1c1c7221 */ /* 0x000fe20000010000 */
[----:B------:R-:W-:-:S02]  /*2ed0*/  HADD2.F32 R70, -RZ, R71.H1_H1 ;  /* 0x30000047ff467230 */ /* 0x000fc40000004100 */
[----:B------:R-:W-:Y:S01]  /*2ee0*/  FADD.FTZ R29, R29, R30 ;  /* 0x0000001e1d1d7221 */ /* 0x000fe20000010000 */
[----:B------:R-:W-:Y:S02]  /*2ef0*/  HADD2.F32 R71, -RZ, R71.H0_H0 ;  /* 0x20000047ff477230 */ /* 0x000fe40000004100 */
[----:B------:R-:W-:Y:S01]  /*2f00*/  FADD.FTZ R28, R28, R33 ;  /* 0x000000211c1c7221 */ /* 0x000fe20000010000 */
[--C-:B------:R-:W-:Y:S02]  /*2f10*/  HADD2.F32 R68, -RZ, R69.reuse.H0_H0 ;  /* 0x20000045ff447230 */ /* 0x100fe40000004100 */
[----:B------:R-:W-:-:S05]  /*2f20*/  HADD2.F32 R69, -RZ, R69.H1_H1 ;  /* 0x30000045ff457230 */ /* 0x000fca0000004100 */
[----:B------:R-:W-:Y:S01]  /*2f30*/  FMUL.FTZ R31, R69, R69 ;  /* 0x00000045451f7220 */ /* 0x000fe20000410000 */
[----:B------:R-:W-:Y:S01]  /*2f40*/  FADD.FTZ R30, R68, R69 ;  /* 0x00000045441e7221 */ /* 0x000fe20000010000 */
[----:B------:R-:W-:Y:S02]  /*2f50*/  FMUL.FTZ R32, R70, R70 ;  /* 0x0000004646207220 */ /* 0x000fe40000410000 */
[----:B------:R-:W-:Y:S01]  /*2f60*/  FFMA.FTZ R31, R68, R68, R31 ;  /* 0x00000044441f7223 */ /* 0x000fe2000001001f */
[----:B------:R-:W-:Y:S01]  /*2f70*/  FADD.FTZ R29, R29, R30 ;  /* 0x0000001e1d1d7221 */ /* 0x000fe20000010000 */
[C---:B------:R-:W-:Y:S02]  /*2f80*/  FADD.FTZ R30, R71.reuse, R70 ;  /* 0x00000046471e7221 */ /* 0x040fe40000010000 */
[----:B------:R-:W-:Y:S01]  /*2f90*/  FADD.FTZ R28, R28, R31 ;  /* 0x0000001f1c1c7221 */ /* 0x000fe20000010000 */
[----:B------:R-:W-:Y:S01]  /*2fa0*/  FFMA.FTZ R31, R71, R71, R32 ;  /* 0x00000047471f7223 */ /* 0x000fe20000010020 */
[----:B------:R-:W-:-:S02]  /*2fb0*/  HADD2.F32 R74, -RZ, R75.H1_H1 ;  /* 0x3000004bff4a7230 */ /* 0x000fc40000004100 */
[--C-:B------:R-:W-:Y:S02]  /*2fc0*/  HADD2.F32 R72, -RZ, R73.reuse.H1_H1 ;  /* 0x30000049ff487230 */ /* 0x100fe40000004100 */
[----:B------:R-:W-:-:S03]  /*2fd0*/  HADD2.F32 R73, -RZ, R73.H0_H0 ;  /* 0x20000049ff497230 */ /* 0x000fc60000004100 */
[----:B------:R-:W-:Y:S01]  /*2fe0*/  FMUL.FTZ R32, R72, R72 ;  /* 0x0000004848207220 */ /* 0x000fe20000410000 */
        /* <DEDUP_REMOVED lines=22> */
[--C-:B---3--:R-:W-:Y:S02]  /*3150*/  HADD2.F32 R80, -RZ, R81.reuse.H1_H1 ;  /* 0x30000051ff507230 */ /* 0x108fe40000004100 */
        /* <DEDUP_REMOVED lines=48> */
.L_x_3187:
[----:B------:R-:W-:Y:S05]  /*3460*/  BSYNC.RECONVERGENT B0 ;  /* 0x0000000000007941 */ /* 0x000fea0003800200 */
.L_x_3186:
        /* <DEDUP_REMOVED lines=42> */
.L_x_3189:
[----:B------:R-:W-:Y:S05]  /*3710*/  BSYNC.RECONVERGENT B0 ;  /* 0x0000000000007941 */ /* 0x000fea0003800200 */
.L_x_3188:
        /* <DEDUP_REMOVED lines=27> */
.L_x_3192:
[----:B------:R-:W3:Y:S04]  /*38d0*/  LDG.E.STRONG.GPU R30, desc[UR6][R28.64] ;  /* 0x000000061c1e7981 */ /* 0x000ee8000c1ef900 */
[----:B---3--:R-:W-:Y:S01]  /*38e0*/  CCTL.IVALL ;  /* 0x00000000ff00798f */ /* 0x008fe20002000000 */
[----:B------:R-:W-:Y:S05]  /*38f0*/  YIELD ;  /* 0x0000000000007946 */ /* 0x000fea0003800000 */
[----:B------:R-:W-:-:S13]  /*3900*/  ISETP.NE.AND P1, PT, R30, R37, PT ;  /* 0x000000251e00720c */ /* 0x000fda0003f25270 */
[----:B------:R-:W-:Y:S05]  /*3910*/  @P1 BRA `(.L_x_3192) ;  /* 0xfffffffc00ec1947 */ /* 0x000fea000383ffff */
.L_x_3191:
        /* <DEDUP_REMOVED lines=16> */
.L_x_3194:
        /* <DEDUP_REMOVED lines=62> */
.L_x_3193:
        /* <DEDUP_REMOVED lines=38> */
.L_x_3195:
        /* <DEDUP_REMOVED lines=19> */
.L_x_3196:
        /* <DEDUP_REMOVED lines=9> */
.L_x_3197:
[----:B------:R-:W-:Y:S05]  /*4220*/  BSYNC.RECONVERGENT B0 ;  /* 0x0000000000007941 */ /* 0x000fea0003800200 */
.L_x_3190:
        /* <DEDUP_REMOVED lines=76> */
[----:B------:R-:W-:-:S05]  /*46f0*/  F2FP.F16.F32.PACK_AB R29, R28, R85 ;  /* 0x000000551c1d723e */ /* 0x000fca00000000ff */
[----:B------:R0:W-:Y:S02]  /*4700*/  STG.E desc[UR6][R30.64], R29 ;  /* 0x0000001d1e007986 */ /* 0x0001e4000c101906 */
.L_x_3201:
[----:B------:R-:W-:Y:S05]  /*4710*/  BSYNC.RECONVERGENT B1 ;  /* 0x0000000000017941 */ /* 0x000fea0003800200 */
.L_x_3200:
        /* <DEDUP_REMOVED lines=20> */
.L_x_3203:
[----:B------:R-:W-:Y:S05]  /*4860*/  BSYNC.RECONVERGENT B1 ;  /* 0x0000000000017941 */ /* 0x000fea0003800200 */
.L_x_3202:
        /* <DEDUP_REMOVED lines=38> */
.L_x_3205:
[----:B------:R-:W-:Y:S05]  /*4ad0*/  BSYNC.RECONVERGENT B1 ;  /* 0x0000000000017941 */ /* 0x000fea0003800200 */
.L_x_3204:
        /* <DEDUP_REMOVED lines=22> */
.L_x_3207:
[----:B------:R-:W-:Y:S05]  /*4c40*/  BSYNC.RECONVERGENT B1 ;  /* 0x0000000000017941 */ /* 0x000fea0003800200 */
.L_x_3206:
        /* <DEDUP_REMOVED lines=20> */
.L_x_3209:
[----:B------:R-:W-:Y:S05]  /*4d90*/  BSYNC.RECONVERGENT B1 ;  /* 0x0000000000017941 */ /* 0x000fea0003800200 */
.L_x_3208:
[----:B------:R-:W-:Y:S04]  /*4da0*/  BSSY.RECONVERGENT B1, `(.L_x_3210) ;  /* 0x0000014000017945 */ /* 0x000fe80003800200 */
[----:B------:R-:W-:Y:S05]  /*4db0*/  @P6 BRA `(.L_x_3211) ;  /* 0x0000000000486947 */ /* 0x000fea0003800000 */
[----:B------:R-:W2:Y:S01]  /*4dc0*/  LDCU.64 UR8, c[0x0][0x3e0] ;  /* 0x00007c00ff0877ac */ /* 0x000ea20008000a00 */
[----:B------:R-:W-:Y:S01]  /*4dd0*/  MOV R2, R114 ;  /* 0x0000007200027202 */ /* 0x000fe20000000f00 */
[--C-:B01----:R-:W-:Y:S01]  /*4de0*/  FADD.FTZ R5, R8, -R34.reuse ;  /* 0x8000002208057221 */ /* 0x103fe20000010000 */
[----:B------:R-:W-:Y:S01]  /*4df0*/  MOV R3, R117 ;  /* 0x0000007500037202 */ /* 0x000fe20000000f00 */
[----:B------:R-:W0:Y:S01]  /*4e00*/  LDCU.64 UR10, c[0x0][0x380] ;  /* 0x00007000ff0a77ac */ /* 0x000e220008000a00 */
[----:B------:R-:W-:Y:S01]  /*4e10*/  FADD.FTZ R9, R9, -R34 ;  /* 0x8000002209097221 */ /* 0x000fe20000010000 */
[----:B------:R-:W-:-:S03]  /*4e20*/  FMUL.FTZ R5, R5, R32 ;  /* 0x0000002005057220 */ /* 0x000fc60000410000 */
[----:B------:R-:W-:-:S04]  /*4e30*/  FMUL.FTZ R9, R9, R32 ;  /* 0x0000002009097220 */ /* 0x000fc80000410000 */
[----:B------:R-:W-:Y:S01]  /*4e40*/  FFMA.FTZ R9, R44, R9, R45 ;  /* 0x000000092c097223 */ /* 0x000fe2000001002d */
        /* <DEDUP_REMOVED lines=9> */
.L_x_3211:
[----:B------:R-:W-:Y:S05]  /*4ee0*/  BSYNC.RECONVERGENT B1 ;  /* 0x0000000000017941 */ /* 0x000fea0003800200 */
.L_x_3210:
        /* <DEDUP_REMOVED lines=20> */
.L_x_3213:
[----:B------:R-:W-:Y:S05]  /*5030*/  BSYNC.RECONVERGENT B1 ;  /* 0x0000000000017941 */ /* 0x000fea0003800200 */
.L_x_3212:
        /* <DEDUP_REMOVED lines=20> */
.L_x_3215:
[----:B------:R-:W-:Y:S05]  /*5180*/  BSYNC.RECONVERGENT B1 ;  /* 0x0000000000017941 */ /* 0x000fea0003800200 */
.L_x_3214:
        /* <DEDUP_REMOVED lines=38> */
.L_x_3217:
[----:B------:R-:W-:Y:S05]  /*53f0*/  BSYNC.RECONVERGENT B1 ;  /* 0x0000000000017941 */ /* 0x000fea0003800200 */
.L_x_3216:
        /* <DEDUP_REMOVED lines=20> */
.L_x_3219:
[----:B------:R-:W-:Y:S05]  /*5540*/  BSYNC.RECONVERGENT B1 ;  /* 0x0000000000017941 */ /* 0x000fea0003800200 */
.L_x_3218:
        /* <DEDUP_REMOVED lines=17> */
[----:B------:R-:W-:Y:S02]  /*5660*/  F2FP.F16.F32.PACK_AB R3, R19, R10 ;  /* 0x0000000a1303723e */ /* 0x000fe400000000ff */
[----:B------:R-:W-:-:S05]  /*5670*/  LEA.HI.X R5, R2, UR11, R11, 0x1, P1 ;  /* 0x0000000b02057c11 */ /* 0x000fca00088f0c0b */
[----:B------:R0:W-:Y:S02]  /*5680*/  STG.E desc[UR6][R4.64], R3 ;  /* 0x0000000304007986 */ /* 0x0001e4000c101906 */
.L_x_3221:
[----:B------:R-:W-:Y:S05]  /*5690*/  BSYNC.RECONVERGENT B1 ;  /* 0x0000000000017941 */ /* 0x000fea0003800200 */
.L_x_3220:
        /* <DEDUP_REMOVED lines=20> */
.L_x_3223:
[----:B------:R-:W-:Y:S05]  /*57e0*/  BSYNC.RECONVERGENT B1 ;  /* 0x0000000000017941 */ /* 0x000fea0003800200 */
.L_x_3222:
        /* <DEDUP_REMOVED lines=20> */
.L_x_3225:
[----:B------:R-:W-:Y:S05]  /*5930*/  BSYNC.RECONVERGENT B1 ;  /* 0x0000000000017941 */ /* 0x000fea0003800200 */
.L_x_3224:
        /* <DEDUP_REMOVED lines=20> */
.L_x_3227:
[----:B------:R-:W-:Y:S05]  /*5a80*/  BSYNC.RECONVERGENT B1 ;  /* 0x0000000000017941 */ /* 0x000fea0003800200 */
.L_x_3226:
        /* <DEDUP_REMOVED lines=44> */
.L_x_3229:
[----:B------:R-:W-:Y:S05]  /*5d50*/  BSYNC.RECONVERGENT B1 ;  /* 0x0000000000017941 */ /* 0x000fea0003800200 */
.L_x_3228:
        /* <DEDUP_REMOVED lines=20> */
.L_x_3231:
[----:B------:R-:W-:Y:S05]  /*5ea0*/  BSYNC.RECONVERGENT B1 ;  /* 0x0000000000017941 */ /* 0x000fea0003800200 */
.L_x_3230:
        /* <DEDUP_REMOVED lines=20> */
.L_x_3233:
[----:B------:R-:W-:Y:S05]  /*5ff0*/  BSYNC.RECONVERGENT B1 ;  /* 0x0000000000017941 */ /* 0x000fea0003800200 */
.L_x_3232:
        /* <DEDUP_REMOVED lines=20> */
.L_x_3235:
[----:B------:R-:W-:Y:S05]  /*6140*/  BSYNC.RECONVERGENT B1 ;  /* 0x0000000000017941 */ /* 0x000fea0003800200 */
.L_x_3234:
        /* <DEDUP_REMOVED lines=20> */
.L_x_3237:
[----:B------:R-:W-:Y:S05]  /*6290*/  BSYNC.RECONVERGENT B1 ;  /* 0x0000000000017941 */ /* 0x000fea0003800200 */
.L_x_3236:
        /* <DEDUP_REMOVED lines=20> */
.L_x_3239:
[----:B------:R-:W-:Y:S05]  /*63e0*/  BSYNC.RECONVERGENT B1 ;  /* 0x0000000000017941 */ /* 0x000fea0003800200 */
.L_x_3238:
        /* <DEDUP_REMOVED lines=36> */
.L_x_3241:
[----:B------:R-:W-:Y:S05]  /*6630*/  BSYNC.RECONVERGENT B1 ;  /* 0x0000000000017941 */ /* 0x000fea0003800200 */
.L_x_3240:
        /* <DEDUP_REMOVED lines=20> */
.L_x_3243:
[----:B------:R-:W-:Y:S05]  /*6780*/  BSYNC.RECONVERGENT B1 ;  /* 0x0000000000017941 */ /* 0x000fea0003800200 */
.L_x_3242:
        /* <DEDUP_REMOVED lines=20> */
.L_x_3245:
[----:B------:R-:W-:Y:S05]  /*68d0*/  BSYNC.RECONVERGENT B1 ;  /* 0x0000000000017941 */ /* 0x000fea0003800200 */
.L_x_3244:
        /* <DEDUP_REMOVED lines=20> */
.L_x_3247:
[----:B------:R-:W-:Y:S05]  /*6a20*/  BSYNC.RECONVERGENT B1 ;  /* 0x0000000000017941 */ /* 0x000fea0003800200 */
.L_x_3246:
        /* <DEDUP_REMOVED lines=20> */
.L_x_3249:
[----:B------:R-:W-:Y:S05]  /*6b70*/  BSYNC.RECONVERGENT B1 ;  /* 0x0000000000017941 */ /* 0x000fea0003800200 */
.L_x_3248:
        /* <DEDUP_REMOVED lines=20> */
.L_x_3251:
[----:B------:R-:W-:Y:S05]  /*6cc0*/  BSYNC.RECONVERGENT B1 ;  /* 0x0000000000017941 */ /* 0x000fea0003800200 */
.L_x_3250:
        /* <DEDUP_REMOVED lines=34> */
.L_x_3253:
[----:B------:R-:W-:Y:S05]  /*6ef0*/  BSYNC.RECONVERGENT B1 ;  /* 0x0000000000017941 */ /* 0x000fea0003800200 */
.L_x_3252:
        /* <DEDUP_REMOVED lines=20> */
.L_x_3255:
[----:B------:R-:W-:Y:S05]  /*7040*/  BSYNC.RECONVERGENT B1 ;  /* 0x0000000000017941 */ /* 0x000fea0003800200 */
.L_x_3254:
        /* <DEDUP_REMOVED lines=20> */
.L_x_3257:
[----:B------:R-:W-:Y:S05]  /*7190*/  BSYNC.RECONVERGENT B1 ;  /* 0x0000000000017941 */ /* 0x000fea0003800200 */
.L_x_3256:
        /* <DEDUP_REMOVED lines=20> */
.L_x_3259:
[----:B------:R-:W-:Y:S05]  /*72e0*/  BSYNC.RECONVERGENT B1 ;  /* 0x0000000000017941 */ /* 0x000fea0003800200 */
.L_x_3258:
        /* <DEDUP_REMOVED lines=20> */
.L_x_3261:
[----:B------:R-:W-:Y:S05]  /*7430*/  BSYNC.RECONVERGENT B1 ;  /* 0x0000000000017941 */ /* 0x000fea0003800200 */
.L_x_3260:
        /* <DEDUP_REMOVED lines=17> */
[----:B------:R0:W-:Y:S01]  /*7550*/  STG.E desc[UR6][R2.64], R5 ;  /* 0x0000000502007986 */ /* 0x0001e2000c101906 */
[----:B------:R-:W-:Y:S05]  /*7560*/  BRA `(.L_x_3262) ;  /* 0x0000004400047947 */ /* 0x000fea0003800000 */
.L_x_3199:
        /* <DEDUP_REMOVED lines=38> */
[----:B------:R-:W-:-:S05]  /*77d0*/  F2FP.F16.F32.PACK_AB R85, R120, R85 ;  /* 0x000000557855723e */ /* 0x000fca00000000ff */
[----:B------:R0:W-:Y:S02]  /*77e0*/  STG.E desc[UR6][R28.64], R85 ;  /* 0x000000551c007986 */ /* 0x0001e4000c101906 */
.L_x_3264:
[----:B------:R-:W-:Y:S05]  /*77f0*/  BSYNC.RECONVERGENT B1 ;  /* 0x0000000000017941 */ /* 0x000fea0003800200 */
.L_x_3263:
        /* <DEDUP_REMOVED lines=28> */
[----:B------:R-:W-:-:S05]  /*79c0*/  F2FP.F16.F32.PACK_AB R83, R0, R83 ;  /* 0x000000530053723e */ /* 0x000fca00000000ff */
[----:B------:R1:W-:Y:S02]  /*79d0*/  STG.E desc[UR6][R28.64], R83 ;  /* 0x000000531c007986 */ /* 0x0003e4000c101906 */
.L_x_3266:
[----:B------:R-:W-:Y:S05]  /*79e0*/  BSYNC.RECONVERGENT B1 ;  /* 0x0000000000017941 */ /* 0x000fea0003800200 */
.L_x_3265:
        /* <DEDUP_REMOVED lines=44> */
[----:B------:R-:W-:-:S05]  /*7cb0*/  F2FP.F16.F32.PACK_AB R111, R111, R118 ;  /* 0x000000766f6f723e */ /* 0x000fca00000000ff */
[----:B------:R0:W-:Y:S02]  /*7cc0*/  STG.E desc[UR6][R2.64], R111 ;  /* 0x0000006f02007986 */ /* 0x0001e4000c101906 */
.L_x_3268:
[----:B------:R-:W-:Y:S05]  /*7cd0*/  BSYNC.RECONVERGENT B1 ;  /* 0x0000000000017941 */ /* 0x000fea0003800200 */
.L_x_3267:
[----:B------:R-:W-:Y:S01]  /*7ce0*/  BSSY.RECONVERGENT B1, `(.L_x_3269) ;  /* 0x0000020000017945 */ /* 0x000fe20003800200 */
[C---:B------:R-:W-:Y:S02]  /*7cf0*/  IADD3 R28, PT, PT, R33.reuse, 0xa0, RZ ;  /* 0x000000a0211c7810 */ /* 0x040fe40007ffe0ff */
[----:B------:R-:W-:Y:S01]  /*7d00*/  IADD3 R29, PT, PT, R33, 0xb0, RZ ;  /* 0x000000b0211d7810 */ /* 0x000fe20007ffe0ff */
[----:B------:R-:W-:Y:S06]  /*7d10*/  @P1 BRA `(.L_x_3270) ;  /* 0x0000000000701947 */ /* 0x000fec0003800000 */
[--C-:B0-----:R-:W-:Y:S01]  /*7d20*/  FADD.FTZ R3, R4, -R34.reuse ;  /* 0x8000002204037221 */ /* 0x101fe20000010000 */
[----:B------:R-:W-:Y:S01]  /*7d30*/  FADD.FTZ R5, R5, -R34 ;  /* 0x8000002205057221 */ /* 0x000fe20000010000 */
        /* <DEDUP_REMOVED lines=26> */
.L_x_3270:
[----:B------:R-:W-:Y:S05]  /*7ee0*/  BSYNC.RECONVERGENT B1 ;  /* 0x0000000000017941 */ /* 0x000fea0003800200 */
.L_x_3269:
[----:B------:R-:W-:Y:S04]  /*7ef0*/  BSSY.RECONVERGENT B1, `(.L_x_3271) ;  /* 0x000001e000017945 */ /* 0x000fe80003800200 */
[----:B------:R-:W-:Y:S05]  /*7f00*/  @P6 BRA `(.L_x_3272) ;  /* 0x0000000000706947 */ /* 0x000fea0003800000 */
[--C-:B01----:R-:W-:Y:S01]  /*7f10*/  FADD.FTZ R3, R6, -R34.reuse ;  /* 0x8000002206037221 */ /* 0x103fe20000010000 */
        /* <DEDUP_REMOVED lines=27> */
.L_x_3272:
[----:B------:R-:W-:Y:S05]  /*80d0*/  BSYNC.RECONVERGENT B1 ;  /* 0x0000000000017941 */ /* 0x000fea0003800200 */
.L_x_3271:
        /* <DEDUP_REMOVED lines=30> */
.L_x_3274:
[----:B------:R-:W-:Y:S05]  /*82c0*/  BSYNC.RECONVERGENT B1 ;  /* 0x0000000000017941 */ /* 0x000fea0003800200 */
.L_x_3273:
        /* <DEDUP_REMOVED lines=30> */
.L_x_3276:
[----:B------:R-:W-:Y:S05]  /*84b0*/  BSYNC.RECONVERGENT B1 ;  /* 0x0000000000017941 */ /* 0x000fea0003800200 */
.L_x_3275:
[----:B------:R-:W-:Y:S04]  /*84c0*/  BSSY.RECONVERGENT B1, `(.L_x_3277) ;  /* 0x000001e000017945 */ /* 0x000fe80003800200 */
[----:B------:R-:W-:Y:S05]  /*84d0*/  @P2 BRA `(.L_x_3278) ;  /* 0x0000000000702947 */ /* 0x000fea0003800000 */
[--C-:B01----:R-:W-:Y:S01]  /*84e0*/  FADD.FTZ R3, R12, -R34.reuse ;  /* 0x800000220c037221 */ /* 0x103fe20000010000 */
[----:B------:R-:W-:Y:S01]  /*84f0*/  FADD.FTZ R13, R13, -R34 ;  /* 0x800000220d0d7221 */ /* 0x000fe20000010000 */
        /* <DEDUP_REMOVED lines=26> */
.L_x_3278:
[----:B------:R-:W-:Y:S05]  /*86a0*/  BSYNC.RECONVERGENT B1 ;  /* 0x0000000000017941 */ /* 0x000fea0003800200 */
.L_x_3277:
        /* <DEDUP_REMOVED lines=20> */
[--C-:B-1----:R-:W-:Y:S01]  /*87f0*/  FADD.FTZ R3, R14, -R34.reuse ;  /* 0x800000220e037221 */ /* 0x102fe20000010000 */
        /* <DEDUP_REMOVED lines=25> */
[----:B------:R-:W-:-:S05]  /*8990*/  F2FP.F16.F32.PACK_AB R11, R14, R11 ;  /* 0x0000000b0e0b723e */ /* 0x000fca00000000ff */
[----:B------:R0:W-:Y:S02]  /*89a0*/  STG.E desc[UR6][R4.64], R11 ;  /* 0x0000000b04007986 */ /* 0x0001e4000c101906 */
.L_x_3280:
[----:B------:R-:W-:Y:S05]  /*89b0*/  BSYNC.RECONVERGENT B1 ;  /* 0x0000000000017941 */ /* 0x000fea0003800200 */
.L_x_3279:
[----:B------:R-:W-:Y:S04]  /*89c0*/  BSSY.RECONVERGENT B1, `(.L_x_3281) ;  /* 0x000001e000017945 */ /* 0x000fe80003800200 */
[----:B------:R-:W-:Y:S05]  /*89d0*/  @P2 BRA `(.L_x_3282) ;  /* 0x0000000000702947 */ /* 0x000fea0003800000 */
[--C-:B-1----:R-:W-:Y:S01]  /*89e0*/  FADD.FTZ R3, R16, -R34.reuse ;  /* 0x8000002210037221 */ /* 0x102fe20000010000 */
[----:B------:R-:W-:Y:S01]  /*89f0*/  FADD.FTZ R17, R17, -R34 ;  /* 0x8000002211117221 */ /* 0x000fe20000010000 */
        /* <DEDUP_REMOVED lines=24> */
[----:B------:R-:W-:-:S05]  /*8b80*/  F2FP.F16.F32.PACK_AB R11, R14, R11 ;  /* 0x0000000b0e0b723e */ /* 0x000fca00000000ff */
[----:B------:R3:W-:Y:S02]  /*8b90*/  STG.E desc[UR6][R2.64], R11 ;  /* 0x0000000b02007986 */ /* 0x0007e4000c101906 */
.L_x_3282:
[----:B------:R-:W-:Y:S05]  /*8ba0*/  BSYNC.RECONVERGENT B1 ;  /* 0x0000000000017941 */ /* 0x000fea0003800200 */
.L_x_3281:
        /* <DEDUP_REMOVED lines=28> */
[----:B------:R-:W-:-:S05]  /*8d70*/  F2FP.F16.F32.PACK_AB R13, R13, R10 ;  /* 0x0000000a0d0d723e */ /* 0x000fca00000000ff */
[----:B------:R4:W-:Y:S02]  /*8d80*/  STG.E desc[UR6][R4.64], R13 ;  /* 0x0000000d04007986 */ /* 0x0009e4000c101906 */
.L_x_3284:
[----:B------:R-:W-:Y:S05]  /*8d90*/  BSYNC.RECONVERGENT B1 ;  /* 0x0000000000017941 */ /* 0x000fea0003800200 */
.L_x_3283:
        /* <DEDUP_REMOVED lines=8> */
[----:B0-----:R-:W-:Y:S01]  /*8e20*/  FFMA.FTZ R11, R43, R3, R46 ;  /* 0x000000032b0b7223 */ /* 0x001fe2000001002e */
[----:B------:R-:W-:Y:S01]  /*8e30*/  FFMA.FTZ R21, R44, R21, R45 ;  /* 0x000000152c157223 */ /* 0x000fe2000001002d */
        /* <DEDUP_REMOVED lines=18> */
[----:B------:R-:W-:-:S05]  /*8f60*/  F2FP.F16.F32.PACK_AB R9, R12, R9 ;  /* 0x000000090c09723e */ /* 0x000fca00000000ff */
[----:B------:R0:W-:Y:S02]  /*8f70*/  STG.E desc[UR6][R4.64], R9 ;  /* 0x0000000904007986 */ /* 0x0001e4000c101906 */
.L_x_3286:
[----:B------:R-:W-:Y:S05]  /*8f80*/  BSYNC.RECONVERGENT B1 ;  /* 0x0000000000017941 */ /* 0x000fea0003800200 */
.L_x_3285:
[----:B------:R-:W-:Y:S04]  /*8f90*/  BSSY.RECONVERGENT B1, `(.L_x_3287) ;  /* 0x000001e000017945 */ /* 0x000fe80003800200 */
[----:B------:R-:W-:Y:S05]  /*8fa0*/  @P3 BRA `(.L_x_3288) ;  /* 0x0000000000703947 */ /* 0x000fea0003800000 */
[--C-:B-1-3--:R-:W-:Y:S01]  /*8fb0*/  FADD.FTZ R3, R22, -R34.reuse ;  /* 0x8000002216037221 */ /* 0x10afe20000010000 */
[----:B------:R-:W-:Y:S01]  /*8fc0*/  FADD.FTZ R23, R23, -R34 ;  /* 0x8000002217177221 */ /* 0x000fe20000010000 */
        /* <DEDUP_REMOVED lines=26> */
.L_x_3288:
[----:B------:R-:W-:Y:S05]  /*9170*/  BSYNC.RECONVERGENT B1 ;  /* 0x0000000000017941 */ /* 0x000fea0003800200 */
.L_x_3287:
[----:B------:R-:W-:Y:S04]  /*9180*/  BSSY.RECONVERGENT B1, `(.L_x_3289) ;  /* 0x000001e000017945 */ /* 0x000fe80003800200 */
[----:B------:R-:W-:Y:S05]  /*9190*/  @P4 BRA `(.L_x_3290) ;  /* 0x0000000000704947 */ /* 0x000fea0003800000 */
[--C-:B01-3--:R-:W-:Y:S01]  /*91a0*/  FADD.FTZ R3, R24, -R34.reuse ;  /* 0x8000002218037221 */ /* 0x10bfe20000010000 */
        /* <DEDUP_REMOVED lines=27> */
.L_x_3290:
[----:B------:R-:W-:Y:S05]  /*9360*/  BSYNC.RECONVERGENT B1 ;  /* 0x0000000000017941 */ /* 0x000fea0003800200 */
.L_x_3289:
        /* <DEDUP_REMOVED lines=54> */
.L_x_3292:
[----:B------:R-:W-:Y:S05]  /*96d0*/  BSYNC.RECONVERGENT B1 ;  /* 0x0000000000017941 */ /* 0x000fea0003800200 */
.L_x_3291:
        /* <DEDUP_REMOVED lines=12> */
[----:B--2---:R-:W-:-:S05]  /*97a0*/  FMUL.FTZ R5, R49, -1.4426950216293334961 ;  /* 0xbfb8aa3b31057820 */ /* 0x004fca0000410000 */
        /* <DEDUP_REMOVED lines=17> */
.L_x_3294:
[----:B------:R-:W-:Y:S05]  /*98c0*/  BSYNC.RECONVERGENT B1 ;  /* 0x0000000000017941 */ /* 0x000fea0003800200 */
.L_x_3293:
        /* <DEDUP_REMOVED lines=30> */
.L_x_3296:
[----:B------:R-:W-:Y:S05]  /*9ab0*/  BSYNC.RECONVERGENT B1 ;  /* 0x0000000000017941 */ /* 0x000fea0003800200 */
.L_x_3295:
[----:B------:R-:W-:Y:S04]  /*9ac0*/  BSSY.RECONVERGENT B1, `(.L_x_3297) ;  /* 0x000001e000017945 */ /* 0x000fe80003800200 */
[----:B------:R-:W-:Y:S05]  /*9ad0*/  @P6 BRA `(.L_x_3298) ;  /* 0x0000000000706947 */ /* 0x000fea0003800000 */
[--C-:B---3--:R-:W-:Y:S01]  /*9ae0*/  FADD.FTZ R3, R52, -R34.reuse ;  /* 0x8000002234037221 */ /* 0x108fe20000010000 */
        /* <DEDUP_REMOVED lines=27> */
.L_x_3298:
[----:B------:R-:W-:Y:S05]  /*9ca0*/  BSYNC.RECONVERGENT B1 ;  /* 0x0000000000017941 */ /* 0x000fea0003800200 */
.L_x_3297:
        /* <DEDUP_REMOVED lines=30> */
.L_x_3300:
[----:B------:R-:W-:Y:S05]  /*9e90*/  BSYNC.RECONVERGENT B1 ;  /* 0x0000000000017941 */ /* 0x000fea0003800200 */
.L_x_3299:
[----:B------:R-:W-:Y:S04]  /*9ea0*/  BSSY.RECONVERGENT B1, `(.L_x_3301) ;  /* 0x000001e000017945 */ /* 0x000fe80003800200 */
[----:B------:R-:W-:Y:S05]  /*9eb0*/  @P4 BRA `(.L_x_3302) ;  /* 0x0000000000704947 */ /* 0x000fea0003800000 */
[--C-:B0--34-:R-:W-:Y:S01]  /*9ec0*/  FADD.FTZ R3, R56, -R34.reuse ;  /* 0x8000002238037221 */ /* 0x119fe20000010000 */
[----:B------:R-:W-:Y:S01]  /*9ed0*/  FADD.FTZ R57, R57, -R34 ;  /* 0x8000002239397221 */ /* 0x000fe20000010000 */
        /* <DEDUP_REMOVED lines=26> */
.L_x_3302:
[----:B------:R-:W-:Y:S05]  /*a080*/  BSYNC.RECONVERGENT B1 ;  /* 0x0000000000017941 */ /* 0x000fea0003800200 */
.L_x_3301:
        /* <DEDUP_REMOVED lines=46> */
.L_x_3304:
[----:B------:R-:W-:Y:S05]  /*a370*/  BSYNC.RECONVERGENT B1 ;  /* 0x0000000000017941 */ /* 0x000fea0003800200 */
.L_x_3303:
        /* <DEDUP_REMOVED lines=30> */
.L_x_3306:
[----:B------:R-:W-:Y:S05]  /*a560*/  BSYNC.RECONVERGENT B1 ;  /* 0x0000000000017941 */ /* 0x000fea0003800200 */
.L_x_3305:
        /* <DEDUP_REMOVED lines=28> */
[----:B------:R-:W-:-:S05]  /*a730*/  F2FP.F16.F32.PACK_AB R11, R11, R0 ;  /* 0x000000000b0b723e */ /* 0x000fca00000000ff */
[----:B------:R3:W-:Y:S02]  /*a740*/  STG.E desc[UR6][R4.64], R11 ;  /* 0x0000000b04007986 */ /* 0x0007e4000c101906 */
.L_x_3308:
[----:B------:R-:W-:Y:S05]  /*a750*/  BSYNC.RECONVERGENT B1 ;  /* 0x0000000000017941 */ /* 0x000fea0003800200 */
.L_x_3307:
        /* <DEDUP_REMOVED lines=28> */
[----:B------:R-:W-:-:S05]  /*a920*/  F2FP.F16.F32.PACK_AB R11, R11, R0 ;  /* 0x000000000b0b723e */ /* 0x000fca00000000ff */
[----:B------:R4:W-:Y:S02]  /*a930*/  STG.E desc[UR6][R4.64], R11 ;  /* 0x0000000b04007986 */ /* 0x0009e4000c101906 */
.L_x_3310:
[----:B------:R-:W-:Y:S05]  /*a940*/  BSYNC.RECONVERGENT B1 ;  /* 0x0000000000017941 */ /* 0x000fea0003800200 */
.L_x_3309:
        /* <DEDUP_REMOVED lines=28> */
[----:B------:R-:W-:-:S05]  /*ab10*/  F2FP.F16.F32.PACK_AB R11, R11, R0 ;  /* 0x000000000b0b723e */ /* 0x000fca00000000ff */
[----:B------:R0:W-:Y:S02]  /*ab20*/  STG.E desc[UR6][R4.64], R11 ;  /* 0x0000000b04007986 */ /* 0x0001e4000c101906 */
.L_x_3312:
[----:B------:R-:W-:Y:S05]  /*ab30*/  BSYNC.RECONVERGENT B1 ;  /* 0x0000000000017941 */ /* 0x000fea0003800200 */
.L_x_3311:
        /* <DEDUP_REMOVED lines=30> */
.L_x_3314:
[----:B------:R-:W-:Y:S05]  /*ad20*/  BSYNC.RECONVERGENT B1 ;  /* 0x0000000000017941 */ /* 0x000fea0003800200 */
.L_x_3313:
        /* <DEDUP_REMOVED lines=42> */
[----:B------:R-:W-:-:S05]  /*afd0*/  F2FP.F16.F32.PACK_AB R9, R9, R6 ;  /* 0x000000060909723e */ /* 0x000fca00000000ff */
[----:B------:R0:W-:Y:S02]  /*afe0*/  STG.E desc[UR6][R4.64], R9 ;  /* 0x0000000904007986 */ /* 0x0001e4000c101906 */
.L_x_3316:
[----:B------:R-:W-:Y:S05]  /*aff0*/  BSYNC.RECONVERGENT B1 ;  /* 0x0000000000017941 */ /* 0x000fea0003800200 */
.L_x_3315:
        /* <DEDUP_REMOVED lines=28> */
[----:B------:R-:W-:-:S05]  /*b1c0*/  F2FP.F16.F32.PACK_AB R9, R9, R6 ;  /* 0x000000060909723e */ /* 0x000fca00000000ff */
[----:B------:R0:W-:Y:S02]  /*b1d0*/  STG.E desc[UR6][R4.64], R9 ;  /* 0x0000000904007986 */ /* 0x0001e4000c101906 */
.L_x_3318:
[----:B------:R-:W-:Y:S05]  /*b1e0*/  BSYNC.RECONVERGENT B1 ;  /* 0x0000000000017941 */ /* 0x000fea0003800200 */
.L_x_3317:
        /* <DEDUP_REMOVED lines=30> */
.L_x_3320:
[----:B------:R-:W-:Y:S05]  /*b3d0*/  BSYNC.RECONVERGENT B1 ;  /* 0x0000000000017941 */ /* 0x000fea0003800200 */
.L_x_3319:
        /* <DEDUP_REMOVED lines=30> */
.L_x_3322:
[----:B------:R-:W-:Y:S05]  /*b5c0*/  BSYNC.RECONVERGENT B1 ;  /* 0x0000000000017941 */ /* 0x000fea0003800200 */
.L_x_3321:
        /* <DEDUP_REMOVED lines=30> */
.L_x_3324:
[----:B------:R-:W-:Y:S05]  /*b7b0*/  BSYNC.RECONVERGENT B1 ;  /* 0x0000000000017941 */ /* 0x000fea0003800200 */
.L_x_3323:
        /* <DEDUP_REMOVED lines=28> */
.L_x_3262:
[----:B------:R-:W-:Y:S05]  /*b980*/  BSYNC.RECONVERGENT B0 ;  /* 0x0000000000007941 */ /* 0x000fea0003800200 */
.L_x_3198:
        /* <DEDUP_REMOVED lines=8> */
.L_x_3326:
        /* <DEDUP_REMOVED lines=15> */
.L_x_4551:


//--------------------- .text._Z35group_norm_nhwc_fwd_one_pass_kernelI11Fp16IOFp16WLi64ELi60ELi480EEv26Group_norm_nhwc_fwd_params --------------------------
	.section	.text._Z35group_norm_nhwc_fwd_one_pass_kernelI11Fp16IOFp16WLi64ELi60ELi480EEv26Group_norm_nhwc_fwd_params,"ax",@progbits
	.align	128
        .global         _Z35group_norm_nhwc_fwd_one_pass_kernelI11Fp16IOFp16WLi64ELi60ELi480EEv26Group_norm_nhwc_fwd_params
        .type           _Z35group_norm_nhwc_fwd_one_pass_kernelI11Fp16IOFp16WLi64ELi60ELi480EEv26Group_norm_nhwc_fwd_params,@function
        .size           _Z35group_norm_nhwc_fwd_one_pass_kernelI11Fp16IOFp16WLi64ELi60ELi480EEv26Group_norm_nhwc_fwd_params,(.L_x_4552 - _Z35group_norm_nhwc_fwd_one_pass_kernelI11Fp16IOFp16WLi64ELi60ELi480EEv26Group_norm_nhwc_fwd_params)
        .other          _Z35group_norm_nhwc_fwd_one_pass_kernelI11Fp16IOFp16WLi64ELi60ELi480EEv26Group_norm_nhwc_fwd_params,@"STO_CUDA_ENTRY STV_DEFAULT"
_Z35group_norm_nhwc_fwd_one_pass_kernelI11Fp16IOFp16WLi64ELi60ELi480EEv26Group_norm_nhwc_fwd_params:
.text._Z35group_norm_nhwc_fwd_one_pass_kernelI11Fp16IOFp16WLi64ELi60ELi480EEv26Group_norm_nhwc_fwd_params:
        /* <DEDUP_REMOVED lines=25> */
.L_x_3354:
        /* <DEDUP_REMOVED lines=33> */
[----:B------:R-:W-:Y:S01]  /*03a0*/  ISETP.GE.AND.EX P2, PT, R17, UR9, PT, P2 ;  /* 0x0000000911007c0c */ /* 0x000fe2000bf46320 */
[----:B------:R-:W-:Y:S01]  /*03b0*/  @P1 VIADD R15, R15, 0x1 ;  /* 0x000000010f0f1836 */ /* 0x000fe20000000000 */
[----:B------:R-:W-:Y:S02]  /*03c0*/  ISETP.GE.U32.AND P1, PT, R21, UR8, PT ;  /* 0x0000000815007c0c */ /* 0x000fe4000bf26070 */
[----:B------:R-:W-:Y:S02]  /*03d0*/  IADD3 R0, PT, PT, RZ, -R0, RZ ;  /* 0x80000000ff007210 */ /* 0x000fe40007ffe0ff */
[----:B------:R-:W-:Y:S02]  /*03e0*/  @!P4 IADD3 R15, PT, PT, -R15, RZ, RZ ;  /* 0x000000ff0f0fc210 */ /* 0x000fe40007ffe1ff */
[----:B------:R-:W-:Y:S02]  /*03f0*/  PRMT R5, R0, 0x7710, RZ ;  /* 0x0000771000057816 */ /* 0x000fe400000000ff */
[----:B------:R-:W-:-:S02]  /*0400*/  ISETP.GE.AND.EX P1, PT, R7, UR9, PT, P1 ;  /* 0x0000000907007c0c */ /* 0x000fc4000bf26310 */
[----:B------:R-:W-:Y:S01]  /*0410*/  @!P3 LOP3.LUT R15, RZ, R2, RZ, 0x33, !PT ;  /* 0x00000002ff0fb212 */ /* 0x000fe200078e33ff */
[----:B------:R-:W0:Y:S01]  /*0420*/  @!P2 LDC.64 R10, c[0x0][0x3e0] ;  /* 0x0000f800ff0aab82 */ /* 0x000e220000000a00 */
[----:B------:R-:W-:Y:S02]  /*0430*/  IADD3 R5, PT, PT, R5, R6, RZ ;  /* 0x0000000605057210 */ /* 0x000fe40007ffe0ff */
[----:B------:R-:W-:Y:S02]  /*0440*/  IADD3 R3, PT, PT, -R15, RZ, RZ ;  /* 0x000000ff0f037210 */ /* 0x000fe40007ffe1ff */
[----:B------:R-:W-:Y:S02]  /*0450*/  SHF.L.U32 R5, R5, 0x1, RZ ;  /* 0x0000000105057819 */ /* 0x000fe400000006ff */
[----:B------:R-:W-:Y:S01]  /*0460*/  IADD3 R0, PT, PT, R23, 0x20, RZ ;  /* 0x0000002017007810 */ /* 0x000fe20007ffe0ff */
[----:B------:R-:W-:Y:S01]  /*0470*/  IMAD R20, R2, R3, UR7 ;  /* 0x0000000702147e24 */ /* 0x000fe2000f8e0203 */
[----:B------:R-:W-:Y:S01]  /*0480*/  LOP3.LUT R25, R5, 0xffff, RZ, 0xc0, !PT ;  /* 0x0000ffff05197812 */ /* 0x000fe200078ec0ff */
[----:B------:R-:W1:Y:S01]  /*0490*/  @!P1 LDC.64 R8, c[0x0][0x3e0] ;  /* 0x0000f800ff089b82 */ /* 0x000e620000000a00 */
[----:B------:R-:W-:Y:S01]  /*04a0*/  ISETP.GE.U32.AND P3, PT, R0, UR8, PT ;  /* 0x0000000800007c0c */ /* 0x000fe2000bf66070 */
[----:B------:R-:W-:Y:S01]  /*04b0*/  IMAD R20, R20, 0x3c, RZ ;  /* 0x0000003c14147824 */ /* 0x000fe200078e02ff */
[----:B------:R-:W-:-:S02]  /*04c0*/  SHF.R.S32.HI R5, RZ, 0x1f, R0 ;  /* 0x0000001fff057819 */ /* 0x000fc40000011400 */
[----:B------:R-:W-:Y:S02]  /*04d0*/  SHF.R.S32.HI R3, RZ, 0x1f, R15 ;  /* 0x0000001fff037819 */ /* 0x000fe4000001140f */
[----:B------:R-:W-:Y:S01]  /*04e0*/  ISETP.GE.AND.EX P3, PT, R5, UR9, PT, P3 ;  /* 0x0000000905007c0c */ /* 0x000fe2000bf66330 */
[----:B------:R-:W3:Y:S01]  /*04f0*/  @!P2 LDC.64 R12, c[0x0][0x390] ;  /* 0x0000e400ff0cab82 */ /* 0x000ee20000000a00 */
        /* <DEDUP_REMOVED lines=11> */
[----:B------:R-:W-:Y:S01]  /*05b0*/  IMAD.IADD R27, R25, 0x1, R27 ;  /* 0x00000001191b7824 */ /* 0x000fe200078e021b */
[-C--:B------:R-:W-:Y:S01]  /*05c0*/  @!P2 MOV R26, R24.reuse ;  /* 0x00000018001aa202 */ /* 0x080fe20000000f00 */
[----:B------:R-:W-:Y:S01]  /*05d0*/  @!P2 IMAD R19, R23, R11, R4 ;  /* 0x0000000b1713a224 */ /* 0x000fe200078e0204 */
[----:B------:R-:W-:Y:S01]  /*05e0*/  @!P1 MOV R28, R24 ;  /* 0x00000018001c9202 */ /* 0x000fe20000000f00 */
[----:B-1----:R-:W-:Y:S01]  /*05f0*/  @!P1 IMAD R18, R7, R8, RZ ;  /* 0x0000000807129224 */ /* 0x002fe200078e02ff */
[----:B------:R-:W-:Y:S01]  /*0600*/  @!P1 MOV R29, R27 ;  /* 0x0000001b001d9202 */ /* 0x000fe20000000f00 */
[----:B------:R-:W1:Y:S01]  /*0610*/  @!P1 LDC.64 R14, c[0x0][0x390] ;  /* 0x0000e400ff0e9b82 */ /* 0x000e620000000a00 */
[----:B------:R-:W-:Y:S01]  /*0620*/  @!P2 IMAD.WIDE.U32 R10, R23, R10, R26 ;  /* 0x0000000a170aa225 */ /* 0x000fe200078e001a */
[----:B------:R-:W-:-:S03]  /*0630*/  @!P3 MOV R4, R24 ;  /* 0x000000180004b202 */ /* 0x000fc60000000f00 */
[----:B------:R-:W-:Y:S01]  /*0640*/  @!P1 IMAD R7, R21, R9, R18 ;  /* 0x0000000915079224 */ /* 0x000fe200078e0212 */
[----:B------:R-:W-:Y:S01]  /*0650*/  @!P2 IADD3 R19, PT, PT, R11, R19, RZ ;  /* 0x000000130b13a210 */ /* 0x000fe20007ffe0ff */
[----:B------:R-:W-:Y:S01]  /*0660*/  @!P1 IMAD.WIDE.U32 R28, R21, R8, R28 ;  /* 0x00000008151c9225 */ /* 0x000fe200078e001c */
[C---:B---3--:R-:W-:Y:S01]  /*0670*/  @!P2 LEA R18, P5, R10.reuse, R12, 0x1 ;  /* 0x0000000c0a12a211 */ /* 0x048fe200078a08ff */
[----:B------:R-:W2:Y:S03]  /*0680*/  @!P4 LDC.64 R8, c[0x0][0x3e0] ;  /* 0x0000f800ff08cb82 */ /* 0x000ea60000000a00 */
[----:B------:R-:W-:Y:S02]  /*0690*/  @!P2 LEA.HI.X R19, R10, R13, R19, 0x1, P5 ;  /* 0x0000000d0a13a211 */ /* 0x000fe400028f0c13 */
[----:B------:R-:W-:Y:S01]  /*06a0*/  @!P1 IADD3 R7, PT, PT, R29, R7, RZ ;  /* 0x000000071d079210 */ /* 0x000fe20007ffe0ff */
[----:B0-----:R-:W-:-:S02]  /*06b0*/  @!P3 IMAD R5, R5, R16, RZ ;  /* 0x000000100505b224 */ /* 0x001fc400078e02ff */
[----:B------:R-:W0:Y:S02]  /*06c0*/  @!P3 LDC.64 R10, c[0x0][0x390] ;  /* 0x0000e400ff0abb82 */ /* 0x000e240000000a00 */
[----:B------:R-:W-:Y:S02]  /*06d0*/  @!P3 IMAD R17, R0, R17, R5 ;  /* 0x000000110011b224 */ /* 0x000fe400078e0205 */
[----:B------:R-:W-:Y:S01]  /*06e0*/  @!P3 IMAD.MOV.U32 R5, RZ, RZ, R27 ;  /* 0x000000ffff05b224 */ /* 0x000fe200078e001b */
[----:B-1----:R-:W-:-:S03]  /*06f0*/  @!P1 LEA R14, P5, R28, R14, 0x1 ;  /* 0x0000000e1c0e9211 */ /* 0x002fc600078a08ff */
[----:B------:R-:W1:Y:S01]  /*0700*/  @!P4 LDC.64 R12, c[0x0][0x390] ;  /* 0x0000e400ff0ccb82 */ /* 0x000e620000000a00 */
[----:B------:R-:W-:-:S04]  /*0710*/  @!P3 IMAD.WIDE.U32 R4, R0, R16, R4 ;  /* 0x000000100004b225 */ /* 0x000fc800078e0004 */
[----:B------:R-:W-:Y:S01]  /*0720*/  HFMA2 R0, -RZ, RZ, 0, 0 ;  /* 0x00000000ff007431 */ /* 0x000fe200000001ff */
[----:B------:R-:W-:Y:S01]  /*0730*/  @!P1 LEA.HI.X R15, R28, R15, R7, 0x1, P5 ;  /* 0x0000000f1c0f9211 */ /* 0x000fe200028f0c07 */
[----:B------:R-:W-:-:S04]  /*0740*/  HFMA2 R7, -RZ, RZ, 0, 0 ;  /* 0x00000000ff077431 */ /* 0x000fc800000001ff */
[----:B------:R3:W5:Y:S01]  /*0750*/  @!P1 LDG.E R0, desc[UR14][R14.64] ;  /* 0x0000000e0e009981 */ /* 0x000762000c1e1900 */
[----:B--2---:R-:W-:Y:S01]  /*0760*/  @!P4 IMAD R3, R3, R8, RZ ;  /* 0x000000080303c224 */ /* 0x004fe200078e02ff */
[----:B------:R-:W-:Y:S02]  /*0770*/  @!P3 IADD3 R17, PT, PT, R5, R17, RZ ;  /* 0x000000110511b210 */ /* 0x000fe40007ffe0ff */
[----:B------:R-:W2:Y:S01]  /*0780*/  @!P2 LDG.E R7, desc[UR14][R18.64] ;  /* 0x0000000e1207a981 */ /* 0x000ea2000c1e1900 */
[----:B------:R-:W-:Y:S01]  /*0790*/  @!P4 IMAD R9, R2, R9, R3 ;  /* 0x000000090209c224 */ /* 0x000fe200078e0203 */
[----:B---3--:R-:W-:Y:S02]  /*07a0*/  @!P4 MOV R14, R24 ;  /* 0x00000018000ec202 */ /* 0x008fe40000000f00 */
[----:B------:R-:W-:Y:S02]  /*07b0*/  @!P4 MOV R15, R27 ;  /* 0x0000001b000fc202 */ /* 0x000fe40000000f00 */
[----:B0-----:R-:W-:Y:S01]  /*07c0*/  @!P3 LEA R10, P2, R4, R10, 0x1 ;  /* 0x0000000a040ab211 */ /* 0x001fe200078408ff */
[----:B------:R-:W-:-:S03]  /*07d0*/  @!P4 IMAD.WIDE.U32 R2, R2, R8, R14 ;  /* 0x000000080202c225 */ /* 0x000fc600078e000e */
[----:B------:R-:W-:Y:S01]  /*07e0*/  @!P3 LEA.HI.X R11, R4, R11, R17, 0x1, P2 ;  /* 0x0000000b040bb211 */ /* 0x000fe200010f0c11 */
[----:B------:R-:W-:Y:S01]  /*07f0*/  HFMA2 R4, -RZ, RZ, 0, 0 ;  /* 0x00000000ff047431 */ /* 0x000fe200000001ff */
[----:B------:R-:W-:Y:S02]  /*0800*/  @!P4 IADD3 R3, PT, PT, R3, R9, RZ ;  /* 0x000000090303c210 */ /* 0x000fe40007ffe0ff */
[----:B-1----:R-:W-:-:S03]  /*0810*/  @!P4 LEA R12, P2, R2, R12, 0x1 ;  /* 0x0000000c020cc211 */ /* 0x002fc600078408ff */
[----:B------:R0:W3:Y:S01]  /*0820*/  @!P3 LDG.E R4, desc[UR14][R10.64] ;  /* 0x0000000e0a04b981 */ /* 0x0000e2000c1e1900 */
[----:B------:R-:W-:Y:S02]  /*0830*/  MOV R17, RZ ;  /* 0x000000ff00117202 */ /* 0x000fe40000000f00 */
[----:B------:R-:W-:-:S05]  /*0840*/  @!P4 LEA.HI.X R13, R2, R13, R3, 0x1, P2 ;  /* 0x0000000d020dc211 */ /* 0x000fca00010f0c03 */
[----:B------:R-:W4:Y:S01]  /*0850*/  @!P4 LDG.E R17, desc[UR14][R12.64] ;  /* 0x0000000e0c11c981 */ /* 0x000f22000c1e1900 */
[----:B0-----:R-:W0:Y:S02]  /*0860*/  S2R R11, SR_LANEID ;  /* 0x00000000000b7919 */ /* 0x001e240000000000 */
[C---:B0-----:R-:W-:Y:S02]  /*0870*/  ISETP.GT.AND P2, PT, R11.reuse, 0x1e, PT ;  /* 0x0000001e0b00780c */ /* 0x041fe40003f44270 */
[----:B------:R-:W-:Y:S01]  /*0880*/  ISETP.GT.AND P3, PT, R11, 0xf, PT ;  /* 0x0000000f0b00780c */ /* 0x000fe20003f64270 */
[----:B------:R-:W-:Y:S01]  /*0890*/  BSSY.RECONVERGENT B0, `(.L_x_3327) ;  /* 0x000003f000007945 */ /* 0x000fe20003800200 */
[----:B-----5:R-:W-:Y:S02]  /*08a0*/  HADD2.F32 R19, -RZ, R0.H0_H0 ;  /* 0x20000000ff137230 */ /* 0x020fe40000004100 */
[--C-:B--2---:R-:W-:Y:S02]  /*08b0*/  HADD2.F32 R21, -RZ, R7.reuse.H0_H0 ;  /* 0x20000007ff157230 */ /* 0x104fe40000004100 */
        /* <DEDUP_REMOVED lines=9> */
[----:B------:R-:W-:Y:S01]  /*0950*/  FFMA.FTZ R5, R19, R19, R10 ;  /* 0x0000001313057223 */ /* 0x000fe2000001000a */
[----:B---3--:R-:W-:-:S02]  /*0960*/  HADD2.F32 R2, -RZ, R4.H1_H1 ;  /* 0x30000004ff027230 */ /* 0x008fc40000004100 */
[----:B------:R-:W-:Y:S01]  /*0970*/  FADD.FTZ R8, RZ, R8 ;  /* 0x00000008ff087221 */ /* 0x000fe20000010000 */
[----:B------:R-:W-:Y:S02]  /*0980*/  HADD2.F32 R3, -RZ, R4.H0_H0 ;  /* 0x20000004ff037230 */ /* 0x000fe40000004100 */
[----:B------:R-:W-:Y:S01]  /*0990*/  FMUL.FTZ R4, R2, R2 ;  /* 0x0000000202047220 */ /* 0x000fe20000410000 */
[--C-:B----4-:R-:W-:Y:S02]  /*09a0*/  HADD2.F32 R16, -RZ, R17.reuse.H1_H1 ;  /* 0x30000011ff107230 */ /* 0x110fe40000004100 */
[----:B------:R-:W-:Y:S01]  /*09b0*/  FADD.FTZ R5, R8, R5 ;  /* 0x0000000508057221 */ /* 0x000fe20000010000 */
[----:B------:R-:W-:Y:S02]  /*09c0*/  HADD2.F32 R17, -RZ, R17.H0_H0 ;  /* 0x20000011ff117230 */ /* 0x000fe40000004100 */
        /* <DEDUP_REMOVED lines=40> */
[----:B--2---:R-:W-:-:S04]  /*0c50*/  FADD.FTZ R5, R9, R12 ;  /* 0x0000000c09057221 */ /* 0x004fc80000010000 */
[----:B------:R-:W-:-:S05]  /*0c60*/  @!P2 IMAD.IADD R7, R7, 0x1, R8 ;  /* 0x000000010707a824 */ /* 0x000fca00078e0208 */
[----:B------:R3:W-:Y:S02]  /*0c70*/  @!P2 STS.64 [R7+0x10], R4 ;  /* 0x000010040700a388 */ /* 0x0007e40000000a00 */
.L_x_3328:
[----:B------:R-:W-:Y:S05]  /*0c80*/  BSYNC.RECONVERGENT B0 ;  /* 0x0000000000007941 */ /* 0x000fea0003800200 */
.L_x_3327:
        /* <DEDUP_REMOVED lines=44> */
.L_x_3330:
[----:B------:R-:W-:Y:S05]  /*0f50*/  BSYNC.RECONVERGENT B0 ;  /* 0x0000000000007941 */ /* 0x000fea0003800200 */
.L_x_3329:
        /* <DEDUP_REMOVED lines=31> */
.L_x_3333:
[----:B---3--:R-:W3:Y:S04]  /*1150*/  LDG.E.STRONG.GPU R6, desc[UR14][R8.64] ;  /* 0x0000000e08067981 */ /* 0x008ee8000c1ef900 */
[----:B---3--:R-:W-:Y:S01]  /*1160*/  CCTL.IVALL ;  /* 0x00000000ff00798f */ /* 0x008fe20002000000 */
[----:B------:R-:W-:Y:S05]  /*1170*/  YIELD ;  /* 0x0000000000007946 */ /* 0x000fea0003800000 */
[----:B------:R-:W-:-:S13]  /*1180*/  ISETP.NE.AND P2, PT, R6, R11, PT ;  /* 0x0000000b0600720c */ /* 0x000fda0003f45270 */
[----:B------:R-:W-:Y:S05]  /*1190*/  @P2 BRA `(.L_x_3333) ;  /* 0xfffffffc00ec2947 */ /* 0x000fea000383ffff */
.L_x_3332:
        /* <DEDUP_REMOVED lines=15> */
.L_x_3335:
        /* <DEDUP_REMOVED lines=63> */
[----:B------:R-:W-:Y:S01]  /*1680*/  MOV R10, UR26 ;  /* 0x0000001a000a7c02 */ /* 0x000fe20008000f00 */
[----:B------:R-:W-:-:S03]  /*1690*/  IMAD.U32 R11, RZ, RZ, UR27 ;  /* 0x0000001bff0b7e24 */ /* 0x000fc6000f8e00ff */
        /* <DEDUP_REMOVED lines=26> */
.L_x_3334:
        /* <DEDUP_REMOVED lines=52> */
.L_x_3336:
        /* <DEDUP_REMOVED lines=28> */
.L_x_3337:
        /* <DEDUP_REMOVED lines=13> */
.L_x_3338:
[----:B------:R-:W-:Y:S05]  /*1e10*/  BSYNC.RECONVERGENT B0 ;  /* 0x0000000000007941 */ /* 0x000fea0003800200 */
.L_x_3331:
        /* <DEDUP_REMOVED lines=52> */
[C---:B------:R-:W-:Y:S01]  /*2160*/  IADD3 R20, PT, PT, R23.reuse, 0x10, RZ ;  /* 0x0000001017147810 */ /* 0x040fe20007ffe0ff */
[C---:B------:R-:W-:Y:S01]  /*2170*/  VIADD R13, R23.reuse, 0x20 ;  /* 0x00000020170d7836 */ /* 0x040fe20000000000 */
        /* <DEDUP_REMOVED lines=22> */
.L_x_3342:
[----:B------:R-:W-:Y:S05]  /*22e0*/  BSYNC.RECONVERGENT B1 ;  /* 0x0000000000017941 */ /* 0x000fea0003800200 */
.L_x_3341:
        /* <DEDUP_REMOVED lines=29> */
.L_x_3344:
[----:B------:R-:W-:Y:S05]  /*24c0*/  BSYNC.RECONVERGENT B1 ;  /* 0x0000000000017941 */ /* 0x000fea0003800200 */
.L_x_3343:
        /* <DEDUP_REMOVED lines=20> */
.L_x_3346:
[----:B------:R-:W-:Y:S05]  /*2610*/  BSYNC.RECONVERGENT B1 ;  /* 0x0000000000017941 */ /* 0x000fea0003800200 */
.L_x_3345:
        /* <DEDUP_REMOVED lines=19> */
.L_x_3340:
        /* <DEDUP_REMOVED lines=42> */
.L_x_3349:
[----:B------:R-:W-:Y:S05]  /*29f0*/  BSYNC.RECONVERGENT B1 ;  /* 0x0000000000017941 */ /* 0x000fea0003800200 */
.L_x_3348:
[----:B------:R-:W-:Y:S04]  /*2a00*/  BSSY.RECONVERGENT B1, `(.L_x_3350) ;  /* 0x0000020000017945 */ /* 0x000fe80003800200 */
[----:B------:R-:W-:Y:S05]  /*2a10*/  @P1 BRA `(.L_x_3351) ;  /* 0x0000000000781947 */ /* 0x000fea0003800000 */
[--C-:B0-----:R-:W-:Y:S01]  /*2a20*/  FADD.FTZ R11, R0, -R6.reuse ;  /* 0x80000006000b7221 */ /* 0x101fe20000010000 */
[----:B------:R-:W-:Y:S01]  /*2a30*/  FADD.FTZ R19, R19, -R6 ;  /* 0x8000000613137221 */ /* 0x000fe20000010000 */
[----:B------:R-:W0:Y:S01]  /*2a40*/  LDCU.64 UR10, c[0x0][0x3e0] ;  /* 0x00007c00ff0a77ac */ /* 0x000e220008000a00 */
[----:B------:R-:W-:Y:S02]  /*2a50*/  VIADD R29, R23, 0x10 ;  /* 0x00000010171d7836 */ /* 0x000fe40000000000 */
[-C--:B------:R-:W-:Y:S01]  /*2a60*/  FMUL.FTZ R8, R11, R4.reuse ;  /* 0x000000040b087220 */ /* 0x080fe20000410000 */
[----:B------:R-:W-:Y:S01]  /*2a70*/  FMUL.FTZ R9, R19, R4 ;  /* 0x0000000413097220 */ /* 0x000fe20000410000 */
[----:B------:R-:W1:Y:S02]  /*2a80*/  LDCU.64 UR12, c[0x0][0x380] ;  /* 0x00007000ff0c77ac */ /* 0x000e640008000a00 */
[----:B------:R-:W-:Y:S01]  /*2a90*/  FFMA.FTZ R8, R7, R8, R14 ;  /* 0x0000000807087223 */ /* 0x000fe2000001000e */
[----:B------:R-:W-:Y:S01]  /*2aa0*/  FFMA.FTZ R9, R5, R9, R12 ;  /* 0x0000000905097223 */ /* 0x000fe2000001000c */
[----:B------:R-:W-:-:S02]  /*2ab0*/  SHF.R.S32.HI R21, RZ, 0x1f, R29 ;  /* 0x0000001fff157819 */ /* 0x000fc4000001141d */
        /* <DEDUP_REMOVED lines=20> */
.L_x_3351:
[----:B------:R-:W-:Y:S05]  /*2c00*/  BSYNC.RECONVERGENT B1 ;  /* 0x0000000000017941 */ /* 0x000fea0003800200 */
.L_x_3350:
        /* <DEDUP_REMOVED lines=30> */
.L_x_3353:
[----:B------:R-:W-:Y:S05]  /*2df0*/  BSYNC.RECONVERGENT B1 ;  /* 0x0000000000017941 */ /* 0x000fea0003800200 */
.L_x_3352:
        /* <DEDUP_REMOVED lines=28> */
.L_x_3347:
[----:B------:R-:W-:Y:S05]  /*2fc0*/  BSYNC.RECONVERGENT B0 ;  /* 0x0000000000007941 */ /* 0x000fea0003800200 */
.L_x_3339:
        /* <DEDUP_REMOVED lines=8> */
.L_x_3355:
        /* <DEDUP_REMOVED lines=11> */
.L_x_4552:


//--------------------- .text._Z35group_norm_nhwc_fwd_one_pass_kernelI11Fp16IOFp16WLi128ELi60ELi480EEv26Group_norm_nhwc_fwd_params --------------------------
	.section	.text._Z35group_norm_nhwc_fwd_one_pass_kernelI11Fp16IOFp16WLi128ELi60ELi480EEv26Group_norm_nhwc_fwd_params,"ax",@progbits
	.align	128
        .global         _Z35group_norm_nhwc_fwd_one_pass_kernelI11Fp16IOFp16WLi128ELi60ELi480EEv26Group_norm_nhwc_fwd_params
        .type           _Z35group_norm_nhwc_fwd_one_pass_kernelI11Fp16IOFp16WLi128ELi60ELi480EEv26Group_norm_nhwc_fwd_params,@function
        .size           _Z35group_norm_nhwc_fwd_one_pass_kernelI11Fp16IOFp16WLi128ELi60ELi480EEv26Group_norm_nhwc_fwd_params,(.L_x_4553 - _Z35group_norm_nhwc_fwd_one_pass_kernelI11Fp16IOFp16WLi128ELi60ELi480EEv26Group_norm_nhwc_fwd_params)
        .other          _Z35group_norm_nhwc_fwd_one_pass_kernelI11Fp16IOFp16WLi128ELi60ELi480EEv26Group_norm_nhwc_fwd_params,@"STO_CUDA_ENTRY STV_DEFAULT"
_Z35group_norm_nhwc_fwd_one_pass_kernelI11Fp16IOFp16WLi128ELi60ELi480EEv26Group_norm_nhwc_fwd_params:
.text._Z35group_norm_nhwc_fwd_one_pass_kernelI11Fp16IOFp16WLi128ELi60ELi480EEv26Group_norm_nhwc_fwd_params:
        /* <DEDUP_REMOVED lines=51> */
.L_x_3399:
        /* <DEDUP_REMOVED lines=61> */
[----:B------:R-:W-:Y:S02]  /*0700*/  ISETP.GE.AND.EX P1, PT, R20, UR21, PT, P1 ;  /* 0x0000001514007c0c */ /* 0x000fe4000bf26310 */
[----:B------:R-:W-:Y:S02]  /*0710*/  IADD3 R3, PT, PT, R0, 0x20, RZ ;  /* 0x0000002000037810 */ /* 0x000fe40007ffe0ff */
[----:B------:R-:W-:Y:S02]  /*0720*/  IADD3 R9, PT, PT, R7, UR5, RZ ;  /* 0x0000000507097c10 */ /* 0x000fe4000fffe0ff */
[----:B------:R-:W-:Y:S02]  /*0730*/  ISETP.GE.U32.AND P5, PT, R3, UR20, PT ;  /* 0x0000001403007c0c */ /* 0x000fe4000bfa6070 */
[----:B------:R-:W-:Y:S02]  /*0740*/  SHF.R.S32.HI R25, RZ, 0x1f, R3 ;  /* 0x0000001fff197819 */ /* 0x000fe40000011403 */
[----:B------:R-:W-:-:S02]  /*0750*/  @!P3 MOV R8, R6 ;  /* 0x000000060008b202 */ /* 0x000fc40000000f00 */
        /* <DEDUP_REMOVED lines=31> */
[C---:B------:R-:W-:Y:S01]  /*0950*/  @!P5 IMAD R25, R3.reuse, R13, R20 ;  /* 0x0000000d0319d224 */ /* 0x040fe200078e0214 */
[----:B------:R-:W-:Y:S02]  /*0960*/  @!P5 MOV R20, R6 ;  /* 0x000000060014d202 */ /* 0x000fe40000000f00 */
        /* <DEDUP_REMOVED lines=156> */
.L_x_3357:
[----:B------:R-:W-:Y:S05]  /*1330*/  BSYNC.RECONVERGENT B0 ;  /* 0x0000000000007941 */ /* 0x000fea0003800200 */
.L_x_3356:
        /* <DEDUP_REMOVED lines=45> */
.L_x_3359:
[----:B------:R-:W-:Y:S05]  /*1610*/  BSYNC.RECONVERGENT B0 ;  /* 0x0000000000007941 */ /* 0x000fea0003800200 */
.L_x_3358:
        /* <DEDUP_REMOVED lines=32> */
.L_x_3362:
[----:B------:R-:W3:Y:S04]  /*1820*/  LDG.E.STRONG.GPU R22, desc[UR24][R12.64] ;  /* 0x000000180c167981 */ /* 0x000ee8000c1ef900 */
[----:B---3--:R-:W-:Y:S01]  /*1830*/  CCTL.IVALL ;  /* 0x00000000ff00798f */ /* 0x008fe20002000000 */
[----:B------:R-:W-:Y:S05]  /*1840*/  YIELD ;  /* 0x0000000000007946 */ /* 0x000fea0003800000 */
[----:B------:R-:W-:-:S13]  /*1850*/  ISETP.NE.AND P2, PT, R22, R23, PT ;  /* 0x000000171600720c */ /* 0x000fda0003f45270 */
[----:B------:R-:W-:Y:S05]  /*1860*/  @P2 BRA `(.L_x_3362) ;  /* 0xfffffffc00ec2947 */ /* 0x000fea000383ffff */
.L_x_3361:
        /* <DEDUP_REMOVED lines=14> */
.L_x_3364:
        /* <DEDUP_REMOVED lines=91> */
.L_x_3363:
        /* <DEDUP_REMOVED lines=51> */
.L_x_3365:
        /* <DEDUP_REMOVED lines=28> */
.L_x_3366:
        /* <DEDUP_REMOVED lines=13> */
.L_x_3367:
[----:B------:R-:W-:Y:S05]  /*24c0*/  BSYNC.RECONVERGENT B0 ;  /* 0x0000000000007941 */ /* 0x000fea0003800200 */
.L_x_3360:
        /* <DEDUP_REMOVED lines=67> */
.L_x_3371:
[----:B------:R-:W-:Y:S05]  /*2900*/  BSYNC.RECONVERGENT B1 ;  /* 0x0000000000017941 */ /* 0x000fea0003800200 */
.L_x_3370:
        /* <DEDUP_REMOVED lines=20> */
.L_x_3373:
[----:B------:R-:W-:Y:S05]  /*2a50*/  BSYNC.RECONVERGENT B1 ;  /* 0x0000000000017941 */ /* 0x000fea0003800200 */
.L_x_3372:
        /* <DEDUP_REMOVED lines=28> */
.L_x_3375:
[----:B------:R-:W-:Y:S05]  /*2c20*/  BSYNC.RECONVERGENT B1 ;  /* 0x0000000000017941 */ /* 0x000fea0003800200 */
.L_x_3374:
        /* <DEDUP_REMOVED lines=22> */
.L_x_3377:
[----:B------:R-:W-:Y:S05]  /*2d90*/  BSYNC.RECONVERGENT B1 ;  /* 0x0000000000017941 */ /* 0x000fea0003800200 */
.L_x_3376:
        /* <DEDUP_REMOVED lines=34> */
.L_x_3379:
[----:B------:R-:W-:Y:S05]  /*2fc0*/  BSYNC.RECONVERGENT B1 ;  /* 0x0000000000017941 */ /* 0x000fea0003800200 */
.L_x_3378:
        /* <DEDUP_REMOVED lines=20> */
.L_x_3381:
[----:B------:R-:W-:Y:S05]  /*3110*/  BSYNC.RECONVERGENT B1 ;  /* 0x0000000000017941 */ /* 0x000fea0003800200 */
.L_x_3380:
        /* <DEDUP_REMOVED lines=20> */
.L_x_3383:
[----:B------:R-:W-:Y:S05]  /*3260*/  BSYNC.RECONVERGENT B1 ;  /* 0x0000000000017941 */ /* 0x000fea0003800200 */
.L_x_3382:
        /* <DEDUP_REMOVED lines=19> */
.L_x_3369:
        /* <DEDUP_REMOVED lines=33> */
.L_x_3386:
[----:B------:R-:W-:Y:S05]  /*35b0*/  BSYNC.RECONVERGENT B1 ;  /* 0x0000000000017941 */ /* 0x000fea0003800200 */
.L_x_3385:
        /* <DEDUP_REMOVED lines=30> */
.L_x_3388:
[----:B------:R-:W-:Y:S05]  /*37a0*/  BSYNC.RECONVERGENT B1 ;  /* 0x0000000000017941 */ /* 0x000fea0003800200 */
.L_x_3387:
        /* <DEDUP_REMOVED lines=38> */
.L_x_3390:
[----:B------:R-:W-:Y:S05]  /*3a10*/  BSYNC.RECONVERGENT B1 ;  /* 0x0000000000017941 */ /* 0x000fea0003800200 */
.L_x_3389:
        /* <DEDUP_REMOVED lines=32> */
.L_x_3392:
[----:B------:R-:W-:Y:S05]  /*3c20*/  BSYNC.RECONVERGENT B1 ;  /* 0x0000000000017941 */ /* 0x000fea0003800200 */
.L_x_3391:
        /* <DEDUP_REMOVED lines=44> */
.L_x_3394:
[----:B------:R-:W-:Y:S05]  /*3ef0*/  BSYNC.RECONVERGENT B1 ;  /* 0x0000000000017941 */ /* 0x000fea0003800200 */
.L_x_3393:
        /* <DEDUP_REMOVED lines=30> */
.L_x_3396:
[----:B------:R-:W-:Y:S05]  /*40e0*/  BSYNC.RECONVERGENT B1 ;  /* 0x0000000000017941 */ /* 0x000fea0003800200 */
.L_x_3395:
        /* <DEDUP_REMOVED lines=30> */
.L_x_3398:
[----:B------:R-:W-:Y:S05]  /*42d0*/  BSYNC.RECONVERGENT B1 ;  /* 0x0000000000017941 */ /* 0x000fea0003800200 */
.L_x_3397:
        /* <DEDUP_REMOVED lines=29> */
.L_x_3384:
[----:B------:R-:W-:Y:S05]  /*44b0*/  BSYNC.RECONVERGENT B0 ;  /* 0x0000000000007941 */ /* 0x000fea0003800200 */
.L_x_3368:
[----:B------:R-:W-:Y:S02]  /*44c0*/  UIADD3 UR8, UPT, UPT, UR30, UR8, URZ ;  /* 0x000000081e087290 */ /* 0x000fe4000fffe0ff */
[----:B------:R-:W-:Y:S02]  /*44d0*/  UIADD3 UR4, UPT, UPT, UR4, 0x1, URZ ;  /* 0x0000000104047890 */ /* 0x000fe4000fffe0ff */
[----:B------:R-:W-:-:S09]  /*44e0*/  UISETP.GE.AND UP1, UPT, UR8, UR7, UPT ;  /* 0x000000070800728c */ /* 0x000fd2000bf26270 */
[----:B------:R-:W-:Y:S05]  /*44f0*/  BRA.U !UP1, `(.L_x_3399) ;  /* 0xffffffbd098c7547 */ /* 0x000fea000b83ffff */
[----:B------:R-:W-:Y:S05]  /*4500*/  EXIT ;  /* 0x000000000000794d */ /* 0x000fea0003800000 */
.L_x_3400:
        /* <DEDUP_REMOVED lines=15> */
.L_x_4553:


//--------------------- .text._Z35group_norm_nhwc_fwd_one_pass_kernelI11Fp16IOFp16WLi256ELi60ELi480EEv26Group_norm_nhwc_fwd_params --------------------------
	.section	.text._Z35group_norm_nhwc_fwd_one_pass_kernelI11Fp16IOFp16WLi256ELi60ELi480EEv26Group_norm_nhwc_fwd_params,"ax",@progbits
	.align	128
        .global         _Z35group_norm_nhwc_fwd_one_pass_kernelI11Fp16IOFp16WLi256ELi60ELi480EEv26Group_norm_nhwc_fwd_params
        .type           _Z35group_norm_nhwc_fwd_one_pass_kernelI11Fp16IOFp16WLi256ELi60ELi480EEv26Group_norm_nhwc_fwd_params,@function
        .size           _Z35group_norm_nhwc_fwd_one_pass_kernelI11Fp16IOFp16WLi256ELi60ELi480EEv26Group_norm_nhwc_fwd_params,(.L_x_4554 - _Z35group_norm_nhwc_fwd_one_pass_kernelI11Fp16IOFp16WLi256ELi60ELi480EEv26Group_norm_nhwc_fwd_params)
        .other          _Z35group_norm_nhwc_fwd_one_pass_kernelI11Fp16IOFp16WLi256ELi60ELi480EEv26Group_norm_nhwc_fwd_params,@"STO_CUDA_ENTRY STV_DEFAULT"
_Z35group_norm_nhwc_fwd_one_pass_kernelI11Fp16IOFp16WLi256ELi60ELi480EEv26Group_norm_nhwc_fwd_params:
.text._Z35group_norm_nhwc_fwd_one_pass_kernelI11Fp16IOFp16WLi256ELi60ELi480EEv26Group_norm_nhwc_fwd_params:
        /* <DEDUP_REMOVED lines=61> */
.L_x_3476:
        /* <DEDUP_REMOVED lines=410> */
.L_x_3402:
[----:B------:R-:W-:Y:S05]  /*1d70*/  BSYNC.RECONVERGENT B0 ;  /* 0x0000000000007941 */ /* 0x000fea0003800200 */
.L_x_3401:
        /* <DEDUP_REMOVED lines=44> */
.L_x_3404:
[----:B------:R-:W-:Y:S05]  /*2040*/  BSYNC.RECONVERGENT B0 ;  /* 0x0000000000007941 */ /* 0x000fea0003800200 */
.L_x_3403:
        /* <DEDUP_REMOVED lines=24> */
.L_x_3407:
[----:B----4-:R-:W3:Y:S04]  /*21d0*/  LDG.E.STRONG.GPU R38, desc[UR6][R36.64] ;  /* 0x0000000624267981 */ /* 0x010ee8000c1ef900 */
[----:B---3--:R-:W-:Y:S01]  /*21e0*/  CCTL.IVALL ;  /* 0x00000000ff00798f */ /* 0x008fe20002000000 */
[----:B------:R-:W-:Y:S05]  /*21f0*/  YIELD ;  /* 0x0000000000007946 */ /* 0x000fea0003800000 */
[----:B------:R-:W-:-:S13]  /*2200*/  ISETP.NE.AND P1, PT, R38, R43, PT ;  /* 0x0000002b2600720c */ /* 0x000fda0003f25270 */
[----:B------:R-:W-:Y:S05]  /*2210*/  @P1 BRA `(.L_x_3407) ;  /* 0xfffffffc00ec1947 */ /* 0x000fea000383ffff */
.L_x_3406:
        /* <DEDUP_REMOVED lines=15> */
.L_x_3409:
        /* <DEDUP_REMOVED lines=60> */
.L_x_3408:
        /* <DEDUP_REMOVED lines=35> */
.L_x_3410:
        /* <DEDUP_REMOVED lines=18> */
.L_x_3411:
        /* <DEDUP_REMOVED lines=9> */
.L_x_3412:
[----:B------:R-:W-:Y:S05]  /*2ab0*/  BSYNC.RECONVERGENT B0 ;  /* 0x0000000000007941 */ /* 0x000fea0003800200 */
.L_x_3405:
        /* <DEDUP_REMOVED lines=65> */
.L_x_3416:
[----:B------:R-:W-:Y:S05]  /*2ed0*/  BSYNC.RECONVERGENT B1 ;  /* 0x0000000000017941 */ /* 0x000fea0003800200 */
.L_x_3415:
        /* <DEDUP_REMOVED lines=20> */
.L_x_3418:
[----:B------:R-:W-:Y:S05]  /*3020*/  BSYNC.RECONVERGENT B1 ;  /* 0x0000000000017941 */ /* 0x000fea0003800200 */
.L_x_3417:
        /* <DEDUP_REMOVED lines=28> */
.L_x_3420:
[----:B------:R-:W-:Y:S05]  /*31f0*/  BSYNC.RECONVERGENT B1 ;  /* 0x0000000000017941 */ /* 0x000fea0003800200 */
.L_x_3419:
        /* <DEDUP_REMOVED lines=20> */
.L_x_3422:
[----:B------:R-:W-:Y:S05]  /*3340*/  BSYNC.RECONVERGENT B1 ;  /* 0x0000000000017941 */ /* 0x000fea0003800200 */
.L_x_3421:
        /* <DEDUP_REMOVED lines=20> */
.L_x_3424:
[----:B------:R-:W-:Y:S05]  /*3490*/  BSYNC.RECONVERGENT B1 ;  /* 0x0000000000017941 */ /* 0x000fea0003800200 */
.L_x_3423:
        /* <DEDUP_REMOVED lines=20> */
.L_x_3426:
[----:B------:R-:W-:Y:S05]  /*35e0*/  BSYNC.RECONVERGENT B1 ;  /* 0x0000000000017941 */ /* 0x000fea0003800200 */
.L_x_3425:
        /* <DEDUP_REMOVED lines=28> */
.L_x_3428:
[----:B------:R-:W-:Y:S05]  /*37b0*/  BSYNC.RECONVERGENT B1 ;  /* 0x0000000000017941 */ /* 0x000fea0003800200 */
.L_x_3427:
        /* <DEDUP_REMOVED lines=20> */
.L_x_3430:
[----:B------:R-:W-:Y:S05]  /*3900*/  BSYNC.RECONVERGENT B1 ;  /* 0x0000000000017941 */ /* 0x000fea0003800200 */
.L_x_3429:
        /* <DEDUP_REMOVED lines=20> */
.L_x_3432:
[----:B------:R-:W-:Y:S05]  /*3a50*/  BSYNC.RECONVERGENT B1 ;  /* 0x0000000000017941 */ /* 0x000fea0003800200 */
.L_x_3431:
        /* <DEDUP_REMOVED lines=20> */
.L_x_3434:
[----:B------:R-:W-:Y:S05]  /*3ba0*/  BSYNC.RECONVERGENT B1 ;  /* 0x0000000000017941 */ /* 0x000fea0003800200 */
.L_x_3433:
        /* <DEDUP_REMOVED lines=30> */
.L_x_3436:
[----:B------:R-:W-:Y:S05]  /*3d90*/  BSYNC.RECONVERGENT B1 ;  /* 0x0000000000017941 */ /* 0x000fea0003800200 */
.L_x_3435:
        /* <DEDUP_REMOVED lines=20> */
.L_x_3438:
[----:B------:R-:W-:Y:S05]  /*3ee0*/  BSYNC.RECONVERGENT B1 ;  /* 0x0000000000017941 */ /* 0x000fea0003800200 */
.L_x_3437:
        /* <DEDUP_REMOVED lines=20> */
.L_x_3440:
[----:B------:R-:W-:Y:S05]  /*4030*/  BSYNC.RECONVERGENT B1 ;  /* 0x0000000000017941 */ /* 0x000fea0003800200 */
.L_x_3439:
        /* <DEDUP_REMOVED lines=20> */
.L_x_3442:
[----:B------:R-:W-:Y:S05]  /*4180*/  BSYNC.RECONVERGENT B1 ;  /* 0x0000000000017941 */ /* 0x000fea0003800200 */
.L_x_3441:
        /* <DEDUP_REMOVED lines=20> */
.L_x_3444:
[----:B------:R-:W-:Y:S05]  /*42d0*/  BSYNC.RECONVERGENT B1 ;  /* 0x0000000000017941 */ /* 0x000fea0003800200 */
.L_x_3443:
        /* <DEDUP_REMOVED lines=19> */
.L_x_3414:
        /* <DEDUP_REMOVED lines=35> */
.L_x_3447:
[----:B------:R-:W-:Y:S05]  /*4640*/  BSYNC.RECONVERGENT B1 ;  /* 0x0000000000017941 */ /* 0x000fea0003800200 */
.L_x_3446:
        /* <DEDUP_REMOVED lines=30> */
.L_x_3449:
[----:B------:R-:W-:Y:S05]  /*4830*/  BSYNC.RECONVERGENT B1 ;  /* 0x0000000000017941 */ /* 0x000fea0003800200 */
.L_x_3448:
        /* <DEDUP_REMOVED lines=38> */
.L_x_3451:
[----:B------:R-:W-:Y:S05]  /*4aa0*/  BSYNC.RECONVERGENT B1 ;  /* 0x0000000000017941 */ /* 0x000fea0003800200 */
.L_x_3450:
        /* <DEDUP_REMOVED lines=30> */
.L_x_3453:
[----:B------:R-:W-:Y:S05]  /*4c90*/  BSYNC.RECONVERGENT B1 ;  /* 0x0000000000017941 */ /* 0x000fea0003800200 */
.L_x_3452:
        /* <DEDUP_REMOVED lines=30> */
.L_x_3455:
[----:B------:R-:W-:Y:S05]  /*4e80*/  BSYNC.RECONVERGENT B1 ;  /* 0x0000000000017941 */ /* 0x000fea0003800200 */
.L_x_3454:
        /* <DEDUP_REMOVED lines=30> */
.L_x_3457:
[----:B------:R-:W-:Y:S05]  /*5070*/  BSYNC.RECONVERGENT B1 ;  /* 0x0000000000017941 */ /* 0x000fea0003800200 */
.L_x_3456:
        /* <DEDUP_REMOVED lines=38> */
.L_x_3459:
[----:B------:R-:W-:Y:S05]  /*52e0*/  BSYNC.RECONVERGENT B1 ;  /* 0x0000000000017941 */ /* 0x000fea0003800200 */
.L_x_3458:
        /* <DEDUP_REMOVED lines=30> */
.L_x_3461:
[----:B------:R-:W-:Y:S05]  /*54d0*/  BSYNC.RECONVERGENT B1 ;  /* 0x0000000000017941 */ /* 0x000fea0003800200 */
.L_x_3460:
        /* <DEDUP_REMOVED lines=30> */
.L_x_3463:
[----:B------:R-:W-:Y:S05]  /*56c0*/  BSYNC.RECONVERGENT B1 ;  /* 0x0000000000017941 */ /* 0x000fea0003800200 */
.L_x_3462:
        /* <DEDUP_REMOVED lines=30> */
.L_x_3465:
[----:B------:R-:W-:Y:S05]  /*58b0*/  BSYNC.RECONVERGENT B1 ;  /* 0x0000000000017941 */ /* 0x000fea0003800200 */
.L_x_3464:
        /* <DEDUP_REMOVED lines=40> */
.L_x_3467:
[----:B------:R-:W-:Y:S05]  /*5b40*/  BSYNC.RECONVERGENT B1 ;  /* 0x0000000000017941 */ /* 0x000fea0003800200 */
.L_x_3466:
        /* <DEDUP_REMOVED lines=30> */
.L_x_3469:
[----:B------:R-:W-:Y:S05]  /*5d30*/  BSYNC.RECONVERGENT B1 ;  /* 0x0000000000017941 */ /* 0x000fea0003800200 */
.L_x_3468:
        /* <DEDUP_REMOVED lines=30> */
.L_x_3471:
[----:B------:R-:W-:Y:S05]  /*5f20*/  BSYNC.RECONVERGENT B1 ;  /* 0x0000000000017941 */ /* 0x000fea0003800200 */
.L_x_3470:
        /* <DEDUP_REMOVED lines=30> */
.L_x_3473:
[----:B------:R-:W-:Y:S05]  /*6110*/  BSYNC.RECONVERGENT B1 ;  /* 0x0000000000017941 */ /* 0x000fea0003800200 */
.L_x_3472:
        /* <DEDUP_REMOVED lines=30> */
.L_x_3475:
[----:B------:R-:W-:Y:S05]  /*6300*/  BSYNC.RECONVERGENT B1 ;  /* 0x0000000000017941 */ /* 0x000fea0003800200 */
.L_x_3474:
        /* <DEDUP_REMOVED lines=28> */
.L_x_3445:
[----:B------:R-:W-:Y:S05]  /*64d0*/  BSYNC.RECONVERGENT B0 ;  /* 0x0000000000007941 */ /* 0x000fea0003800200 */
.L_x_3413:
        /* <DEDUP_REMOVED lines=8> */
.L_x_3477:
        /* <DEDUP_REMOVED lines=10> */
.L_x_4554:


//--------------------- .text._Z35group_norm_nhwc_fwd_one_pass_kernelI11Fp16IOFp16WLi512ELi60ELi480EEv26Group_norm_nhwc_fwd_params --------------------------
	.section	.text._Z35group_norm_nhwc_fwd_one_pass_kernelI11Fp16IOFp16WLi512ELi60ELi480EEv26Group_norm_nhwc_fwd_params,"ax",@progbits
	.align	128
        .global         _Z35group_norm_nhwc_fwd_one_pass_kernelI11Fp16IOFp16WLi512ELi60ELi480EEv26Group_norm_nhwc_fwd_params
        .type           _Z35group_norm_nhwc_fwd_one_pass_kernelI11Fp16IOFp16WLi512ELi60ELi480EEv26Group_norm_nhwc_fwd_params,@function
        .size           _Z35group_norm_nhwc_fwd_one_pass_kernelI11Fp16IOFp16WLi512ELi60ELi480EEv26Group_norm_nhwc_fwd_params,(.L_x_4555 - _Z35group_norm_nhwc_fwd_one_pass_kernelI11Fp16IOFp16WLi512ELi60ELi480EEv26Group_norm_nhwc_fwd_params)
        .other          _Z35group_norm_nhwc_fwd_one_pass_kernelI11Fp16IOFp16WLi512ELi60ELi480EEv26Group_norm_nhwc_fwd_params,@"STO_CUDA_ENTRY STV_DEFAULT"
_Z35group_norm_nhwc_fwd_one_pass_kernelI11Fp16IOFp16WLi512ELi60ELi480EEv26Group_norm_nhwc_fwd_params:
.text._Z35group_norm_nhwc_fwd_one_pass_kernelI11Fp16IOFp16WLi512ELi60ELi480EEv26Group_norm_nhwc_fwd_params:
        /* <DEDUP_REMOVED lines=47> */
.L_x_3617:
        /* <DEDUP_REMOVED lines=791> */
.L_x_3479:
[----:B------:R-:W-:Y:S05]  /*3460*/  BSYNC.RECONVERGENT B0 ;  /* 0x0000000000007941 */ /* 0x000fea0003800200 */
.L_x_3478:
        /* <DEDUP_REMOVED lines=42> */
.L_x_3481:
[----:B------:R-:W-:Y:S05]  /*3710*/  BSYNC.RECONVERGENT B0 ;  /* 0x0000000000007941 */ /* 0x000fea0003800200 */
.L_x_3480:
        /* <DEDUP_REMOVED lines=27> */
.L_x_3484:
[----:B------:R-:W3:Y:S04]  /*38d0*/  LDG.E.STRONG.GPU R30, desc[UR6][R28.64] ;  /* 0x000000061c1e7981 */ /* 0x000ee8000c1ef900 */
[----:B---3--:R-:W-:Y:S01]  /*38e0*/  CCTL.IVALL ;  /* 0x00000000ff00798f */ /* 0x008fe20002000000 */
[----:B------:R-:W-:Y:S05]  /*38f0*/  YIELD ;  /* 0x0000000000007946 */ /* 0x000fea0003800000 */
[----:B------:R-:W-:-:S13]  /*3900*/  ISETP.NE.AND P1, PT, R30, R37, PT ;  /* 0x000000251e00720c */ /* 0x000fda0003f25270 */
[----:B------:R-:W-:Y:S05]  /*3910*/  @P1 BRA `(.L_x_3484) ;  /* 0xfffffffc00ec1947 */ /* 0x000fea000383ffff */
.L_x_3483:
        /* <DEDUP_REMOVED lines=16> */
.L_x_3486:
        /* <DEDUP_REMOVED lines=62> */
.L_x_3485:
        /* <DEDUP_REMOVED lines=38> */
.L_x_3487:
        /* <DEDUP_REMOVED lines=19> */
.L_x_3488:
        /* <DEDUP_REMOVED lines=9> */
.L_x_3489:
[----:B------:R-:W-:Y:S05]  /*4220*/  BSYNC.RECONVERGENT B0 ;  /* 0x0000000000007941 */ /* 0x000fea0003800200 */
.L_x_3482:
        /* <DEDUP_REMOVED lines=78> */
.L_x_3493:
[----:B------:R-:W-:Y:S05]  /*4710*/  BSYNC.RECONVERGENT B1 ;  /* 0x0000000000017941 */ /* 0x000fea0003800200 */
.L_x_3492:
        /* <DEDUP_REMOVED lines=20> */
.L_x_3495:
[----:B------:R-:W-:Y:S05]  /*4860*/  BSYNC.RECONVERGENT B1 ;  /* 0x0000000000017941 */ /* 0x000fea0003800200 */
.L_x_3494:
        /* <DEDUP_REMOVED lines=38> */
.L_x_3497:
[----:B------:R-:W-:Y:S05]  /*4ad0*/  BSYNC.RECONVERGENT B1 ;  /* 0x0000000000017941 */ /* 0x000fea0003800200 */
.L_x_3496:
        /* <DEDUP_REMOVED lines=22> */
.L_x_3499:
[----:B------:R-:W-:Y:S05]  /*4c40*/  BSYNC.RECONVERGENT B1 ;  /* 0x0000000000017941 */ /* 0x000fea0003800200 */
.L_x_3498:
        /* <DEDUP_REMOVED lines=20> */
.L_x_3501:
[----:B------:R-:W-:Y:S05]  /*4d90*/  BSYNC.RECONVERGENT B1 ;  /* 0x0000000000017941 */ /* 0x000fea0003800200 */
.L_x_3500:
        /* <DEDUP_REMOVED lines=20> */
.L_x_3503:
[----:B------:R-:W-:Y:S05]  /*4ee0*/  BSYNC.RECONVERGENT B1 ;  /* 0x0000000000017941 */ /* 0x000fea0003800200 */
.L_x_3502:
        /* <DEDUP_REMOVED lines=20> */
.L_x_3505:
[----:B------:R-:W-:Y:S05]  /*5030*/  BSYNC.RECONVERGENT B1 ;  /* 0x0000000000017941 */ /* 0x000fea0003800200 */
.L_x_3504:
        /* <DEDUP_REMOVED lines=20> */
.L_x_3507:
[----:B------:R-:W-:Y:S05]  /*5180*/  BSYNC.RECONVERGENT B1 ;  /* 0x0000000000017941 */ /* 0x000fea0003800200 */
.L_x_3506:
        /* <DEDUP_REMOVED lines=38> */
.L_x_3509:
[----:B------:R-:W-:Y:S05]  /*53f0*/  BSYNC.RECONVERGENT B1 ;  /* 0x0000000000017941 */ /* 0x000fea0003800200 */
.L_x_3508:
        /* <DEDUP_REMOVED lines=20> */
.L_x_3511:
[----:B------:R-:W-:Y:S05]  /*5540*/  BSYNC.RECONVERGENT B1 ;  /* 0x0000000000017941 */ /* 0x000fea0003800200 */
.L_x_3510:
        /* <DEDUP_REMOVED lines=20> */
.L_x_3513:
[----:B------:R-:W-:Y:S05]  /*5690*/  BSYNC.RECONVERGENT B1 ;  /* 0x0000000000017941 */ /* 0x000fea0003800200 */
.L_x_3512:
        /* <DEDUP_REMOVED lines=20> */
.L_x_3515:
[----:B------:R-:W-:Y:S05]  /*57e0*/  BSYNC.RECONVERGENT B1 ;  /* 0x0000000000017941 */ /* 0x000fea0003800200 */
.L_x_3514:
        /* <DEDUP_REMOVED lines=20> */
.L_x_3517:
[----:B------:R-:W-:Y:S05]  /*5930*/  BSYNC.RECONVERGENT B1 ;  /* 0x0000000000017941 */ /* 0x000fea0003800200 */
.L_x_3516:
        /* <DEDUP_REMOVED lines=20> */
.L_x_3519:
[----:B------:R-:W-:Y:S05]  /*5a80*/  BSYNC.RECONVERGENT B1 ;  /* 0x0000000000017941 */ /* 0x000fea0003800200 */
.L_x_3518:
        /* <DEDUP_REMOVED lines=44> */
.L_x_3521:
[----:B------:R-:W-:Y:S05]  /*5d50*/  BSYNC.RECONVERGENT B1 ;  /* 0x0000000000017941 */ /* 0x000fea0003800200 */
.L_x_3520:
        /* <DEDUP_REMOVED lines=20> */
.L_x_3523:
[----:B------:R-:W-:Y:S05]  /*5ea0*/  BSYNC.RECONVERGENT B1 ;  /* 0x0000000000017941 */ /* 0x000fea0003800200 */
.L_x_3522:
        /* <DEDUP_REMOVED lines=20> */
.L_x_3525:
[----:B------:R-:W-:Y:S05]  /*5ff0*/  BSYNC.RECONVERGENT B1 ;  /* 0x0000000000017941 */ /* 0x000fea0003800200 */
.L_x_3524:
        /* <DEDUP_REMOVED lines=20> */
.L_x_3527:
[----:B------:R-:W-:Y:S05]  /*6140*/  BSYNC.RECONVERGENT B1 ;  /* 0x0000000000017941 */ /* 0x000fea0003800200 */
.L_x_3526:
        /* <DEDUP_REMOVED lines=20> */
.L_x_3529:
[----:B------:R-:W-:Y:S05]  /*6290*/  BSYNC.RECONVERGENT B1 ;  /* 0x0000000000017941 */ /* 0x000fea0003800200 */
.L_x_3528:
        /* <DEDUP_REMOVED lines=20> */
.L_x_3531:
[----:B------:R-:W-:Y:S05]  /*63e0*/  BSYNC.RECONVERGENT B1 ;  /* 0x0000000000017941 */ /* 0x000fea0003800200 */
.L_x_3530:
        /* <DEDUP_REMOVED lines=36> */
.L_x_3533:
[----:B------:R-:W-:Y:S05]  /*6630*/  BSYNC.RECONVERGENT B1 ;  /* 0x0000000000017941 */ /* 0x000fea0003800200 */
.L_x_3532:
        /* <DEDUP_REMOVED lines=20> */
.L_x_3535:
[----:B------:R-:W-:Y:S05]  /*6780*/  BSYNC.RECONVERGENT B1 ;  /* 0x0000000000017941 */ /* 0x000fea0003800200 */
.L_x_3534:
        /* <DEDUP_REMOVED lines=20> */
.L_x_3537:
[----:B------:R-:W-:Y:S05]  /*68d0*/  BSYNC.RECONVERGENT B1 ;  /* 0x0000000000017941 */ /* 0x000fea0003800200 */
.L_x_3536:
        /* <DEDUP_REMOVED lines=20> */
.L_x_3539:
[----:B------:R-:W-:Y:S05]  /*6a20*/  BSYNC.RECONVERGENT B1 ;  /* 0x0000000000017941 */ /* 0x000fea0003800200 */
.L_x_3538:
        /* <DEDUP_REMOVED lines=20> */
.L_x_3541:
[----:B------:R-:W-:Y:S05]  /*6b70*/  BSYNC.RECONVERGENT B1 ;  /* 0x0000000000017941 */ /* 0x000fea0003800200 */
.L_x_3540:
        /* <DEDUP_REMOVED lines=20> */
.L_x_3543:
[----:B------:R-:W-:Y:S05]  /*6cc0*/  BSYNC.RECONVERGENT B1 ;  /* 0x0000000000017941 */ /* 0x000fea0003800200 */
.L_x_3542:
        /* <DEDUP_REMOVED lines=34> */
.L_x_3545:
[----:B------:R-:W-:Y:S05]  /*6ef0*/  BSYNC.RECONVERGENT B1 ;  /* 0x0000000000017941 */ /* 0x000fea0003800200 */
.L_x_3544:
        /* <DEDUP_REMOVED lines=20> */
.L_x_3547:
[----:B------:R-:W-:Y:S05]  /*7040*/  BSYNC.RECONVERGENT B1 ;  /* 0x0000000000017941 */ /* 0x000fea0003800200 */
.L_x_3546:
        /* <DEDUP_REMOVED lines=20> */
.L_x_3549:
[----:B------:R-:W-:Y:S05]  /*7190*/  BSYNC.RECONVERGENT B1 ;  /* 0x0000000000017941 */ /* 0x000fea0003800200 */
.L_x_3548:
        /* <DEDUP_REMOVED lines=20> */
.L_x_3551:
[----:B------:R-:W-:Y:S05]  /*72e0*/  BSYNC.RECONVERGENT B1 ;  /* 0x0000000000017941 */ /* 0x000fea0003800200 */
.L_x_3550:
        /* <DEDUP_REMOVED lines=20> */
.L_x_3553:
[----:B------:R-:W-:Y:S05]  /*7430*/  BSYNC.RECONVERGENT B1 ;  /* 0x0000000000017941 */ /* 0x000fea0003800200 */
.L_x_3552:
        /* <DEDUP_REMOVED lines=19> */
.L_x_3491:
        /* <DEDUP_REMOVED lines=40> */
.L_x_3556:
[----:B------:R-:W-:Y:S05]  /*77f0*/  BSYNC.RECONVERGENT B1 ;  /* 0x0000000000017941 */ /* 0x000fea0003800200 */
.L_x_3555:
        /* <DEDUP_REMOVED lines=30> */
.L_x_3558:
[----:B------:R-:W-:Y:S05]  /*79e0*/  BSYNC.RECONVERGENT B1 ;  /* 0x0000000000017941 */ /* 0x000fea0003800200 */
.L_x_3557:
        /* <DEDUP_REMOVED lines=46> */
.L_x_3560:
[----:B------:R-:W-:Y:S05]  /*7cd0*/  BSYNC.RECONVERGENT B1 ;  /* 0x0000000000017941 */ /* 0x000fea0003800200 */
.L_x_3559:
        /* <DEDUP_REMOVED lines=32> */
.L_x_3562:
[----:B------:R-:W-:Y:S05]  /*7ee0*/  BSYNC.RECONVERGENT B1 ;  /* 0x0000000000017941 */ /* 0x000fea0003800200 */
.L_x_3561:
        /* <DEDUP_REMOVED lines=30> */
.L_x_3564:
[----:B------:R-:W-:Y:S05]  /*80d0*/  BSYNC.RECONVERGENT B1 ;  /* 0x0000000000017941 */ /* 0x000fea0003800200 */
.L_x_3563:
        /* <DEDUP_REMOVED lines=30> */
.L_x_3566:
[----:B------:R-:W-:Y:S05]  /*82c0*/  BSYNC.RECONVERGENT B1 ;  /* 0x0000000000017941 */ /* 0x000fea0003800200 */
.L_x_3565:
        /* <DEDUP_REMOVED lines=30> */
.L_x_3568:
[----:B------:R-:W-:Y:S05]  /*84b0*/  BSYNC.RECONVERGENT B1 ;  /* 0x0000000000017941 */ /* 0x000fea0003800200 */
.L_x_3567:
        /* <DEDUP_REMOVED lines=30> */
.L_x_3570:
[----:B------:R-:W-:Y:S05]  /*86a0*/  BSYNC.RECONVERGENT B1 ;  /* 0x0000000000017941 */ /* 0x000fea0003800200 */
.L_x_3569:
        /* <DEDUP_REMOVED lines=48> */
.L_x_3572:
[----:B------:R-:W-:Y:S05]  /*89b0*/  BSYNC.RECONVERGENT B1 ;  /* 0x0000000000017941 */ /* 0x000fea0003800200 */
.L_x_3571:
        /* <DEDUP_REMOVED lines=30> */
.L_x_3574:
[----:B------:R-:W-:Y:S05]  /*8ba0*/  BSYNC.RECONVERGENT B1 ;  /* 0x0000000000017941 */ /* 0x000fea0003800200 */
.L_x_3573:
        /* <DEDUP_REMOVED lines=30> */
.L_x_3576:
[----:B------:R-:W-:Y:S05]  /*8d90*/  BSYNC.RECONVERGENT B1 ;  /* 0x0000000000017941 */ /* 0x000fea0003800200 */
.L_x_3575:
        /* <DEDUP_REMOVED lines=30> */
.L_x_3578:
[----:B------:R-:W-:Y:S05]  /*8f80*/  BSYNC.RECONVERGENT B1 ;  /* 0x0000000000017941 */ /* 0x000fea0003800200 */
.L_x_3577:
        /* <DEDUP_REMOVED lines=30> */
.L_x_3580:
[----:B------:R-:W-:Y:S05]  /*9170*/  BSYNC.RECONVERGENT B1 ;  /* 0x0000000000017941 */ /* 0x000fea0003800200 */
.L_x_3579:
        /* <DEDUP_REMOVED lines=30> */
.L_x_3582:
[----:B------:R-:W-:Y:S05]  /*9360*/  BSYNC.RECONVERGENT B1 ;  /* 0x0000000000017941 */ /* 0x000fea0003800200 */
.L_x_3581:
        /* <DEDUP_REMOVED lines=54> */
.L_x_3584:
[----:B------:R-:W-:Y:S05]  /*96d0*/  BSYNC.RECONVERGENT B1 ;  /* 0x0000000000017941 */ /* 0x000fea0003800200 */
.L_x_3583:
        /* <DEDUP_REMOVED lines=30> */
.L_x_3586:
[----:B------:R-:W-:Y:S05]  /*98c0*/  BSYNC.RECONVERGENT B1 ;  /* 0x0000000000017941 */ /* 0x000fea0003800200 */
.L_x_3585:
        /* <DEDUP_REMOVED lines=30> */
.L_x_3588:
[----:B------:R-:W-:Y:S05]  /*9ab0*/  BSYNC.RECONVERGENT B1 ;  /* 0x0000000000017941 */ /* 0x000fea0003800200 */
.L_x_3587:
        /* <DEDUP_REMOVED lines=30> */
.L_x_3590:
[----:B------:R-:W-:Y:S05]  /*9ca0*/  BSYNC.RECONVERGENT B1 ;  /* 0x0000000000017941 */ /* 0x000fea0003800200 */
.L_x_3589:
        /* <DEDUP_REMOVED lines=30> */
.L_x_3592:
[----:B------:R-:W-:Y:S05]  /*9e90*/  BSYNC.RECONVERGENT B1 ;  /* 0x0000000000017941 */ /* 0x000fea0003800200 */
.L_x_3591:
        /* <DEDUP_REMOVED lines=30> */
.L_x_3594:
[----:B------:R-:W-:Y:S05]  /*a080*/  BSYNC.RECONVERGENT B1 ;  /* 0x0000000000017941 */ /* 0x000fea0003800200 */
.L_x_3593:
        /* <DEDUP_REMOVED lines=46> */
.L_x_3596:
[----:B------:R-:W-:Y:S05]  /*a370*/  BSYNC.RECONVERGENT B1 ;  /* 0x0000000000017941 */ /* 0x000fea0003800200 */
.L_x_3595:
        /* <DEDUP_REMOVED lines=30> */
.L_x_3598:
[----:B------:R-:W-:Y:S05]  /*a560*/  BSYNC.RECONVERGENT B1 ;  /* 0x0000000000017941 */ /* 0x000fea0003800200 */
.L_x_3597:
        /* <DEDUP_REMOVED lines=30> */
.L_x_3600:
[----:B------:R-:W-:Y:S05]  /*a750*/  BSYNC.RECONVERGENT B1 ;  /* 0x0000000000017941 */ /* 0x000fea0003800200 */
.L_x_3599:
        /* <DEDUP_REMOVED lines=30> */
.L_x_3602:
[----:B------:R-:W-:Y:S05]  /*a940*/  BSYNC.RECONVERGENT B1 ;  /* 0x0000000000017941 */ /* 0x000fea0003800200 */
.L_x_3601:
        /* <DEDUP_REMOVED lines=30> */
.L_x_3604:
[----:B------:R-:W-:Y:S05]  /*ab30*/  BSYNC.RECONVERGENT B1 ;  /* 0x0000000000017941 */ /* 0x000fea0003800200 */
.L_x_3603:
        /* <DEDUP_REMOVED lines=30> */
.L_x_3606:
[----:B------:R-:W-:Y:S05]  /*ad20*/  BSYNC.RECONVERGENT B1 ;  /* 0x0000000000017941 */ /* 0x000fea0003800200 */
.L_x_3605:
        /* <DEDUP_REMOVED lines=44> */
.L_x_3608:
[----:B------:R-:W-:Y:S05]  /*aff0*/  BSYNC.RECONVERGENT B1 ;  /* 0x0000000000017941 */ /* 0x000fea0003800200 */
.L_x_3607:
        /* <DEDUP_REMOVED lines=30> */
.L_x_3610:
[----:B------:R-:W-:Y:S05]  /*b1e0*/  BSYNC.RECONVERGENT B1 ;  /* 0x0000000000017941 */ /* 0x000fea0003800200 */
.L_x_3609:
        /* <DEDUP_REMOVED lines=30> */
.L_x_3612:
[----:B------:R-:W-:Y:S05]  /*b3d0*/  BSYNC.RECONVERGENT B1 ;  /* 0x0000000000017941 */ /* 0x000fea0003800200 */
.L_x_3611:
        /* <DEDUP_REMOVED lines=30> */
.L_x_3614:
[----:B------:R-:W-:Y:S05]  /*b5c0*/  BSYNC.RECONVERGENT B1 ;  /* 0x0000000000017941 */ /* 0x000fea0003800200 */
.L_x_3613:
        /* <DEDUP_REMOVED lines=30> */
.L_x_3616:
[----:B------:R-:W-:Y:S05]  /*b7b0*/  BSYNC.RECONVERGENT B1 ;  /* 0x0000000000017941 */ /* 0x000fea0003800200 */
.L_x_3615:
        /* <DEDUP_REMOVED lines=28> */
.L_x_3554:
[----:B------:R-:W-:Y:S05]  /*b980*/  BSYNC.RECONVERGENT B0 ;  /* 0x0000000000007941 */ /* 0x000fea0003800200 */
.L_x_3490:
        /* <DEDUP_REMOVED lines=8> */
.L_x_3618:
        /* <DEDUP_REMOVED lines=15> */
.L_x_4555:


//--------------------- .text._Z35group_norm_nhwc_fwd_one_pass_kernelI11Fp32IOFp32WLi64ELi60ELi480EEv26Group_norm_nhwc_fwd_params --------------------------
	.section	.text._Z35group_norm_nhwc_fwd_one_pass_kernelI11Fp32IOFp32WLi64ELi60ELi480EEv26Group_norm_nhwc_fwd_params,"ax",@progbits
	.align	128
        .global         _Z35group_norm_nhwc_fwd_one_pass_kernelI11Fp32IOFp32WLi64ELi60ELi480EEv26Group_norm_nhwc_fwd_params
        .type           _Z35group_norm_nhwc_fwd_one_pass_kernelI11Fp32IOFp32WLi64ELi60ELi480EEv26Group_norm_nhwc_fwd_params,@function
        .size           _Z35group_norm_nhwc_fwd_one_pass_kernelI11Fp32IOFp32WLi64ELi60ELi480EEv26Group_norm_nhwc_fwd_params,(.L_x_4556 - _Z35group_norm_nhwc_fwd_one_pass_kernelI11Fp32IOFp32WLi64ELi60ELi480EEv26Group_norm_nhwc_fwd_params)
        .other          _Z35group_norm_nhwc_fwd_one_pass_kernelI11Fp32IOFp32WLi64ELi60ELi480EEv26Group_norm_nhwc_fwd_params,@"STO_CUDA_ENTRY STV_DEFAULT"
_Z35group_norm_nhwc_fwd_one_pass_kernelI11Fp32IOFp32WLi64ELi60ELi480EEv26Group_norm_nhwc_fwd_params:
.text._Z35group_norm_nhwc_fwd_one_pass_kernelI11Fp32IOFp32WLi64ELi60ELi480EEv26Group_norm_nhwc_fwd_params:
        /* <DEDUP_REMOVED lines=25> */
.L_x_3646:
[----:B------:R-:W0:Y:S01]  /*0190*/  LDC R0, c[0x0][0x3f8] ;  /* 0x0000fe00ff007b82 */ /* 0x000e220000000800 */
[----:B-1----:R-:W1:Y:S01]  /*01a0*/  S2R R8, SR_TID.X ;  /* 0x0000000000087919 */ /* 0x002e620000002100 */
[----:B--2---:R-:W2:Y:S01]  /*01b0*/  LDCU.64 UR8, c[0x0][0x3e8] ;  /* 0x00007d00ff0877ac */ /* 0x004ea20008000a00 */
[----:B------:R-:W-:Y:S01]  /*01c0*/  VIADD R18, R23, 0x10 ;  /* 0x0000001017127836 */ /* 0x000fe20000000000 */
[----:B---3--:R-:W3:Y:S01]  /*01d0*/  LDCU.64 UR10, c[0x0][0x3f0] ;  /* 0x00007e00ff0a77ac */ /* 0x008ee20008000a00 */
[----:B0-----:R-:W-:Y:S02]  /*01e0*/  IABS R5, R0 ;  /* 0x0000000000057213 */ /* 0x001fe40000000000 */
[----:B------:R-:W-:Y:S02]  /*01f0*/  ISETP.NE.AND P3, PT, R0, RZ, PT ;  /* 0x000000ff0000720c */ /* 0x000fe40003f65270 */
[----:B------:R-:W0:Y:S08]  /*0200*/  I2F.RP R4, R5 ;  /* 0x0000000500047306 */ /* 0x000e300000209400 */
[----:B0-----:R-:W0:Y:S02]  /*0210*/  MUFU.RCP R4, R4 ;  /* 0x0000000400047308 */ /* 0x001e240000001000 */
[----:B0---4-:R-:W-:-:S06]  /*0220*/  IADD3 R2, PT, PT, R4, 0xffffffe, RZ ;  /* 0x0ffffffe04027810 */ /* 0x011fcc0007ffe0ff */
[----:B-----5:R0:W5:Y:S02]  /*0230*/  F2I.FTZ.U32.TRUNC.NTZ R3, R2 ;  /* 0x0000000200037305 */ /* 0x020164000021f000 */
[----:B0-----:R-:W-:Y:S01]  /*0240*/  HFMA2 R2, -RZ, RZ, 0, 0 ;  /* 0x00000000ff027431 */ /* 0x001fe200000001ff */
[----:B-----5:R-:W-:-:S05]  /*0250*/  IADD3 R6, PT, PT, RZ, -R3, RZ ;  /* 0x80000003ff067210 */ /* 0x020fca0007ffe0ff */
[----:B------:R-:W-:Y:S01]  /*0260*/  IMAD R7, R6, R5, RZ ;  /* 0x0000000506077224 */ /* 0x000fe200078e02ff */
[----:B------:R-:W-:-:S03]  /*0270*/  IABS R6, UR7 ;  /* 0x0000000700067c13 */ /* 0x000fc60008000000 */
[----:B------:R-:W-:Y:S01]  /*0280*/  IMAD.HI.U32 R3, R3, R7, R2 ;  /* 0x0000000703037227 */ /* 0x000fe200078e0002 */
[----:B------:R-:W-:-:S05]  /*0290*/  SHF.R.S32.HI R7, RZ, 0x1f, R23 ;  /* 0x0000001fff077819 */ /* 0x000fca0000011417 */
[----:B------:R-:W-:-:S05]  /*02a0*/  IMAD.HI.U32 R3, R3, R6, RZ ;  /* 0x0000000603037227 */ /* 0x000fca00078e00ff */
[----:B------:R-:W-:-:S05]  /*02b0*/  IADD3 R4, PT, PT, -R3, RZ, RZ ;  /* 0x000000ff03047210 */ /* 0x000fca0007ffe1ff */
[----:B------:R-:W-:Y:S01]  /*02c0*/  IMAD R2, R5, R4, R6 ;  /* 0x0000000405027224 */ /* 0x000fe200078e0206 */
[----:B-1----:R-:W-:-:S04]  /*02d0*/  LOP3.LUT R4, R8, 0xffff, RZ, 0xc0, !PT ;  /* 0x0000ffff08047812 */ /* 0x002fc800078ec0ff */
[----:B------:R-:W-:Y:S01]  /*02e0*/  ISETP.GT.U32.AND P2, PT, R5, R2, PT ;  /* 0x000000020500720c */ /* 0x000fe20003f44070 */
[----:B------:R-:W-:-:S05]  /*02f0*/  IMAD R4, R4, 0x889, RZ ;  /* 0x0000088904047824 */ /* 0x000fca00078e02ff */
[----:B------:R-:W-:-:S07]  /*0300*/  SHF.R.U32.HI R4, RZ, 0x10, R4 ;  /* 0x00000010ff047819 */ /* 0x000fce0000011604 */
[-C--:B------:R-:W-:Y:S01]  /*0310*/  @!P2 IADD3 R2, PT, PT, R2, -R5.reuse, RZ ;  /* 0x800000050202a210 */ /* 0x080fe20007ffe0ff */
[----:B------:R-:W-:Y:S01]  /*0320*/  @!P2 VIADD R3, R3, 0x1 ;  /* 0x000000010303a836 */ /* 0x000fe20000000000 */
[----:B--2---:R-:W-:Y:S02]  /*0330*/  ISETP.GE.U32.AND P2, PT, R23, UR8, PT ;  /* 0x0000000817007c0c */ /* 0x004fe4000bf46070 */
[----:B------:R-:W-:Y:S02]  /*0340*/  ISETP.GE.U32.AND P1, PT, R2, R5, PT ;  /* 0x000000050200720c */ /* 0x000fe40003f26070 */
[----:B------:R-:W-:Y:S02]  /*0350*/  LOP3.LUT R2, R0, UR7, RZ, 0x3c, !PT ;  /* 0x0000000700027c12 */ /* 0x000fe4000f8e3cff */
[----:B------:R-:W-:Y:S02]  /*0360*/  ISETP.GE.AND.EX P2, PT, R7, UR9, PT, P2 ;  /* 0x0000000907007c0c */ /* 0x000fe4000bf46320 */
[----:B------:R-:W-:-:S02]  /*0370*/  ISETP.GE.AND P4, PT, R2, RZ, PT ;  /* 0x000000ff0200720c */ /* 0x000fc40003f86270 */
[----:B------:R-:W-:-:S05]  /*0380*/  PRMT R2, R4, 0x9910, RZ ;  /* 0x0000991004027816 */ /* 0x000fca00000000ff */
[----:B------:R-:W-:Y:S01]  /*0390*/  IMAD R2, R2, 0x1e, RZ ;  /* 0x0000001e02027824 */ /* 0x000fe200078e02ff */
[----:B------:R-:W-:Y:S02]  /*03a0*/  @P1 IADD3 R3, PT, PT, R3, 0x1, RZ ;  /* 0x0000000103031810 */ /* 0x000fe40007ffe0ff */
[----:B------:R-:W-:Y:S01]  /*03b0*/  ISETP.GE.U32.AND P1, PT, R18, UR8, PT ;  /* 0x0000000812007c0c */ /* 0x000fe2000bf26070 */
[----:B------:R-:W0:Y:S01]  /*03c0*/  @!P2 LDC.64 R12, c[0x0][0x3e0] ;  /* 0x0000f800ff0cab82 */ /* 0x000e220000000a00 */
[----:B------:R-:W-:Y:S02]  /*03d0*/  IADD3 R2, PT, PT, RZ, -R2, RZ ;  /* 0x80000002ff027210 */ /* 0x000fe40007ffe0ff */
[----:B------:R-:W-:Y:S02]  /*03e0*/  @!P4 IADD3 R3, PT, PT, -R3, RZ, RZ ;  /* 0x000000ff0303c210 */ /* 0x000fe40007ffe1ff */
[----:B------:R-:W-:Y:S02]  /*03f0*/  @!P3 LOP3.LUT R3, RZ, R0, RZ, 0x33, !PT ;  /* 0x00000000ff03b212 */ /* 0x000fe400078e33ff */
[----:B------:R-:W-:Y:S01]  /*0400*/  PRMT R9, R2, 0x7710, RZ ;  /* 0x0000771002097816 */ /* 0x000fe200000000ff */
[----:B------:R-:W1:Y:S01]  /*0410*/  @!P2 LDC.64 R10, c[0x0][0x390] ;  /* 0x0000e400ff0aab82 */ /* 0x000e620000000a00 */
[----:B------:R-:W-:-:S02]  /*0420*/  IADD3 R5, PT, PT, -R3, RZ, RZ ;  /* 0x000000ff03057210 */ /* 0x000fc40007ffe1ff */
[----:B------:R-:W-:Y:S02]  /*0430*/  IADD3 R9, PT, PT, R9, R8, RZ ;  /* 0x0000000809097210 */ /* 0x000fe40007ffe0ff */
[----:B------:R-:W-:Y:S01]  /*0440*/  IADD3 R2, PT, PT, R23, 0x20, RZ ;  /* 0x0000002017027810 */ /* 0x000fe20007ffe0ff */
[----:B------:R-:W-:Y:S01]  /*0450*/  IMAD R0, R0, R5, UR7 ;  /* 0x0000000700007e24 */ /* 0x000fe2000f8e0205 */
[----:B------:R-:W-:Y:S02]  /*0460*/  SHF.L.U32 R9, R9, 0x1, RZ ;  /* 0x0000000109097819 */ /* 0x000fe400000006ff */
[----:B------:R-:W-:Y:S01]  /*0470*/  ISETP.GE.U32.AND P3, PT, R2, UR8, PT ;  /* 0x0000000802007c0c */ /* 0x000fe2000bf66070 */
[----:B------:R-:W-:Y:S01]  /*0480*/  IMAD R0, R0, 0x3c, RZ ;  /* 0x0000003c00007824 */ /* 0x000fe200078e02ff */
[----:B------:R-:W-:Y:S02]  /*0490*/  SHF.R.S32.HI R5, RZ, 0x1f, R2 ;  /* 0x0000001fff057819 */ /* 0x000fe40000011402 */
[----:B------:R-:W-:-:S02]  /*04a0*/  LOP3.LUT R25, R9, 0xffff, RZ, 0xc0, !PT ;  /* 0x0000ffff09197812 */ /* 0x000fc400078ec0ff */
[----:B------:R-:W-:Y:S01]  /*04b0*/  ISETP.GE.AND.EX P3, PT, R5, UR9, PT, P3 ;  /* 0x0000000905007c0c */ /* 0x000fe2000bf66330 */
[----:B0-----:R-:W-:Y:S01]  /*04c0*/  @!P2 IMAD R14, R7, R12, RZ ;  /* 0x0000000c070ea224 */ /* 0x001fe200078e02ff */
[----:B------:R-:W-:Y:S02]  /*04d0*/  SHF.R.S32.HI R9, RZ, 0x1f, R18 ;  /* 0x0000001fff097819 */ /* 0x000fe40000011412 */
[----:B------:R-:W-:Y:S01]  /*04e0*/  SHF.R.S32.HI R4, RZ, 0x1f, R3 ;  /* 0x0000001fff047819 */ /* 0x000fe20000011403 */
[----:B------:R-:W-:Y:S01]  /*04f0*/  @!P2 IMAD R13, R23, R13, R14 ;  /* 0x0000000d170da224 */ /* 0x000fe200078e020e */
[----:B------:R-:W-:Y:S02]  /*0500*/  IADD3 R24, P4, PT, R0, R25, RZ ;  /* 0x0000001900187210 */ /* 0x000fe40007f9e0ff */
[----:B------:R-:W-:Y:S01]  /*0510*/  ISETP.GE.AND.EX P1, PT, R9, UR9, PT, P1 ;  /* 0x0000000909007c0c */ /* 0x000fe2000bf26310 */
[----:B---3--:R-:W-:Y:S01]  /*0520*/  IMAD R6, R4, UR10, RZ ;  /* 0x0000000a04067c24 */ /* 0x008fe2000f8e02ff */
[----:B------:R-:W-:-:S02]  /*0530*/  LEA.HI.X.SX32 R25, R0, RZ, 0x1, P4 ;  /* 0x000000ff00197211 */ /* 0x000fc400020f0eff */
[----:B------:R-:W-:Y:S01]  /*0540*/  IADD3 R4, PT, PT, R23, 0x30, RZ ;  /* 0x0000003017047810 */ /* 0x000fe20007ffe0ff */
[C---:B------:R-:W-:Y:S02]  /*0550*/  IMAD R27, R3.reuse, UR11, R6 ;  /* 0x0000000b031b7c24 */ /* 0x040fe4000f8e0206 */
[----:B------:R-:W-:Y:S01]  /*0560*/  IMAD.WIDE.U32 R24, R3, UR10, R24 ;  /* 0x0000000a03187c25 */ /* 0x000fe2000f8e0018 */
[----:B------:R-:W0:Y:S01]  /*0570*/  @!P3 LDC.64 R6, c[0x0][0x3e0] ;  /* 0x0000f800ff06bb82 */ /* 0x000e220000000a00 */
[----:B------:R-:W-:Y:S02]  /*0580*/  ISETP.GE.U32.AND P4, PT, R4, UR8, PT ;  /* 0x0000000804007c0c */ /* 0x000fe4000bf86070 */
[----:B------:R-:W-:Y:S02]  /*0590*/  SHF.R.S32.HI R3, RZ, 0x1f, R4 ;  /* 0x0000001fff037819 */ /* 0x000fe40000011404 */
[----:B------:R-:W-:Y:S02]  /*05a0*/  IADD3 R27, PT, PT, R25, R27, RZ ;  /* 0x0000001b191b7210 */ /* 0x000fe40007ffe0ff */
[-C--:B------:R-:W-:Y:S01]  /*05b0*/  @!P2 MOV R26, R24.reuse ;  /* 0x00000018001aa202 */ /* 0x080fe20000000f00 */
[----:B------:R-:W2:Y:S01]  /*05c0*/  @!P1 LDC.64 R16, c[0x0][0x3e0] ;  /* 0x0000f800ff109b82 */ /* 0x000ea20000000a00 */
[----:B------:R-:W-:Y:S01]  /*05d0*/  ISETP.GE.AND.EX P4, PT, R3, UR9, PT, P4 ;  /* 0x0000000903007c0c */ /* 0x000fe2000bf86340 */
[--C-:B------:R-:W-:Y:S01]  /*05e0*/  @!P3 IMAD.MOV.U32 R21, RZ, RZ, R27.reuse ;  /* 0x000000ffff15b224 */ /* 0x100fe200078e001b */
[----:B------:R-:W-:Y:S01]  /*05f0*/  @!P3 MOV R20, R24 ;  /* 0x000000180014b202 */ /* 0x000fe20000000f00 */
[----:B------:R-:W-:-:S05]  /*0600*/  @!P2 IMAD.WIDE.U32 R14, R23, R12, R26 ;  /* 0x0000000c170ea225 */ /* 0x000fca00078e001a */
[----:B------:R-:W-:Y:S02]  /*0610*/  @!P2 IADD3 R15, PT, PT, R15, R13, RZ ;  /* 0x0000000d0f0fa210 */ /* 0x000fe40007ffe0ff */
[C---:B-1----:R-:W-:Y:S01]  /*0620*/  @!P2 LEA R28, P5, R14.reuse, R10, 0x2 ;  /* 0x0000000a0e1ca211 */ /* 0x042fe200078a10ff */
[----:B------:R-:W1:Y:S03]  /*0630*/  @!P3 LDC.64 R12, c[0x0][0x390] ;  /* 0x0000e400ff0cbb82 */ /* 0x000e660000000a00 */
[----:B------:R-:W-:Y:S01]  /*0640*/  @!P2 LEA.HI.X R29, R14, R11, R15, 0x2, P5 ;  /* 0x0000000b0e1da211 */ /* 0x000fe200028f140f */
[-C--:B0-----:R-:W-:Y:S02]  /*0650*/  @!P3 IMAD R5, R5, R6.reuse, RZ ;  /* 0x000000060505b224 */ /* 0x081fe400078e02ff */
[C---:B------:R-:W-:Y:S01]  /*0660*/  @!P3 IMAD.WIDE.U32 R20, R2.reuse, R6, R20 ;  /* 0x000000060214b225 */ /* 0x040fe200078e0014 */
[----:B------:R-:W-:Y:S01]  /*0670*/  @!P1 MOV R6, R24 ;  /* 0x0000001800069202 */ /* 0x000fe20000000f00 */
[----:B------:R-:W0:Y:S02]  /*0680*/  @!P1 LDC.64 R14, c[0x0][0x390] ;  /* 0x0000e400ff0e9b82 */ /* 0x000e240000000a00 */
[----:B------:R-:W-:Y:S01]  /*0690*/  @!P3 IMAD R5, R2, R7, R5 ;  /* 0x000000070205b224 */ /* 0x000fe200078e0205 */
[----:B------:R-:W-:Y:S01]  /*06a0*/  @!P1 MOV R7, R27 ;  /* 0x0000001b00079202 */ /* 0x000fe20000000f00 */
[----:B--2---:R-:W-:Y:S01]  /*06b0*/  @!P1 IMAD R9, R9, R16, RZ ;  /* 0x0000001009099224 */ /* 0x004fe200078e02ff */
[----:B------:R-:W-:-:S02]  /*06c0*/  MOV R2, RZ ;  /* 0x000000ff00027202 */ /* 0x000fc40000000f00 */
[----:B------:R-:W-:Y:S01]  /*06d0*/  @!P3 IADD3 R5, PT, PT, R21, R5, RZ ;  /* 0x000000051505b210 */ /* 0x000fe20007ffe0ff */
[----:B------:R-:W2:Y:S01]  /*06e0*/  @!P4 LDC.64 R10, c[0x0][0x3e0] ;  /* 0x0000f800ff0acb82 */ /* 0x000ea20000000a00 */
[C---:B------:R-:W-:Y:S02]  /*06f0*/  @!P1 IMAD R17, R18.reuse, R17, R9 ;  /* 0x0000001112119224 */ /* 0x040fe400078e0209 */
[----:B------:R-:W-:-:S04]  /*0700*/  @!P1 IMAD.WIDE.U32 R18, R18, R16, R6 ;  /* 0x0000001012129225 */ /* 0x000fc800078e0006 */
[----:B------:R-:W-:Y:S01]  /*0710*/  @!P4 IMAD.MOV.U32 R16, RZ, RZ, R24 ;  /* 0x000000ffff10c224 */ /* 0x000fe200078e0018 */
[----:B------:R-:W3:Y:S01]  /*0720*/  @!P4 LDC.64 R6, c[0x0][0x390] ;  /* 0x0000e400ff06cb82 */ /* 0x000ee20000000a00 */
[----:B------:R-:W-:Y:S02]  /*0730*/  @!P1 IADD3 R17, PT, PT, R19, R17, RZ ;  /* 0x0000001113119210 */ /* 0x000fe40007ffe0ff */
[----:B-1----:R-:W-:-:S04]  /*0740*/  @!P3 LEA R12, P6, R20, R12, 0x2 ;  /* 0x0000000c140cb211 */ /* 0x002fc800078c10ff */
[----:B------:R-:W-:Y:S02]  /*0750*/  @!P3 LEA.HI.X R13, R20, R13, R5, 0x2, P6 ;  /* 0x0000000d140db211 */ /* 0x000fe400030f1405 */
[----:B------:R-:W-:Y:S02]  /*0760*/  CS2R R20, SRZ ;  /* 0x0000000000147805 */ /* 0x000fe4000001ff00 */
[----:B0-----:R-:W-:-:S04]  /*0770*/  @!P1 LEA R14, P5, R18, R14, 0x2 ;  /* 0x0000000e120e9211 */ /* 0x001fc800078a10ff */
[----:B------:R-:W-:Y:S01]  /*0780*/  @!P1 LEA.HI.X R15, R18, R15, R17, 0x2, P5 ;  /* 0x0000000f120f9211 */ /* 0x000fe200028f1411 */
[----:B------:R-:W5:Y:S01]  /*0790*/  @!P2 LDG.E.64 R20, desc[UR14][R28.64] ;  /* 0x0000000e1c14a981 */ /* 0x000f62000c1e1b00 */
[----:B------:R-:W-:Y:S01]  /*07a0*/  @!P4 MOV R17, R27 ;  /* 0x0000001b0011c202 */ /* 0x000fe20000000f00 */
[----:B--2---:R-:W-:-:S04]  /*07b0*/  @!P4 IMAD R3, R3, R10, RZ ;  /* 0x0000000a0303c224 */ /* 0x004fc800078e02ff */
[C---:B------:R-:W-:Y:S02]  /*07c0*/  @!P4 IMAD R9, R4.reuse, R11, R3 ;  /* 0x0000000b0409c224 */ /* 0x040fe400078e0203 */
[----:B------:R-:W-:Y:S02]  /*07d0*/  HFMA2 R3, -RZ, RZ, 0, 0 ;  /* 0x00000000ff037431 */ /* 0x000fe400000001ff */
[----:B------:R-:W-:Y:S01]  /*07e0*/  @!P4 IMAD.WIDE.U32 R16, R4, R10, R16 ;  /* 0x0000000a0410c225 */ /* 0x000fe200078e0010 */
[----:B------:R-:W-:-:S04]  /*07f0*/  CS2R R4, SRZ ;  /* 0x0000000000047805 */ /* 0x000fc8000001ff00 */
[----:B------:R-:W-:Y:S01]  /*0800*/  @!P4 IADD3 R9, PT, PT, R17, R9, RZ ;  /* 0x000000091109c210 */ /* 0x000fe20007ffe0ff */
[----:B------:R0:W2:Y:S01]  /*0810*/  @!P1 LDG.E.64 R2, desc[UR14][R14.64] ;  /* 0x0000000e0e029981 */ /* 0x0000a2000c1e1b00 */
[----:B---3--:R-:W-:-:S03]  /*0820*/  @!P4 LEA R10, P2, R16, R6, 0x2 ;  /* 0x00000006100ac211 */ /* 0x008fc600078410ff */
[----:B------:R1:W3:Y:S01]  /*0830*/  @!P3 LDG.E.64 R4, desc[UR14][R12.64] ;  /* 0x0000000e0c04b981 */ /* 0x0002e2000c1e1b00 */
[----:B------:R-:W-:Y:S02]  /*0840*/  @!P4 LEA.HI.X R11, R16, R7, R9, 0x2, P2 ;  /* 0x00000007100bc211 */ /* 0x000fe400010f1409 */
[----:B------:R-:W-:-:S06]  /*0850*/  CS2R R6, SRZ ;  /* 0x0000000000067805 */ /* 0x000fcc000001ff00 */
[----:B------:R4:W4:Y:S01]  /*0860*/  @!P4 LDG.E.64 R6, desc[UR14][R10.64] ;  /* 0x0000000e0a06c981 */ /* 0x000922000c1e1b00 */
[----:B------:R-:W0:Y:S02]  /*0870*/  S2R R9, SR_LANEID ;  /* 0x0000000000097919 */ /* 0x000e240000000000 */
[C---:B0-----:R-:W-:Y:S02]  /*0880*/  ISETP.GT.AND P2, PT, R9.reuse, 0x1e, PT ;  /* 0x0000001e0900780c */ /* 0x041fe40003f44270 */
[----:B------:R-:W-:Y:S01]  /*0890*/  ISETP.GT.AND P3, PT, R9, 0xf, PT ;  /* 0x0000000f0900780c */ /* 0x000fe20003f64270 */
[----:B------:R-:W-:Y:S01]  /*08a0*/  BSSY.RECONVERGENT B0, `(.L_x_3619) ;  /* 0x0000037000007945 */ /* 0x000fe20003800200 */
[----:B-----5:R-:W-:Y:S01]  /*08b0*/  FMUL.FTZ R17, R21, R21 ;  /* 0x0000001515117220 */ /* 0x020fe20000410000 */
[----:B------:R-:W-:-:S03]  /*08c0*/  FADD.FTZ R14, R20, R21 ;  /* 0x00000015140e7221 */ /* 0x000fc60000010000 */
[----:B------:R-:W-:Y:S01]  /*08d0*/  FFMA.FTZ R17, R20, R20, R17 ;  /* 0x0000001414117223 */ /* 0x000fe20000010011 */
[----:B------:R-:W-:-:S03]  /*08e0*/  FADD.FTZ R14, RZ, R14 ;  /* 0x0000000eff0e7221 */ /* 0x000fc60000010000 */
[----:B------:R-:W-:Y:S01]  /*08f0*/  FADD.FTZ R17, RZ, R17 ;  /* 0x00000011ff117221 */ /* 0x000fe20000010000 */
[----:B--2---:R-:W-:Y:S01]  /*0900*/  FMUL.FTZ R19, R3, R3 ;  /* 0x0000000303137220 */ /* 0x004fe20000410000 */
[----:B------:R-:W-:-:S03]  /*0910*/  FADD.FTZ R15, R2, R3 ;  /* 0x00000003020f7221 */ /* 0x000fc60000010000 */
[----:B-1----:R-:W-:Y:S01]  /*0920*/  FFMA.FTZ R12, R2, R2, R19 ;  /* 0x00000002020c7223 */ /* 0x002fe20000010013 */
[----:B---3--:R-:W-:Y:S01]  /*0930*/  FMUL.FTZ R13, R5, R5 ;  /* 0x00000005050d7220 */ /* 0x008fe20000410000 */
[----:B------:R-:W-:Y:S01]  /*0940*/  FADD.FTZ R14, R14, R15 ;  /* 0x0000000f0e0e7221 */ /* 0x000fe20000010000 */
[C---:B----4-:R-:W-:Y:S01]  /*0950*/  FADD.FTZ R11, R4.reuse, R5 ;  /* 0x00000005040b7221 */ /* 0x050fe20000010000 */
[----:B------:R-:W-:Y:S01]  /*0960*/  FADD.FTZ R12, R17, R12 ;  /* 0x0000000c110c7221 */ /* 0x000fe20000010000 */
[----:B------:R-:W-:Y:S01]  /*0970*/  FFMA.FTZ R13, R4, R4, R13 ;  /* 0x00000004040d7223 */ /* 0x000fe2000001000d */
[----:B------:R-:W-:-:S03]  /*0980*/  FMUL.FTZ R15, R7, R7 ;  /* 0x00000007070f7220 */ /* 0x000fc60000410000 */
        /* <DEDUP_REMOVED lines=31> */
[----:B0-----:R-:W0:Y:S01]  /*0b80*/  @!P2 S2R R11, SR_CgaCtaId ;  /* 0x00000000000ba919 */ /* 0x001e220000008800 */
[----:B------:R-:W-:Y:S02]  /*0b90*/  @!P2 MOV R10, 0x400 ;  /* 0x00000400000aa802 */ /* 0x000fe40000000f00 */
[----:B------:R-:W-:-:S04]  /*0ba0*/  @!P2 SHF.R.U32.HI R9, RZ, 0x2, R8 ;  /* 0x00000002ff09a819 */ /* 0x000fc80000011608 */
[----:B------:R-:W-:Y:S02]  /*0bb0*/  @!P2 LOP3.LUT R9, R9, 0xf8, RZ, 0xc0, !PT ;  /* 0x000000f80909a812 */ /* 0x000fe400078ec0ff */
[----:B0-----:R-:W-:Y:S01]  /*0bc0*/  @!P2 LEA R12, R11, R10, 0x18 ;  /* 0x0000000a0b0ca211 */ /* 0x001fe200078ec0ff */
[----:B-1----:R-:W-:Y:S01]  /*0bd0*/  FADD.FTZ R10, R15, R16 ;  /* 0x000000100f0a7221 */ /* 0x002fe20000010000 */
[----:B--2---:R-:W-:Y:S02]  /*0be0*/  FADD.FTZ R11, R14, R17 ;  /* 0x000000110e0b7221 */ /* 0x004fe40000010000 */
[----:B------:R-:W-:-:S05]  /*0bf0*/  @!P2 IADD3 R9, PT, PT, R9, R12, RZ ;  /* 0x0000000c0909a210 */ /* 0x000fca0007ffe0ff */
[----:B------:R3:W-:Y:S02]  /*0c00*/  @!P2 STS.64 [R9+0x10], R10 ;  /* 0x0000100a0900a388 */ /* 0x0007e40000000a00 */
.L_x_3620:
[----:B------:R-:W-:Y:S05]  /*0c10*/  BSYNC.RECONVERGENT B0 ;  /* 0x0000000000007941 */ /* 0x000fea0003800200 */
.L_x_3619:
        /* <DEDUP_REMOVED lines=12> */
[----:B------:R-:W-:-:S03]  /*0ce0*/  FADD.FTZ R8, R11, R9 ;  /* 0x000000090b087221 */ /* 0x000fc60000010000 */
[----:B----4-:R-:W-:Y:S01]  /*0cf0*/  FADD.FTZ R29, R29, R12 ;  /* 0x0000000c1d1d7221 */ /* 0x010fe20000010000 */
[----:B------:R-:W-:Y:S02]  /*0d00*/  FADD.FTZ R12, R8, R13 ;  /* 0x0000000d080c7221 */ /* 0x000fe40000010000 */
[----:B0-----:R-:W0:Y:S01]  /*0d10*/  LDS.128 R8, [UR5+0x40] ;  /* 0x00004005ff087984 */ /* 0x001e220008000c00 */
        /* <DEDUP_REMOVED lines=28> */
.L_x_3622:
[----:B------:R-:W-:Y:S05]  /*0ee0*/  BSYNC.RECONVERGENT B0 ;  /* 0x0000000000007941 */ /* 0x000fea0003800200 */
.L_x_3621:
        /* <DEDUP_REMOVED lines=20> */
[----:B--2---:R-:W-:Y:S02]  /*1030*/  MOV R17, UR5 ;  /* 0x0000000500117c02 */ /* 0x004fe40008000f00 */
        /* <DEDUP_REMOVED lines=10> */
.L_x_3625:
[----:B---3--:R-:W2:Y:S04]  /*10e0*/  LDG.E.STRONG.GPU R12, desc[UR14][R8.64] ;  /* 0x0000000e080c7981 */ /* 0x008ea8000c1ef900 */
[----:B--2---:R-:W-:Y:S01]  /*10f0*/  CCTL.IVALL ;  /* 0x00000000ff00798f */ /* 0x004fe20002000000 */
[----:B------:R-:W-:Y:S05]  /*1100*/  YIELD ;  /* 0x0000000000007946 */ /* 0x000fea0003800000 */
[----:B------:R-:W-:-:S13]  /*1110*/  ISETP.NE.AND P2, PT, R12, R15, PT ;  /* 0x0000000f0c00720c */ /* 0x000fda0003f45270 */
[----:B------:R-:W-:Y:S05]  /*1120*/  @P2 BRA `(.L_x_3625) ;  /* 0xfffffffc00ec2947 */ /* 0x000fea000383ffff */
.L_x_3624:
[----:B------:R-:W-:Y:S05]  /*1130*/  WARPSYNC.ALL ;  /* 0x0000000000007948 */ /* 0x000fea0003800000 */
[----:B------:R-:W-:Y:S06]  /*1140*/  BAR.SYNC.DEFER_BLOCKING 0x0 ;  /* 0x0000000000007b1d */ /* 0x000fec0000010000 */
[----:B------:R-:W-:Y:S01]  /*1150*/  UMOV UR5, URZ ;  /* 0x000000ff00057c82 */ /* 0x000fe20008000000 */
[----:B------:R-:W-:Y:S05]  /*1160*/  @!P4 BRA `(.L_x_3626) ;  /* 0x000000040098c947 */ /* 0x000fea0003800000 */
[----:B---3--:R-:W-:Y:S01]  /*1170*/  LOP3.LUT R8, R22, 0x7ffffff8, RZ, 0xc0, !PT ;  /* 0x7ffffff816087812 */ /* 0x008fe200078ec0ff */
        /* <DEDUP_REMOVED lines=10> */
.L_x_3627:
[----:B------:R-:W-:Y:S01]  /*1220*/  UIADD3 UR23, UPT, UPT, UR5, 0x1, URZ ;  /* 0x0000000105177890 */ /* 0x000fe2000fffe0ff */
[----:B------:R-:W-:Y:S01]  /*1230*/  ISETP.EQ.OR P2, PT, RZ, UR22, P3 ;  /* 0x00000016ff007c0c */ /* 0x000fe20009f42670 */
[----:B------:R-:W-:-:S04]  /*1240*/  UIADD3 UR24, UPT, UPT, UR5, 0x2, URZ ;  /* 0x0000000205187890 */ /* 0x000fc8000fffe0ff */
[----:B------:R-:W-:Y:S01]  /*1250*/  MOV R9, UR23 ;  /* 0x0000001700097c02 */ /* 0x000fe20008000f00 */
[----:B------:R-:W-:Y:S01]  /*1260*/  UIADD3 UR23, UPT, UPT, UR5, 0x3, URZ ;  /* 0x0000000305177890 */ /* 0x000fe2000fffe0ff */
[----:B------:R-:W-:Y:S02]  /*1270*/  MOV R12, UR24 ;  /* 0x00000018000c7c02 */ /* 0x000fe40008000f00 */
[----:B------:R-:W-:Y:S02]  /*1280*/  ISETP.EQ.OR P4, PT, R9, UR18, P3 ;  /* 0x0000001209007c0c */ /* 0x000fe40009f82670 */
[----:B------:R-:W-:Y:S02]  /*1290*/  ISETP.EQ.OR P6, PT, R12, UR18, P3 ;  /* 0x000000120c007c0c */ /* 0x000fe40009fc2670 */
[----:B------:R-:W-:Y:S01]  /*12a0*/  MOV R9, UR23 ;  /* 0x0000001700097c02 */ /* 0x000fe20008000f00 */
[----:B------:R-:W-:-:S03]  /*12b0*/  VOTEU.ALL UP0, P2 ;  /* 0x0000000000ff7886 */ /* 0x000fc60001000000 */
[----:B------:R-:W-:Y:S02]  /*12c0*/  ISETP.EQ.OR P5, PT, R9, UR18, P3 ;  /* 0x0000001209007c0c */ /* 0x000fe40009fa2670 */
[----:B------:R-:W-:-:S03]  /*12d0*/  @!UP0 UIMAD.WIDE.U32 UR24, UR8, 0x8, UR16 ;  /* 0x00000008081888a5 */ /* 0x000fc6000f8e0010 */
[----:B------:R-:W-:Y:S02]  /*12e0*/  VOTEU.ALL UP0, P4 ;  /* 0x0000000000ff7886 */ /* 0x000fe40002000000 */
[----:B------:R-:W-:Y:S01]  /*12f0*/  VOTEU.ALL UP1, P6 ;  /* 0x0000000000ff7886 */ /* 0x000fe20003020000 */
[----:B------:R-:W-:Y:S02]  /*1300*/  MOV R12, UR24 ;  /* 0x00000018000c7c02 */ /* 0x000fe40008000f00 */
[----:B------:R-:W-:Y:S01]  /*1310*/  MOV R13, UR25 ;  /* 0x00000019000d7c02 */ /* 0x000fe20008000f00 */
[----:B------:R-:W-:Y:S02]  /*1320*/  @!UP0 UIMAD.WIDE.U32 UR24, UR21, 0x8, UR16 ;  /* 0x00000008151888a5 */ /* 0x000fe4000f8e0010 */
[----:B------:R-:W-:Y:S01]  /*1330*/  VOTEU.ALL UP0, P5 ;  /* 0x0000000000ff7886 */ /* 0x000fe20002800000 */
[----:B------:R-:W-:Y:S02]  /*1340*/  @!UP1 UIMAD.WIDE.U32 UR26, UR10, 0x8, UR16 ;  /* 0x000000080a1a98a5 */ /* 0x000fe4000f8e0010 */
[----:B------:R-:W0:Y:S01]  /*1350*/  @!P2 LDG.E.64 R12, desc[UR14][R12.64] ;  /* 0x0000000e0c0ca981 */ /* 0x000e22000c1e1b00 */
[----:B------:R-:W-:Y:S01]  /*1360*/  IMAD.U32 R14, RZ, RZ, UR24 ;  /* 0x00000018ff0e7e24 */ /* 0x000fe2000f8e00ff */
[----:B------:R-:W-:Y:S01]  /*1370*/  MOV R15, UR25 ;  /* 0x00000019000f7c02 */ /* 0x000fe20008000f00 */
[----:B------:R-:W-:Y:S01]  /*1380*/  @!UP0 UIMAD.WIDE.U32 UR24, UR20, 0x8, UR16 ;  /* 0x00000008141888a5 */ /* 0x000fe2000f8e0010 */
[----:B-1----:R-:W-:-:S02]  /*1390*/  MOV R16, UR26 ;  /* 0x0000001a00107c02 */ /* 0x002fc40008000f00 */
[----:B--2---:R-:W-:Y:S02]  /*13a0*/  MOV R17, UR27 ;  /* 0x0000001b00117c02 */ /* 0x004fe40008000f00 */
[----:B------:R-:W2:Y:S01]  /*13b0*/  @!P4 LDG.E.64 R14, desc[UR14][R14.64] ;  /* 0x0000000e0e0ec981 */ /* 0x000ea2000c1e1b00 */
[----:B------:R-:W-:Y:S02]  /*13c0*/  MOV R18, UR24 ;  /* 0x0000001800127c02 */ /* 0x000fe40008000f00 */
[----:B------:R-:W-:Y:S01]  /*13d0*/  MOV R19, UR25 ;  /* 0x0000001900137c02 */ /* 0x000fe20008000f00 */
[----:B------:R-:W3:Y:S05]  /*13e0*/  @!P6 LDG.E.64 R16, desc[UR14][R16.64] ;  /* 0x0000000e1010e981 */ /* 0x000eea000c1e1b00 */
[----:B------:R-:W4:Y:S01]  /*13f0*/  @!P5 LDG.E.64 R18, desc[UR14][R18.64] ;  /* 0x0000000e1212d981 */ /* 0x000f22000c1e1b00 */
[----:B------:R-:W-:-:S02]  /*1400*/  UIADD3 UR23, UPT, UPT, UR5, 0x4, URZ ;  /* 0x0000000405177890 */ /* 0x000fc4000fffe0ff */
[----:B------:R-:W-:-:S04]  /*1410*/  UIADD3 UR24, UPT, UPT, UR5, 0x6, URZ ;  /* 0x0000000605187890 */ /* 0x000fc8000fffe0ff */
[----:B------:R-:W-:Y:S01]  /*1420*/  MOV R9, UR23 ;  /* 0x0000001700097c02 */ /* 0x000fe20008000f00 */
[----:B------:R-:W-:Y:S01]  /*1430*/  UIADD3 UR23, UPT, UPT, UR5, 0x5, URZ ;  /* 0x0000000505177890 */ /* 0x000fe2000fffe0ff */
[----:B0-----:R-:W-:Y:S01]  /*1440*/  @!P2 FADD.FTZ R10, R10, R12 ;  /* 0x0000000c0a0aa221 */ /* 0x001fe20000010000 */
[----:B------:R-:W-:Y:S01]  /*1450*/  @!P2 FADD.FTZ R11, R11, R13 ;  /* 0x0000000d0b0ba221 */ /* 0x000fe20000010000 */
[----:B------:R-:W-:-:S03]  /*1460*/  ISETP.EQ.OR P2, PT, R9, UR18, P3 ;  /* 0x0000001209007c0c */ /* 0x000fc60009f42670 */
[----:B------:R-:W-:Y:S01]  /*1470*/  IMAD.U32 R9, RZ, RZ, UR23 ;  /* 0x00000017ff097e24 */ /* 0x000fe2000f8e00ff */
[----:B------:R-:W-:Y:S01]  /*1480*/  UIADD3 UR23, UPT, UPT, UR5, 0x7, URZ ;  /* 0x0000000705177890 */ /* 0x000fe2000fffe0ff */
[----:B------:R-:W-:Y:S01]  /*1490*/  MOV R12, UR24 ;  /* 0x00000018000c7c02 */ /* 0x000fe20008000f00 */
[----:B--2---:R-:W-:Y:S01]  /*14a0*/  @!P4 FADD.FTZ R10, R10, R14 ;  /* 0x0000000e0a0ac221 */ /* 0x004fe20000010000 */
[----:B------:R-:W-:Y:S01]  /*14b0*/  @!P4 FADD.FTZ R11, R11, R15 ;  /* 0x0000000f0b0bc221 */ /* 0x000fe20000010000 */
[----:B------:R-:W-:Y:S02]  /*14c0*/  ISETP.EQ.OR P4, PT, R9, UR18, P3 ;  /* 0x0000001209007c0c */ /* 0x000fe40009f82670 */
[----:B---3--:R-:W-:Y:S01]  /*14d0*/  @!P6 FADD.FTZ R10, R10, R16 ;  /* 0x000000100a0ae221 */ /* 0x008fe20000010000 */
[----:B------:R-:W-:Y:S01]  /*14e0*/  @!P6 FADD.FTZ R11, R11, R17 ;  /* 0x000000110b0be221 */ /* 0x000fe20000010000 */
[----:B------:R-:W-:Y:S01]  /*14f0*/  ISETP.EQ.OR P6, PT, R12, UR18, P3 ;  /* 0x000000120c007c0c */ /* 0x000fe20009fc2670 */
[----:B------:R-:W-:Y:S01]  /*1500*/  VOTEU.ALL UP0, P2 ;  /* 0x0000000000ff7886 */ /* 0x000fe20001000000 */
[----:B------:R-:W-:Y:S01]  /*1510*/  MOV R9, UR23 ;  /* 0x0000001700097c02 */ /* 0x000fe20008000f00 */
[----:B----4-:R-:W-:Y:S01]  /*1520*/  @!P5 FADD.FTZ R10, R10, R18 ;  /* 0x000000120a0ad221 */ /* 0x010fe20000010000 */
[----:B------:R-:W-:-:S02]  /*1530*/  @!P5 FADD.FTZ R11, R11, R19 ;  /* 0x000000130b0bd221 */ /* 0x000fc40000010000 */
[----:B------:R-:W-:Y:S01]  /*1540*/  ISETP.EQ.OR P5, PT, R9, UR18, P3 ;  /* 0x0000001209007c0c */ /* 0x000fe20009fa2670 */
[----:B------:R-:W-:Y:S02]  /*1550*/  @!UP0 UIMAD.WIDE.U32 UR24, UR11, 0x8, UR16 ;  /* 0x000000080b1888a5 */ /* 0x000fe4000f8e0010 */
[----:B------:R-:W-:-:S04]  /*1560*/  VOTEU.ALL UP0, P4 ;  /* 0x0000000000ff7886 */ /* 0x000fc80002000000 */
        /* <DEDUP_REMOVED lines=38> */
.L_x_3626:
        /* <DEDUP_REMOVED lines=11> */
[----:B------:R-:W-:Y:S01]  /*1880*/  MOV R8, UR10 ;  /* 0x0000000a00087c02 */ /* 0x000fe20008000f00 */
[----:B------:R-:W-:-:S03]  /*1890*/  IMAD.U32 R9, RZ, RZ, UR12 ;  /* 0x0000000cff097e24 */ /* 0x000fc6000f8e00ff */
        /* <DEDUP_REMOVED lines=21> */
[----:B-1----:R-:W-:Y:S01]  /*19f0*/  MOV R16, UR8 ;  /* 0x0000000800107c02 */ /* 0x002fe20008000f00 */
[----:B--2---:R-:W-:-:S03]  /*1a00*/  IMAD.U32 R17, RZ, RZ, UR9 ;  /* 0x00000009ff117e24 */ /* 0x004fc6000f8e00ff */
[----:B------:R-:W2:Y:S01]  /*1a10*/  @!P4 LDG.E.64 R12, desc[UR14][R12.64] ;  /* 0x0000000e0c0cc981 */ /* 0x000ea2000c1e1b00 */
[----:B------:R-:W-:Y:S02]  /*1a20*/  MOV R14, UR10 ;  /* 0x0000000a000e7c02 */ /* 0x000fe40008000f00 */
[----:B------:R-:W-:Y:S01]  /*1a30*/  MOV R15, UR11 ;  /* 0x0000000b000f7c02 */ /* 0x000fe20008000f00 */
[----:B------:R-:W3:Y:S05]  /*1a40*/  @!P5 LDG.E.64 R16, desc[UR14][R16.64] ;  /* 0x0000000e1010d981 */ /* 0x000eea000c1e1b00 */
[----:B------:R-:W4:Y:S01]  /*1a50*/  @!P6 LDG.E.64 R14, desc[UR14][R14.64] ;  /* 0x0000000e0e0ee981 */ /* 0x000f22000c1e1b00 */
[----:B------:R-:W-:-:S04]  /*1a60*/  MOV R18, UR5 ;  /* 0x0000000500127c02 */ /* 0x000fc80008000f00 */
[----:B------:R-:W-:-:S04]  /*1a70*/  IADD3 R18, PT, PT, R18, 0x4, RZ ;  /* 0x0000000412127810 */ /* 0x000fc80007ffe0ff */
[----:B------:R-:W-:Y:S01]  /*1a80*/  R2UR UR5, R18 ;  /* 0x00000000120572ca */ /* 0x000fe200000e0000 */
        /* <DEDUP_REMOVED lines=8> */
.L_x_3628:
        /* <DEDUP_REMOVED lines=14> */
[----:B------:R-:W-:Y:S01]  /*1bf0*/  IMAD.U32 R8, RZ, RZ, UR10 ;  /* 0x0000000aff087e24 */ /* 0x000fe2000f8e00ff */
        /* <DEDUP_REMOVED lines=13> */
.L_x_3629:
        /* <DEDUP_REMOVED lines=13> */
.L_x_3630:
[----:B------:R-:W-:Y:S05]  /*1da0*/  BSYNC.RECONVERGENT B0 ;  /* 0x0000000000007941 */ /* 0x000fea0003800200 */
.L_x_3623:
[----:B-1----:R-:W1:Y:S01]  /*1db0*/  S2R R16, SR_TID.X ;  /* 0x0000000000107919 */ /* 0x002e620000002100 */
[----:B------:R-:W4:Y:S01]  /*1dc0*/  S2UR UR8, SR_CgaCtaId ;  /* 0x00000000000879c3 */ /* 0x000f220000008800 */
[----:B------:R-:W0:Y:S01]  /*1dd0*/  LDCU UR9, c[0x0][0x414] ;  /* 0x00008280ff0977ac */ /* 0x000e220008000800 */
[----:B------:R-:W-:Y:S01]  /*1de0*/  MOV R19, UR7 ;  /* 0x0000000700137c02 */ /* 0x000fe20008000f00 */
[----:B------:R-:W-:-:S05]  /*1df0*/  UMOV UR5, 0x400 ;  /* 0x0000040000057882 */ /* 0x000fca0000000000 */
[----:B------:R-:W2:Y:S08]  /*1e00*/  @P0 LDC.64 R14, c[0x0][0x388] ;  /* 0x0000e200ff0e0b82 */ /* 0x000eb00000000a00 */
[----:B---3--:R-:W3:Y:S01]  /*1e10*/  LDC.64 R12, c[0x0][0x398] ;  /* 0x0000e600ff0c7b82 */ /* 0x008ee20000000a00 */
[----:B0-----:R-:W-:Y:S01]  /*1e20*/  @P0 FMUL.FTZ R18, R10, UR9 ;  /* 0x000000090a120c20 */ /* 0x001fe20008410000 */
[----:B----4-:R-:W-:Y:S01]  /*1e30*/  ULEA UR5, UR8, UR5, 0x18 ;  /* 0x0000000508057291 */ /* 0x010fe2000f8ec0ff */
[----:B-1----:R-:W-:-:S08]  /*1e40*/  LOP3.LUT R8, R16, 0xffff, RZ, 0xc0, !PT ;  /* 0x0000ffff10087812 */ /* 0x002fd000078ec0ff */
[----:B------:R-:W-:Y:S01]  /*1e50*/  @!P3 STS.64 [UR5+0x90], R10 ;  /* 0x0000900aff00b988 */ /* 0x000fe20008000a05 */
[----:B------:R-:W-:-:S05]  /*1e60*/  IMAD R8, R8, 0x889, RZ ;  /* 0x0000088908087824 */ /* 0x000fca00078e02ff */
[----:B------:R-:W-:-:S04]  /*1e70*/  SHF.R.U32.HI R8, RZ, 0x10, R8 ;  /* 0x00000010ff087819 */ /* 0x000fc80000011608 */
[----:B------:R-:W-:-:S05]  /*1e80*/  PRMT R8, R8, 0x9910, RZ ;  /* 0x0000991008087816 */ /* 0x000fca00000000ff */
[----:B------:R-:W-:-:S05]  /*1e90*/  IMAD R8, R8, 0x1e, RZ ;  /* 0x0000001e08087824 */ /* 0x000fca00078e02ff */
[----:B--2---:R-:W-:Y:S02]  /*1ea0*/  IADD3 R17, PT, PT, RZ, -R8, RZ ;  /* 0x80000008ff117210 */ /* 0x004fe40007ffe0ff */
[----:B------:R-:W0:Y:S02]  /*1eb0*/  LDC.64 R8, c[0x0][0x3a0] ;  /* 0x0000e800ff087b82 */ /* 0x000e240000000a00 */
[----:B------:R-:W-:-:S04]  /*1ec0*/  PRMT R17, R17, 0x7710, RZ ;  /* 0x0000771011117816 */ /* 0x000fc800000000ff */
[----:B------:R-:W-:-:S04]  /*1ed0*/  IADD3 R17, PT, PT, R17, R16, RZ ;  /* 0x0000001011117210 */ /* 0x000fc80007ffe0ff */
[----:B------:R-:W-:-:S04]  /*1ee0*/  SHF.L.U32 R17, R17, 0x1, RZ ;  /* 0x0000000111117819 */ /* 0x000fc800000006ff */
[----:B------:R-:W-:Y:S01]  /*1ef0*/  LOP3.LUT R29, R17, 0xffff, RZ, 0xc0, !PT ;  /* 0x0000ffff111d7812 */ /* 0x000fe200078ec0ff */
[----:B------:R-:W-:-:S04]  /*1f00*/  @P0 IMAD.WIDE R16, R19, 0x8, R14 ;  /* 0x0000000813100825 */ /* 0x000fc800078e020e */
[----:B------:R-:W-:Y:S01]  /*1f10*/  @P0 FMUL.FTZ R19, R11, UR9 ;  /* 0x000000090b130c20 */ /* 0x000fe20008410000 */
[----:B------:R-:W-:-:S04]  /*1f20*/  IADD3 R29, PT, PT, R0, R29, RZ ;  /* 0x0000001d001d7210 */ /* 0x000fc80007ffe0ff */
[----:B------:R-:W-:Y:S01]  /*1f30*/  @P0 STG.E.64 desc[UR14][R16.64], R18 ;  /* 0x0000001210000986 */ /* 0x000fe2000c101b0e */
[C---:B---3--:R-:W-:Y:S01]  /*1f40*/  IMAD.WIDE R14, R29.reuse, 0x4, R12 ;  /* 0x000000041d0e7825 */ /* 0x048fe200078e020c */
[----:B------:R-:W-:Y:S03]  /*1f50*/  BAR.SYNC.DEFER_BLOCKING 0x0 ;  /* 0x0000000000007b1d */ /* 0x000fe60000010000 */
[----:B0-----:R-:W-:-:S03]  /*1f60*/  IMAD.WIDE R12, R29, 0x4, R8 ;  /* 0x000000041d0c7825 */ /* 0x001fc600078e0208 */
[----:B------:R-:W5:Y:S04]  /*1f70*/  LDG.E.64 R14, desc[UR14][R14.64] ;  /* 0x0000000e0e0e7981 */ /* 0x000f68000c1e1b00 */
[----:B------:R-:W5:Y:S01]  /*1f80*/  LDG.E.64 R12, desc[UR14][R12.64] ;  /* 0x0000000e0c0c7981 */ /* 0x000f62000c1e1b00 */
[----:B------:R-:W-:Y:S03]  /*1f90*/  BSSY.RECONVERGENT B0, `(.L_x_3631) ;  /* 0x00000ef000007945 */ /* 0x000fe60003800200 */
        /* <DEDUP_REMOVED lines=8> */
[----:B0-----:R-:W-:Y:S01]  /*2020*/  @P2 FADD.FTZ R9, R8, R9 ;  /* 0x0000000908092221 */ /* 0x001fe20000010000 */
[----:B------:R-:W-:-:S06]  /*2030*/  IMAD.MOV.U32 R8, RZ, RZ, 0x3f800000 ;  /* 0x3f800000ff087424 */ /* 0x000fcc00078e00ff */
[----:B------:R0:W1:Y:S01]  /*2040*/  @P2 MUFU.RSQ R8, R9 ;  /* 0x0000000900082308 */ /* 0x0000620000001400 */
[----:B------:R-:W-:Y:S05]  /*2050*/  BRA.U UP0, `(.L_x_3632) ;  /* 0x00000005007c7547 */ /* 0x000fea000b800000 */
[----:B------:R-:W2:Y:S01]  /*2060*/  LDCU.64 UR10, c[0x0][0x3e8] ;  /* 0x00007d00ff0a77ac */ /* 0x000ea20008000a00 */
[----:B------:R-:W-:Y:S01]  /*2070*/  SHF.R.S32.HI R16, RZ, 0x1f, R23 ;  /* 0x0000001fff107819 */ /* 0x000fe20000011417 */
[----:B------:R-:W-:Y:S01]  /*2080*/  BSSY.RECONVERGENT B1, `(.L_x_3633) ;  /* 0x0000018000017945 */ /* 0x000fe20003800200 */
[C---:B------:R-:W-:Y:S02]  /*2090*/  IADD3 R19, PT, PT, R23.reuse, 0x10, RZ ;  /* 0x0000001017137810 */ /* 0x040fe40007ffe0ff */
[C---:B0-----:R-:W-:Y:S02]  /*20a0*/  IADD3 R9, PT, PT, R23.reuse, 0x20, RZ ;  /* 0x0000002017097810 */ /* 0x041fe40007ffe0ff */
[C---:B------:R-:W-:Y:S02]  /*20b0*/  IADD3 R18, PT, PT, R23.reuse, 0x30, RZ ;  /* 0x0000003017127810 */ /* 0x040fe40007ffe0ff */
[----:B--2---:R-:W-:-:S04]  /*20c0*/  ISETP.GE.U32.AND P1, PT, R23, UR10, PT ;  /* 0x0000000a17007c0c */ /* 0x004fc8000bf26070 */
[----:B------:R-:W-:-:S13]  /*20d0*/  ISETP.GE.AND.EX P1, PT, R16, UR11, PT, P1 ;  /* 0x0000000b10007c0c */ /* 0x000fda000bf26310 */
[----:B------:R-:W-:Y:S05]  /*20e0*/  @P1 BRA `(.L_x_3634) ;  /* 0x0000000000441947 */ /* 0x000fea0003800000 */
[----:B------:R-:W0:Y:S01]  /*20f0*/  LDCU.64 UR12, c[0x0][0x3e0] ;  /* 0x00007c00ff0c77ac */ /* 0x000e220008000a00 */
[----:B------:R-:W-:Y:S01]  /*2100*/  MOV R10, R24 ;  /* 0x00000018000a7202 */ /* 0x000fe20000000f00 */
[----:B------:R-:W-:Y:S01]  /*2110*/  FADD.FTZ R21, -R0, R21 ;  /* 0x0000001500157221 */ /* 0x000fe20000010100 */
[----:B------:R-:W-:Y:S01]  /*2120*/  MOV R11, R27 ;  /* 0x0000001b000b7202 */ /* 0x000fe20000000f00 */
[----:B------:R-:W2:Y:S01]  /*2130*/  LDCU.64 UR8, c[0x0][0x380] ;  /* 0x00007000ff0877ac */ /* 0x000ea20008000a00 */
[----:B0-----:R-:W-:Y:S02]  /*2140*/  IMAD R16, R16, UR12, RZ ;  /* 0x0000000c10107c24 */ /* 0x001fe4000f8e02ff */
[----:B------:R-:W-:-:S04]  /*2150*/  IMAD.WIDE.U32 R10, R23, UR12, R10 ;  /* 0x0000000c170a7c25 */ /* 0x000fc8000f8e000a */
[----:B------:R-:W-:Y:S01]  /*2160*/  IMAD R17, R23, UR13, R16 ;  /* 0x0000000d17117c24 */ /* 0x000fe2000f8e0210 */
[----:B--2---:R-:W-:-:S04]  /*2170*/  LEA R16, P1, R10, UR8, 0x2 ;  /* 0x000000080a107c11 */ /* 0x004fc8000f8210ff */
[----:B------:R-:W-:Y:S01]  /*2180*/  IADD3 R17, PT, PT, R11, R17, RZ ;  /* 0x000000110b117210 */ /* 0x000fe20007ffe0ff */
[----:B------:R-:W-:Y:S01]  /*2190*/  FADD.FTZ R11, -R0, R20 ;  /* 0x00000014000b7221 */ /* 0x000fe20000010100 */
[-C--:B-1----:R-:W-:Y:S02]  /*21a0*/  FMUL.FTZ R20, R21, R8.reuse ;  /* 0x0000000815147220 */ /* 0x082fe40000410000 */
[----:B------:R-:W-:Y:S01]  /*21b0*/  LEA.HI.X R17, R10, UR9, R17, 0x2, P1 ;  /* 0x000000090a117c11 */ /* 0x000fe200088f1411 */
[----:B------:R-:W-:-:S04]  /*21c0*/  FMUL.FTZ R11, R11, R8 ;  /* 0x000000080b0b7220 */ /* 0x000fc80000410000 */
[----:B-----5:R-:W-:Y:S01]  /*21d0*/  FFMA.FTZ R10, R14, R11, R12 ;  /* 0x0000000b0e0a7223 */ /* 0x020fe2000001000c */
[----:B------:R-:W-:-:S05]  /*21e0*/  FFMA.FTZ R11, R15, R20, R13 ;  /* 0x000000140f0b7223 */ /* 0x000fca000001000d */
[----:B------:R0:W-:Y:S02]  /*21f0*/  STG.E.64 desc[UR14][R16.64], R10 ;  /* 0x0000000a10007986 */ /* 0x0001e4000c101b0e */
.L_x_3634:
[----:B------:R-:W-:Y:S05]  /*2200*/  BSYNC.RECONVERGENT B1 ;  /* 0x0000000000017941 */ /* 0x000fea0003800200 */
.L_x_3633:
        /* <DEDUP_REMOVED lines=13> */
[----:B------:R-:W-:Y:S01]  /*22e0*/  FADD.FTZ R3, -R0, R3 ;  /* 0x0000000300037221 */ /* 0x000fe20000010100 */
[----:B------:R-:W2:Y:S03]  /*22f0*/  LDCU.64 UR12, c[0x0][0x380] ;  /* 0x00007000ff0c77ac */ /* 0x000ea60008000a00 */
[----:B-1----:R-:W-:-:S04]  /*2300*/  FMUL.FTZ R28, R3, R8 ;  /* 0x00000008031c7220 */ /* 0x002fc80000410000 */
[----:B-----5:R-:W-:Y:S01]  /*2310*/  FFMA.FTZ R3, R15, R28, R13 ;  /* 0x0000001c0f037223 */ /* 0x020fe2000001000d */
[----:B0-----:R-:W-:-:S04]  /*2320*/  IMAD R10, R10, UR8, RZ ;  /* 0x000000080a0a7c24 */ /* 0x001fc8000f8e02ff */
[----:B------:R-:W-:Y:S02]  /*2330*/  IMAD R21, R19, UR9, R10 ;  /* 0x0000000913157c24 */ /* 0x000fe4000f8e020a */
[----:B------:R-:W-:-:S04]  /*2340*/  IMAD.MOV.U32 R10, RZ, RZ, R24 ;  /* 0x000000ffff0a7224 */ /* 0x000fc800078e0018 */
[----:B------:R-:W-:-:S04]  /*2350*/  IMAD.WIDE.U32 R10, R19, UR8, R10 ;  /* 0x00000008130a7c25 */ /* 0x000fc8000f8e000a */
[----:B------:R-:W-:Y:S01]  /*2360*/  FADD.FTZ R19, -R0, R2 ;  /* 0x0000000200137221 */ /* 0x000fe20000010100 */
[----:B------:R-:W-:-:S03]  /*2370*/  IADD3 R21, PT, PT, R11, R21, RZ ;  /* 0x000000150b157210 */ /* 0x000fc60007ffe0ff */
[----:B------:R-:W-:Y:S01]  /*2380*/  FMUL.FTZ R19, R19, R8 ;  /* 0x0000000813137220 */ /* 0x000fe20000410000 */
[----:B--2---:R-:W-:-:S03]  /*2390*/  LEA R20, P1, R10, UR12, 0x2 ;  /* 0x0000000c0a147c11 */ /* 0x004fc6000f8210ff */
[----:B------:R-:W-:Y:S01]  /*23a0*/  FFMA.FTZ R2, R14, R19, R12 ;  /* 0x000000130e027223 */ /* 0x000fe2000001000c */
[----:B------:R-:W-:-:S05]  /*23b0*/  LEA.HI.X R21, R10, UR13, R21, 0x2, P1 ;  /* 0x0000000d0a157c11 */ /* 0x000fca00088f1415 */
[----:B------:R0:W-:Y:S04]  /*23c0*/  STG.E.64 desc[UR14][R20.64], R2 ;  /* 0x0000000214007986 */ /* 0x0001e8000c101b0e */
.L_x_3636:
[----:B------:R-:W-:Y:S05]  /*23d0*/  BSYNC.RECONVERGENT B1 ;  /* 0x0000000000017941 */ /* 0x000fea0003800200 */
.L_x_3635:
[----:B------:R-:W-:Y:S04]  /*23e0*/  BSSY.RECONVERGENT B1, `(.L_x_3637) ;  /* 0x0000013000017945 */ /* 0x000fe80003800200 */
[----:B------:R-:W-:Y:S05]  /*23f0*/  @P2 BRA `(.L_x_3638) ;  /* 0x0000000000442947 */ /* 0x000fea0003800000 */
[----:B------:R-:W2:Y:S01]  /*2400*/  LDCU.64 UR8, c[0x0][0x3e0] ;  /* 0x00007c00ff0877ac */ /* 0x000ea20008000a00 */
[----:B0-----:R-:W-:Y:S01]  /*2410*/  MOV R2, R24 ;  /* 0x0000001800027202 */ /* 0x001fe20000000f00 */
[C---:B------:R-:W-:Y:S01]  /*2420*/  FADD.FTZ R11, -R0.reuse, R4 ;  /* 0x00000004000b7221 */ /* 0x040fe20000010100 */
[----:B------:R-:W-:Y:S01]  /*2430*/  MOV R3, R27 ;  /* 0x0000001b00037202 */ /* 0x000fe20000000f00 */
[----:B------:R-:W0:Y:S01]  /*2440*/  LDCU.64 UR12, c[0x0][0x380] ;  /* 0x00007000ff0c77ac */ /* 0x000e220008000a00 */
[----:B------:R-:W-:Y:S01]  /*2450*/  FADD.FTZ R5, -R0, R5 ;  /* 0x0000000500057221 */ /* 0x000fe20000010100 */
[----:B-1----:R-:W-:-:S04]  /*2460*/  FMUL.FTZ R11, R11, R8 ;  /* 0x000000080b0b7220 */ /* 0x002fc80000410000 */
[----:B-----5:R-:W-:Y:S01]  /*2470*/  FFMA.FTZ R10, R14, R11, R12 ;  /* 0x0000000b0e0a7223 */ /* 0x020fe2000001000c */
[----:B--2---:R-:W-:Y:S02]  /*2480*/  IMAD R16, R16, UR8, RZ ;  /* 0x0000000810107c24 */ /* 0x004fe4000f8e02ff */
[----:B------:R-:W-:-:S04]  /*2490*/  IMAD.WIDE.U32 R2, R9, UR8, R2 ;  /* 0x0000000809027c25 */ /* 0x000fc8000f8e0002 */
[----:B------:R-:W-:Y:S01]  /*24a0*/  IMAD R9, R9, UR9, R16 ;  /* 0x0000000909097c24 */ /* 0x000fe2000f8e0210 */
[----:B0-----:R-:W-:Y:S01]  /*24b0*/  LEA R4, P1, R2, UR12, 0x2 ;  /* 0x0000000c02047c11 */ /* 0x001fe2000f8210ff */
[----:B------:R-:W-:-:S03]  /*24c0*/  FMUL.FTZ R16, R5, R8 ;  /* 0x0000000805107220 */ /* 0x000fc60000410000 */
[----:B------:R-:W-:Y:S01]  /*24d0*/  IADD3 R9, PT, PT, R3, R9, RZ ;  /* 0x0000000903097210 */ /* 0x000fe20007ffe0ff */
[----:B------:R-:W-:-:S03]  /*24e0*/  FFMA.FTZ R11, R15, R16, R13 ;  /* 0x000000100f0b7223 */ /* 0x000fc6000001000d */
[----:B------:R-:W-:-:S05]  /*24f0*/  LEA.HI.X R5, R2, UR13, R9, 0x2, P1 ;  /* 0x0000000d02057c11 */ /* 0x000fca00088f1409 */
[----:B------:R2:W-:Y:S02]  /*2500*/  STG.E.64 desc[UR14][R4.64], R10 ;  /* 0x0000000a04007986 */ /* 0x0005e4000c101b0e */
.L_x_3638:
[----:B------:R-:W-:Y:S05]  /*2510*/  BSYNC.RECONVERGENT B1 ;  /* 0x0000000000017941 */ /* 0x000fea0003800200 */
.L_x_3637:
[----:B------:R-:W-:Y:S05]  /*2520*/  @P3 BRA `(.L_x_3639) ;  /* 0x0000000800543947 */ /* 0x000fea0003800000 */
[----:B------:R-:W3:Y:S01]  /*2530*/  LDCU.64 UR8, c[0x0][0x3e0] ;  /* 0x00007c00ff0877ac */ /* 0x000ee20008000a00 */
[----:B0-----:R-:W-:Y:S01]  /*2540*/  MOV R2, R24 ;  /* 0x0000001800027202 */ /* 0x001fe20000000f00 */
[----:B------:R-:W-:Y:S02]  /*2550*/  IMAD.MOV.U32 R3, RZ, RZ, R27 ;  /* 0x000000ffff037224 */ /* 0x000fe400078e001b */
[C---:B--2---:R-:W-:Y:S01]  /*2560*/  FADD.FTZ R5, -R0.reuse, R6 ;  /* 0x0000000600057221 */ /* 0x044fe20000010100 */
[----:B------:R-:W0:Y:S01]  /*2570*/  LDCU.64 UR10, c[0x0][0x380] ;  /* 0x00007000ff0a77ac */ /* 0x000e220008000a00 */
[----:B------:R-:W-:Y:S02]  /*2580*/  FADD.FTZ R7, -R0, R7 ;  /* 0x0000000700077221 */ /* 0x000fe40000010100 */
[-C--:B-1----:R-:W-:Y:S02]  /*2590*/  FMUL.FTZ R5, R5, R8.reuse ;  /* 0x0000000805057220 */ /* 0x082fe40000410000 */
[----:B------:R-:W-:-:S02]  /*25a0*/  FMUL.FTZ R8, R7, R8 ;  /* 0x0000000807087220 */ /* 0x000fc40000410000 */
[----:B-----5:R-:W-:Y:S02]  /*25b0*/  FFMA.FTZ R12, R14, R5, R12 ;  /* 0x000000050e0c7223 */ /* 0x020fe4000001000c */
[----:B------:R-:W-:Y:S01]  /*25c0*/  FFMA.FTZ R13, R15, R8, R13 ;  /* 0x000000080f0d7223 */ /* 0x000fe2000001000d */
[----:B---3--:R-:W-:Y:S02]  /*25d0*/  IMAD R17, R17, UR8, RZ ;  /* 0x0000000811117c24 */ /* 0x008fe4000f8e02ff */
[----:B------:R-:W-:-:S04]  /*25e0*/  IMAD.WIDE.U32 R2, R18, UR8, R2 ;  /* 0x0000000812027c25 */ /* 0x000fc8000f8e0002 */
[----:B------:R-:W-:Y:S01]  /*25f0*/  IMAD R17, R18, UR9, R17 ;  /* 0x0000000912117c24 */ /* 0x000fe2000f8e0211 */
[----:B0-----:R-:W-:-:S04]  /*2600*/  LEA R4, P1, R2, UR10, 0x2 ;  /* 0x0000000a02047c11 */ /* 0x001fc8000f8210ff */
[----:B------:R-:W-:-:S04]  /*2610*/  IADD3 R17, PT, PT, R3, R17, RZ ;  /* 0x0000001103117210 */ /* 0x000fc80007ffe0ff */
[----:B------:R-:W-:-:S05]  /*2620*/  LEA.HI.X R5, R2, UR11, R17, 0x2, P1 ;  /* 0x0000000b02057c11 */ /* 0x000fca00088f1411 */
[----:B------:R3:W-:Y:S01]  /*2630*/  STG.E.64 desc[UR14][R4.64], R12 ;  /* 0x0000000c04007986 */ /* 0x0007e2000c101b0e */
[----:B------:R-:W-:Y:S05]  /*2640*/  BRA `(.L_x_3639) ;  /* 0x00000008000c7947 */ /* 0x000fea0003800000 */
.L_x_3632:
[----:B------:R-:W2:Y:S01]  /*2650*/  LDCU.64 UR8, c[0x0][0x3e8] ;  /* 0x00007d00ff0877ac */ /* 0x000ea20008000a00 */
[----:B------:R-:W-:Y:S01]  /*2660*/  SHF.R.S32.HI R18, RZ, 0x1f, R23 ;  /* 0x0000001fff127819 */ /* 0x000fe20000011417 */
[----:B------:R-:W-:Y:S01]  /*2670*/  BSSY.RECONVERGENT B1, `(.L_x_3640) ;  /* 0x0000023000017945 */ /* 0x000fe20003800200 */
[C---:B------:R-:W-:Y:S02]  /*2680*/  IADD3 R10, PT, PT, R23.reuse, 0x20, RZ ;  /* 0x00000020170a7810 */ /* 0x040fe40007ffe0ff */
[C---:B0-----:R-:W-:Y:S02]  /*2690*/  IADD3 R9, PT, PT, R23.reuse, 0x30, RZ ;  /* 0x0000003017097810 */ /* 0x041fe40007ffe0ff */
[----:B--2---:R-:W-:Y:S02]  /*26a0*/  ISETP.GE.U32.AND P2, PT, R23, UR8, PT ;  /* 0x0000000817007c0c */ /* 0x004fe4000bf46070 */
[----:B------:R-:W-:Y:S02]  /*26b0*/  ISETP.GE.U32.AND P3, PT, R10, UR8, PT ;  /* 0x000000080a007c0c */ /* 0x000fe4000bf66070 */
[----:B------:R-:W-:-:S02]  /*26c0*/  ISETP.GE.AND.EX P2, PT, R18, UR9, PT, P2 ;  /* 0x0000000912007c0c */ /* 0x000fc4000bf46320 */
[----:B------:R-:W-:-:S11]  /*26d0*/  ISETP.GE.U32.AND P4, PT, R9, UR8, PT ;  /* 0x0000000809007c0c */ /* 0x000fd6000bf86070 */
[----:B------:R-:W-:Y:S05]  /*26e0*/  @P2 BRA `(.L_x_3641) ;  /* 0x00000000006c2947 */ /* 0x000fea0003800000 */
[----:B------:R-:W0:Y:S01]  /*26f0*/  LDCU.64 UR10, c[0x0][0x3e0] ;  /* 0x00007c00ff0a77ac */ /* 0x000e220008000a00 */
[----:B------:R-:W-:Y:S01]  /*2700*/  MOV R16, R24 ;  /* 0x0000001800107202 */ /* 0x000fe20000000f00 */
[C---:B------:R-:W-:Y:S01]  /*2710*/  FADD.FTZ R21, -R0.reuse, R21 ;  /* 0x0000001500157221 */ /* 0x040fe20000010100 */
[----:B------:R-:W-:Y:S01]  /*2720*/  MOV R17, R27 ;  /* 0x0000001b00117202 */ /* 0x000fe20000000f00 */
[----:B------:R-:W-:Y:S01]  /*2730*/  FADD.FTZ R11, -R0, R20 ;  /* 0x00000014000b7221 */ /* 0x000fe20000010100 */
[----:B------:R-:W2:Y:S01]  /*2740*/  LDCU.64 UR12, c[0x0][0x380] ;  /* 0x00007000ff0c77ac */ /* 0x000ea20008000a00 */
[-C--:B-1----:R-:W-:Y:S02]  /*2750*/  FMUL.FTZ R28, R21, R8.reuse ;  /* 0x00000008151c7220 */ /* 0x082fe40000410000 */
[----:B------:R-:W-:-:S04]  /*2760*/  FMUL.FTZ R11, R11, R8 ;  /* 0x000000080b0b7220 */ /* 0x000fc80000410000 */
[----:B-----5:R-:W-:-:S04]  /*2770*/  FFMA.FTZ R11, R14, R11, R12 ;  /* 0x0000000b0e0b7223 */ /* 0x020fc8000001000c */
[----:B------:R-:W-:Y:S01]  /*2780*/  FMUL.FTZ R20, R11, -1.4426950216293334961 ;  /* 0xbfb8aa3b0b147820 */ /* 0x000fe20000410000 */
[----:B0-----:R-:W-:Y:S02]  /*2790*/  IMAD R18, R18, UR10, RZ ;  /* 0x0000000a12127c24 */ /* 0x001fe4000f8e02ff */
[----:B------:R-:W-:-:S03]  /*27a0*/  IMAD.WIDE.U32 R16, R23, UR10, R16 ;  /* 0x0000000a17107c25 */ /* 0x000fc6000f8e0010 */
[----:B------:R-:W0:Y:S01]  /*27b0*/  MUFU.EX2 R20, R20 ;  /* 0x0000001400147308 */ /* 0x000e220000000800 */
[----:B------:R-:W-:Y:S01]  /*27c0*/  IMAD R19, R23, UR11, R18 ;  /* 0x0000000b17137c24 */ /* 0x000fe2000f8e0212 */
[----:B--2---:R-:W-:-:S04]  /*27d0*/  LEA R18, P2, R16, UR12, 0x2 ;  /* 0x0000000c10127c11 */ /* 0x004fc8000f8410ff */
[----:B------:R-:W-:Y:S01]  /*27e0*/  IADD3 R19, PT, PT, R17, R19, RZ ;  /* 0x0000001311137210 */ /* 0x000fe20007ffe0ff */
[----:B------:R-:W-:-:S03]  /*27f0*/  FFMA.FTZ R17, R15, R28, R13 ;  /* 0x0000001c0f117223 */ /* 0x000fc6000001000d */
[----:B------:R-:W-:Y:S01]  /*2800*/  LEA.HI.X R19, R16, UR13, R19, 0x2, P2 ;  /* 0x0000000d10137c11 */ /* 0x000fe200090f1413 */
[----:B------:R-:W-:Y:S01]  /*2810*/  FMUL.FTZ R28, R17, -1.4426950216293334961 ;  /* 0xbfb8aa3b111c7820 */ /* 0x000fe20000410000 */
[----:B0-----:R-:W-:-:S05]  /*2820*/  FADD.FTZ R21, R20, 1 ;  /* 0x3f80000014157421 */ /* 0x001fca0000010000 */
[----:B------:R-:W0:Y:S04]  /*2830*/  MUFU.EX2 R28, R28 ;  /* 0x0000001c001c7308 */ /* 0x000e280000000800 */
[----:B------:R-:W1:Y:S01]  /*2840*/  MUFU.RCP R16, R21 ;  /* 0x0000001500107308 */ /* 0x000e620000001000 */
[----:B0-----:R-:W-:-:S07]  /*2850*/  FADD.FTZ R29, R28, 1 ;  /* 0x3f8000001c1d7421 */ /* 0x001fce0000010000 */
[----:B------:R-:W0:Y:S01]  /*2860*/  MUFU.RCP R29, R29 ;  /* 0x0000001d001d7308 */ /* 0x000e220000001000 */
[----:B-1----:R-:W-:Y:S01]  /*2870*/  FMUL.FTZ R16, R11, R16 ;  /* 0x000000100b107220 */ /* 0x002fe20000410000 */
[----:B0-----:R-:W-:-:S05]  /*2880*/  FMUL.FTZ R17, R17, R29 ;  /* 0x0000001d11117220 */ /* 0x001fca0000410000 */
[----:B------:R0:W-:Y:S02]  /*2890*/  STG.E.64 desc[UR14][R18.64], R16 ;  /* 0x0000001012007986 */ /* 0x0001e4000c101b0e */
.L_x_3641:
[----:B------:R-:W-:Y:S05]  /*28a0*/  BSYNC.RECONVERGENT B1 ;  /* 0x0000000000017941 */ /* 0x000fea0003800200 */
.L_x_3640:
[----:B------:R-:W-:Y:S01]  /*28b0*/  SHF.R.S32.HI R11, RZ, 0x1f, R10 ;  /* 0x0000001fff0b7819 */ /* 0x000fe2000001140a */
[----:B------:R-:W-:Y:S01]  /*28c0*/  BSSY.RECONVERGENT B1, `(.L_x_3642) ;  /* 0x0000022000017945 */ /* 0x000fe20003800200 */
[----:B0-----:R-:W-:Y:S02]  /*28d0*/  SHF.R.S32.HI R18, RZ, 0x1f, R9 ;  /* 0x0000001fff127819 */ /* 0x001fe40000011409 */
[----:B------:R-:W-:Y:S02]  /*28e0*/  ISETP.GE.AND.EX P3, PT, R11, UR9, PT, P3 ;  /* 0x000000090b007c0c */ /* 0x000fe4000bf66330 */
[----:B------:R-:W-:Y:S01]  /*28f0*/  ISETP.GE.AND.EX P4, PT, R18, UR9, PT, P4 ;  /* 0x0000000912007c0c */ /* 0x000fe2000bf86340 */
[----:B------:R-:W-:-:S12]  /*2900*/  @P1 BRA `(.L_x_3643) ;  /* 0x0000000000741947 */ /* 0x000fd80003800000 */
[----:B------:R-:W0:Y:S01]  /*2910*/  LDCU.64 UR10, c[0x0][0x3e0] ;  /* 0x00007c00ff0a77ac */ /* 0x000e220008000a00 */
[----:B------:R-:W-:Y:S01]  /*2920*/  IADD3 R20, PT, PT, R23, 0x10, RZ ;  /* 0x0000001017147810 */ /* 0x000fe20007ffe0ff */
[----:B------:R-:W-:Y:S01]  /*2930*/  IMAD.MOV.U32 R16, RZ, RZ, R24 ;  /* 0x000000ffff107224 */ /* 0x000fe200078e0018 */
[----:B------:R-:W-:Y:S01]  /*2940*/  MOV R17, R27 ;  /* 0x0000001b00117202 */ /* 0x000fe20000000f00 */
[----:B------:R-:W2:Y:S01]  /*2950*/  LDCU.64 UR12, c[0x0][0x380] ;  /* 0x00007000ff0c77ac */ /* 0x000ea20008000a00 */
[----:B------:R-:W-:Y:S01]  /*2960*/  SHF.R.S32.HI R19, RZ, 0x1f, R20 ;  /* 0x0000001fff137819 */ /* 0x000fe20000011414 */
[C---:B------:R-:W-:Y:S01]  /*2970*/  FADD.FTZ R3, -R0.reuse, R3 ;  /* 0x0000000300037221 */ /* 0x040fe20000010100 */
[----:B------:R-:W-:-:S03]  /*2980*/  FADD.FTZ R21, -R0, R2 ;  /* 0x0000000200157221 */ /* 0x000fc60000010100 */
[-C--:B-1----:R-:W-:Y:S01]  /*2990*/  FMUL.FTZ R28, R3, R8.reuse ;  /* 0x00000008031c7220 */ /* 0x082fe20000410000 */
[----:B------:R-:W-:Y:S01]  /*29a0*/  FMUL.FTZ R21, R21, R8 ;  /* 0x0000000815157220 */ /* 0x000fe20000410000 */
[----:B0-----:R-:W-:Y:S02]  /*29b0*/  IMAD R19, R19, UR10, RZ ;  /* 0x0000000a13137c24 */ /* 0x001fe4000f8e02ff */
[----:B------:R-:W-:-:S04]  /*29c0*/  IMAD.WIDE.U32 R16, R20, UR10, R16 ;  /* 0x0000000a14107c25 */ /* 0x000fc8000f8e0010 */
[----:B------:R-:W-:Y:S01]  /*29d0*/  IMAD R19, R20, UR11, R19 ;  /* 0x0000000b14137c24 */ /* 0x000fe2000f8e0213 */
[----:B--2---:R-:W-:-:S04]  /*29e0*/  LEA R2, P1, R16, UR12, 0x2 ;  /* 0x0000000c10027c11 */ /* 0x004fc8000f8210ff */
[----:B------:R-:W-:Y:S01]  /*29f0*/  IADD3 R19, PT, PT, R17, R19, RZ ;  /* 0x0000001311137210 */ /* 0x000fe20007ffe0ff */
[----:B-----5:R-:W-:-:S03]  /*2a00*/  FFMA.FTZ R17, R14, R21, R12 ;  /* 0x000000150e117223 */ /* 0x020fc6000001000c */
[----:B------:R-:W-:Y:S01]  /*2a10*/  LEA.HI.X R3, R16, UR13, R19, 0x2, P1 ;  /* 0x0000000d10037c11 */ /* 0x000fe200088f1413 */
[----:B------:R-:W-:Y:S01]  /*2a20*/  FFMA.FTZ R19, R15, R28, R13 ;  /* 0x0000001c0f137223 */ /* 0x000fe2000001000d */
[----:B------:R-:W-:-:S03]  /*2a30*/  FMUL.FTZ R20, R17, -1.4426950216293334961 ;  /* 0xbfb8aa3b11147820 */ /* 0x000fc60000410000 */
[----:B------:R-:W-:-:S03]  /*2a40*/  FMUL.FTZ R28, R19, -1.4426950216293334961 ;  /* 0xbfb8aa3b131c7820 */ /* 0x000fc60000410000 */
[----:B------:R-:W0:Y:S04]  /*2a50*/  MUFU.EX2 R20, R20 ;  /* 0x0000001400147308 */ /* 0x000e280000000800 */
[----:B------:R-:W1:Y:S01]  /*2a60*/  MUFU.EX2 R28, R28 ;  /* 0x0000001c001c7308 */ /* 0x000e620000000800 */
[----:B0-----:R-:W-:Y:S01]  /*2a70*/  FADD.FTZ R21, R20, 1 ;  /* 0x3f80000014157421 */ /* 0x001fe20000010000 */
[----:B-1----:R-:W-:-:S03]  /*2a80*/  FADD.FTZ R29, R28, 1 ;  /* 0x3f8000001c1d7421 */ /* 0x002fc60000010000 */
[----:B------:R-:W0:Y:S08]  /*2a90*/  MUFU.RCP R16, R21 ;  /* 0x0000001500107308 */ /* 0x000e300000001000 */
[----:B------:R-:W1:Y:S01]  /*2aa0*/  MUFU.RCP R29, R29 ;  /* 0x0000001d001d7308 */ /* 0x000e620000001000 */
[----:B0-----:R-:W-:Y:S01]  /*2ab0*/  FMUL.FTZ R16, R17, R16 ;  /* 0x0000001011107220 */ /* 0x001fe20000410000 */
[----:B-1----:R-:W-:-:S05]  /*2ac0*/  FMUL.FTZ R17, R19, R29 ;  /* 0x0000001d13117220 */ /* 0x002fca0000410000 */
[----:B------:R0:W-:Y:S02]  /*2ad0*/  STG.E.64 desc[UR14][R2.64], R16 ;  /* 0x0000001002007986 */ /* 0x0001e4000c101b0e */
.L_x_3643:
[----:B------:R-:W-:Y:S05]  /*2ae0*/  BSYNC.RECONVERGENT B1 ;  /* 0x0000000000017941 */ /* 0x000fea0003800200 */
.L_x_3642:
[----:B------:R-:W-:Y:S04]  /*2af0*/  BSSY.RECONVERGENT B1, `(.L_x_3644) ;  /* 0x000001d000017945 */ /* 0x000fe80003800200 */
[----:B------:R-:W-:Y:S05]  /*2b00*/  @P3 BRA `(.L_x_3645) ;  /* 0x00000000006c3947 */ /* 0x000fea0003800000 */
[C---:B0-----:R-:W-:Y:S01]  /*2b10*/  FADD.FTZ R3, -R0.reuse, R4 ;  /* 0x0000000400037221 */ /* 0x041fe20000010100 */
[----:B------:R-:W-:Y:S01]  /*2b20*/  FADD.FTZ R5, -R0, R5 ;  /* 0x0000000500057221 */ /* 0x000fe20000010100 */
        /* <DEDUP_REMOVED lines=17> */
[----:B------:R-:W-:-:S03]  /*2c40*/  IMAD.WIDE.U32 R2, R10, UR10, R2 ;  /* 0x0000000a0a027c25 */ /* 0x000fc6000f8e0002 */
[----:B-1----:R-:W-:-:S04]  /*2c50*/  LEA R4, P1, R2, UR12, 0x2 ;  /* 0x0000000c02047c11 */ /* 0x002fc8000f8210ff */
[----:B------:R-:W1:Y:S01]  /*2c60*/  MUFU.RCP R19, R19 ;  /* 0x0000001300137308 */ /* 0x000e620000001000 */
[----:B------:R-:W-:-:S04]  /*2c70*/  IADD3 R11, PT, PT, R3, R11, RZ ;  /* 0x0000000b030b7210 */ /* 0x000fc80007ffe0ff */
[----:B------:R-:W-:Y:S01]  /*2c80*/  LEA.HI.X R5, R2, UR13, R11, 0x2, P1 ;  /* 0x0000000d02057c11 */ /* 0x000fe200088f140b */
[----:B0-----:R-:W-:Y:S01]  /*2c90*/  FMUL.FTZ R2, R17, R20 ;  /* 0x0000001411027220 */ /* 0x001fe20000410000 */
[----:B-1----:R-:W-:-:S05]  /*2ca0*/  FMUL.FTZ R3, R16, R19 ;  /* 0x0000001310037220 */ /* 0x002fca0000410000 */
[----:B------:R2:W-:Y:S02]  /*2cb0*/  STG.E.64 desc[UR14][R4.64], R2 ;  /* 0x0000000204007986 */ /* 0x0005e4000c101b0e */
.L_x_3645:
[----:B------:R-:W-:Y:S05]  /*2cc0*/  BSYNC.RECONVERGENT B1 ;  /* 0x0000000000017941 */ /* 0x000fea0003800200 */
.L_x_3644:
[----:B------:R-:W-:Y:S05]  /*2cd0*/  @P4 BRA `(.L_x_3639) ;  /* 0x0000000000684947 */ /* 0x000fea0003800000 */
[C---:B0-2---:R-:W-:Y:S01]  /*2ce0*/  FADD.FTZ R3, -R0.reuse, R6 ;  /* 0x0000000600037221 */ /* 0x045fe20000010100 */
[----:B------:R-:W-:Y:S01]  /*2cf0*/  FADD.FTZ R7, -R0, R7 ;  /* 0x0000000700077221 */ /* 0x000fe20000010100 */
        /* <DEDUP_REMOVED lines=17> */
[----:B------:R-:W0:Y:S01]  /*2e10*/  MUFU.RCP R5, R4 ;  /* 0x0000000400057308 */ /* 0x000e220000001000 */
[----:B-1----:R-:W-:-:S04]  /*2e20*/  LEA R2, P1, R24, UR10, 0x2 ;  /* 0x0000000a18027c11 */ /* 0x002fc8000f8210ff */
[----:B------:R-:W-:-:S03]  /*2e30*/  LEA.HI.X R3, R24, UR11, R9, 0x2, P1 ;  /* 0x0000000b18037c11 */ /* 0x000fc600088f1409 */
[----:B------:R-:W1:Y:S01]  /*2e40*/  MUFU.RCP R6, R6 ;  /* 0x0000000600067308 */ /* 0x000e620000001000 */
[----:B0-----:R-:W-:Y:S01]  /*2e50*/  FMUL.FTZ R12, R12, R5 ;  /* 0x000000050c0c7220 */ /* 0x001fe20000410000 */
[----:B-1----:R-:W-:-:S05]  /*2e60*/  FMUL.FTZ R13, R13, R6 ;  /* 0x000000060d0d7220 */ /* 0x002fca0000410000 */
[----:B------:R4:W-:Y:S02]  /*2e70*/  STG.E.64 desc[UR14][R2.64], R12 ;  /* 0x0000000c02007986 */ /* 0x0009e4000c101b0e */
.L_x_3639:
[----:B------:R-:W-:Y:S05]  /*2e80*/  BSYNC.RECONVERGENT B0 ;  /* 0x0000000000007941 */ /* 0x000fea0003800200 */
.L_x_3631:
        /* <DEDUP_REMOVED lines=8> */
.L_x_3647:
        /* <DEDUP_REMOVED lines=15> */
.L_x_4556:


//--------------------- .text._Z35group_norm_nhwc_fwd_one_pass_kernelI11Fp32IOFp32WLi128ELi60ELi480EEv26Group_norm_nhwc_fwd_params --------------------------
	.section	.text._Z35group_norm_nhwc_fwd_one_pass_kernelI11Fp32IOFp32WLi128ELi60ELi480EEv26Group_norm_nhwc_fwd_params,"ax",@progbits
	.align	128
        .global         _Z35group_norm_nhwc_fwd_one_pass_kernelI11Fp32IOFp32WLi128ELi60ELi480EEv26Group_norm_nhwc_fwd_params
        .type           _Z35group_norm_nhwc_fwd_one_pass_kernelI11Fp32IOFp32WLi128ELi60ELi480EEv26Group_norm_nhwc_fwd_params,@function
        .size           _Z35group_norm_nhwc_fwd_one_pass_kernelI11Fp32IOFp32WLi128ELi60ELi480EEv26Group_norm_nhwc_fwd_params,(.L_x_4557 - _Z35group_norm_nhwc_fwd_one_pass_kernelI11Fp32IOFp32WLi128ELi60ELi480EEv26Group_norm_nhwc_fwd_params)
        .other          _Z35group_norm_nhwc_fwd_one_pass_kernelI11Fp32IOFp32WLi128ELi60ELi480EEv26Group_norm_nhwc_fwd_params,@"STO_CUDA_ENTRY STV_DEFAULT"
_Z35group_norm_nhwc_fwd_one_pass_kernelI11Fp32IOFp32WLi128ELi60ELi480EEv26Group_norm_nhwc_fwd_params:
.text._Z35group_norm_nhwc_fwd_one_pass_kernelI11Fp32IOFp32WLi128ELi60ELi480EEv26Group_norm_nhwc_fwd_params:
        /* <DEDUP_REMOVED lines=15> */
[----:B------:R-:W3:Y:S06]  /*00f0*/  LDCU.U8 UR18, c[0x0][0x3fc] ;  /* 0x00007f80ff1277ac */ /* 0x000eec0008000000 */
        /* <DEDUP_REMOVED lines=10> */
[----:B------:R-:W-:Y:S01]  /*01a0*/  ULEA UR12, UR31, UR6, 0x2 ;  /* 0x000000061f0c7291 */ /* 0x000fe2000f8e10ff */
[----:B------:R-:W-:Y:S01]  /*01b0*/  LOP3.LUT P0, RZ, R3, UR30, RZ, 0xfc, !PT ;  /* 0x0000001e03ff7c12 */ /* 0x000fe2000f80fcff */
[----:B------:R-:W-:Y:S01]  /*01c0*/  UIMAD UR13, UR31, 0x3, UR6 ;  /* 0x000000031f0d78a4 */ /* 0x000fe2000f8e0206 */
[----:B-----5:R-:W-:Y:S01]  /*01d0*/  LOP3.LUT R29, R26, 0x7, RZ, 0xc0, !PT ;  /* 0x000000071a1d7812 */ /* 0x020fe200078ec0ff */
[----:B------:R-:W-:Y:S01]  /*01e0*/  IMAD R0, R0, 0x889, RZ ;  /* 0x0000088900007824 */ /* 0x000fe200078e02ff */
[----:B------:R-:W-:Y:S01]  /*01f0*/  ISETP.NE.AND.EX P0, PT, RZ, UR17, !P0, P1 ;  /* 0x00000011ff007c0c */ /* 0x000fe2000c705310 */
[----:B------:R-:W-:Y:S01]  /*0200*/  ULEA UR14, UR31, UR6, 0x1 ;  /* 0x000000061f0e7291 */ /* 0x000fe2000f8e08ff */
[----:B------:R-:W-:Y:S01]  /*0210*/  LOP3.LUT R36, R26, 0x7ffffff8, RZ, 0xc0, !PT ;  /* 0x7ffffff81a247812 */ /* 0x000fe200078ec0ff */
[----:B---3--:R-:W-:Y:S01]  /*0220*/  ULEA UR8, UR4, UR8, 0x18 ;  /* 0x0000000804087291 */ /* 0x008fe2000f8ec0ff */
[----:B------:R-:W-:Y:S01]  /*0230*/  SHF.R.U32.HI R0, RZ, 0x10, R0 ;  /* 0x00000010ff007819 */ /* 0x000fe20000011600 */
[----:B------:R-:W-:-:S02]  /*0240*/  UIADD3 UR15, UPT, UPT, UR6, UR31, URZ ;  /* 0x0000001f060f7290 */ /* 0x000fc4000fffe0ff */
[----:B------:R-:W-:Y:S01]  /*0250*/  UISETP.NE.AND UP0, UPT, UR18, URZ, UPT ;  /* 0x000000ff1200728c */ /* 0x000fe2000bf05270 */
        /* <DEDUP_REMOVED lines=13> */
.L_x_3691:
[----:B0-----:R-:W0:Y:S01]  /*0330*/  LDCU UR5, c[0x0][0x3f8] ;  /* 0x00007f00ff0577ac */ /* 0x001e220008000800 */
[----:B---3--:R-:W-:Y:S02]  /*0340*/  IABS R8, UR16 ;  /* 0x0000001000087c13 */ /* 0x008fe40008000000 */
[C---:B----45:R-:W-:Y:S01]  /*0350*/  IADD3 R17, PT, PT, R0.reuse, 0x30, RZ ;  /* 0x0000003000117810 */ /* 0x070fe20007ffe0ff */
[----:B-1----:R-:W1:Y:S01]  /*0360*/  LDCU.64 UR22, c[0x0][0x3e8] ;  /* 0x00007d00ff1677ac */ /* 0x002e620008000a00 */
[C---:B------:R-:W-:Y:S02]  /*0370*/  IADD3 R19, PT, PT, R0.reuse, 0x40, RZ ;  /* 0x0000004000137810 */ /* 0x040fe40007ffe0ff */
[----:B------:R-:W-:Y:S01]  /*0380*/  IADD3 R18, PT, PT, R0, 0x20, RZ ;  /* 0x0000002000127810 */ /* 0x000fe20007ffe0ff */
[----:B--2---:R-:W2:Y:S01]  /*0390*/  LDCU.64 UR20, c[0x0][0x3f0] ;  /* 0x00007e00ff1477ac */ /* 0x004ea20008000a00 */
[----:B------:R-:W-:Y:S02]  /*03a0*/  SHF.R.S32.HI R15, RZ, 0x1f, R19 ;  /* 0x0000001fff0f7819 */ /* 0x000fe40000011413 */
[----:B------:R-:W-:-:S02]  /*03b0*/  SHF.R.S32.HI R14, RZ, 0x1f, R18 ;  /* 0x0000001fff0e7819 */ /* 0x000fc40000011412 */
[----:B------:R-:W-:Y:S02]  /*03c0*/  IADD3 R10, PT, PT, R0, 0x60, RZ ;  /* 0x00000060000a7810 */ /* 0x000fe40007ffe0ff */
[----:B0-----:R-:W-:-:S04]  /*03d0*/  MOV R2, UR5 ;  /* 0x0000000500027c02 */ /* 0x001fc80008000f00 */
[----:B------:R-:W-:Y:S02]  /*03e0*/  IABS R5, R2 ;  /* 0x0000000200057213 */ /* 0x000fe40000000000 */
[----:B-1----:R-:W-:Y:S02]  /*03f0*/  ISETP.GE.U32.AND P5, PT, R17, UR22, PT ;  /* 0x0000001611007c0c */ /* 0x002fe4000bfa6070 */
[----:B------:R-:W0:Y:S01]  /*0400*/  I2F.RP R4, R5 ;  /* 0x0000000500047306 */ /* 0x000e220000209400 */
[----:B------:R-:W-:Y:S02]  /*0410*/  ISETP.GE.U32.AND P4, PT, R18, UR22, PT ;  /* 0x0000001612007c0c */ /* 0x000fe4000bf86070 */
[----:B------:R-:W-:Y:S02]  /*0420*/  ISETP.GE.U32.AND P3, PT, R10, UR22, PT ;  /* 0x000000160a007c0c */ /* 0x000fe4000bf66070 */
[----:B------:R-:W-:-:S03]  /*0430*/  ISETP.GE.AND.EX P4, PT, R14, UR23, PT, P4 ;  /* 0x000000170e007c0c */ /* 0x000fc6000bf86340 */
[----:B0-----:R-:W0:Y:S10]  /*0440*/  MUFU.RCP R4, R4 ;  /* 0x0000000400047308 */ /* 0x001e340000001000 */
[----:B------:R-:W1:Y:S08]  /*0450*/  @!P4 LDC.64 R22, c[0x0][0x3e0] ;  /* 0x0000f800ff16cb82 */ /* 0x000e700000000a00 */
[----:B------:R-:W3:Y:S01]  /*0460*/  @!P4 LDC.64 R20, c[0x0][0x390] ;  /* 0x0000e400ff14cb82 */ /* 0x000ee20000000a00 */
[----:B0-----:R-:W-:-:S04]  /*0470*/  IADD3 R2, PT, PT, R4, 0xffffffe, RZ ;  /* 0x0ffffffe04027810 */ /* 0x001fc80007ffe0ff */
[----:B------:R0:W4:Y:S02]  /*0480*/  F2I.FTZ.U32.TRUNC.NTZ R3, R2 ;  /* 0x0000000200037305 */ /* 0x000124000021f000 */
[----:B0-----:R-:W-:-:S05]  /*0490*/  HFMA2 R2, -RZ, RZ, 0, 0 ;  /* 0x00000000ff027431 */ /* 0x001fca00000001ff */
[----:B------:R-:W-:Y:S02]  /*04a0*/  R2UR UR18, R2 ;  /* 0x00000000021272ca */ /* 0x000fe400000e0000 */
[----:B----4-:R-:W-:Y:S02]  /*04b0*/  R2UR UR19, R3 ;  /* 0x00000000031372ca */ /* 0x010fe400000e0000 */
[----:B------:R-:W-:-:S05]  /*04c0*/  IADD3 R6, PT, PT, RZ, -R3, RZ ;  /* 0x80000003ff067210 */ /* 0x000fca0007ffe0ff */
[----:B------:R-:W-:Y:S01]  /*04d0*/  IMAD R7, R6, R5, RZ ;  /* 0x0000000506077224 */ /* 0x000fe200078e02ff */
[----:B------:R-:W-:-:S04]  /*04e0*/  MOV R6, R8 ;  /* 0x0000000800067202 */ /* 0x000fc80000000f00 */
[----:B------:R-:W-:Y:S01]  /*04f0*/  R2UR UR17, R6 ;  /* 0x00000000061172ca */ /* 0x000fe200000e0000 */
[----:B------:R-:W-:-:S05]  /*0500*/  IMAD.HI.U32 R7, R3, R7, UR18 ;  /* 0x0000001203077e27 */ /* 0x000fca000f8e0007 */
[----:B------:R-:W-:Y:S02]  /*0510*/  R2UR UR18, R7 ;  /* 0x00000000071272ca */ /* 0x000fe400000e0000 */
[----:B--2---:R-:W-:-:S11]  /*0520*/  MOV R7, UR20 ;  /* 0x0000001400077c02 */ /* 0x004fd60008000f00 */
        /* <DEDUP_REMOVED lines=10> */
[----:B------:R-:W-:Y:S02]  /*05d0*/  ISETP.GE.U32.AND P1, PT, R2, R5, PT ;  /* 0x000000050200720c */ /* 0x000fe40003f26070 */
[----:B------:R-:W-:-:S04]  /*05e0*/  SHF.R.S32.HI R5, RZ, 0x1f, R17 ;  /* 0x0000001fff057819 */ /* 0x000fc80000011411 */
[----:B------:R-:W-:-:S07]  /*05f0*/  ISETP.GE.AND.EX P5, PT, R5, UR23, PT, P5 ;  /* 0x0000001705007c0c */ /* 0x000fce000bfa6350 */
[----:B------:R-:W-:Y:S01]  /*0600*/  VOTEU.ANY UP2, P1 ;  /* 0x0000000000ff7886 */ /* 0x000fe20000840100 */
[----:B------:R-:W-:-:S04]  /*0610*/  ISETP.GE.U32.AND P1, PT, R19, UR22, PT ;  /* 0x0000001613007c0c */ /* 0x000fc8000bf26070 */
[----:B------:R-:W-:Y:S01]  /*0620*/  @UP2 UIADD3 UR19, UPT, UPT, UR19, 0x1, URZ ;  /* 0x0000000113132890 */ /* 0x000fe2000fffe0ff */
[----:B------:R-:W0:Y:S01]  /*0630*/  @!P5 LDC.64 R12, c[0x0][0x3e0] ;  /* 0x0000f800ff0cdb82 */ /* 0x000e220000000a00 */
[----:B------:R-:W-:Y:S01]  /*0640*/  UISETP.NE.AND UP2, UPT, UR5, URZ, UPT ;  /* 0x000000ff0500728c */ /* 0x000fe2000bf45270 */
[----:B------:R-:W-:Y:S01]  /*0650*/  ISETP.GE.AND.EX P1, PT, R15, UR23, PT, P1 ;  /* 0x000000170f007c0c */ /* 0x000fe2000bf26310 */
[----:B------:R-:W-:-:S05]  /*0660*/  @!UP1 UIADD3 UR19, UPT, UPT, -UR19, URZ, URZ ;  /* 0x000000ff13139290 */ /* 0x000fca000fffe1ff */
[----:B------:R-:W2:Y:S04]  /*0670*/  @!P5 LDC.64 R8, c[0x0][0x390] ;  /* 0x0000e400ff08db82 */ /* 0x000ea80000000a00 */
[----:B------:R-:W-:-:S04]  /*0680*/  @!UP2 ULOP3.LUT UR19, URZ, UR5, URZ, 0x33, !UPT ;  /* 0x00000005ff13a292 */ /* 0x000fc8000f8e33ff */
[----:B------:R-:W-:-:S04]  /*0690*/  UIADD3 UR17, UPT, UPT, -UR19, URZ, URZ ;  /* 0x000000ff13117290 */ /* 0x000fc8000fffe1ff */
[----:B------:R-:W-:Y:S02]  /*06a0*/  UIMAD UR17, UR5, UR17, UR16 ;  /* 0x00000011051172a4 */ /* 0x000fe4000f8e0210 */
[----:B------:R-:W-:Y:S02]  /*06b0*/  USHF.R.S32.HI UR5, URZ, 0x1f, UR19 ;  /* 0x0000001fff057899 */ /* 0x000fe40008011413 */
[----:B------:R-:W-:Y:S01]  /*06c0*/  UIMAD UR17, UR17, 0x3c, URZ ;  /* 0x0000003c111178a4 */ /* 0x000fe2000f8e02ff */
[----:B0-----:R-:W-:Y:S01]  /*06d0*/  @!P5 IMAD R4, R5, R12, RZ ;  /* 0x0000000c0504d224 */ /* 0x001fe200078e02ff */
[----:B------:R-:W-:-:S03]  /*06e0*/  UIMAD UR5, UR5, UR20, URZ ;  /* 0x00000014050572a4 */ /* 0x000fc6000f8e02ff */
[----:B------:R-:W-:Y:S01]  /*06f0*/  @!P5 IMAD R11, R17, R13, R4 ;  /* 0x0000000d110bd224 */ /* 0x000fe200078e0204 */
[----:B------:R-:W-:Y:S01]  /*0700*/  IADD3 R2, P2, PT, R28, UR17, RZ ;  /* 0x000000111c027c10 */ /* 0x000fe2000ff5e0ff */
[----:B------:R-:W-:Y:S01]  /*0710*/  UIMAD UR5, UR19, UR21, UR5 ;  /* 0x00000015130572a4 */ /* 0x000fe2000f8e0205 */
[----:B------:R-:W-:-:S04]  /*0720*/  MOV R3, UR17 ;  /* 0x0000001100037c02 */ /* 0x000fc80008000f00 */
[----:B------:R-:W-:-:S03]  /*0730*/  LEA.HI.X.SX32 R3, R3, RZ, 0x1, P2 ;  /* 0x000000ff03037211 */ /* 0x000fc600010f0eff */
[----:B------:R-:W-:Y:S02]  /*0740*/  IMAD.WIDE.U32 R2, R7, UR19, R2 ;  /* 0x0000001307027c25 */ /* 0x000fe4000f8e0002 */
[----:B------:R-:W0:Y:S03]  /*0750*/  @!P1 LDC.64 R6, c[0x0][0x3e0] ;  /* 0x0000f800ff069b82 */ /* 0x000e260000000a00 */
[----:B------:R-:W-:Y:S02]  /*0760*/  IADD3 R5, PT, PT, R3, UR5, RZ ;  /* 0x0000000503057c10 */ /* 0x000fe4000fffe0ff */
[----:B------:R-:W-:-:S05]  /*0770*/  @!P5 MOV R4, R2 ;  /* 0x000000020004d202 */ /* 0x000fca0000000f00 */
[----:B------:R-:W-:Y:S02]  /*0780*/  @!P5 IMAD.WIDE.U32 R12, R17, R12, R4 ;  /* 0x0000000c110cd225 */ /* 0x000fe400078e0004 */
[----:B------:R-:W4:Y:S03]  /*0790*/  @!P1 LDC.64 R16, c[0x0][0x390] ;  /* 0x0000e400ff109b82 */ /* 0x000f260000000a00 */
[----:B------:R-:W-:Y:S02]  /*07a0*/  @!P5 IADD3 R11, PT, PT, R13, R11, RZ ;  /* 0x0000000b0d0bd210 */ /* 0x000fe40007ffe0ff */
[----:B--2---:R-:W-:Y:S02]  /*07b0*/  @!P5 LEA R8, P2, R12, R8, 0x2 ;  /* 0x000000080c08d211 */ /* 0x004fe400078410ff */
[----:B------:R-:W-:Y:S02]  /*07c0*/  IADD3 R13, PT, PT, R0, 0x50, RZ ;  /* 0x00000050000d7810 */ /* 0x000fe40007ffe0ff */
[----:B------:R-:W-:-:S02]  /*07d0*/  @!P5 LEA.HI.X R9, R12, R9, R11, 0x2, P2 ;  /* 0x000000090c09d211 */ /* 0x000fc400010f140b */
[----:B------:R-:W-:Y:S01]  /*07e0*/  ISETP.GE.U32.AND P2, PT, R13, UR22, PT ;  /* 0x000000160d007c0c */ /* 0x000fe2000bf46070 */
[----:B0-----:R-:W-:Y:S01]  /*07f0*/  @!P1 IMAD R24, R15, R6, RZ ;  /* 0x000000060f189224 */ /* 0x001fe200078e02ff */
[----:B------:R-:W-:Y:S02]  /*0800*/  SHF.R.S32.HI R11, RZ, 0x1f, R13 ;  /* 0x0000001fff0b7819 */ /* 0x000fe4000001140d */
[----:B------:R-:W-:Y:S01]  /*0810*/  @!P1 MOV R15, R5 ;  /* 0x00000005000f9202 */ /* 0x000fe20000000f00 */
[----:B------:R-:W-:Y:S01]  /*0820*/  @!P1 IMAD R25, R19, R7, R24 ;  /* 0x0000000713199224 */ /* 0x000fe200078e0218 */
[----:B------:R-:W-:Y:S01]  /*0830*/  ISETP.GE.AND.EX P2, PT, R11, UR23, PT, P2 ;  /* 0x000000170b007c0c */ /* 0x000fe2000bf46320 */
[----:B-1----:R-:W-:Y:S01]  /*0840*/  @!P4 IMAD R24, R14, R22, RZ ;  /* 0x000000160e18c224 */ /* 0x002fe200078e02ff */
[----:B------:R-:W-:Y:S02]  /*0850*/  @!P1 MOV R14, R2 ;  /* 0x00000002000e9202 */ /* 0x000fe40000000f00 */
[----:B------:R-:W-:Y:S01]  /*0860*/  SHF.R.S32.HI R12, RZ, 0x1f, R10 ;  /* 0x0000001fff0c7819 */ /* 0x000fe2000001140a */
[----:B------:R-:W-:-:S02]  /*0870*/  @!P4 IMAD R24, R18, R23, R24 ;  /* 0x000000171218c224 */ /* 0x000fc400078e0218 */
[----:B------:R-:W-:Y:S01]  /*0880*/  @!P1 IMAD.WIDE.U32 R6, R19, R6, R14 ;  /* 0x0000000613069225 */ /* 0x000fe200078e000e */
[----:B------:R-:W-:Y:S02]  /*0890*/  @!P4 MOV R14, R2 ;  /* 0x00000002000ec202 */ /* 0x000fe40000000f00 */
[----:B------:R-:W-:Y:S02]  /*08a0*/  @!P4 MOV R15, R5 ;  /* 0x00000005000fc202 */ /* 0x000fe40000000f00 */
[----:B------:R-:W-:Y:S02]  /*08b0*/  ISETP.GE.AND.EX P3, PT, R12, UR23, PT, P3 ;  /* 0x000000170c007c0c */ /* 0x000fe4000bf66330 */
[----:B------:R-:W-:Y:S01]  /*08c0*/  @!P1 IADD3 R25, PT, PT, R7, R25, RZ ;  /* 0x0000001907199210 */ /* 0x000fe20007ffe0ff */
[----:B------:R-:W-:Y:S01]  /*08d0*/  @!P4 IMAD.WIDE.U32 R22, R18, R22, R14 ;  /* 0x000000161216c225 */ /* 0x000fe200078e000e */
[C---:B----4-:R-:W-:Y:S01]  /*08e0*/  @!P1 LEA R16, P6, R6.reuse, R16, 0x2 ;  /* 0x0000001006109211 */ /* 0x050fe200078c10ff */
[----:B------:R-:W0:Y:S03]  /*08f0*/  @!P2 LDC.64 R14, c[0x0][0x3e0] ;  /* 0x0000f800ff0eab82 */ /* 0x000e260000000a00 */
[----:B------:R-:W-:-:S02]  /*0900*/  @!P1 LEA.HI.X R17, R6, R17, R25, 0x2, P6 ;  /* 0x0000001106119211 */ /* 0x000fc400030f1419 */
[----:B------:R-:W-:Y:S02]  /*0910*/  CS2R R6, SRZ ;  /* 0x0000000000067805 */ /* 0x000fe4000001ff00 */
[----:B------:R-:W-:Y:S02]  /*0920*/  @!P4 IADD3 R24, PT, PT, R23, R24, RZ ;  /* 0x000000181718c210 */ /* 0x000fe40007ffe0ff */
[C---:B---3--:R-:W-:Y:S01]  /*0930*/  @!P4 LEA R20, P6, R22.reuse, R20, 0x2 ;  /* 0x000000141614c211 */ /* 0x048fe200078c10ff */
[----:B------:R-:W1:Y:S01]  /*0940*/  @!P3 LDC.64 R18, c[0x0][0x3e0] ;  /* 0x0000f800ff12bb82 */ /* 0x000e620000000a00 */
[----:B------:R2:W3:Y:S02]  /*0950*/  @!P5 LDG.E.64 R6, desc[UR24][R8.64] ;  /* 0x000000180806d981 */ /* 0x0004e4000c1e1b00 */
[----:B------:R-:W-:Y:S02]  /*0960*/  @!P4 LEA.HI.X R21, R22, R21, R24, 0x2, P6 ;  /* 0x000000151615c211 */ /* 0x000fe400030f1418 */
[----:B------:R-:W-:-:S03]  /*0970*/  ISETP.GE.U32.AND P5, PT, R27, UR22, PT ;  /* 0x000000161b007c0c */ /* 0x000fc6000bfa6070 */
[----:B------:R-:W4:Y:S01]  /*0980*/  @!P2 LDC.64 R22, c[0x0][0x390] ;  /* 0x0000e400ff16ab82 */ /* 0x000f220000000a00 */
[----:B--2---:R-:W-:Y:S02]  /*0990*/  CS2R R8, SRZ ;  /* 0x0000000000087805 */ /* 0x004fe4000001ff00 */
[----:B------:R-:W-:-:S04]  /*09a0*/  ISETP.GE.AND.EX P5, PT, R34, UR23, PT, P5 ;  /* 0x0000001722007c0c */ /* 0x000fc8000bfa6350 */
[----:B------:R2:W5:Y:S01]  /*09b0*/  @!P4 LDG.E.64 R8, desc[UR24][R20.64] ;  /* 0x000000181408c981 */ /* 0x000562000c1e1b00 */
[----:B------:R-:W-:Y:S01]  /*09c0*/  ISETP.GE.U32.AND P4, PT, R0, UR22, PT ;  /* 0x0000001600007c0c */ /* 0x000fe2000bf86070 */
[----:B0-----:R-:W-:Y:S01]  /*09d0*/  @!P2 IMAD R24, R11, R14, RZ ;  /* 0x0000000e0b18a224 */ /* 0x001fe200078e02ff */
[----:B------:R-:W-:Y:S01]  /*09e0*/  @!P2 MOV R25, R5 ;  /* 0x000000050019a202 */ /* 0x000fe20000000f00 */
[----:B--2---:R-:W0:Y:S01]  /*09f0*/  @!P3 LDC.64 R20, c[0x0][0x390] ;  /* 0x0000e400ff14bb82 */ /* 0x004e220000000a00 */
[----:B------:R-:W-:Y:S01]  /*0a00*/  ISETP.GE.AND.EX P4, PT, R35, UR23, PT, P4 ;  /* 0x0000001723007c0c */ /* 0x000fe2000bf86340 */
[----:B------:R-:W-:Y:S01]  /*0a10*/  @!P2 IMAD R11, R13, R15, R24 ;  /* 0x0000000f0d0ba224 */ /* 0x000fe200078e0218 */
[----:B------:R-:W-:Y:S01]  /*0a20*/  @!P2 MOV R24, R2 ;  /* 0x000000020018a202 */ /* 0x000fe20000000f00 */
[----:B-1----:R-:W-:-:S04]  /*0a30*/  @!P3 IMAD R30, R12, R18, RZ ;  /* 0x000000120c1eb224 */ /* 0x002fc800078e02ff */
[----:B------:R-:W-:Y:S01]  /*0a40*/  @!P2 IMAD.WIDE.U32 R14, R13, R14, R24 ;  /* 0x0000000e0d0ea225 */ /* 0x000fe200078e0018 */
[----:B------:R-:W-:Y:S01]  /*0a50*/  @!P3 MOV R24, R2 ;  /* 0x000000020018b202 */ /* 0x000fe20000000f00 */
[----:B------:R-:W1:Y:S02]  /*0a60*/  @!P5 LDC.64 R12, c[0x0][0x3e0] ;  /* 0x0000f800ff0cdb82 */ /* 0x000e640000000a00 */
[----:B------:R-:W-:Y:S01]  /*0a70*/  @!P3 IMAD.MOV.U32 R25, RZ, RZ, R5 ;  /* 0x000000ffff19b224 */ /* 0x000fe200078e0005 */
[----:B------:R-:W-:Y:S01]  /*0a80*/  @!P2 IADD3 R15, PT, PT, R15, R11, RZ ;  /* 0x0000000b0f0fa210 */ /* 0x000fe20007ffe0ff */
[----:B------:R-:W-:Y:S01]  /*0a90*/  @!P3 IMAD R19, R10, R19, R30 ;  /* 0x000000130a13b224 */ /* 0x000fe200078e021e */
[----:B----4-:R-:W-:Y:S01]  /*0aa0*/  @!P2 LEA R22, P6, R14, R22, 0x2 ;  /* 0x000000160e16a211 */ /* 0x010fe200078c10ff */
[----:B------:R-:W-:Y:S02]  /*0ab0*/  @!P3 IMAD.WIDE.U32 R24, R10, R18, R24 ;  /* 0x000000120a18b225 */ /* 0x000fe400078e0018 */
[----:B------:R-:W2:Y:S01]  /*0ac0*/  @!P4 LDC.64 R10, c[0x0][0x3e0] ;  /* 0x0000f800ff0acb82 */ /* 0x000ea20000000a00 */
[----:B------:R-:W-:-:S02]  /*0ad0*/  @!P2 LEA.HI.X R23, R14, R23, R15, 0x2, P6 ;  /* 0x000000170e17a211 */ /* 0x000fc400030f140f */
[----:B------:R-:W-:Y:S02]  /*0ae0*/  @!P3 IADD3 R19, PT, PT, R25, R19, RZ ;  /* 0x000000131913b210 */ /* 0x000fe40007ffe0ff */
[----:B0-----:R-:W-:-:S03]  /*0af0*/  @!P3 LEA R18, P6, R24, R20, 0x2 ;  /* 0x000000141812b211 */ /* 0x001fc600078c10ff */
[----:B------:R-:W0:Y:S01]  /*0b00*/  @!P5 LDC.64 R14, c[0x0][0x390] ;  /* 0x0000e400ff0edb82 */ /* 0x000e220000000a00 */
[----:B------:R-:W-:-:S07]  /*0b10*/  @!P3 LEA.HI.X R19, R24, R21, R19, 0x2, P6 ;  /* 0x000000151813b211 */ /* 0x000fce00030f1413 */
[----:B------:R-:W4:Y:S01]  /*0b20*/  @!P4 LDC.64 R20, c[0x0][0x390] ;  /* 0x0000e400ff14cb82 */ /* 0x000f220000000a00 */
[----:B-1----:R-:W-:Y:S01]  /*0b30*/  @!P5 IMAD R30, R34, R12, RZ ;  /* 0x0000000c221ed224 */ /* 0x002fe200078e02ff */
[----:B------:R-:W-:Y:S02]  /*0b40*/  @!P5 MOV R24, R2 ;  /* 0x000000020018d202 */ /* 0x000fe40000000f00 */
[----:B------:R-:W-:Y:S01]  /*0b50*/  @!P5 MOV R25, R5 ;  /* 0x000000050019d202 */ /* 0x000fe20000000f00 */
[----:B------:R-:W-:Y:S02]  /*0b60*/  @!P5 IMAD R30, R27, R13, R30 ;  /* 0x0000000d1b1ed224 */ /* 0x000fe400078e021e */
[----:B--2---:R-:W-:Y:S02]  /*0b70*/  @!P4 IMAD R31, R35, R10, RZ ;  /* 0x0000000a231fc224 */ /* 0x004fe400078e02ff */
[----:B------:R-:W-:Y:S01]  /*0b80*/  @!P5 IMAD.WIDE.U32 R12, R27, R12, R24 ;  /* 0x0000000c1b0cd225 */ /* 0x000fe200078e0018 */
[----:B------:R-:W-:-:S02]  /*0b90*/  @!P4 MOV R24, R2 ;  /* 0x000000020018c202 */ /* 0x000fc40000000f00 */
[----:B------:R-:W-:Y:S01]  /*0ba0*/  @!P4 MOV R25, R5 ;  /* 0x000000050019c202 */ /* 0x000fe20000000f00 */
[----:B------:R-:W-:Y:S01]  /*0bb0*/  @!P4 IMAD R31, R0, R11, R31 ;  /* 0x0000000b001fc224 */ /* 0x000fe200078e021f */
[----:B------:R-:W-:Y:S02]  /*0bc0*/  @!P5 IADD3 R30, PT, PT, R13, R30, RZ ;  /* 0x0000001e0d1ed210 */ /* 0x000fe40007ffe0ff */
[----:B0-----:R-:W-:Y:S01]  /*0bd0*/  @!P5 LEA R14, P6, R12, R14, 0x2 ;  /* 0x0000000e0c0ed211 */ /* 0x001fe200078c10ff */
[----:B------:R-:W-:-:S03]  /*0be0*/  @!P4 IMAD.WIDE.U32 R10, R0, R10, R24 ;  /* 0x0000000a000ac225 */ /* 0x000fc600078e0018 */
[----:B------:R-:W-:Y:S02]  /*0bf0*/  @!P5 LEA.HI.X R15, R12, R15, R30, 0x2, P6 ;  /* 0x0000000f0c0fd211 */ /* 0x000fe400030f141e */
[----:B------:R-:W-:Y:S02]  /*0c00*/  @!P4 IADD3 R31, PT, PT, R11, R31, RZ ;  /* 0x0000001f0b1fc210 */ /* 0x000fe40007ffe0ff */
[----:B----4-:R-:W-:-:S04]  /*0c10*/  @!P4 LEA R20, P6, R10, R20, 0x2 ;  /* 0x000000140a14c211 */ /* 0x010fc800078c10ff */
[----:B------:R-:W-:Y:S02]  /*0c20*/  @!P4 LEA.HI.X R21, R10, R21, R31, 0x2, P6 ;  /* 0x000000150a15c211 */ /* 0x000fe400030f141f */
[----:B------:R-:W-:Y:S02]  /*0c30*/  CS2R R10, SRZ ;  /* 0x00000000000a7805 */ /* 0x000fe4000001ff00 */
[----:B------:R-:W-:Y:S02]  /*0c40*/  IADD3 R24, PT, PT, R0, 0x70, RZ ;  /* 0x0000007000187810 */ /* 0x000fe40007ffe0ff */
[----:B------:R-:W-:Y:S02]  /*0c50*/  CS2R R12, SRZ ;  /* 0x00000000000c7805 */ /* 0x000fe4000001ff00 */
[----:B------:R0:W2:Y:S01]  /*0c60*/  @!P4 LDG.E.64 R10, desc[UR24][R20.64] ;  /* 0x00000018140ac981 */ /* 0x0000a2000c1e1b00 */
[----:B------:R-:W-:Y:S02]  /*0c70*/  ISETP.GE.U32.AND P6, PT, R24, UR22, PT ;  /* 0x0000001618007c0c */ /* 0x000fe4000bfc6070 */
[----:B------:R-:W-:Y:S01]  /*0c80*/  SHF.R.S32.HI R25, RZ, 0x1f, R24 ;  /* 0x0000001fff197819 */ /* 0x000fe20000011418 */
[----:B------:R1:W4:Y:S03]  /*0c90*/  @!P5 LDG.E.64 R12, desc[UR24][R14.64] ;  /* 0x000000180e0cd981 */ /* 0x000326000c1e1b00 */
[----:B------:R-:W-:-:S02]  /*0ca0*/  ISETP.GE.AND.EX P5, PT, R25, UR23, PT, P6 ;  /* 0x0000001719007c0c */ /* 0x000fc4000bfa6360 */
[----:B0-----:R-:W-:Y:S02]  /*0cb0*/  CS2R R20, SRZ ;  /* 0x0000000000147805 */ /* 0x001fe4000001ff00 */
[----:B-1----:R-:W-:-:S04]  /*0cc0*/  CS2R R14, SRZ ;  /* 0x00000000000e7805 */ /* 0x002fc8000001ff00 */
[----:B------:R0:W3:Y:S04]  /*0cd0*/  @!P2 LDG.E.64 R20, desc[UR24][R22.64] ;  /* 0x000000181614a981 */ /* 0x0000e8000c1e1b00 */
[----:B------:R1:W3:Y:S01]  /*0ce0*/  @!P1 LDG.E.64 R14, desc[UR24][R16.64] ;  /* 0x00000018100e9981 */ /* 0x0002e2000c1e1b00 */
[----:B0-----:R-:W-:Y:S01]  /*0cf0*/  CS2R R22, SRZ ;  /* 0x0000000000167805 */ /* 0x001fe2000001ff00 */
[----:B-1----:R-:W0:Y:S05]  /*0d00*/  @!P5 LDC.64 R16, c[0x0][0x3e0] ;  /* 0x0000f800ff10db82 */ /* 0x002e2a0000000a00 */
[----:B------:R1:W3:Y:S03]  /*0d10*/  @!P3 LDG.E.64 R22, desc[UR24][R18.64] ;  /* 0x000000181216b981 */ /* 0x0002e6000c1e1b00 */
[----:B-1----:R-:W1:Y:S01]  /*0d20*/  @!P5 LDC.64 R18, c[0x0][0x390] ;  /* 0x0000e400ff12db82 */ /* 0x002e620000000a00 */
[----:B------:R-:W-:-:S02]  /*0d30*/  @!P5 MOV R30, R2 ;  /* 0x00000002001ed202 */ /* 0x000fc40000000f00 */
[----:B------:R-:W-:Y:S01]  /*0d40*/  @!P5 MOV R31, R5 ;  /* 0x00000005001fd202 */ /* 0x000fe20000000f00 */
[-C--:B0-----:R-:W-:Y:S02]  /*0d50*/  @!P5 IMAD R25, R25, R16.reuse, RZ ;  /* 0x000000101919d224 */ /* 0x081fe400078e02ff */
[----:B------:R-:W-:-:S04]  /*0d60*/  @!P5 IMAD.WIDE.U32 R30, R24, R16, R30 ;  /* 0x00000010181ed225 */ /* 0x000fc800078e001e */
[----:B------:R-:W-:-:S05]  /*0d70*/  @!P5 IMAD R25, R24, R17, R25 ;  /* 0x000000111819d224 */ /* 0x000fca00078e0219 */
[----:B------:R-:W-:Y:S02]  /*0d80*/  @!P5 IADD3 R16, PT, PT, R31, R25, RZ ;  /* 0x000000191f10d210 */ /* 0x000fe40007ffe0ff */
[C---:B-1----:R-:W-:Y:S02]  /*0d90*/  @!P5 LEA R18, P1, R30.reuse, R18, 0x2 ;  /* 0x000000121e12d211 */ /* 0x042fe400078210ff */
[----:B------:R-:W-:Y:S02]  /*0da0*/  CS2R R24, SRZ ;  /* 0x0000000000187805 */ /* 0x000fe4000001ff00 */
[----:B------:R-:W-:-:S05]  /*0db0*/  @!P5 LEA.HI.X R19, R30, R19, R16, 0x2, P1 ;  /* 0x000000131e13d211 */ /* 0x000fca00008f1410 */
[----:B------:R0:W3:Y:S01]  /*0dc0*/  @!P5 LDG.E.64 R24, desc[UR24][R18.64] ;  /* 0x000000181218d981 */ /* 0x0000e2000c1e1b00 */
[C---:B------:R-:W-:Y:S02]  /*0dd0*/  ISETP.GT.AND P1, PT, R37.reuse, 0x1e, PT ;  /* 0x0000001e2500780c */ /* 0x040fe40003f24270 */
[----:B------:R-:W-:Y:S01]  /*0de0*/  ISETP.GT.AND P2, PT, R37, 0xf, PT ;  /* 0x0000000f2500780c */ /* 0x000fe20003f44270 */
[----:B------:R-:W-:Y:S01]  /*0df0*/  BSSY.RECONVERGENT B0, `(.L_x_3648) ;  /* 0x0000048000007945 */ /* 0x000fe20003800200 */
[----:B--2---:R-:W-:Y:S01]  /*0e00*/  FMUL.FTZ R17, R11, R11 ;  /* 0x0000000b0b117220 */ /* 0x004fe20000410000 */
[----:B----4-:R-:W-:-:S03]  /*0e10*/  FMUL.FTZ R31, R13, R13 ;  /* 0x0000000d0d1f7220 */ /* 0x010fc60000410000 */
[----:B------:R-:W-:Y:S01]  /*0e20*/  FFMA.FTZ R17, R10, R10, R17 ;  /* 0x0000000a0a117223 */ /* 0x000fe20000010011 */
[----:B------:R-:W-:-:S03]  /*0e30*/  FFMA.FTZ R16, R12, R12, R31 ;  /* 0x0000000c0c107223 */ /* 0x000fc6000001001f */
[----:B------:R-:W-:Y:S01]  /*0e40*/  FADD.FTZ R17, RZ, R17 ;  /* 0x00000011ff117221 */ /* 0x000fe20000010000 */
[----:B-----5:R-:W-:-:S03]  /*0e50*/  FMUL.FTZ R31, R9, R9 ;  /* 0x00000009091f7220 */ /* 0x020fc60000410000 */
[----:B------:R-:W-:Y:S01]  /*0e60*/  FADD.FTZ R16, R17, R16 ;  /* 0x0000001011107221 */ /* 0x000fe20000010000 */
[----:B------:R-:W-:Y:S01]  /*0e70*/  FFMA.FTZ R31, R8, R8, R31 ;  /* 0x00000008081f7223 */ /* 0x000fe2000001001f */
[----:B---3--:R-:W-:-:S03]  /*0e80*/  FMUL.FTZ R17, R7, R7 ;  /* 0x0000000707117220 */ /* 0x008fc60000410000 */
[----:B------:R-:W-:Y:S01]  /*0e90*/  FADD.FTZ R16, R16, R31 ;  /* 0x0000001f10107221 */ /* 0x000fe20000010000 */
[----:B------:R-:W-:Y:S01]  /*0ea0*/  FFMA.FTZ R17, R6, R6, R17 ;  /* 0x0000000606117223 */ /* 0x000fe20000010011 */
[----:B0-----:R-:W-:-:S03]  /*0eb0*/  FMUL.FTZ R19, R15, R15 ;  /* 0x0000000f0f137220 */ /* 0x001fc60000410000 */
[----:B------:R-:W-:Y:S01]  /*0ec0*/  FADD.FTZ R16, R16, R17 ;  /* 0x0000001110107221 */ /* 0x000fe20000010000 */
[----:B------:R-:W-:Y:S01]  /*0ed0*/  FFMA.FTZ R19, R14, R14, R19 ;  /* 0x0000000e0e137223 */ /* 0x000fe20000010013 */
[----:B------:R-:W-:-:S03]  /*0ee0*/  FMUL.FTZ R17, R21, R21 ;  /* 0x0000001515117220 */ /* 0x000fc60000410000 */
[----:B------:R-:W-:Y:S01]  /*0ef0*/  FADD.FTZ R16, R16, R19 ;  /* 0x0000001310107221 */ /* 0x000fe20000010000 */
[----:B------:R-:W-:-:S04]  /*0f00*/  FFMA.FTZ R17, R20, R20, R17 ;  /* 0x0000001414117223 */ /* 0x000fc80000010011 */
[----:B------:R-:W-:Y:S01]  /*0f10*/  FADD.FTZ R16, R16, R17 ;  /* 0x0000001110107221 */ /* 0x000fe20000010000 */
[----:B------:R-:W-:Y:S01]  /*0f20*/  FADD.FTZ R17, R10, R11 ;  /* 0x0000000b0a117221 */ /* 0x000fe20000010000 */
[----:B------:R-:W-:-:S03]  /*0f30*/  FADD.FTZ R18, R12, R13 ;  /* 0x0000000d0c127221 */ /* 0x000fc60000010000 */
[----:B------:R-:W-:-:S04]  /*0f40*/  FADD.FTZ R17, RZ, R17 ;  /* 0x00000011ff117221 */ /* 0x000fc80000010000 */
[----:B------:R-:W-:Y:S01]  /*0f50*/  FADD.FTZ R17, R17, R18 ;  /* 0x0000001211117221 */ /* 0x000fe20000010000 */
[----:B------:R-:W-:-:S04]  /*0f60*/  FADD.FTZ R18, R8, R9 ;  /* 0x0000000908127221 */ /* 0x000fc80000010000 */
[----:B------:R-:W-:Y:S01]  /*0f70*/  FADD.FTZ R17, R17, R18 ;  /* 0x0000001211117221 */ /* 0x000fe20000010000 */
[----:B------:R-:W-:Y:S01]  /*0f80*/  FADD.FTZ R18, R6, R7 ;  /* 0x0000000706127221 */ /* 0x000fe20000010000 */
[----:B------:R-:W-:-:S03]  /*0f90*/  FMUL.FTZ R19, R23, R23 ;  /* 0x0000001717137220 */ /* 0x000fc60000410000 */
[----:B------:R-:W-:Y:S01]  /*0fa0*/  FADD.FTZ R17, R17, R18 ;  /* 0x0000001211117221 */ /* 0x000fe20000010000 */
[----:B------:R-:W-:Y:S01]  /*0fb0*/  FADD.FTZ R18, R14, R15 ;  /* 0x0000000f0e127221 */ /* 0x000fe20000010000 */
[----:B------:R-:W-:-:S03]  /*0fc0*/  FFMA.FTZ R19, R22, R22, R19 ;  /* 0x0000001616137223 */ /* 0x000fc60000010013 */
[----:B------:R-:W-:Y:S01]  /*0fd0*/  FADD.FTZ R17, R17, R18 ;  /* 0x0000001211117221 */ /* 0x000fe20000010000 */
[----:B------:R-:W-:Y:S01]  /*0fe0*/  FADD.FTZ R18, R20, R21 ;  /* 0x0000001514127221 */ /* 0x000fe20000010000 */
[----:B------:R-:W-:-:S03]  /*0ff0*/  FADD.FTZ R16, R16, R19 ;  /* 0x0000001310107221 */ /* 0x000fc60000010000 */
[----:B------:R-:W-:Y:S01]  /*1000*/  FADD.FTZ R17, R17, R18 ;  /* 0x0000001211117221 */ /* 0x000fe20000010000 */
[----:B------:R-:W-:-:S04]  /*1010*/  FADD.FTZ R18, R22, R23 ;  /* 0x0000001716127221 */ /* 0x000fc80000010000 */
[----:B------:R-:W-:Y:S01]  /*1020*/  FADD.FTZ R17, R17, R18 ;  /* 0x0000001211117221 */ /* 0x000fe20000010000 */
[----:B------:R-:W-:Y:S01]  /*1030*/  FMUL.FTZ R19, R25, R25 ;  /* 0x0000001919137220 */ /* 0x000fe20000410000 */
[----:B------:R-:W-:-:S03]  /*1040*/  FADD.FTZ R18, R24, R25 ;  /* 0x0000001918127221 */ /* 0x000fc60000010000 */
[----:B------:R-:W-:Y:S01]  /*1050*/  FFMA.FTZ R19, R24, R24, R19 ;  /* 0x0000001818137223 */ /* 0x000fe20000010013 */
[----:B------:R-:W-:-:S03]  /*1060*/  FADD.FTZ R17, R17, R18 ;  /* 0x0000001211117221 */ /* 0x000fc60000010000 */
[----:B------:R-:W-:Y:S02]  /*1070*/  FADD.FTZ R16, R16, R19 ;  /* 0x0000001310107221 */ /* 0x000fe40000010000 */
        /* <DEDUP_REMOVED lines=31> */
.L_x_3649:
[----:B------:R-:W-:Y:S05]  /*1270*/  BSYNC.RECONVERGENT B0 ;  /* 0x0000000000007941 */ /* 0x000fea0003800200 */
.L_x_3648:
        /* <DEDUP_REMOVED lines=45> */
.L_x_3651:
[----:B------:R-:W-:Y:S05]  /*1550*/  BSYNC.RECONVERGENT B0 ;  /* 0x0000000000007941 */ /* 0x000fea0003800200 */
.L_x_3650:
        /* <DEDUP_REMOVED lines=32> */
.L_x_3654:
[----:B------:R-:W3:Y:S04]  /*1760*/  LDG.E.STRONG.GPU R30, desc[UR24][R16.64] ;  /* 0x00000018101e7981 */ /* 0x000ee8000c1ef900 */
[----:B---3--:R-:W-:Y:S01]  /*1770*/  CCTL.IVALL ;  /* 0x00000000ff00798f */ /* 0x008fe20002000000 */
[----:B------:R-:W-:Y:S05]  /*1780*/  YIELD ;  /* 0x0000000000007946 */ /* 0x000fea0003800000 */
[----:B------:R-:W-:-:S13]  /*1790*/  ISETP.NE.AND P2, PT, R30, R31, PT ;  /* 0x0000001f1e00720c */ /* 0x000fda0003f45270 */
[----:B------:R-:W-:Y:S05]  /*17a0*/  @P2 BRA `(.L_x_3654) ;  /* 0xfffffffc00ec2947 */ /* 0x000fea000383ffff */
.L_x_3653:
        /* <DEDUP_REMOVED lines=14> */
.L_x_3656:
        /* <DEDUP_REMOVED lines=21> */
[----:B------:R-:W-:Y:S01]  /*19e0*/  IMAD.U32 R30, RZ, RZ, UR34 ;  /* 0x00000022ff1e7e24 */ /* 0x000fe2000f8e00ff */
        /* <DEDUP_REMOVED lines=69> */
.L_x_3655:
        /* <DEDUP_REMOVED lines=35> */
[----:B------:R-:W-:Y:S01]  /*2070*/  ISETP.EQ.OR P2, PT, R16, UR30, P3 ;  /* 0x0000001e10007c0c */ /* 0x000fe20009f42670 */
[----:B------:R-:W-:-:S06]  /*2080*/  IMAD.U32 R31, RZ, RZ, UR19 ;  /* 0x00000013ff1f7e24 */ /* 0x000fcc000f8e00ff */
[----:B------:R-:W3:Y:S06]  /*2090*/  @!P1 LDG.E.64 R30, desc[UR24][R30.64] ;  /* 0x000000181e1e9981 */ /* 0x000eec000c1e1b00 */
        /* <DEDUP_REMOVED lines=13> */
.L_x_3657:
        /* <DEDUP_REMOVED lines=28> */
.L_x_3658:
        /* <DEDUP_REMOVED lines=13> */
.L_x_3659:
[----:B------:R-:W-:Y:S05]  /*2400*/  BSYNC.RECONVERGENT B0 ;  /* 0x0000000000007941 */ /* 0x000fea0003800200 */
.L_x_3652:
[----:B------:R-:W4:Y:S01]  /*2410*/  S2UR UR18, SR_CgaCtaId ;  /* 0x00000000001279c3 */ /* 0x000f220000008800 */
[----:B------:R-:W0:Y:S01]  /*2420*/  LDCU UR19, c[0x0][0x414] ;  /* 0x00008280ff1377ac */ /* 0x000e220008000800 */
[----:B------:R-:W-:Y:S01]  /*2430*/  MOV R31, UR16 ;  /* 0x00000010001f7c02 */ /* 0x000fe20008000f00 */
[----:B------:R-:W-:-:S05]  /*2440*/  UMOV UR5, 0x400 ;  /* 0x0000040000057882 */ /* 0x000fca0000000000 */
[----:B---3--:R-:W3:Y:S01]  /*2450*/  @P0 LDC.64 R16, c[0x0][0x388] ;  /* 0x0000e200ff100b82 */ /* 0x008ee20000000a00 */
[----:B----4-:R-:W-:Y:S01]  /*2460*/  ULEA UR5, UR18, UR5, 0x18 ;  /* 0x0000000512057291 */ /* 0x010fe2000f8ec0ff */
[----:B---3--:R-:W-:-:S08]  /*2470*/  @P0 IMAD.WIDE R16, R31, 0x8, R16 ;  /* 0x000000081f100825 */ /* 0x008fd000078e0210 */
[----:B------:R0:W-:Y:S01]  /*2480*/  @!P3 STS.64 [UR5+0x90], R18 ;  /* 0x00009012ff00b988 */ /* 0x0001e20008000a05 */
[----:B------:R-:W-:Y:S01]  /*2490*/  IADD3 R31, PT, PT, R28, UR17, RZ ;  /* 0x000000111c1f7c10 */ /* 0x000fe2000fffe0ff */
[----:B0-----:R-:W-:Y:S01]  /*24a0*/  @P0 FMUL.FTZ R18, R18, UR19 ;  /* 0x0000001312120c20 */ /* 0x001fe20008410000 */
[----:B------:R-:W-:-:S05]  /*24b0*/  @P0 FMUL.FTZ R19, R19, UR19 ;  /* 0x0000001313130c20 */ /* 0x000fca0008410000 */
[----:B------:R0:W-:Y:S01]  /*24c0*/  @P0 STG.E.64 desc[UR24][R16.64], R18 ;  /* 0x0000001210000986 */ /* 0x0001e2000c101b18 */
[----:B------:R-:W-:Y:S08]  /*24d0*/  BAR.SYNC.DEFER_BLOCKING 0x0 ;  /* 0x0000000000007b1d */ /* 0x000ff00000010000 */
[----:B0-----:R-:W0:Y:S01]  /*24e0*/  LDC.64 R18, c[0x0][0x3a0] ;  /* 0x0000e800ff127b82 */ /* 0x001e220000000a00 */
[----:B------:R-:W3:Y:S01]  /*24f0*/  LDS.64 R16, [UR5+0x90] ;  /* 0x00009005ff107984 */ /* 0x000ee20008000a00 */
[----:B0-----:R-:W-:-:S06]  /*2500*/  IMAD.WIDE R18, R31, 0x4, R18 ;  /* 0x000000041f127825 */ /* 0x001fcc00078e0212 */
[----:B------:R-:W5:Y:S01]  /*2510*/  LDG.E.64 R18, desc[UR24][R18.64] ;  /* 0x0000001812127981 */ /* 0x000f62000c1e1b00 */
[----:B---3--:R-:W-:-:S05]  /*2520*/  FMUL.FTZ R30, R16, UR19 ;  /* 0x00000013101e7c20 */ /* 0x008fca0008410000 */
        /* <DEDUP_REMOVED lines=8> */
[----:B------:R-:W3:Y:S01]  /*25b0*/  @UP1 LDCU UR18, c[0x0][0x3a8] ;  /* 0x00007500ff1217ac */ /* 0x000ee20008000800 */
[----:B0-----:R-:W-:-:S06]  /*25c0*/  IMAD.WIDE R16, R31, 0x4, R16 ;  /* 0x000000041f107825 */ /* 0x001fcc00078e0210 */
[----:B------:R-:W5:Y:S02]  /*25d0*/  LDG.E.64 R16, desc[UR24][R16.64] ;  /* 0x0000001810107981 */ /* 0x000f64000c1e1b00 */
[----:B---3--:R-:W-:-:S06]  /*25e0*/  @P1 FADD.FTZ R30, R30, UR18 ;  /* 0x000000121e1e1e21 */ /* 0x008fcc0008010000 */
        /* <DEDUP_REMOVED lines=13> */
[----:B------:R-:W2:Y:S01]  /*26c0*/  LDCU.64 UR22, c[0x0][0x3e0] ;  /* 0x00007c00ff1677ac */ /* 0x000ea20008000a00 */
[----:B------:R-:W-:Y:S01]  /*26d0*/  MOV R30, R2 ;  /* 0x00000002001e7202 */ /* 0x000fe20000000f00 */
[----:B------:R-:W-:Y:S01]  /*26e0*/  FADD.FTZ R10, R10, -UR5 ;  /* 0x800000050a0a7e21 */ /* 0x000fe20008010000 */
[----:B------:R-:W-:Y:S01]  /*26f0*/  MOV R31, R5 ;  /* 0x00000005001f7202 */ /* 0x000fe20000000f00 */
[----:B------:R-:W0:Y:S01]  /*2700*/  LDCU.64 UR18, c[0x0][0x380] ;  /* 0x00007000ff1277ac */ /* 0x000e220008000a00 */
[----:B--2---:R-:W-:Y:S02]  /*2710*/  IMAD R32, R35, UR22, RZ ;  /* 0x0000001623207c24 */ /* 0x004fe4000f8e02ff */
[----:B------:R-:W-:-:S04]  /*2720*/  IMAD.WIDE.U32 R30, R0, UR22, R30 ;  /* 0x00000016001e7c25 */ /* 0x000fc8000f8e001e */
[----:B-1----:R-:W-:Y:S01]  /*2730*/  IMAD R33, R0, UR23, R32 ;  /* 0x0000001700217c24 */ /* 0x002fe2000f8e0220 */
[----:B0-----:R-:W-:-:S04]  /*2740*/  LEA R32, P1, R30, UR18, 0x2 ;  /* 0x000000121e207c11 */ /* 0x001fc8000f8210ff */
[----:B------:R-:W-:-:S04]  /*2750*/  IADD3 R31, PT, PT, R31, R33, RZ ;  /* 0x000000211f1f7210 */ /* 0x000fc80007ffe0ff */
[----:B------:R-:W-:Y:S01]  /*2760*/  LEA.HI.X R33, R30, UR19, R31, 0x2, P1 ;  /* 0x000000131e217c11 */ /* 0x000fe200088f141f */
[----:B------:R-:W-:Y:S01]  /*2770*/  FADD.FTZ R30, R11, -UR5 ;  /* 0x800000050b1e7e21 */ /* 0x000fe20008010000 */
[----:B------:R-:W-:-:S03]  /*2780*/  FMUL.FTZ R11, R10, UR17 ;  /* 0x000000110a0b7c20 */ /* 0x000fc60008410000 */
[----:B------:R-:W-:Y:S01]  /*2790*/  FMUL.FTZ R30, R30, UR17 ;  /* 0x000000111e1e7c20 */ /* 0x000fe20008410000 */
[----:B-----5:R-:W-:-:S03]  /*27a0*/  FFMA.FTZ R10, R16, R11, R18 ;  /* 0x0000000b100a7223 */ /* 0x020fc60000010012 */
[----:B------:R-:W-:-:S05]  /*27b0*/  FFMA.FTZ R11, R17, R30, R19 ;  /* 0x0000001e110b7223 */ /* 0x000fca0000010013 */
[----:B------:R0:W-:Y:S02]  /*27c0*/  STG.E.64 desc[UR24][R32.64], R10 ;  /* 0x0000000a20007986 */ /* 0x0001e4000c101b18 */
.L_x_3663:
[----:B------:R-:W-:Y:S05]  /*27d0*/  BSYNC.RECONVERGENT B1 ;  /* 0x0000000000017941 */ /* 0x000fea0003800200 */
.L_x_3662:
[----:B------:R-:W-:Y:S04]  /*27e0*/  BSSY.RECONVERGENT B1, `(.L_x_3664) ;  /* 0x0000013000017945 */ /* 0x000fe80003800200 */
[----:B------:R-:W-:Y:S05]  /*27f0*/  @P2 BRA `(.L_x_3665) ;  /* 0x0000000000442947 */ /* 0x000fea0003800000 */
[----:B------:R-:W3:Y:S01]  /*2800*/  LDCU.64 UR18, c[0x0][0x3e0] ;  /* 0x00007c00ff1277ac */ /* 0x000ee20008000a00 */
[----:B0-----:R-:W-:Y:S01]  /*2810*/  MOV R10, R2 ;  /* 0x00000002000a7202 */ /* 0x001fe20000000f00 */
[----:B------:R-:W-:Y:S01]  /*2820*/  FADD.FTZ R12, R12, -UR5 ;  /* 0x800000050c0c7e21 */ /* 0x000fe20008010000 */
[----:B------:R-:W-:Y:S01]  /*2830*/  MOV R11, R5 ;  /* 0x00000005000b7202 */ /* 0x000fe20000000f00 */
[----:B------:R-:W0:Y:S01]  /*2840*/  LDCU.64 UR22, c[0x0][0x380] ;  /* 0x00007000ff1677ac */ /* 0x000e220008000a00 */
[----:B------:R-:W-:Y:S01]  /*2850*/  FADD.FTZ R13, R13, -UR5 ;  /* 0x800000050d0d7e21 */ /* 0x000fe20008010000 */
[----:B---3--:R-:W-:Y:S02]  /*2860*/  IMAD R30, R34, UR18, RZ ;  /* 0x00000012221e7c24 */ /* 0x008fe4000f8e02ff */
[----:B------:R-:W-:-:S04]  /*2870*/  IMAD.WIDE.U32 R10, R27, UR18, R10 ;  /* 0x000000121b0a7c25 */ /* 0x000fc8000f8e000a */
[----:B------:R-:W-:Y:S01]  /*2880*/  IMAD R31, R27, UR19, R30 ;  /* 0x000000131b1f7c24 */ /* 0x000fe2000f8e021e */
[----:B0-----:R-:W-:-:S04]  /*2890*/  LEA R30, P1, R10, UR22, 0x2 ;  /* 0x000000160a1e7c11 */ /* 0x001fc8000f8210ff */
[----:B------:R-:W-:Y:S01]  /*28a0*/  IADD3 R31, PT, PT, R11, R31, RZ ;  /* 0x0000001f0b1f7210 */ /* 0x000fe20007ffe0ff */
[----:B------:R-:W-:Y:S01]  /*28b0*/  FMUL.FTZ R11, R12, UR17 ;  /* 0x000000110c0b7c20 */ /* 0x000fe20008410000 */
[----:B------:R-:W-:Y:S02]  /*28c0*/  FMUL.FTZ R12, R13, UR17 ;  /* 0x000000110d0c7c20 */ /* 0x000fe40008410000 */
[----:B------:R-:W-:Y:S01]  /*28d0*/  LEA.HI.X R31, R10, UR23, R31, 0x2, P1 ;  /* 0x000000170a1f7c11 */ /* 0x000fe200088f141f */
[----:B-----5:R-:W-:Y:S01]  /*28e0*/  FFMA.FTZ R10, R16, R11, R18 ;  /* 0x0000000b100a7223 */ /* 0x020fe20000010012 */
[----:B------:R-:W-:-:S05]  /*28f0*/  FFMA.FTZ R11, R17, R12, R19 ;  /* 0x0000000c110b7223 */ /* 0x000fca0000010013 */
[----:B------:R3:W-:Y:S02]  /*2900*/  STG.E.64 desc[UR24][R30.64], R10 ;  /* 0x0000000a1e007986 */ /* 0x0007e4000c101b18 */
.L_x_3665:
[----:B------:R-:W-:Y:S05]  /*2910*/  BSYNC.RECONVERGENT B1 ;  /* 0x0000000000017941 */ /* 0x000fea0003800200 */
.L_x_3664:
[----:B---3--:R-:W-:Y:S01]  /*2920*/  VIADD R31, R0, 0x20 ;  /* 0x00000020001f7836 */ /* 0x008fe20000000000 */
[----:B------:R-:W-:Y:S04]  /*2930*/  BSSY.RECONVERGENT B1, `(.L_x_3666) ;  /* 0x0000016000017945 */ /* 0x000fe80003800200 */
[----:B------:R-:W-:Y:S02]  /*2940*/  ISETP.GE.U32.AND P1, PT, R31, UR20, PT ;  /* 0x000000141f007c0c */ /* 0x000fe4000bf26070 */
[----:B0-----:R-:W-:-:S04]  /*2950*/  SHF.R.S32.HI R10, RZ, 0x1f, R31 ;  /* 0x0000001fff0a7819 */ /* 0x001fc8000001141f */
[----:B------:R-:W-:-:S13]  /*2960*/  ISETP.GE.AND.EX P1, PT, R10, UR21, PT, P1 ;  /* 0x000000150a007c0c */ /* 0x000fda000bf26310 */
[----:B------:R-:W-:Y:S05]  /*2970*/  @P1 BRA `(.L_x_3667) ;  /* 0x0000000000441947 */ /* 0x000fea0003800000 */
[----:B------:R-:W0:Y:S01]  /*2980*/  LDCU.64 UR18, c[0x0][0x3e0] ;  /* 0x00007c00ff1277ac */ /* 0x000e220008000a00 */
[----:B------:R-:W-:Y:S01]  /*2990*/  MOV R11, R5 ;  /* 0x00000005000b7202 */ /* 0x000fe20000000f00 */
[----:B------:R-:W-:Y:S01]  /*29a0*/  FADD.FTZ R8, R8, -UR5 ;  /* 0x8000000508087e21 */ /* 0x000fe20008010000 */
[----:B------:R-:W3:Y:S01]  /*29b0*/  LDCU.64 UR22, c[0x0][0x380] ;  /* 0x00007000ff1677ac */ /* 0x000ee20008000a00 */
[----:B0-----:R-:W-:-:S04]  /*29c0*/  IMAD R10, R10, UR18, RZ ;  /* 0x000000120a0a7c24 */ /* 0x001fc8000f8e02ff */
[----:B------:R-:W-:Y:S01]  /*29d0*/  IMAD R13, R31, UR19, R10 ;  /* 0x000000131f0d7c24 */ /* 0x000fe2000f8e020a */
[----:B------:R-:W-:-:S05]  /*29e0*/  MOV R10, R2 ;  /* 0x00000002000a7202 */ /* 0x000fca0000000f00 */
[----:B------:R-:W-:-:S05]  /*29f0*/  IMAD.WIDE.U32 R10, R31, UR18, R10 ;  /* 0x000000121f0a7c25 */ /* 0x000fca000f8e000a */
[----:B------:R-:W-:Y:S02]  /*2a00*/  IADD3 R13, PT, PT, R11, R13, RZ ;  /* 0x0000000d0b0d7210 */ /* 0x000fe40007ffe0ff */
[----:B---3--:R-:W-:-:S04]  /*2a10*/  LEA R12, P1, R10, UR22, 0x2 ;  /* 0x000000160a0c7c11 */ /* 0x008fc8000f8210ff */
[----:B------:R-:W-:Y:S01]  /*2a20*/  LEA.HI.X R13, R10, UR23, R13, 0x2, P1 ;  /* 0x000000170a0d7c11 */ /* 0x000fe200088f140d */
[----:B------:R-:W-:Y:S01]  /*2a30*/  FADD.FTZ R10, R9, -UR5 ;  /* 0x80000005090a7e21 */ /* 0x000fe20008010000 */
[----:B------:R-:W-:-:S03]  /*2a40*/  FMUL.FTZ R9, R8, UR17 ;  /* 0x0000001108097c20 */ /* 0x000fc60008410000 */
[----:B------:R-:W-:Y:S01]  /*2a50*/  FMUL.FTZ R10, R10, UR17 ;  /* 0x000000110a0a7c20 */ /* 0x000fe20008410000 */
[----:B-----5:R-:W-:-:S03]  /*2a60*/  FFMA.FTZ R8, R16, R9, R18 ;  /* 0x0000000910087223 */ /* 0x020fc60000010012 */
[----:B------:R-:W-:-:S05]  /*2a70*/  FFMA.FTZ R9, R17, R10, R19 ;  /* 0x0000000a11097223 */ /* 0x000fca0000010013 */
[----:B------:R0:W-:Y:S02]  /*2a80*/  STG.E.64 desc[UR24][R12.64], R8 ;  /* 0x000000080c007986 */ /* 0x0001e4000c101b18 */
.L_x_3667:
[----:B------:R-:W-:Y:S05]  /*2a90*/  BSYNC.RECONVERGENT B1 ;  /* 0x0000000000017941 */ /* 0x000fea0003800200 */
.L_x_3666:
[C---:B------:R-:W-:Y:S01]  /*2aa0*/  IADD3 R31, PT, PT, R0.reuse, 0x30, RZ ;  /* 0x00000030001f7810 */ /* 0x040fe20007ffe0ff */
[----:B------:R-:W-:Y:S01]  /*2ab0*/  BSSY.RECONVERGENT B1, `(.L_x_3668) ;  /* 0x000001a000017945 */ /* 0x000fe20003800200 */
[----:B0-----:R-:W-:Y:S02]  /*2ac0*/  IADD3 R12, PT, PT, R0, 0x40, RZ ;  /* 0x00000040000c7810 */ /* 0x001fe40007ffe0ff */
        /* <DEDUP_REMOVED lines=24> */
.L_x_3669:
[----:B------:R-:W-:Y:S05]  /*2c50*/  BSYNC.RECONVERGENT B1 ;  /* 0x0000000000017941 */ /* 0x000fea0003800200 */
.L_x_3668:
[----:B------:R-:W-:Y:S01]  /*2c60*/  BSSY.RECONVERGENT B1, `(.L_x_3670) ;  /* 0x0000016000017945 */ /* 0x000fe20003800200 */
[C---:B------:R-:W-:Y:S02]  /*2c70*/  IADD3 R30, PT, PT, R0.reuse, 0x50, RZ ;  /* 0x00000050001e7810 */ /* 0x040fe40007ffe0ff */
[C---:B0-----:R-:W-:Y:S02]  /*2c80*/  IADD3 R6, PT, PT, R0.reuse, 0x60, RZ ;  /* 0x0000006000067810 */ /* 0x041fe40007ffe0ff */
[----:B------:R-:W-:Y:S01]  /*2c90*/  IADD3 R7, PT, PT, R0, 0x70, RZ ;  /* 0x0000007000077810 */ /* 0x000fe20007ffe0ff */
[----:B------:R-:W-:Y:S06]  /*2ca0*/  @P2 BRA `(.L_x_3671) ;  /* 0x0000000000442947 */ /* 0x000fec0003800000 */
[----:B------:R-:W0:Y:S01]  /*2cb0*/  LDCU.64 UR18, c[0x0][0x3e0] ;  /* 0x00007c00ff1277ac */ /* 0x000e220008000a00 */
[----:B------:R-:W-:Y:S01]  /*2cc0*/  MOV R8, R2 ;  /* 0x0000000200087202 */ /* 0x000fe20000000f00 */
[----:B------:R-:W-:Y:S01]  /*2cd0*/  FADD.FTZ R14, R14, -UR5 ;  /* 0x800000050e0e7e21 */ /* 0x000fe20008010000 */
[----:B------:R-:W-:Y:S01]  /*2ce0*/  MOV R9, R5 ;  /* 0x0000000500097202 */ /* 0x000fe20000000f00 */
[----:B------:R-:W3:Y:S01]  /*2cf0*/  LDCU.64 UR22, c[0x0][0x380] ;  /* 0x00007000ff1677ac */ /* 0x000ee20008000a00 */
[----:B------:R-:W-:Y:S01]  /*2d00*/  FADD.FTZ R15, R15, -UR5 ;  /* 0x800000050f0f7e21 */ /* 0x000fe20008010000 */
[----:B0-----:R-:W-:Y:S02]  /*2d10*/  IMAD R13, R13, UR18, RZ ;  /* 0x000000120d0d7c24 */ /* 0x001fe4000f8e02ff */
[----:B------:R-:W-:-:S04]  /*2d20*/  IMAD.WIDE.U32 R8, R12, UR18, R8 ;  /* 0x000000120c087c25 */ /* 0x000fc8000f8e0008 */
[----:B------:R-:W-:Y:S01]  /*2d30*/  IMAD R13, R12, UR19, R13 ;  /* 0x000000130c0d7c24 */ /* 0x000fe2000f8e020d */
[----:B---3--:R-:W-:Y:S01]  /*2d40*/  LEA R10, P1, R8, UR22, 0x2 ;  /* 0x00000016080a7c11 */ /* 0x008fe2000f8210ff */
[----:B------:R-:W-:-:S03]  /*2d50*/  FMUL.FTZ R12, R15, UR17 ;  /* 0x000000110f0c7c20 */ /* 0x000fc60008410000 */
[----:B------:R-:W-:Y:S01]  /*2d60*/  IADD3 R13, PT, PT, R9, R13, RZ ;  /* 0x0000000d090d7210 */ /* 0x000fe20007ffe0ff */
[----:B------:R-:W-:-:S03]  /*2d70*/  FMUL.FTZ R9, R14, UR17 ;  /* 0x000000110e097c20 */ /* 0x000fc60008410000 */
[----:B------:R-:W-:Y:S01]  /*2d80*/  LEA.HI.X R11, R8, UR23, R13, 0x2, P1 ;  /* 0x00000017080b7c11 */ /* 0x000fe200088f140d */
[----:B-----5:R-:W-:Y:S01]  /*2d90*/  FFMA.FTZ R8, R16, R9, R18 ;  /* 0x0000000910087223 */ /* 0x020fe20000010012 */
[----:B------:R-:W-:-:S05]  /*2da0*/  FFMA.FTZ R9, R17, R12, R19 ;  /* 0x0000000c11097223 */ /* 0x000fca0000010013 */
[----:B------:R0:W-:Y:S02]  /*2db0*/  STG.E.64 desc[UR24][R10.64], R8 ;  /* 0x000000080a007986 */ /* 0x0001e4000c101b18 */
.L_x_3671:
[----:B------:R-:W-:Y:S05]  /*2dc0*/  BSYNC.RECONVERGENT B1 ;  /* 0x0000000000017941 */ /* 0x000fea0003800200 */
.L_x_3670:
        /* <DEDUP_REMOVED lines=19> */
[----:B------:R-:W-:Y:S02]  /*2f00*/  IMAD R13, R30, UR19, R11 ;  /* 0x000000131e0d7c24 */ /* 0x000fe4000f8e020b */
[----:B------:R-:W-:Y:S01]  /*2f10*/  FMUL.FTZ R11, R20, UR17 ;  /* 0x00000011140b7c20 */ /* 0x000fe20008410000 */
[----:B---3--:R-:W-:Y:S01]  /*2f20*/  LEA R10, P1, R8, UR22, 0x2 ;  /* 0x00000016080a7c11 */ /* 0x008fe2000f8210ff */
[----:B------:R-:W-:Y:S01]  /*2f30*/  FMUL.FTZ R20, R21, UR17 ;  /* 0x0000001115147c20 */ /* 0x000fe20008410000 */
[----:B------:R-:W-:Y:S01]  /*2f40*/  IADD3 R13, PT, PT, R9, R13, RZ ;  /* 0x0000000d090d7210 */ /* 0x000fe20007ffe0ff */
[----:B-----5:R-:W-:-:S03]  /*2f50*/  FFMA.FTZ R12, R16, R11, R18 ;  /* 0x0000000b100c7223 */ /* 0x020fc60000010012 */
[----:B------:R-:W-:Y:S01]  /*2f60*/  LEA.HI.X R11, R8, UR23, R13, 0x2, P1 ;  /* 0x00000017080b7c11 */ /* 0x000fe200088f140d */
[----:B------:R-:W-:-:S05]  /*2f70*/  FFMA.FTZ R13, R17, R20, R19 ;  /* 0x00000014110d7223 */ /* 0x000fca0000010013 */
[----:B------:R0:W-:Y:S02]  /*2f80*/  STG.E.64 desc[UR24][R10.64], R12 ;  /* 0x0000000c0a007986 */ /* 0x0001e4000c101b18 */
.L_x_3673:
[----:B------:R-:W-:Y:S05]  /*2f90*/  BSYNC.RECONVERGENT B1 ;  /* 0x0000000000017941 */ /* 0x000fea0003800200 */
.L_x_3672:
[----:B------:R-:W-:Y:S04]  /*2fa0*/  BSSY.RECONVERGENT B1, `(.L_x_3674) ;  /* 0x0000013000017945 */ /* 0x000fe80003800200 */
[----:B------:R-:W-:Y:S05]  /*2fb0*/  @P2 BRA `(.L_x_3675) ;  /* 0x0000000000442947 */ /* 0x000fea0003800000 */
[----:B------:R-:W3:Y:S01]  /*2fc0*/  LDCU.64 UR18, c[0x0][0x3e0] ;  /* 0x00007c00ff1277ac */ /* 0x000ee20008000a00 */
[----:B------:R-:W-:Y:S01]  /*2fd0*/  MOV R8, R2 ;  /* 0x0000000200087202 */ /* 0x000fe20000000f00 */
[----:B------:R-:W-:Y:S01]  /*2fe0*/  FADD.FTZ R22, R22, -UR5 ;  /* 0x8000000516167e21 */ /* 0x000fe20008010000 */
[----:B------:R-:W-:Y:S01]  /*2ff0*/  MOV R9, R5 ;  /* 0x0000000500097202 */ /* 0x000fe20000000f00 */
[----:B------:R-:W4:Y:S01]  /*3000*/  LDCU.64 UR22, c[0x0][0x380] ;  /* 0x00007000ff1677ac */ /* 0x000f220008000a00 */
[----:B------:R-:W-:Y:S01]  /*3010*/  FADD.FTZ R23, R23, -UR5 ;  /* 0x8000000517177e21 */ /* 0x000fe20008010000 */
[----:B0-----:R-:W-:-:S04]  /*3020*/  FMUL.FTZ R11, R22, UR17 ;  /* 0x00000011160b7c20 */ /* 0x001fc80008410000 */
[----:B-----5:R-:W-:Y:S01]  /*3030*/  FFMA.FTZ R12, R16, R11, R18 ;  /* 0x0000000b100c7223 */ /* 0x020fe20000010012 */
[----:B---3--:R-:W-:Y:S02]  /*3040*/  IMAD R15, R15, UR18, RZ ;  /* 0x000000120f0f7c24 */ /* 0x008fe4000f8e02ff */
[----:B------:R-:W-:-:S04]  /*3050*/  IMAD.WIDE.U32 R8, R6, UR18, R8 ;  /* 0x0000001206087c25 */ /* 0x000fc8000f8e0008 */
[----:B------:R-:W-:Y:S01]  /*3060*/  IMAD R15, R6, UR19, R15 ;  /* 0x00000013060f7c24 */ /* 0x000fe2000f8e020f */
[----:B----4-:R-:W-:Y:S01]  /*3070*/  LEA R10, P1, R8, UR22, 0x2 ;  /* 0x00000016080a7c11 */ /* 0x010fe2000f8210ff */
[----:B------:R-:W-:-:S03]  /*3080*/  FMUL.FTZ R6, R23, UR17 ;  /* 0x0000001117067c20 */ /* 0x000fc60008410000 */
[----:B------:R-:W-:Y:S01]  /*3090*/  IADD3 R15, PT, PT, R9, R15, RZ ;  /* 0x0000000f090f7210 */ /* 0x000fe20007ffe0ff */
[----:B------:R-:W-:-:S03]  /*30a0*/  FFMA.FTZ R13, R17, R6, R19 ;  /* 0x00000006110d7223 */ /* 0x000fc60000010013 */
[----:B------:R-:W-:-:S05]  /*30b0*/  LEA.HI.X R11, R8, UR23, R15, 0x2, P1 ;  /* 0x00000017080b7c11 */ /* 0x000fca00088f140f */
[----:B------:R3:W-:Y:S02]  /*30c0*/  STG.E.64 desc[UR24][R10.64], R12 ;  /* 0x0000000c0a007986 */ /* 0x0007e4000c101b18 */
.L_x_3675:
[----:B------:R-:W-:Y:S05]  /*30d0*/  BSYNC.RECONVERGENT B1 ;  /* 0x0000000000017941 */ /* 0x000fea0003800200 */
.L_x_3674:
[----:B------:R-:W-:Y:S05]  /*30e0*/  @P3 BRA `(.L_x_3676) ;  /* 0x0000001000643947 */ /* 0x000fea0003800000 */
[----:B------:R-:W4:Y:S01]  /*30f0*/  LDCU.64 UR18, c[0x0][0x3e0] ;  /* 0x00007c00ff1277ac */ /* 0x000f220008000a00 */
[----:B------:R-:W-:Y:S01]  /*3100*/  MOV R3, R5 ;  /* 0x0000000500037202 */ /* 0x000fe20000000f00 */
[----:B------:R-:W-:Y:S01]  /*3110*/  FADD.FTZ R24, R24, -UR5 ;  /* 0x8000000518187e21 */ /* 0x000fe20008010000 */
[----:B------:R-:W-:Y:S01]  /*3120*/  FADD.FTZ R25, R25, -UR5 ;  /* 0x8000000519197e21 */ /* 0x000fe20008010000 */
[----:B------:R-:W0:Y:S02]  /*3130*/  LDCU.64 UR20, c[0x0][0x380] ;  /* 0x00007000ff1477ac */ /* 0x000e240008000a00 */
[----:B------:R-:W-:Y:S01]  /*3140*/  FMUL.FTZ R5, R24, UR17 ;  /* 0x0000001118057c20 */ /* 0x000fe20008410000 */
[----:B------:R-:W-:-:S03]  /*3150*/  FMUL.FTZ R6, R25, UR17 ;  /* 0x0000001119067c20 */ /* 0x000fc60008410000 */
[----:B-----5:R-:W-:Y:S01]  /*3160*/  FFMA.FTZ R16, R16, R5, R18 ;  /* 0x0000000510107223 */ /* 0x020fe20000010012 */
[----:B------:R-:W-:Y:S01]  /*3170*/  FFMA.FTZ R17, R17, R6, R19 ;  /* 0x0000000611117223 */ /* 0x000fe20000010013 */
[----:B----4-:R-:W-:Y:S02]  /*3180*/  IMAD R14, R14, UR18, RZ ;  /* 0x000000120e0e7c24 */ /* 0x010fe4000f8e02ff */
[----:B------:R-:W-:-:S04]  /*3190*/  IMAD.WIDE.U32 R2, R7, UR18, R2 ;  /* 0x0000001207027c25 */ /* 0x000fc8000f8e0002 */
[----:B------:R-:W-:Y:S01]  /*31a0*/  IMAD R7, R7, UR19, R14 ;  /* 0x0000001307077c24 */ /* 0x000fe2000f8e020e */
[----:B0-----:R-:W-:-:S04]  /*31b0*/  LEA R4, P1, R2, UR20, 0x2 ;  /* 0x0000001402047c11 */ /* 0x001fc8000f8210ff */
[----:B------:R-:W-:-:S04]  /*31c0*/  IADD3 R7, PT, PT, R3, R7, RZ ;  /* 0x0000000703077210 */ /* 0x000fc80007ffe0ff */
[----:B------:R-:W-:-:S05]  /*31d0*/  LEA.HI.X R5, R2, UR21, R7, 0x2, P1 ;  /* 0x0000001502057c11 */ /* 0x000fca00088f1407 */
[----:B------:R4:W-:Y:S01]  /*31e0*/  STG.E.64 desc[UR24][R4.64], R16 ;  /* 0x0000001004007986 */ /* 0x0009e2000c101b18 */
[----:B------:R-:W-:Y:S05]  /*31f0*/  BRA `(.L_x_3676) ;  /* 0x0000001000207947 */ /* 0x000fea0003800000 */
.L_x_3661:
[----:B------:R-:W0:Y:S01]  /*3200*/  LDCU.64 UR22, c[0x0][0x3e8] ;  /* 0x00007d00ff1677ac */ /* 0x000e220008000a00 */
[----:B------:R-:W-:Y:S01]  /*3210*/  BSSY.RECONVERGENT B1, `(.L_x_3677) ;  /* 0x000001f000017945 */ /* 0x000fe20003800200 */
[----:B0-----:R-:W-:-:S04]  /*3220*/  ISETP.GE.U32.AND P1, PT, R27, UR22, PT ;  /* 0x000000161b007c0c */ /* 0x001fc8000bf26070 */
[----:B------:R-:W-:Y:S01]  /*3230*/  ISETP.GE.AND.EX P1, PT, R34, UR23, PT, P1 ;  /* 0x0000001722007c0c */ /* 0x000fe2000bf26310 */
[----:B------:R-:W-:-:S12]  /*3240*/  @P4 BRA `(.L_x_3678) ;  /* 0x00000000006c4947 */ /* 0x000fd80003800000 */
[----:B------:R-:W2:Y:S01]  /*3250*/  LDCU.64 UR18, c[0x0][0x3e0] ;  /* 0x00007c00ff1277ac */ /* 0x000ea20008000a00 */
[----:B------:R-:W-:Y:S01]  /*3260*/  MOV R30, R2 ;  /* 0x00000002001e7202 */ /* 0x000fe20000000f00 */
[----:B------:R-:W-:Y:S01]  /*3270*/  FADD.FTZ R10, R10, -UR5 ;  /* 0x800000050a0a7e21 */ /* 0x000fe20008010000 */
[----:B------:R-:W-:Y:S01]  /*3280*/  MOV R31, R5 ;  /* 0x00000005001f7202 */ /* 0x000fe20000000f00 */
[----:B------:R-:W0:Y:S01]  /*3290*/  LDCU.64 UR20, c[0x0][0x380] ;  /* 0x00007000ff1477ac */ /* 0x000e220008000a00 */
[----:B------:R-:W-:-:S04]  /*32a0*/  FADD.FTZ R11, R11, -UR5 ;  /* 0x800000050b0b7e21 */ /* 0x000fc80008010000 */
[----:B------:R-:W-:-:S04]  /*32b0*/  FMUL.FTZ R11, R11, UR17 ;  /* 0x000000110b0b7c20 */ /* 0x000fc80008410000 */
[----:B-----5:R-:W-:Y:S01]  /*32c0*/  FFMA.FTZ R11, R17, R11, R19 ;  /* 0x0000000b110b7223 */ /* 0x020fe20000010013 */
[----:B--2---:R-:W-:Y:S02]  /*32d0*/  IMAD R32, R35, UR18, RZ ;  /* 0x0000001223207c24 */ /* 0x004fe4000f8e02ff */
[----:B------:R-:W-:-:S04]  /*32e0*/  IMAD.WIDE.U32 R30, R0, UR18, R30 ;  /* 0x00000012001e7c25 */ /* 0x000fc8000f8e001e */
[----:B-1----:R-:W-:Y:S01]  /*32f0*/  IMAD R33, R0, UR19, R32 ;  /* 0x0000001300217c24 */ /* 0x002fe2000f8e0220 */
[----:B0-----:R-:W-:-:S04]  /*3300*/  LEA R32, P2, R30, UR20, 0x2 ;  /* 0x000000141e207c11 */ /* 0x001fc8000f8410ff */
[----:B------:R-:W-:-:S04]  /*3310*/  IADD3 R31, PT, PT, R31, R33, RZ ;  /* 0x000000211f1f7210 */ /* 0x000fc80007ffe0ff */
[----:B------:R-:W-:Y:S01]  /*3320*/  LEA.HI.X R33, R30, UR21, R31, 0x2, P2 ;  /* 0x000000151e217c11 */ /* 0x000fe200090f141f */
[----:B------:R-:W-:-:S04]  /*3330*/  FMUL.FTZ R31, R10, UR17 ;  /* 0x000000110a1f7c20 */ /* 0x000fc80008410000 */
[----:B------:R-:W-:-:S04]  /*3340*/  FFMA.FTZ R10, R16, R31, R18 ;  /* 0x0000001f100a7223 */ /* 0x000fc80000010012 */
[----:B------:R-:W-:-:S06]  /*3350*/  FMUL.FTZ R31, R10, -1.4426950216293334961 ;  /* 0xbfb8aa3b0a1f7820 */ /* 0x000fcc0000410000 */
[----:B------:R-:W0:Y:S02]  /*3360*/  MUFU.EX2 R31, R31 ;  /* 0x0000001f001f7308 */ /* 0x000e240000000800 */
[----:B0-----:R-:W-:-:S06]  /*3370*/  FADD.FTZ R30, R31, 1 ;  /* 0x3f8000001f1e7421 */ /* 0x001fcc0000010000 */
[----:B------:R-:W0:Y:S02]  /*3380*/  MUFU.RCP R30, R30 ;  /* 0x0000001e001e7308 */ /* 0x000e240000001000 */
[----:B0-----:R-:W-:Y:S01]  /*3390*/  FMUL.FTZ R10, R10, R30 ;  /* 0x0000001e0a0a7220 */ /* 0x001fe20000410000 */
[----:B------:R-:W-:-:S06]  /*33a0*/  FMUL.FTZ R30, R11, -1.4426950216293334961 ;  /* 0xbfb8aa3b0b1e7820 */ /* 0x000fcc0000410000 */
[----:B------:R-:W0:Y:S02]  /*33b0*/  MUFU.EX2 R30, R30 ;  /* 0x0000001e001e7308 */ /* 0x000e240000000800 */
[----:B0-----:R-:W-:-:S06]  /*33c0*/  FADD.FTZ R31, R30, 1 ;  /* 0x3f8000001e1f7421 */ /* 0x001fcc0000010000 */
[----:B------:R-:W0:Y:S02]  /*33d0*/  MUFU.RCP R31, R31 ;  /* 0x0000001f001f7308 */ /* 0x000e240000001000 */
[----:B0-----:R-:W-:-:S05]  /*33e0*/  FMUL.FTZ R11, R11, R31 ;  /* 0x0000001f0b0b7220 */ /* 0x001fca0000410000 */
[----:B------:R0:W-:Y:S02]  /*33f0*/  STG.E.64 desc[UR24][R32.64], R10 ;  /* 0x0000000a20007986 */ /* 0x0001e4000c101b18 */
.L_x_3678:
[----:B------:R-:W-:Y:S05]  /*3400*/  BSYNC.RECONVERGENT B1 ;  /* 0x0000000000017941 */ /* 0x000fea0003800200 */
.L_x_3677:
[----:B------:R-:W-:Y:S04]  /*3410*/  BSSY.RECONVERGENT B1, `(.L_x_3679) ;  /* 0x000001d000017945 */ /* 0x000fe80003800200 */
[----:B------:R-:W-:Y:S05]  /*3420*/  @P1 BRA `(.L_x_3680) ;  /* 0x00000000006c1947 */ /* 0x000fea0003800000 */
[----:B------:R-:W3:Y:S01]  /*3430*/  LDCU.64 UR18, c[0x0][0x3e0] ;  /* 0x00007c00ff1277ac */ /* 0x000ee20008000a00 */
[----:B0-----:R-:W-:Y:S01]  /*3440*/  MOV R11, R5 ;  /* 0x00000005000b7202 */ /* 0x001fe20000000f00 */
[----:B------:R-:W-:Y:S02]  /*3450*/  IMAD.MOV.U32 R10, RZ, RZ, R2 ;  /* 0x000000ffff0a7224 */ /* 0x000fe400078e0002 */
[----:B------:R-:W-:Y:S01]  /*3460*/  FADD.FTZ R12, R12, -UR5 ;  /* 0x800000050c0c7e21 */ /* 0x000fe20008010000 */
[----:B------:R-:W0:Y:S01]  /*3470*/  LDCU.64 UR20, c[0x0][0x380] ;  /* 0x00007000ff1477ac */ /* 0x000e220008000a00 */
[----:B------:R-:W-:-:S04]  /*3480*/  FADD.FTZ R13, R13, -UR5 ;  /* 0x800000050d0d7e21 */ /* 0x000fc80008010000 */
[----:B--2---:R-:W-:Y:S01]  /*3490*/  FMUL.FTZ R32, R13, UR17 ;  /* 0x000000110d207c20 */ /* 0x004fe20008410000 */
[----:B---3--:R-:W-:Y:S02]  /*34a0*/  IMAD R30, R34, UR18, RZ ;  /* 0x00000012221e7c24 */ /* 0x008fe4000f8e02ff */
[----:B------:R-:W-:-:S04]  /*34b0*/  IMAD.WIDE.U32 R10, R27, UR18, R10 ;  /* 0x000000121b0a7c25 */ /* 0x000fc8000f8e000a */
[----:B------:R-:W-:Y:S01]  /*34c0*/  IMAD R31, R27, UR19, R30 ;  /* 0x000000131b1f7c24 */ /* 0x000fe2000f8e021e */
[----:B0-----:R-:W-:-:S04]  /*34d0*/  LEA R30, P1, R10, UR20, 0x2 ;  /* 0x000000140a1e7c11 */ /* 0x001fc8000f8210ff */
[----:B------:R-:W-:Y:S01]  /*34e0*/  IADD3 R31, PT, PT, R11, R31, RZ ;  /* 0x0000001f0b1f7210 */ /* 0x000fe20007ffe0ff */
[----:B------:R-:W-:-:S03]  /*34f0*/  FMUL.FTZ R11, R12, UR17 ;  /* 0x000000110c0b7c20 */ /* 0x000fc60008410000 */
[----:B------:R-:W-:Y:S01]  /*3500*/  LEA.HI.X R31, R10, UR21, R31, 0x2, P1 ;  /* 0x000000150a1f7c11 */ /* 0x000fe200088f141f */
[----:B-----5:R-:W-:Y:S01]  /*3510*/  FFMA.FTZ R10, R16, R11, R18 ;  /* 0x0000000b100a7223 */ /* 0x020fe20000010012 */
[----:B------:R-:W-:-:S03]  /*3520*/  FFMA.FTZ R11, R17, R32, R19 ;  /* 0x00000020110b7223 */ /* 0x000fc60000010013 */
[----:B------:R-:W-:Y:S01]  /*3530*/  FMUL.FTZ R12, R10, -1.4426950216293334961 ;  /* 0xbfb8aa3b0a0c7820 */ /* 0x000fe20000410000 */
[----:B------:R-:W-:-:S05]  /*3540*/  FMUL.FTZ R13, R11, -1.4426950216293334961 ;  /* 0xbfb8aa3b0b0d7820 */ /* 0x000fca0000410000 */
[----:B------:R-:W1:Y:S04]  /*3550*/  MUFU.EX2 R12, R12 ;  /* 0x0000000c000c7308 */ /* 0x000e680000000800 */
[----:B------:R-:W0:Y:S01]  /*3560*/  MUFU.EX2 R13, R13 ;  /* 0x0000000d000d7308 */ /* 0x000e220000000800 */
[----:B-1----:R-:W-:Y:S01]  /*3570*/  FADD.FTZ R33, R12, 1 ;  /* 0x3f8000000c217421 */ /* 0x002fe20000010000 */
[----:B0-----:R-:W-:-:S05]  /*3580*/  FADD.FTZ R32, R13, 1 ;  /* 0x3f8000000d207421 */ /* 0x001fca0000010000 */
[----:B------:R-:W0:Y:S08]  /*3590*/  MUFU.RCP R33, R33 ;  /* 0x0000002100217308 */ /* 0x000e300000001000 */
[----:B------:R-:W1:Y:S01]  /*35a0*/  MUFU.RCP R32, R32 ;  /* 0x0000002000207308 */ /* 0x000e620000001000 */
[----:B0-----:R-:W-:Y:S01]  /*35b0*/  FMUL.FTZ R10, R10, R33 ;  /* 0x000000210a0a7220 */ /* 0x001fe20000410000 */
[----:B-1----:R-:W-:-:S05]  /*35c0*/  FMUL.FTZ R11, R11, R32 ;  /* 0x000000200b0b7220 */ /* 0x002fca0000410000 */
[----:B------:R3:W-:Y:S02]  /*35d0*/  STG.E.64 desc[UR24][R30.64], R10 ;  /* 0x0000000a1e007986 */ /* 0x0007e4000c101b18 */
.L_x_3680:
[----:B------:R-:W-:Y:S05]  /*35e0*/  BSYNC.RECONVERGENT B1 ;  /* 0x0000000000017941 */ /* 0x000fea0003800200 */
.L_x_3679:
[----:B---3--:R-:W-:Y:S01]  /*35f0*/  IADD3 R31, PT, PT, R0, 0x20, RZ ;  /* 0x00000020001f7810 */ /* 0x008fe20007ffe0ff */
[----:B------:R-:W-:Y:S03]  /*3600*/  BSSY.RECONVERGENT B1, `(.L_x_3681) ;  /* 0x0000020000017945 */ /* 0x000fe60003800200 */
[----:B------:R-:W-:Y:S02]  /*3610*/  ISETP.GE.U32.AND P1, PT, R31, UR22, PT ;  /* 0x000000161f007c0c */ /* 0x000fe4000bf26070 */
[----:B0-----:R-:W-:-:S04]  /*3620*/  SHF.R.S32.HI R10, RZ, 0x1f, R31 ;  /* 0x0000001fff0a7819 */ /* 0x001fc8000001141f */
[----:B------:R-:W-:-:S13]  /*3630*/  ISETP.GE.AND.EX P1, PT, R10, UR23, PT, P1 ;  /* 0x000000170a007c0c */ /* 0x000fda000bf26310 */
[----:B------:R-:W-:Y:S05]  /*3640*/  @P1 BRA `(.L_x_3682) ;  /* 0x00000000006c1947 */ /* 0x000fea0003800000 */
[----:B------:R-:W0:Y:S01]  /*3650*/  LDCU.64 UR18, c[0x0][0x3e0] ;  /* 0x00007c00ff1277ac */ /* 0x000e220008000a00 */
[----:B------:R-:W-:Y:S01]  /*3660*/  MOV R11, R5 ;  /* 0x00000005000b7202 */ /* 0x000fe20000000f00 */
[----:B------:R-:W-:Y:S01]  /*3670*/  FADD.FTZ R8, R8, -UR5 ;  /* 0x8000000508087e21 */ /* 0x000fe20008010000 */
[----:B------:R-:W-:Y:S01]  /*3680*/  FADD.FTZ R9, R9, -UR5 ;  /* 0x8000000509097e21 */ /* 0x000fe20008010000 */
[----:B------:R-:W3:Y:S03]  /*3690*/  LDCU.64 UR20, c[0x0][0x380] ;  /* 0x00007000ff1477ac */ /* 0x000ee60008000a00 */
[----:B------:R-:W-:-:S04]  /*36a0*/  FMUL.FTZ R30, R9, UR17 ;  /* 0x00000011091e7c20 */ /* 0x000fc80008410000 */
[----:B-----5:R-:W-:-:S04]  /*36b0*/  FFMA.FTZ R9, R17, R30, R19 ;  /* 0x0000001e11097223 */ /* 0x020fc80000010013 */
[----:B------:R-:W-:Y:S01]  /*36c0*/  FMUL.FTZ R30, R9, -1.4426950216293334961 ;  /* 0xbfb8aa3b091e7820 */ /* 0x000fe20000410000 */
[----:B0-----:R-:W-:-:S05]  /*36d0*/  IMAD R10, R10, UR18, RZ ;  /* 0x000000120a0a7c24 */ /* 0x001fca000f8e02ff */
[----:B------:R-:W0:Y:S01]  /*36e0*/  MUFU.EX2 R30, R30 ;  /* 0x0000001e001e7308 */ /* 0x000e220000000800 */
[----:B------:R-:W-:Y:S01]  /*36f0*/  IMAD R13, R31, UR19, R10 ;  /* 0x000000131f0d7c24 */ /* 0x000fe2000f8e020a */
[----:B------:R-:W-:-:S05]  /*3700*/  MOV R10, R2 ;  /* 0x00000002000a7202 */ /* 0x000fca0000000f00 */
[----:B------:R-:W-:-:S05]  /*3710*/  IMAD.WIDE.U32 R10, R31, UR18, R10 ;  /* 0x000000121f0a7c25 */ /* 0x000fca000f8e000a */
[----:B------:R-:W-:Y:S01]  /*3720*/  IADD3 R13, PT, PT, R11, R13, RZ ;  /* 0x0000000d0b0d7210 */ /* 0x000fe20007ffe0ff */
[----:B------:R-:W-:Y:S01]  /*3730*/  FMUL.FTZ R11, R8, UR17 ;  /* 0x00000011080b7c20 */ /* 0x000fe20008410000 */
[----:B---3--:R-:W-:Y:S01]  /*3740*/  LEA R12, P1, R10, UR20, 0x2 ;  /* 0x000000140a0c7c11 */ /* 0x008fe2000f8210ff */
[----:B0-----:R-:W-:Y:S02]  /*3750*/  FADD.FTZ R31, R30, 1 ;  /* 0x3f8000001e1f7421 */ /* 0x001fe40000010000 */
[----:B------:R-:W-:Y:S01]  /*3760*/  FFMA.FTZ R8, R16, R11, R18 ;  /* 0x0000000b10087223 */ /* 0x000fe20000010012 */
[----:B------:R-:W-:Y:S01]  /*3770*/  LEA.HI.X R13, R10, UR21, R13, 0x2, P1 ;  /* 0x000000150a0d7c11 */ /* 0x000fe200088f140d */
[----:B--2---:R-:W0:Y:S02]  /*3780*/  MUFU.RCP R32, R31 ;  /* 0x0000001f00207308 */ /* 0x004e240000001000 */
[----:B------:R-:W-:-:S06]  /*3790*/  FMUL.FTZ R10, R8, -1.4426950216293334961 ;  /* 0xbfb8aa3b080a7820 */ /* 0x000fcc0000410000 */
[----:B------:R-:W2:Y:S01]  /*37a0*/  MUFU.EX2 R10, R10 ;  /* 0x0000000a000a7308 */ /* 0x000ea20000000800 */
[----:B0-----:R-:W-:Y:S01]  /*37b0*/  FMUL.FTZ R9, R9, R32 ;  /* 0x0000002009097220 */ /* 0x001fe20000410000 */
[----:B--2---:R-:W-:-:S06]  /*37c0*/  FADD.FTZ R11, R10, 1 ;  /* 0x3f8000000a0b7421 */ /* 0x004fcc0000010000 */
[----:B------:R-:W0:Y:S02]  /*37d0*/  MUFU.RCP R11, R11 ;  /* 0x0000000b000b7308 */ /* 0x000e240000001000 */
[----:B0-----:R-:W-:-:S05]  /*37e0*/  FMUL.FTZ R8, R8, R11 ;  /* 0x0000000b08087220 */ /* 0x001fca0000410000 */
[----:B------:R0:W-:Y:S02]  /*37f0*/  STG.E.64 desc[UR24][R12.64], R8 ;  /* 0x000000080c007986 */ /* 0x0001e4000c101b18 */
.L_x_3682:
[----:B------:R-:W-:Y:S05]  /*3800*/  BSYNC.RECONVERGENT B1 ;  /* 0x0000000000017941 */ /* 0x000fea0003800200 */
.L_x_3681:
        /* <DEDUP_REMOVED lines=37> */
.L_x_3684:
[----:B------:R-:W-:Y:S05]  /*3a60*/  BSYNC.RECONVERGENT B1 ;  /* 0x0000000000017941 */ /* 0x000fea0003800200 */
.L_x_3683:
[----:B------:R-:W-:Y:S01]  /*3a70*/  BSSY.RECONVERGENT B1, `(.L_x_3685) ;  /* 0x0000020000017945 */ /* 0x000fe20003800200 */
[C---:B0-----:R-:W-:Y:S02]  /*3a80*/  IADD3 R6, PT, PT, R0.reuse, 0x50, RZ ;  /* 0x0000005000067810 */ /* 0x041fe40007ffe0ff */
[C---:B------:R-:W-:Y:S02]  /*3a90*/  IADD3 R7, PT, PT, R0.reuse, 0x60, RZ ;  /* 0x0000006000077810 */ /* 0x040fe40007ffe0ff */
[----:B------:R-:W-:Y:S01]  /*3aa0*/  IADD3 R30, PT, PT, R0, 0x70, RZ ;  /* 0x00000070001e7810 */ /* 0x000fe20007ffe0ff */
[----:B------:R-:W-:Y:S06]  /*3ab0*/  @P2 BRA `(.L_x_3686) ;  /* 0x00000000006c2947 */ /* 0x000fec0003800000 */
[----:B------:R-:W-:Y:S01]  /*3ac0*/  FADD.FTZ R14, R14, -UR5 ;  /* 0x800000050e0e7e21 */ /* 0x000fe20008010000 */
[----:B------:R-:W-:Y:S01]  /*3ad0*/  FADD.FTZ R15, R15, -UR5 ;  /* 0x800000050f0f7e21 */ /* 0x000fe20008010000 */
[----:B------:R-:W0:Y:S02]  /*3ae0*/  LDCU.64 UR18, c[0x0][0x3e0] ;  /* 0x00007c00ff1277ac */ /* 0x000e240008000a00 */
[----:B------:R-:W-:Y:S01]  /*3af0*/  FMUL.FTZ R9, R14, UR17 ;  /* 0x000000110e097c20 */ /* 0x000fe20008410000 */
[----:B------:R-:W-:Y:S01]  /*3b00*/  FMUL.FTZ R14, R15, UR17 ;  /* 0x000000110f0e7c20 */ /* 0x000fe20008410000 */
[----:B------:R-:W3:Y:S02]  /*3b10*/  LDCU.64 UR20, c[0x0][0x380] ;  /* 0x00007000ff1477ac */ /* 0x000ee40008000a00 */
[----:B-----5:R-:W-:Y:S01]  /*3b20*/  FFMA.FTZ R10, R16, R9, R18 ;  /* 0x00000009100a7223 */ /* 0x020fe20000010012 */
[----:B------:R-:W-:-:S03]  /*3b30*/  FFMA.FTZ R11, R17, R14, R19 ;  /* 0x0000000e110b7223 */ /* 0x000fc60000010013 */
[----:B------:R-:W-:Y:S01]  /*3b40*/  FMUL.FTZ R8, R10, -1.4426950216293334961 ;  /* 0xbfb8aa3b0a087820 */ /* 0x000fe20000410000 */
[----:B------:R-:W-:-:S05]  /*3b50*/  FMUL.FTZ R9, R11, -1.4426950216293334961 ;  /* 0xbfb8aa3b0b097820 */ /* 0x000fca0000410000 */
[----:B------:R-:W4:Y:S01]  /*3b60*/  MUFU.EX2 R8, R8 ;  /* 0x0000000800087308 */ /* 0x000f220000000800 */
[----:B0-----:R-:W-:-:S03]  /*3b70*/  IMAD R13, R13, UR18, RZ ;  /* 0x000000120d0d7c24 */ /* 0x001fc6000f8e02ff */
[----:B------:R-:W0:Y:S01]  /*3b80*/  MUFU.EX2 R9, R9 ;  /* 0x0000000900097308 */ /* 0x000e220000000800 */
[----:B------:R-:W-:Y:S02]  /*3b90*/  IMAD R31, R12, UR19, R13 ;  /* 0x000000130c1f7c24 */ /* 0x000fe4000f8e020d */
[----:B----4-:R-:W-:Y:S01]  /*3ba0*/  FADD.FTZ R14, R8, 1 ;  /* 0x3f800000080e7421 */ /* 0x010fe20000010000 */
[----:B------:R-:W-:Y:S01]  /*3bb0*/  MOV R8, R2 ;  /* 0x0000000200087202 */ /* 0x000fe20000000f00 */
[----:B0-----:R-:W-:Y:S01]  /*3bc0*/  FADD.FTZ R15, R9, 1 ;  /* 0x3f800000090f7421 */ /* 0x001fe20000010000 */
[----:B------:R-:W-:-:S03]  /*3bd0*/  MOV R9, R5 ;  /* 0x0000000500097202 */ /* 0x000fc60000000f00 */
[----:B------:R-:W0:Y:S01]  /*3be0*/  MUFU.RCP R14, R14 ;  /* 0x0000000e000e7308 */ /* 0x000e220000001000 */
[----:B------:R-:W-:-:S07]  /*3bf0*/  IMAD.WIDE.U32 R12, R12, UR18, R8 ;  /* 0x000000120c0c7c25 */ /* 0x000fce000f8e0008 */
[----:B------:R-:W4:Y:S01]  /*3c00*/  MUFU.RCP R15, R15 ;  /* 0x0000000f000f7308 */ /* 0x000f220000001000 */
[----:B------:R-:W-:Y:S02]  /*3c10*/  IADD3 R31, PT, PT, R13, R31, RZ ;  /* 0x0000001f0d1f7210 */ /* 0x000fe40007ffe0ff */
[----:B---3--:R-:W-:-:S04]  /*3c20*/  LEA R8, P1, R12, UR20, 0x2 ;  /* 0x000000140c087c11 */ /* 0x008fc8000f8210ff */
[----:B------:R-:W-:Y:S01]  /*3c30*/  LEA.HI.X R9, R12, UR21, R31, 0x2, P1 ;  /* 0x000000150c097c11 */ /* 0x000fe200088f141f */
[----:B0-----:R-:W-:Y:S01]  /*3c40*/  FMUL.FTZ R10, R10, R14 ;  /* 0x0000000e0a0a7220 */ /* 0x001fe20000410000 */
[----:B----4-:R-:W-:-:S05]  /*3c50*/  FMUL.FTZ R11, R11, R15 ;  /* 0x0000000f0b0b7220 */ /* 0x010fca0000410000 */
[----:B------:R0:W-:Y:S02]  /*3c60*/  STG.E.64 desc[UR24][R8.64], R10 ;  /* 0x0000000a08007986 */ /* 0x0001e4000c101b18 */
.L_x_3686:
[----:B------:R-:W-:Y:S05]  /*3c70*/  BSYNC.RECONVERGENT B1 ;  /* 0x0000000000017941 */ /* 0x000fea0003800200 */
.L_x_3685:
        /* <DEDUP_REMOVED lines=22> */
[----:B0-----:R-:W-:Y:S01]  /*3de0*/  IMAD R11, R8, UR18, RZ ;  /* 0x00000012080b7c24 */ /* 0x001fe2000f8e02ff */
[----:B------:R-:W-:Y:S02]  /*3df0*/  MOV R8, R2 ;  /* 0x0000000200087202 */ /* 0x000fe40000000f00 */
[----:B------:R-:W0:Y:S01]  /*3e00*/  MUFU.EX2 R31, R31 ;  /* 0x0000001f001f7308 */ /* 0x000e220000000800 */
[----:B-1----:R-:W-:Y:S02]  /*3e10*/  IMAD R33, R6, UR19, R11 ;  /* 0x0000001306217c24 */ /* 0x002fe4000f8e020b */
[----:B----4-:R-:W-:Y:S01]  /*3e20*/  FADD.FTZ R21, R9, 1 ;  /* 0x3f80000009157421 */ /* 0x010fe20000010000 */
[----:B------:R-:W-:Y:S01]  /*3e30*/  MOV R9, R5 ;  /* 0x0000000500097202 */ /* 0x000fe20000000f00 */
[----:B0-----:R-:W-:-:S04]  /*3e40*/  FADD.FTZ R15, R31, 1 ;  /* 0x3f8000001f0f7421 */ /* 0x001fc80000010000 */
[----:B------:R-:W0:Y:S01]  /*3e50*/  MUFU.RCP R21, R21 ;  /* 0x0000001500157308 */ /* 0x000e220000001000 */
[----:B------:R-:W-:-:S05]  /*3e60*/  IMAD.WIDE.U32 R10, R6, UR18, R8 ;  /* 0x00000012060a7c25 */ /* 0x000fca000f8e0008 */
[----:B------:R-:W-:Y:S02]  /*3e70*/  IADD3 R33, PT, PT, R11, R33, RZ ;  /* 0x000000210b217210 */ /* 0x000fe40007ffe0ff */
[----:B------:R-:W1:Y:S01]  /*3e80*/  MUFU.RCP R15, R15 ;  /* 0x0000000f000f7308 */ /* 0x000e620000001000 */
[----:B---3--:R-:W-:-:S04]  /*3e90*/  LEA R8, P1, R10, UR20, 0x2 ;  /* 0x000000140a087c11 */ /* 0x008fc8000f8210ff */
[----:B------:R-:W-:Y:S01]  /*3ea0*/  LEA.HI.X R9, R10, UR21, R33, 0x2, P1 ;  /* 0x000000150a097c11 */ /* 0x000fe200088f1421 */
[----:B0-----:R-:W-:Y:S01]  /*3eb0*/  FMUL.FTZ R10, R20, R21 ;  /* 0x00000015140a7220 */ /* 0x001fe20000410000 */
[----:B-1----:R-:W-:-:S05]  /*3ec0*/  FMUL.FTZ R11, R14, R15 ;  /* 0x0000000f0e0b7220 */ /* 0x002fca0000410000 */
[----:B------:R0:W-:Y:S02]  /*3ed0*/  STG.E.64 desc[UR24][R8.64], R10 ;  /* 0x0000000a08007986 */ /* 0x0001e4000c101b18 */
.L_x_3688:
[----:B------:R-:W-:Y:S05]  /*3ee0*/  BSYNC.RECONVERGENT B1 ;  /* 0x0000000000017941 */ /* 0x000fea0003800200 */
.L_x_3687:
[----:B------:R-:W-:Y:S04]  /*3ef0*/  BSSY.RECONVERGENT B1, `(.L_x_3689) ;  /* 0x000001d000017945 */ /* 0x000fe80003800200 */
[----:B------:R-:W-:Y:S05]  /*3f00*/  @P2 BRA `(.L_x_3690) ;  /* 0x00000000006c2947 */ /* 0x000fea0003800000 */
[----:B------:R-:W-:Y:S01]  /*3f10*/  FADD.FTZ R22, R22, -UR5 ;  /* 0x8000000516167e21 */ /* 0x000fe20008010000 */
[----:B------:R-:W-:Y:S01]  /*3f20*/  FADD.FTZ R23, R23, -UR5 ;  /* 0x8000000517177e21 */ /* 0x000fe20008010000 */
[----:B------:R-:W3:Y:S01]  /*3f30*/  LDCU.64 UR18, c[0x0][0x3e0] ;  /* 0x00007c00ff1277ac */ /* 0x000ee20008000a00 */
[----:B0-----:R-:W-:Y:S01]  /*3f40*/  MOV R8, R2 ;  /* 0x0000000200087202 */ /* 0x001fe20000000f00 */
[----:B------:R-:W-:Y:S01]  /*3f50*/  FMUL.FTZ R11, R22, UR17 ;  /* 0x00000011160b7c20 */ /* 0x000fe20008410000 */
[----:B------:R-:W-:Y:S01]  /*3f60*/  FMUL.FTZ R10, R23, UR17 ;  /* 0x00000011170a7c20 */ /* 0x000fe20008410000 */
[----:B------:R-:W0:Y:S01]  /*3f70*/  LDCU.64 UR20, c[0x0][0x380] ;  /* 0x00007000ff1477ac */ /* 0x000e220008000a00 */
[----:B------:R-:W-:Y:S01]  /*3f80*/  MOV R9, R5 ;  /* 0x0000000500097202 */ /* 0x000fe20000000f00 */
[----:B-----5:R-:W-:Y:S01]  /*3f90*/  FFMA.FTZ R11, R16, R11, R18 ;  /* 0x0000000b100b7223 */ /* 0x020fe20000010012 */
[----:B------:R-:W-:-:S03]  /*3fa0*/  FFMA.FTZ R10, R17, R10, R19 ;  /* 0x0000000a110a7223 */ /* 0x000fc60000010013 */
[----:B------:R-:W-:Y:S01]  /*3fb0*/  FMUL.FTZ R6, R11, -1.4426950216293334961 ;  /* 0xbfb8aa3b0b067820 */ /* 0x000fe20000410000 */
[----:B------:R-:W-:-:S05]  /*3fc0*/  FMUL.FTZ R20, R10, -1.4426950216293334961 ;  /* 0xbfb8aa3b0a147820 */ /* 0x000fca0000410000 */
[----:B------:R-:W4:Y:S01]  /*3fd0*/  MUFU.EX2 R6, R6 ;  /* 0x0000000600067308 */ /* 0x000f220000000800 */
[----:B---3--:R-:W-:-:S03]  /*3fe0*/  IMAD R22, R13, UR18, RZ ;  /* 0x000000120d167c24 */ /* 0x008fc6000f8e02ff */
[----:B------:R-:W3:Y:S01]  /*3ff0*/  MUFU.EX2 R20, R20 ;  /* 0x0000001400147308 */ /* 0x000ee20000000800 */
[----:B------:R-:W-:-:S04]  /*4000*/  IMAD.WIDE.U32 R8, R7, UR18, R8 ;  /* 0x0000001207087c25 */ /* 0x000fc8000f8e0008 */
[----:B------:R-:W-:Y:S02]  /*4010*/  IMAD R7, R7, UR19, R22 ;  /* 0x0000001307077c24 */ /* 0x000fe4000f8e0216 */
[----:B----4-:R-:W-:Y:S01]  /*4020*/  FADD.FTZ R14, R6, 1 ;  /* 0x3f800000060e7421 */ /* 0x010fe20000010000 */
[----:B0-----:R-:W-:Y:S02]  /*4030*/  LEA R6, P1, R8, UR20, 0x2 ;  /* 0x0000001408067c11 */ /* 0x001fe4000f8210ff */
[----:B------:R-:W-:Y:S01]  /*4040*/  IADD3 R7, PT, PT, R9, R7, RZ ;  /* 0x0000000709077210 */ /* 0x000fe20007ffe0ff */
[----:B---3--:R-:W-:Y:S02]  /*4050*/  FADD.FTZ R15, R20, 1 ;  /* 0x3f800000140f7421 */ /* 0x008fe40000010000 */
[----:B------:R-:W0:Y:S01]  /*4060*/  MUFU.RCP R14, R14 ;  /* 0x0000000e000e7308 */ /* 0x000e220000001000 */
[----:B------:R-:W-:-:S07]  /*4070*/  LEA.HI.X R7, R8, UR21, R7, 0x2, P1 ;  /* 0x0000001508077c11 */ /* 0x000fce00088f1407 */
[----:B------:R-:W3:Y:S01]  /*4080*/  MUFU.RCP R15, R15 ;  /* 0x0000000f000f7308 */ /* 0x000ee20000001000 */
[----:B0-----:R-:W-:Y:S01]  /*4090*/  FMUL.FTZ R8, R11, R14 ;  /* 0x0000000e0b087220 */ /* 0x001fe20000410000 */
[----:B---3--:R-:W-:-:S05]  /*40a0*/  FMUL.FTZ R9, R10, R15 ;  /* 0x0000000f0a097220 */ /* 0x008fca0000410000 */
[----:B------:R3:W-:Y:S02]  /*40b0*/  STG.E.64 desc[UR24][R6.64], R8 ;  /* 0x0000000806007986 */ /* 0x0007e4000c101b18 */
.L_x_3690:
[----:B------:R-:W-:Y:S05]  /*40c0*/  BSYNC.RECONVERGENT B1 ;  /* 0x0000000000017941 */ /* 0x000fea0003800200 */
.L_x_3689:
[----:B------:R-:W-:Y:S05]  /*40d0*/  @P3 BRA `(.L_x_3676) ;  /* 0x0000000000683947 */ /* 0x000fea0003800000 */
[----:B------:R-:W-:Y:S01]  /*40e0*/  FADD.FTZ R25, R25, -UR5 ;  /* 0x8000000519197e21 */ /* 0x000fe20008010000 */
[----:B------:R-:W-:Y:S01]  /*40f0*/  FADD.FTZ R24, R24, -UR5 ;  /* 0x8000000518187e21 */ /* 0x000fe20008010000 */
[----:B------:R-:W0:Y:S02]  /*4100*/  LDCU.64 UR18, c[0x0][0x3e0] ;  /* 0x00007c00ff1277ac */ /* 0x000e240008000a00 */
[----:B------:R-:W-:Y:S01]  /*4110*/  FMUL.FTZ R4, R25, UR17 ;  /* 0x0000001119047c20 */ /* 0x000fe20008410000 */
[----:B------:R-:W-:Y:S01]  /*4120*/  FMUL.FTZ R3, R24, UR17 ;  /* 0x0000001118037c20 */ /* 0x000fe20008410000 */
[----:B------:R-:W4:Y:S02]  /*4130*/  LDCU.64 UR20, c[0x0][0x380] ;  /* 0x00007000ff1477ac */ /* 0x000f240008000a00 */
[----:B-----5:R-:W-:Y:S01]  /*4140*/  FFMA.FTZ R17, R17, R4, R19 ;  /* 0x0000000411117223 */ /* 0x020fe20000010013 */
[----:B------:R-:W-:-:S03]  /*4150*/  FFMA.FTZ R16, R16, R3, R18 ;  /* 0x0000000310107223 */ /* 0x000fc60000010012 */
[----:B------:R-:W-:Y:S01]  /*4160*/  FMUL.FTZ R4, R17, -1.4426950216293334961 ;  /* 0xbfb8aa3b11047820 */ /* 0x000fe20000410000 */
[----:B------:R-:W-:-:S05]  /*4170*/  FMUL.FTZ R3, R16, -1.4426950216293334961 ;  /* 0xbfb8aa3b10037820 */ /* 0x000fca0000410000 */
[----:B------:R-:W1:Y:S01]  /*4180*/  MUFU.EX2 R4, R4 ;  /* 0x0000000400047308 */ /* 0x000e620000000800 */
[----:B0--3--:R-:W-:-:S03]  /*4190*/  IMAD R9, R12, UR18, RZ ;  /* 0x000000120c097c24 */ /* 0x009fc6000f8e02ff */
[----:B------:R-:W0:Y:S01]  /*41a0*/  MUFU.EX2 R3, R3 ;  /* 0x0000000300037308 */ /* 0x000e220000000800 */
[----:B------:R-:W-:Y:S02]  /*41b0*/  IMAD R9, R30, UR19, R9 ;  /* 0x000000131e097c24 */ /* 0x000fe4000f8e0209 */
[----:B-1----:R-:W-:Y:S01]  /*41c0*/  FADD.FTZ R8, R4, 1 ;  /* 0x3f80000004087421 */ /* 0x002fe20000010000 */
[----:B0-----:R-:W-:Y:S01]  /*41d0*/  FADD.FTZ R6, R3, 1 ;  /* 0x3f80000003067421 */ /* 0x001fe20000010000 */
[----:B------:R-:W-:-:S04]  /*41e0*/  MOV R3, R5 ;  /* 0x0000000500037202 */ /* 0x000fc80000000f00 */
[----:B------:R-:W0:Y:S01]  /*41f0*/  MUFU.RCP R8, R8 ;  /* 0x0000000800087308 */ /* 0x000e220000001000 */
[----:B------:R-:W-:-:S07]  /*4200*/  IMAD.WIDE.U32 R2, R30, UR18, R2 ;  /* 0x000000121e027c25 */ /* 0x000fce000f8e0002 */
[----:B------:R-:W1:Y:S01]  /*4210*/  MUFU.RCP R7, R6 ;  /* 0x0000000600077308 */ /* 0x000e620000001000 */
[----:B----4-:R-:W-:Y:S02]  /*4220*/  LEA R4, P1, R2, UR20, 0x2 ;  /* 0x0000001402047c11 */ /* 0x010fe4000f8210ff */
[----:B------:R-:W-:-:S04]  /*4230*/  IADD3 R9, PT, PT, R3, R9, RZ ;  /* 0x0000000903097210 */ /* 0x000fc80007ffe0ff */
[----:B------:R-:W-:Y:S01]  /*4240*/  LEA.HI.X R5, R2, UR21, R9, 0x2, P1 ;  /* 0x0000001502057c11 */ /* 0x000fe200088f1409 */
[----:B0-----:R-:W-:Y:S01]  /*4250*/  FMUL.FTZ R17, R17, R8 ;  /* 0x0000000811117220 */ /* 0x001fe20000410000 */
[----:B-1----:R-:W-:-:S05]  /*4260*/  FMUL.FTZ R16, R16, R7 ;  /* 0x0000000710107220 */ /* 0x002fca0000410000 */
[----:B------:R0:W-:Y:S02]  /*4270*/  STG.E.64 desc[UR24][R4.64], R16 ;  /* 0x0000001004007986 */ /* 0x0001e4000c101b18 */
.L_x_3676:
[----:B------:R-:W-:Y:S05]  /*4280*/  BSYNC.RECONVERGENT B0 ;  /* 0x0000000000007941 */ /* 0x000fea0003800200 */
.L_x_3660:
[----:B------:R-:W-:Y:S02]  /*4290*/  UIADD3 UR16, UPT, UPT, UR31, UR16, URZ ;  /* 0x000000101f107290 */ /* 0x000fe4000fffe0ff */
[----:B------:R-:W-:Y:S02]  /*42a0*/  UIADD3 UR4, UPT, UPT, UR4, 0x1, URZ ;  /* 0x0000000104047890 */ /* 0x000fe4000fffe0ff */
[----:B------:R-:W-:-:S09]  /*42b0*/  UISETP.GE.AND UP1, UPT, UR16, UR7, UPT ;  /* 0x000000071000728c */ /* 0x000fd2000bf26270 */
[----:B------:R-:W-:Y:S05]  /*42c0*/  BRA.U !UP1, `(.L_x_3691) ;  /* 0xffffffc109187547 */ /* 0x000fea000b83ffff */
[----:B------:R-:W-:Y:S05]  /*42d0*/  EXIT ;  /* 0x000000000000794d */ /* 0x000fea0003800000 */
.L_x_3692:
        /* <DEDUP_REMOVED lines=10> */
.L_x_4557:


//--------------------- .text._Z35group_norm_nhwc_fwd_one_pass_kernelI11Fp32IOFp32WLi256ELi60ELi480EEv26Group_norm_nhwc_fwd_params --------------------------
	.section	.text._Z35group_norm_nhwc_fwd_one_pass_kernelI11Fp32IOFp32WLi256ELi60ELi480EEv26Group_norm_nhwc_fwd_params,"ax",@progbits
	.align	128
        .global         _Z35group_norm_nhwc_fwd_one_pass_kernelI11Fp32IOFp32WLi256ELi60ELi480EEv26Group_norm_nhwc_fwd_params
        .type           _Z35group_norm_nhwc_fwd_one_pass_kernelI11Fp32IOFp32WLi256ELi60ELi480EEv26Group_norm_nhwc_fwd_params,@function
        .size           _Z35group_norm_nhwc_fwd_one_pass_kernelI11Fp32IOFp32WLi256ELi60ELi480EEv26Group_norm_nhwc_fwd_params,(.L_x_4558 - _Z35group_norm_nhwc_fwd_one_pass_kernelI11Fp32IOFp32WLi256ELi60ELi480EEv26Group_norm_nhwc_fwd_params)
        .other          _Z35group_norm_nhwc_fwd_one_pass_kernelI11Fp32IOFp32WLi256ELi60ELi480EEv26Group_norm_nhwc_fwd_params,@"STO_CUDA_ENTRY STV_DEFAULT"
_Z35group_norm_nhwc_fwd_one_pass_kernelI11Fp32IOFp32WLi256ELi60ELi480EEv26Group_norm_nhwc_fwd_params:
.text._Z35group_norm_nhwc_fwd_one_pass_kernelI11Fp32IOFp32WLi256ELi60ELi480EEv26Group_norm_nhwc_fwd_params:
        /* <DEDUP_REMOVED lines=23> */
[----:B-1----:R-:W-:Y:S01]  /*0170*/  IMAD R6, R3, UR4, R8 ;  /* 0x0000000403067c24 */ /* 0x002fe2000f8e0208 */
[----:B------:R-:W-:-:S03]  /*0180*/  MOV R8, R0 ;  /* 0x0000000000087202 */ /* 0x000fc60000000f00 */
        /* <DEDUP_REMOVED lines=36> */
.L_x_3768:
[----:B0-234-:R-:W0:Y:S01]  /*03d0*/  LDC R35, c[0x0][0x3f8] ;  /* 0x0000fe00ff237b82 */ /* 0x01de220000000800 */
[----:B------:R-:W1:Y:S01]  /*03e0*/  LDCU.64 UR4, c[0x0][0x3e8] ;  /* 0x00007d00ff0477ac */ /* 0x000e620008000a00 */
[----:B------:R-:W-:Y:S02]  /*03f0*/  LOP3.LUT R115, R26, 0xffff, RZ, 0xc0, !PT ;  /* 0x0000ffff1a737812 */ /* 0x000fe400078ec0ff */
[----:B------:R-:W-:Y:S01]  /*0400*/  CS2R R98, SRZ ;  /* 0x0000000000627805 */ /* 0x000fe2000001ff00 */
[----:B------:R-:W2:Y:S01]  /*0410*/  LDCU.64 UR8, c[0x0][0x3f0] ;  /* 0x00007e00ff0877ac */ /* 0x000ea20008000a00 */
[----:B-1----:R-:W-:Y:S02]  /*0420*/  ISETP.GE.U32.AND P4, PT, R10, UR4, PT ;  /* 0x000000040a007c0c */ /* 0x002fe4000bf86070 */
[----:B------:R-:W-:Y:S02]  /*0430*/  ISETP.GE.U32.AND P5, PT, R12, UR4, PT ;  /* 0x000000040c007c0c */ /* 0x000fe4000bfa6070 */
[----:B------:R-:W-:-:S02]  /*0440*/  ISETP.GE.AND.EX P4, PT, R27, UR5, PT, P4 ;  /* 0x000000051b007c0c */ /* 0x000fc4000bf86340 */
[----:B0-----:R-:W-:Y:S02]  /*0450*/  IABS R31, R35 ;  /* 0x00000023001f7213 */ /* 0x001fe40000000000 */
[----:B------:R-:W-:Y:S02]  /*0460*/  ISETP.GE.AND.EX P5, PT, R53, UR5, PT, P5 ;  /* 0x0000000535007c0c */ /* 0x000fe4000bfa6350 */
[----:B------:R-:W0:Y:S07]  /*0470*/  I2F.RP R30, R31 ;  /* 0x0000001f001e7306 */ /* 0x000e2e0000209400 */
[----:B------:R-:W1:Y:S01]  /*0480*/  @!P4 LDC.64 R36, c[0x0][0x3e0] ;  /* 0x0000f800ff24cb82 */ /* 0x000e620000000a00 */
[----:B0-----:R-:W0:Y:S07]  /*0490*/  MUFU.RCP R30, R30 ;  /* 0x0000001e001e7308 */ /* 0x001e2e0000001000 */
[----:B------:R-:W3:Y:S01]  /*04a0*/  @!P4 LDC.64 R38, c[0x0][0x390] ;  /* 0x0000e400ff26cb82 */ /* 0x000ee20000000a00 */
[----:B0----5:R-:W-:-:S04]  /*04b0*/  IADD3 R28, PT, PT, R30, 0xffffffe, RZ ;  /* 0x0ffffffe1e1c7810 */ /* 0x021fc80007ffe0ff */
[----:B------:R0:W4:Y:S02]  /*04c0*/  F2I.FTZ.U32.TRUNC.NTZ R29, R28 ;  /* 0x0000001c001d7305 */ /* 0x000124000021f000 */
[----:B0-----:R-:W-:Y:S02]  /*04d0*/  MOV R28, RZ ;  /* 0x000000ff001c7202 */ /* 0x001fe40000000f00 */
[----:B----4-:R-:W-:-:S05]  /*04e0*/  IADD3 R32, PT, PT, RZ, -R29, RZ ;  /* 0x8000001dff207210 */ /* 0x010fca0007ffe0ff */
[----:B------:R-:W-:Y:S01]  /*04f0*/  IMAD R33, R32, R31, RZ ;  /* 0x0000001f20217224 */ /* 0x000fe200078e02ff */
[----:B------:R-:W-:-:S03]  /*0500*/  IABS R32, R8 ;  /* 0x0000000800207213 */ /* 0x000fc60000000000 */
[----:B------:R-:W-:Y:S01]  /*0510*/  IMAD.HI.U32 R29, R29, R33, R28 ;  /* 0x000000211d1d7227 */ /* 0x000fe200078e001c */
[----:B------:R-:W-:-:S04]  /*0520*/  LOP3.LUT R28, R8, R35, RZ, 0x3c, !PT ;  /* 0x00000023081c7212 */ /* 0x000fc800078e3cff */
[----:B------:R-:W-:Y:S01]  /*0530*/  ISETP.GE.AND P3, PT, R28, RZ, PT ;  /* 0x000000ff1c00720c */ /* 0x000fe20003f66270 */
[----:B------:R-:W-:-:S05]  /*0540*/  IMAD.HI.U32 R29, R29, R32, RZ ;  /* 0x000000201d1d7227 */ /* 0x000fca00078e00ff */
[----:B------:R-:W-:-:S05]  /*0550*/  IADD3 R30, PT, PT, -R29, RZ, RZ ;  /* 0x000000ff1d1e7210 */ /* 0x000fca0007ffe1ff */
[----:B------:R-:W-:-:S05]  /*0560*/  IMAD R30, R31, R30, R32 ;  /* 0x0000001e1f1e7224 */ /* 0x000fca00078e0220 */
[----:B------:R-:W-:-:S13]  /*0570*/  ISETP.GT.U32.AND P2, PT, R31, R30, PT ;  /* 0x0000001e1f00720c */ /* 0x000fda0003f44070 */
[-C--:B------:R-:W-:Y:S02]  /*0580*/  @!P2 IADD3 R30, PT, PT, R30, -R31.reuse, RZ ;  /* 0x8000001f1e1ea210 */ /* 0x080fe40007ffe0ff */
[----:B------:R-:W-:Y:S02]  /*0590*/  @!P2 IADD3 R29, PT, PT, R29, 0x1, RZ ;  /* 0x000000011d1da810 */ /* 0x000fe40007ffe0ff */
[----:B------:R-:W-:Y:S02]  /*05a0*/  ISETP.GE.U32.AND P1, PT, R30, R31, PT ;  /* 0x0000001f1e00720c */ /* 0x000fe40003f26070 */
[----:B------:R-:W-:-:S11]  /*05b0*/  ISETP.NE.AND P2, PT, R35, RZ, PT ;  /* 0x000000ff2300720c */ /* 0x000fd60003f45270 */
[----:B------:R-:W-:-:S04]  /*05c0*/  @P1 IADD3 R29, PT, PT, R29, 0x1, RZ ;  /* 0x000000011d1d1810 */ /* 0x000fc80007ffe0ff */
[----:B------:R-:W-:-:S04]  /*05d0*/  MOV R31, R29 ;  /* 0x0000001d001f7202 */ /* 0x000fc80000000f00 */
[----:B------:R-:W-:Y:S02]  /*05e0*/  @!P3 IADD3 R31, PT, PT, -R31, RZ, RZ ;  /* 0x000000ff1f1fb210 */ /* 0x000fe40007ffe1ff */
[----:B------:R-:W-:Y:S02]  /*05f0*/  @!P2 LOP3.LUT R31, RZ, R35, RZ, 0x33, !PT ;  /* 0x00000023ff1fa212 */ /* 0x000fe400078e33ff */
[----:B------:R-:W-:Y:S02]  /*0600*/  ISETP.GE.U32.AND P3, PT, R13, UR4, PT ;  /* 0x000000040d007c0c */ /* 0x000fe4000bf66070 */
[----:B------:R-:W-:Y:S02]  /*0610*/  IADD3 R29, PT, PT, -R31, RZ, RZ ;  /* 0x000000ff1f1d7210 */ /* 0x000fe40007ffe1ff */
[----:B------:R-:W-:Y:S02]  /*0620*/  ISETP.GE.AND.EX P3, PT, R55, UR5, PT, P3 ;  /* 0x0000000537007c0c */ /* 0x000fe4000bf66330 */
[----:B------:R-:W-:Y:S01]  /*0630*/  SHF.R.S32.HI R28, RZ, 0x1f, R31 ;  /* 0x0000001fff1c7819 */ /* 0x000fe2000001141f */
[----:B------:R-:W-:Y:S01]  /*0640*/  IMAD R52, R35, R29, R8 ;  /* 0x0000001d23347224 */ /* 0x000fe200078e0208 */
[----:B------:R-:W-:-:S03]  /*0650*/  ISETP.GE.U32.AND P2, PT, R14, UR4, PT ;  /* 0x000000040e007c0c */ /* 0x000fc6000bf46070 */
[----:B------:R-:W-:Y:S01]  /*0660*/  IMAD R52, R52, 0x3c, RZ ;  /* 0x0000003c34347824 */ /* 0x000fe200078e02ff */
[----:B------:R-:W-:Y:S01]  /*0670*/  ISETP.GE.AND.EX P2, PT, R57, UR5, PT, P2 ;  /* 0x0000000539007c0c */ /* 0x000fe2000bf46320 */
[----:B--2---:R-:W-:Y:S02]  /*0680*/  IMAD R30, R28, UR8, RZ ;  /* 0x000000081c1e7c24 */ /* 0x004fe4000f8e02ff */
[----:B------:R-:W0:Y:S01]  /*0690*/  @!P5 LDC.64 R28, c[0x0][0x3e0] ;  /* 0x0000f800ff1cdb82 */ /* 0x000e220000000a00 */
[C---:B------:R-:W-:Y:S01]  /*06a0*/  IADD3 R114, P1, PT, R52.reuse, R115, RZ ;  /* 0x0000007334727210 */ /* 0x040fe20007f3e0ff */
[----:B------:R-:W-:Y:S02]  /*06b0*/  IMAD R113, R31, UR9, R30 ;  /* 0x000000091f717c24 */ /* 0x000fe4000f8e021e */
[----:B-1----:R-:W-:Y:S01]  /*06c0*/  @!P4 IMAD R30, R27, R36, RZ ;  /* 0x000000241b1ec224 */ /* 0x002fe200078e02ff */
[----:B------:R-:W-:Y:S02]  /*06d0*/  LEA.HI.X.SX32 R115, R52, RZ, 0x1, P1 ;  /* 0x000000ff34737211 */ /* 0x000fe400008f0eff */
[----:B------:R-:W-:Y:S01]  /*06e0*/  ISETP.GE.U32.AND P1, PT, R15, UR4, PT ;  /* 0x000000040f007c0c */ /* 0x000fe2000bf26070 */
[----:B------:R-:W1:Y:S01]  /*06f0*/  @!P3 LDC.64 R34, c[0x0][0x3e0] ;  /* 0x0000f800ff22bb82 */ /* 0x000e620000000a00 */
[----:B------:R-:W-:-:S02]  /*0700*/  @!P4 IMAD R37, R10, R37, R30 ;  /* 0x000000250a25c224 */ /* 0x000fc400078e021e */
[----:B------:R-:W-:Y:S01]  /*0710*/  IMAD.WIDE.U32 R114, R31, UR8, R114 ;  /* 0x000000081f727c25 */ /* 0x000fe2000f8e0072 */
[----:B------:R-:W-:-:S04]  /*0720*/  ISETP.GE.AND.EX P1, PT, R59, UR5, PT, P1 ;  /* 0x000000053b007c0c */ /* 0x000fc8000bf26310 */
[----:B------:R-:W-:Y:S01]  /*0730*/  IADD3 R113, PT, PT, R115, R113, RZ ;  /* 0x0000007173717210 */ /* 0x000fe20007ffe0ff */
[----:B------:R-:W2:Y:S01]  /*0740*/  @!P5 LDC.64 R30, c[0x0][0x390] ;  /* 0x0000e400ff1edb82 */ /* 0x000ea20000000a00 */
[-C--:B------:R-:W-:Y:S02]  /*0750*/  @!P4 MOV R112, R114.reuse ;  /* 0x000000720070c202 */ /* 0x080fe40000000f00 */
[----:B------:R-:W-:Y:S02]  /*0760*/  @!P5 MOV R42, R114 ;  /* 0x00000072002ad202 */ /* 0x000fe40000000f00 */
[----:B------:R-:W-:Y:S01]  /*0770*/  @!P5 MOV R43, R113 ;  /* 0x00000071002bd202 */ /* 0x000fe20000000f00 */
[----:B------:R-:W-:Y:S02]  /*0780*/  @!P4 IMAD.WIDE.U32 R32, R10, R36, R112 ;  /* 0x000000240a20c225 */ /* 0x000fe400078e0070 */
[----:B------:R-:W4:Y:S02]  /*0790*/  @!P3 LDC.64 R40, c[0x0][0x390] ;  /* 0x0000e400ff28bb82 */ /* 0x000f240000000a00 */
[-C--:B0-----:R-:W-:Y:S01]  /*07a0*/  @!P5 IMAD R36, R53, R28.reuse, RZ ;  /* 0x0000001c3524d224 */ /* 0x081fe200078e02ff */
[----:B------:R-:W-:Y:S01]  /*07b0*/  @!P4 IADD3 R33, PT, PT, R33, R37, RZ ;  /* 0x000000252121c210 */ /* 0x000fe20007ffe0ff */
[----:B------:R-:W-:Y:S01]  /*07c0*/  @!P5 IMAD.WIDE.U32 R42, R12, R28, R42 ;  /* 0x0000001c0c2ad225 */ /* 0x000fe200078e002a */
[----:B---3--:R-:W-:-:S02]  /*07d0*/  @!P4 LEA R38, P6, R32, R38, 0x2 ;  /* 0x000000262026c211 */ /* 0x008fc400078c10ff */
[----:B------:R-:W-:Y:S01]  /*07e0*/  @!P3 MOV R37, R113 ;  /* 0x000000710025b202 */ /* 0x000fe20000000f00 */
[----:B------:R-:W-:Y:S01]  /*07f0*/  @!P5 IMAD R45, R12, R29, R36 ;  /* 0x0000001d0c2dd224 */ /* 0x000fe200078e0224 */
[----:B------:R-:W-:Y:S01]  /*0800*/  @!P4 LEA.HI.X R39, R32, R39, R33, 0x2, P6 ;  /* 0x000000272027c211 */ /* 0x000fe200030f1421 */
[----:B-1----:R-:W-:Y:S01]  /*0810*/  @!P3 IMAD R44, R55, R34, RZ ;  /* 0x00000022372cb224 */ /* 0x002fe200078e02ff */
[----:B------:R-:W0:Y:S01]  /*0820*/  @!P2 LDC.64 R32, c[0x0][0x3e0] ;  /* 0x0000f800ff20ab82 */ /* 0x000e220000000a00 */
[----:B------:R-:W-:Y:S02]  /*0830*/  ISETP.GE.U32.AND P6, PT, R16, UR4, PT ;  /* 0x0000000410007c0c */ /* 0x000fe4000bfc6070 */
[----:B------:R-:W-:Y:S01]  /*0840*/  @!P3 MOV R36, R114 ;  /* 0x000000720024b202 */ /* 0x000fe20000000f00 */
[----:B------:R-:W-:Y:S01]  /*0850*/  @!P3 IMAD R47, R13, R35, R44 ;  /* 0x000000230d2fb224 */ /* 0x000fe200078e022c */
[----:B------:R-:W-:Y:S01]  /*0860*/  ISETP.GE.AND.EX P6, PT, R61, UR5, PT, P6 ;  /* 0x000000053d007c0c */ /* 0x000fe2000bfc6360 */
[----:B------:R1:W3:Y:S02]  /*0870*/  @!P4 LDG.E.64 R98, desc[UR6][R38.64] ;  /* 0x000000062662c981 */ /* 0x0002e4000c1e1b00 */
[----:B------:R-:W5:Y:S01]  /*0880*/  @!P1 LDC.64 R28, c[0x0][0x3e0] ;  /* 0x0000f800ff1c9b82 */ /* 0x000f620000000a00 */
[----:B------:R-:W-:Y:S01]  /*0890*/  @!P3 IMAD.WIDE.U32 R34, R13, R34, R36 ;  /* 0x000000220d22b225 */ /* 0x000fe200078e0024 */
[----:B------:R-:W-:-:S02]  /*08a0*/  @!P5 IADD3 R43, PT, PT, R43, R45, RZ ;  /* 0x0000002d2b2bd210 */ /* 0x000fc40007ffe0ff */
[----:B--2---:R-:W-:-:S04]  /*08b0*/  @!P5 LEA R44, P4, R42, R30, 0x2 ;  /* 0x0000001e2a2cd211 */ /* 0x004fc800078810ff */
[----:B------:R-:W2:Y:S01]  /*08c0*/  @!P2 LDC.64 R36, c[0x0][0x390] ;  /* 0x0000e400ff24ab82 */ /* 0x000ea20000000a00 */
[----:B------:R-:W-:Y:S02]  /*08d0*/  @!P5 LEA.HI.X R45, R42, R31, R43, 0x2, P4 ;  /* 0x0000001f2a2dd211 */ /* 0x000fe400020f142b */
[----:B------:R-:W-:Y:S02]  /*08e0*/  @!P3 IADD3 R35, PT, PT, R35, R47, RZ ;  /* 0x0000002f2323b210 */ /* 0x000fe40007ffe0ff */
[----:B------:R-:W-:Y:S02]  /*08f0*/  CS2R R96, SRZ ;  /* 0x0000000000607805 */ /* 0x000fe4000001ff00 */
[C---:B----4-:R-:W-:Y:S01]  /*0900*/  @!P3 LEA R40, P4, R34.reuse, R40, 0x2 ;  /* 0x000000282228b211 */ /* 0x050fe200078810ff */
[----:B------:R-:W4:Y:S03]  /*0910*/  @!P1 LDC.64 R30, c[0x0][0x390] ;  /* 0x0000e400ff1e9b82 */ /* 0x000f260000000a00 */
[----:B------:R-:W-:Y:S01]  /*0920*/  @!P3 LEA.HI.X R41, R34, R41, R35, 0x2, P4 ;  /* 0x000000292229b211 */ /* 0x000fe200020f1423 */
[----:B------:R4:W3:Y:S01]  /*0930*/  @!P5 LDG.E.64 R96, desc[UR6][R44.64] ;  /* 0x000000062c60d981 */ /* 0x0008e2000c1e1b00 */
[----:B0-----:R-:W-:Y:S01]  /*0940*/  @!P2 IMAD R42, R57, R32, RZ ;  /* 0x00000020392aa224 */ /* 0x001fe200078e02ff */
[----:B------:R-:W-:-:S02]  /*0950*/  ISETP.GE.U32.AND P5, PT, R17, UR4, PT ;  /* 0x0000000411007c0c */ /* 0x000fc4000bfa6070 */
[----:B------:R-:W0:Y:S01]  /*0960*/  @!P6 LDC.64 R34, c[0x0][0x3e0] ;  /* 0x0000f800ff22eb82 */ /* 0x000e220000000a00 */
[----:B-1----:R-:W-:Y:S02]  /*0970*/  @!P2 MOV R38, R114 ;  /* 0x000000720026a202 */ /* 0x002fe40000000f00 */
[----:B------:R-:W-:Y:S01]  /*0980*/  @!P2 MOV R39, R113 ;  /* 0x000000710027a202 */ /* 0x000fe20000000f00 */
[C---:B------:R-:W-:Y:S01]  /*0990*/  @!P2 IMAD R43, R14.reuse, R33, R42 ;  /* 0x000000210e2ba224 */ /* 0x040fe200078e022a */
[----:B------:R-:W-:Y:S01]  /*09a0*/  ISETP.GE.AND.EX P5, PT, R63, UR5, PT, P5 ;  /* 0x000000053f007c0c */ /* 0x000fe2000bfa6350 */
[----:B-----5:R-:W-:Y:S02]  /*09b0*/  @!P1 IMAD R42, R59, R28, RZ ;  /* 0x0000001c3b2a9224 */ /* 0x020fe400078e02ff */
[----:B------:R-:W-:Y:S01]  /*09c0*/  @!P2 IMAD.WIDE.U32 R32, R14, R32, R38 ;  /* 0x000000200e20a225 */ /* 0x000fe200078e0026 */
[----:B------:R-:W-:Y:S02]  /*09d0*/  @!P1 MOV R38, R114 ;  /* 0x0000007200269202 */ /* 0x000fe40000000f00 */
[----:B------:R-:W-:-:S02]  /*09e0*/  @!P1 MOV R39, R113 ;  /* 0x0000007100279202 */ /* 0x000fc40000000f00 */
[----:B------:R-:W-:Y:S01]  /*09f0*/  CS2R R94, SRZ ;  /* 0x00000000005e7805 */ /* 0x000fe2000001ff00 */
[----:B------:R-:W-:Y:S01]  /*0a00*/  @!P1 IMAD R47, R15, R29, R42 ;  /* 0x0000001d0f2f9224 */ /* 0x000fe200078e022a */
[----:B------:R-:W-:Y:S02]  /*0a10*/  @!P2 IADD3 R33, PT, PT, R33, R43, RZ ;  /* 0x0000002b2121a210 */ /* 0x000fe40007ffe0ff */
[C---:B--2---:R-:W-:Y:S01]  /*0a20*/  @!P2 LEA R36, P4, R32.reuse, R36, 0x2 ;  /* 0x000000242024a211 */ /* 0x044fe200078810ff */
[----:B------:R-:W-:Y:S01]  /*0a30*/  @!P1 IMAD.WIDE.U32 R28, R15, R28, R38 ;  /* 0x0000001c0f1c9225 */ /* 0x000fe200078e0026 */
[----:B------:R1:W2:Y:S01]  /*0a40*/  @!P3 LDG.E.64 R94, desc[UR6][R40.64] ;  /* 0x00000006285eb981 */ /* 0x0002a2000c1e1b00 */
[----:B------:R-:W5:Y:S01]  /*0a50*/  @!P6 LDC.64 R38, c[0x0][0x390] ;  /* 0x0000e400ff26eb82 */ /* 0x000f620000000a00 */
[----:B------:R-:W-:Y:S02]  /*0a60*/  @!P2 LEA.HI.X R37, R32, R37, R33, 0x2, P4 ;  /* 0x000000252025a211 */ /* 0x000fe400020f1421 */
[----:B------:R-:W-:-:S02]  /*0a70*/  @!P1 IADD3 R29, PT, PT, R29, R47, RZ ;  /* 0x0000002f1d1d9210 */ /* 0x000fc40007ffe0ff */
[----:B----4-:R-:W-:Y:S02]  /*0a80*/  @!P1 LEA R44, P3, R28, R30, 0x2 ;  /* 0x0000001e1c2c9211 */ /* 0x010fe400078610ff */
[----:B------:R-:W-:Y:S01]  /*0a90*/  ISETP.GE.U32.AND P4, PT, R18, UR4, PT ;  /* 0x0000000412007c0c */ /* 0x000fe2000bf86070 */
[----:B------:R-:W4:Y:S01]  /*0aa0*/  @!P5 LDC.64 R32, c[0x0][0x3e0] ;  /* 0x0000f800ff20db82 */ /* 0x000f220000000a00 */
[----:B------:R-:W-:Y:S01]  /*0ab0*/  @!P1 LEA.HI.X R45, R28, R31, R29, 0x2, P3 ;  /* 0x0000001f1c2d9211 */ /* 0x000fe200018f141d */
[----:B0-----:R-:W-:Y:S01]  /*0ac0*/  @!P6 IMAD R28, R61, R34, RZ ;  /* 0x000000223d1ce224 */ /* 0x001fe200078e02ff */
[----:B------:R-:W-:Y:S02]  /*0ad0*/  ISETP.GE.AND.EX P4, PT, R65, UR5, PT, P4 ;  /* 0x0000000541007c0c */ /* 0x000fe4000bf86340 */
[----:B------:R-:W-:Y:S01]  /*0ae0*/  @!P6 MOV R29, R113 ;  /* 0x00000071001de202 */ /* 0x000fe20000000f00 */
[----:B-1----:R-:W-:Y:S01]  /*0af0*/  @!P6 IMAD R41, R16, R35, R28 ;  /* 0x000000231029e224 */ /* 0x002fe200078e021c */
[----:B------:R-:W-:Y:S01]  /*0b00*/  @!P6 MOV R28, R114 ;  /* 0x00000072001ce202 */ /* 0x000fe20000000f00 */
[----:B------:R-:W0:Y:S01]  /*0b10*/  @!P5 LDC.64 R30, c[0x0][0x390] ;  /* 0x0000e400ff1edb82 */ /* 0x000e220000000a00 */
[----:B------:R-:W-:-:S02]  /*0b20*/  ISETP.GE.U32.AND P3, PT, R19, UR4, PT ;  /* 0x0000000413007c0c */ /* 0x000fc4000bf66070 */
[----:B------:R-:W-:Y:S02]  /*0b30*/  CS2R R92, SRZ ;  /* 0x00000000005c7805 */ /* 0x000fe4000001ff00 */
[----:B------:R-:W-:Y:S01]  /*0b40*/  CS2R R90, SRZ ;  /* 0x00000000005a7805 */ /* 0x000fe2000001ff00 */
[----:B------:R-:W-:Y:S01]  /*0b50*/  @!P6 IMAD.WIDE.U32 R34, R16, R34, R28 ;  /* 0x000000221022e225 */ /* 0x000fe200078e001c */
[----:B------:R-:W-:Y:S01]  /*0b60*/  ISETP.GE.AND.EX P3, PT, R67, UR5, PT, P3 ;  /* 0x0000000543007c0c */ /* 0x000fe2000bf66330 */
[----:B------:R-:W1:Y:S01]  /*0b70*/  @!P4 LDC.64 R28, c[0x0][0x3e0] ;  /* 0x0000f800ff1ccb82 */ /* 0x000e620000000a00 */
[----:B------:R5:W2:Y:S02]  /*0b80*/  @!P2 LDG.E.64 R92, desc[UR6][R36.64] ;  /* 0x00000006245ca981 */ /* 0x000aa4000c1e1b00 */
[----:B------:R-:W-:Y:S02]  /*0b90*/  @!P6 IADD3 R35, PT, PT, R35, R41, RZ ;  /* 0x000000292323e210 */ /* 0x000fe40007ffe0ff */
[----:B------:R0:W2:Y:S01]  /*0ba0*/  @!P1 LDG.E.64 R90, desc[UR6][R44.64] ;  /* 0x000000062c5a9981 */ /* 0x0000a2000c1e1b00 */
[----:B------:R-:W-:-:S02]  /*0bb0*/  ISETP.GE.U32.AND P2, PT, R20, UR4, PT ;  /* 0x0000000414007c0c */ /* 0x000fc4000bf46070 */
[----:B------:R-:W-:-:S04]  /*0bc0*/  CS2R R88, SRZ ;  /* 0x0000000000587805 */ /* 0x000fc8000001ff00 */
[----:B------:R-:W1:Y:S01]  /*0bd0*/  @!P3 LDC.64 R42, c[0x0][0x3e0] ;  /* 0x0000f800ff2abb82 */ /* 0x000e620000000a00 */
[----:B-----5:R-:W-:Y:S01]  /*0be0*/  @!P6 LEA R36, P1, R34, R38, 0x2 ;  /* 0x000000262224e211 */ /* 0x020fe200078210ff */
[----:B----4-:R-:W-:-:S03]  /*0bf0*/  @!P5 IMAD R38, R63, R32, RZ ;  /* 0x000000203f26d224 */ /* 0x010fc600078e02ff */
[----:B------:R-:W-:Y:S02]  /*0c00*/  @!P6 LEA.HI.X R37, R34, R39, R35, 0x2, P1 ;  /* 0x000000272225e211 */ /* 0x000fe400008f1423 */
[----:B------:R-:W-:Y:S02]  /*0c10*/  @!P5 MOV R34, R114 ;  /* 0x000000720022d202 */ /* 0x000fe40000000f00 */
[----:B------:R-:W-:Y:S01]  /*0c20*/  @!P5 MOV R35, R113 ;  /* 0x000000710023d202 */ /* 0x000fe20000000f00 */
[----:B------:R-:W-:Y:S01]  /*0c30*/  @!P5 IMAD R47, R17, R33, R38 ;  /* 0x00000021112fd224 */ /* 0x000fe200078e0226 */
[----:B------:R-:W-:Y:S01]  /*0c40*/  ISETP.GE.AND.EX P2, PT, R101, UR5, PT, P2 ;  /* 0x0000000565007c0c */ /* 0x000fe2000bf46320 */
[----:B------:R-:W4:Y:S01]  /*0c50*/  @!P4 LDC.64 R38, c[0x0][0x390] ;  /* 0x0000e400ff26cb82 */ /* 0x000f220000000a00 */
[----:B------:R-:W-:Y:S01]  /*0c60*/  ISETP.GE.U32.AND P1, PT, R6, UR4, PT ;  /* 0x0000000406007c0c */ /* 0x000fe2000bf26070 */
[----:B------:R-:W-:Y:S01]  /*0c70*/  @!P5 IMAD.WIDE.U32 R32, R17, R32, R34 ;  /* 0x000000201120d225 */ /* 0x000fe200078e0022 */
[----:B------:R5:W2:Y:S02]  /*0c80*/  @!P6 LDG.E.64 R88, desc[UR6][R36.64] ;  /* 0x000000062458e981 */ /* 0x000aa4000c1e1b00 */
[----:B------:R-:W-:-:S02]  /*0c90*/  ISETP.GE.AND.EX P1, PT, R11, UR5, PT, P1 ;  /* 0x000000050b007c0c */ /* 0x000fc4000bf26310 */
[----:B------:R-:W-:Y:S02]  /*0ca0*/  @!P5 IADD3 R33, PT, PT, R33, R47, RZ ;  /* 0x0000002f2121d210 */ /* 0x000fe40007ffe0ff */
[C---:B0-----:R-:W-:Y:S01]  /*0cb0*/  @!P5 LEA R44, P6, R32.reuse, R30, 0x2 ;  /* 0x0000001e202cd211 */ /* 0x041fe200078c10ff */
[----:B-1----:R-:W-:Y:S02]  /*0cc0*/  @!P4 IMAD R30, R65, R28, RZ ;  /* 0x0000001c411ec224 */ /* 0x002fe400078e02ff */
[----:B------:R-:W0:Y:S01]  /*0cd0*/  @!P2 LDC.64 R40, c[0x0][0x3e0] ;  /* 0x0000f800ff28ab82 */ /* 0x000e220000000a00 */
[----:B------:R-:W-:Y:S01]  /*0ce0*/  @!P5 LEA.HI.X R45, R32, R31, R33, 0x2, P6 ;  /* 0x0000001f202dd211 */ /* 0x000fe200030f1421 */
[----:B------:R-:W-:Y:S01]  /*0cf0*/  @!P4 IMAD R47, R18, R29, R30 ;  /* 0x0000001d122fc224 */ /* 0x000fe200078e021e */
[----:B------:R-:W-:-:S05]  /*0d00*/  @!P4 MOV R30, R114 ;  /* 0x00000072001ec202 */ /* 0x000fca0000000f00 */
[----:B------:R-:W1:Y:S01]  /*0d10*/  @!P3 LDC.64 R32, c[0x0][0x390] ;  /* 0x0000e400ff20bb82 */ /* 0x000e620000000a00 */
[----:B------:R-:W-:Y:S02]  /*0d20*/  @!P4 MOV R31, R113 ;  /* 0x00000071001fc202 */ /* 0x000fe40000000f00 */
[----:B------:R-:W-:Y:S02]  /*0d30*/  CS2R R86, SRZ ;  /* 0x0000000000567805 */ /* 0x000fe4000001ff00 */
[----:B------:R-:W-:-:S03]  /*0d40*/  ISETP.GE.U32.AND P6, PT, R21, UR4, PT ;  /* 0x0000000415007c0c */ /* 0x000fc6000bfc6070 */
[----:B------:R-:W1:Y:S01]  /*0d50*/  @!P1 LDC.64 R34, c[0x0][0x3e0] ;  /* 0x0000f800ff229b82 */ /* 0x000e620000000a00 */
[----:B------:R-:W-:Y:S01]  /*0d60*/  @!P4 IMAD.WIDE.U32 R28, R18, R28, R30 ;  /* 0x0000001c121cc225 */ /* 0x000fe200078e001e */
[----:B------:R-:W-:Y:S01]  /*0d70*/  ISETP.GE.AND.EX P6, PT, R103, UR5, PT, P6 ;  /* 0x0000000567007c0c */ /* 0x000fe2000bfc6360 */
[----:B------:R4:W2:Y:S02]  /*0d80*/  @!P5 LDG.E.64 R86, desc[UR6][R44.64] ;  /* 0x000000062c56d981 */ /* 0x0008a4000c1e1b00 */
[----:B-----5:R-:W-:Y:S01]  /*0d90*/  @!P3 IMAD R36, R67, R42, RZ ;  /* 0x0000002a4324b224 */ /* 0x020fe200078e02ff */
[----:B------:R-:W-:Y:S02]  /*0da0*/  @!P4 IADD3 R29, PT, PT, R29, R47, RZ ;  /* 0x0000002f1d1dc210 */ /* 0x000fe40007ffe0ff */
[----:B------:R-:W5:Y:S01]  /*0db0*/  @!P2 LDC.64 R30, c[0x0][0x390] ;  /* 0x0000e400ff1eab82 */ /* 0x000f620000000a00 */
[----:B----4-:R-:W-:Y:S01]  /*0dc0*/  @!P4 LEA R38, P5, R28, R38, 0x2 ;  /* 0x000000261c26c211 */ /* 0x010fe200078a10ff */
[----:B------:R-:W-:Y:S01]  /*0dd0*/  @!P3 IMAD R49, R19, R43, R36 ;  /* 0x0000002b1331b224 */ /* 0x000fe200078e0224 */
[----:B------:R-:W-:-:S02]  /*0de0*/  @!P3 MOV R44, R114 ;  /* 0x00000072002cb202 */ /* 0x000fc40000000f00 */
[----:B------:R-:W-:-:S03]  /*0df0*/  @!P3 MOV R45, R113 ;  /* 0x00000071002db202 */ /* 0x000fc60000000f00 */
[----:B------:R-:W4:Y:S01]  /*0e00*/  @!P1 LDC.64 R36, c[0x0][0x390] ;  /* 0x0000e400ff249b82 */ /* 0x000f220000000a00 */
[----:B------:R-:W-:Y:S02]  /*0e10*/  CS2R R84, SRZ ;  /* 0x0000000000547805 */ /* 0x000fe4000001ff00 */
[----:B------:R-:W-:Y:S01]  /*0e20*/  @!P4 LEA.HI.X R39, R28, R39, R29, 0x2, P5 ;  /* 0x000000271c27c211 */ /* 0x000fe200028f141d */
[----:B------:R-:W-:Y:S01]  /*0e30*/  @!P3 IMAD.WIDE.U32 R42, R19, R42, R44 ;  /* 0x0000002a132ab225 */ /* 0x000fe200078e002c */
[----:B------:R-:W-:-:S03]  /*0e40*/  @!P2 MOV R44, R114 ;  /* 0x00000072002ca202 */ /* 0x000fc60000000f00 */
[----:B------:R-:W2:Y:S01]  /*0e50*/  @!P4 LDG.E.64 R84, desc[UR6][R38.64] ;  /* 0x000000062654c981 */ /* 0x000ea2000c1e1b00 */
[----:B0-----:R-:W-:Y:S01]  /*0e60*/  @!P2 IMAD R46, R101, R40, RZ ;  /* 0x00000028652ea224 */ /* 0x001fe200078e02ff */
[----:B------:R-:W0:Y:S01]  /*0e70*/  @!P6 LDC.64 R28, c[0x0][0x3e0] ;  /* 0x0000f800ff1ceb82 */ /* 0x000e220000000a00 */
[----:B------:R-:W-:Y:S02]  /*0e80*/  @!P3 IADD3 R43, PT, PT, R43, R49, RZ ;  /* 0x000000312b2bb210 */ /* 0x000fe40007ffe0ff */
[----:B-1----:R-:W-:Y:S02]  /*0e90*/  @!P3 LEA R32, P5, R42, R32, 0x2 ;  /* 0x000000202a20b211 */ /* 0x002fe400078a10ff */
[----:B------:R-:W-:Y:S02]  /*0ea0*/  ISETP.GE.U32.AND P4, PT, R22, UR4, PT ;  /* 0x0000000416007c0c */ /* 0x000fe4000bf86070 */
[----:B------:R-:W-:Y:S01]  /*0eb0*/  @!P2 MOV R45, R113 ;  /* 0x00000071002da202 */ /* 0x000fe20000000f00 */
[----:B------:R-:W-:Y:S01]  /*0ec0*/  @!P2 IMAD R47, R20, R41, R46 ;  /* 0x00000029142fa224 */ /* 0x000fe200078e022e */
[----:B------:R-:W-:Y:S01]  /*0ed0*/  @!P3 LEA.HI.X R33, R42, R33, R43, 0x2, P5 ;  /* 0x000000212a21b211 */ /* 0x000fe200028f142b */
[----:B------:R-:W-:Y:S01]  /*0ee0*/  @!P1 IMAD R46, R11, R34, RZ ;  /* 0x000000220b2e9224 */ /* 0x000fe200078e02ff */
[----:B------:R-:W-:-:S02]  /*0ef0*/  @!P1 MOV R42, R114 ;  /* 0x00000072002a9202 */ /* 0x000fc40000000f00 */
[----:B------:R-:W-:Y:S02]  /*0f00*/  @!P1 MOV R43, R113 ;  /* 0x00000071002b9202 */ /* 0x000fe40000000f00 */
[----:B------:R-:W-:Y:S01]  /*0f10*/  ISETP.GE.AND.EX P4, PT, R105, UR5, PT, P4 ;  /* 0x0000000569007c0c */ /* 0x000fe2000bf86340 */
[----:B------:R-:W-:Y:S01]  /*0f20*/  @!P2 IMAD.WIDE.U32 R40, R20, R40, R44 ;  /* 0x000000281428a225 */ /* 0x000fe200078e002c */
[----:B------:R-:W-:-:S03]  /*0f30*/  CS2R R82, SRZ ;  /* 0x0000000000527805 */ /* 0x000fc6000001ff00 */
[C---:B------:R-:W-:Y:S02]  /*0f40*/  @!P1 IMAD R45, R6.reuse, R35, R46 ;  /* 0x00000023062d9224 */ /* 0x040fe400078e022e */
[----:B------:R-:W-:Y:S01]  /*0f50*/  @!P1 IMAD.WIDE.U32 R34, R6, R34, R42 ;  /* 0x0000002206229225 */ /* 0x000fe200078e002a */
[----:B------:R-:W-:Y:S01]  /*0f60*/  @!P2 IADD3 R41, PT, PT, R41, R47, RZ ;  /* 0x0000002f2929a210 */ /* 0x000fe20007ffe0ff */
[----:B------:R-:W1:Y:S01]  /*0f70*/  @!P6 LDC.64 R42, c[0x0][0x390] ;  /* 0x0000e400ff2aeb82 */ /* 0x000e620000000a00 */
[C---:B-----5:R-:W-:Y:S01]  /*0f80*/  @!P2 LEA R30, P5, R40.reuse, R30, 0x2 ;  /* 0x0000001e281ea211 */ /* 0x060fe200078a10ff */
[----:B------:R5:W2:Y:S01]  /*0f90*/  @!P3 LDG.E.64 R82, desc[UR6][R32.64] ;  /* 0x000000062052b981 */ /* 0x000aa2000c1e1b00 */
[----:B------:R-:W-:Y:S02]  /*0fa0*/  ISETP.GE.U32.AND P3, PT, R23, UR4, PT ;  /* 0x0000000417007c0c */ /* 0x000fe4000bf66070 */
[----:B------:R-:W-:Y:S02]  /*0fb0*/  @!P2 LEA.HI.X R31, R40, R31, R41, 0x2, P5 ;  /* 0x0000001f281fa211 */ /* 0x000fe400028f1429 */
[----:B------:R-:W-:Y:S01]  /*0fc0*/  @!P1 IADD3 R35, PT, PT, R35, R45, RZ ;  /* 0x0000002d23239210 */ /* 0x000fe20007ffe0ff */
[----:B------:R-:W1:Y:S01]  /*0fd0*/  @!P4 LDC.64 R40, c[0x0][0x3e0] ;  /* 0x0000f800ff28cb82 */ /* 0x000e620000000a00 */
[----:B----4-:R-:W-:-:S02]  /*0fe0*/  @!P1 LEA R36, P5, R34, R36, 0x2 ;  /* 0x0000002422249211 */ /* 0x010fc400078a10ff */
[----:B------:R-:W-:Y:S02]  /*0ff0*/  ISETP.GE.AND.EX P3, PT, R107, UR5, PT, P3 ;  /* 0x000000056b007c0c */ /* 0x000fe4000bf66330 */
[----:B------:R-:W-:Y:S01]  /*1000*/  @!P1 LEA.HI.X R37, R34, R37, R35, 0x2, P5 ;  /* 0x0000002522259211 */ /* 0x000fe200028f1423 */
[----:B0-----:R-:W-:Y:S01]  /*1010*/  @!P6 IMAD R34, R103, R28, RZ ;  /* 0x0000001c6722e224 */ /* 0x001fe200078e02ff */
[----:B------:R-:W-:Y:S02]  /*1020*/  ISETP.GE.U32.AND P5, PT, R24, UR4, PT ;  /* 0x0000000418007c0c */ /* 0x000fe4000bfa6070 */
[----:B------:R-:W-:Y:S02]  /*1030*/  CS2R R80, SRZ ;  /* 0x0000000000507805 */ /* 0x000fe4000001ff00 */
[----:B-----5:R-:W-:Y:S02]  /*1040*/  @!P6 MOV R32, R114 ;  /* 0x000000720020e202 */ /* 0x020fe40000000f00 */
[----:B------:R-:W-:-:S02]  /*1050*/  CS2R R78, SRZ ;  /* 0x00000000004e7805 */ /* 0x000fc4000001ff00 */
[----:B------:R-:W-:Y:S01]  /*1060*/  @!P6 MOV R33, R113 ;  /* 0x000000710021e202 */ /* 0x000fe20000000f00 */
[----:B------:R-:W-:Y:S01]  /*1070*/  @!P6 IMAD R35, R21, R29, R34 ;  /* 0x0000001d1523e224 */ /* 0x000fe200078e0222 */
[----:B------:R-:W-:Y:S01]  /*1080*/  ISETP.GE.AND.EX P5, PT, R109, UR5, PT, P5 ;  /* 0x000000056d007c0c */ /* 0x000fe2000bfa6350 */
[----:B------:R-:W0:Y:S01]  /*1090*/  @!P4 LDC.64 R38, c[0x0][0x390] ;  /* 0x0000e400ff26cb82 */ /* 0x000e220000000a00 */
[----:B------:R4:W5:Y:S01]  /*10a0*/  @!P1 LDG.E.64 R80, desc[UR6][R36.64] ;  /* 0x0000000624509981 */ /* 0x000962000c1e1b00 */
[----:B------:R-:W-:-:S03]  /*10b0*/  @!P6 IMAD.WIDE.U32 R28, R21, R28, R32 ;  /* 0x0000001c151ce225 */ /* 0x000fc600078e0020 */
[----:B------:R4:W2:Y:S02]  /*10c0*/  @!P2 LDG.E.64 R78, desc[UR6][R30.64] ;  /* 0x000000061e4ea981 */ /* 0x0008a4000c1e1b00 */
[----:B------:R-:W-:Y:S02]  /*10d0*/  @!P6 IADD3 R29, PT, PT, R29, R35, RZ ;  /* 0x000000231d1de210 */ /* 0x000fe40007ffe0ff */
[C---:B-1----:R-:W-:Y:S01]  /*10e0*/  @!P6 LEA R42, P2, R28.reuse, R42, 0x2 ;  /* 0x0000002a1c2ae211 */ /* 0x042fe200078410ff */
[----:B----4-:R-:W1:Y:S03]  /*10f0*/  @!P3 LDC.64 R36, c[0x0][0x3e0] ;  /* 0x0000f800ff24bb82 */ /* 0x010e660000000a00 */
[----:B------:R-:W-:Y:S01]  /*1100*/  @!P6 LEA.HI.X R43, R28, R43, R29, 0x2, P2 ;  /* 0x0000002b1c2be211 */ /* 0x000fe200010f141d */
[----:B------:R-:W-:Y:S01]  /*1110*/  @!P4 IMAD R32, R105, R40, RZ ;  /* 0x000000286920c224 */ /* 0x000fe200078e02ff */
[----:B------:R-:W-:-:S02]  /*1120*/  @!P4 MOV R30, R114 ;  /* 0x00000072001ec202 */ /* 0x000fc40000000f00 */
[----:B------:R-:W-:Y:S01]  /*1130*/  @!P4 MOV R31, R113 ;  /* 0x00000071001fc202 */ /* 0x000fe20000000f00 */
[----:B------:R-:W4:Y:S01]  /*1140*/  @!P5 LDC.64 R28, c[0x0][0x3e0] ;  /* 0x0000f800ff1cdb82 */ /* 0x000f220000000a00 */
[----:B------:R-:W-:Y:S02]  /*1150*/  ISETP.GE.U32.AND P2, PT, R25, UR4, PT ;  /* 0x0000000419007c0c */ /* 0x000fe4000bf46070 */
[----:B------:R-:W-:Y:S01]  /*1160*/  CS2R R76, SRZ ;  /* 0x00000000004c7805 */ /* 0x000fe2000001ff00 */
[C---:B------:R-:W-:Y:S01]  /*1170*/  @!P4 IMAD R45, R22.reuse, R41, R32 ;  /* 0x00000029162dc224 */ /* 0x040fe200078e0220 */
[----:B------:R-:W-:Y:S01]  /*1180*/  ISETP.GE.AND.EX P2, PT, R111, UR5, PT, P2 ;  /* 0x000000056f007c0c */ /* 0x000fe2000bf46320 */
[----:B------:R-:W-:Y:S02]  /*1190*/  @!P4 IMAD.WIDE.U32 R40, R22, R40, R30 ;  /* 0x000000281628c225 */ /* 0x000fe400078e001e */
[----:B------:R-:W3:Y:S01]  /*11a0*/  @!P3 LDC.64 R32, c[0x0][0x390] ;  /* 0x0000e400ff20bb82 */ /* 0x000ee20000000a00 */
[----:B------:R-:W2:Y:S02]  /*11b0*/  @!P6 LDG.E.64 R76, desc[UR6][R42.64] ;  /* 0x000000062a4ce981 */ /* 0x000ea4000c1e1b00 */
[----:B------:R-:W-:-:S02]  /*11c0*/  @!P4 IADD3 R41, PT, PT, R41, R45, RZ ;  /* 0x0000002d2929c210 */ /* 0x000fc40007ffe0ff */
[----:B0-----:R-:W-:-:S03]  /*11d0*/  @!P4 LEA R38, P6, R40, R38, 0x2 ;  /* 0x000000262826c211 */ /* 0x001fc600078c10ff */
[----:B------:R-:W0:Y:S01]  /*11e0*/  @!P5 LDC.64 R34, c[0x0][0x390] ;  /* 0x0000e400ff22db82 */ /* 0x000e220000000a00 */
[----:B------:R-:W-:Y:S01]  /*11f0*/  @!P4 LEA.HI.X R39, R40, R39, R41, 0x2, P6 ;  /* 0x000000272827c211 */ /* 0x000fe200030f1429 */
[----:B-1----:R-:W-:Y:S01]  /*1200*/  @!P3 IMAD R44, R107, R36, RZ ;  /* 0x000000246b2cb224 */ /* 0x002fe200078e02ff */
[----:B------:R-:W-:Y:S02]  /*1210*/  @!P3 MOV R40, R114 ;  /* 0x000000720028b202 */ /* 0x000fe40000000f00 */
[----:B------:R-:W-:Y:S01]  /*1220*/  @!P3 MOV R41, R113 ;  /* 0x000000710029b202 */ /* 0x000fe20000000f00 */
[C---:B------:R-:W-:Y:S02]  /*1230*/  @!P3 IMAD R45, R23.reuse, R37, R44 ;  /* 0x00000025172db224 */ /* 0x040fe400078e022c */
[----:B------:R-:W1:Y:S01]  /*1240*/  @!P2 LDC.64 R30, c[0x0][0x3e0] ;  /* 0x0000f800ff1eab82 */ /* 0x000e620000000a00 */
[----:B------:R-:W-:Y:S01]  /*1250*/  @!P5 MOV R37, R113 ;  /* 0x000000710025d202 */ /* 0x000fe20000000f00 */
[----:B------:R-:W-:Y:S01]  /*1260*/  @!P3 IMAD.WIDE.U32 R40, R23, R36, R40 ;  /* 0x000000241728b225 */ /* 0x000fe200078e0028 */
[----:B------:R-:W-:-:S03]  /*1270*/  @!P5 MOV R36, R114 ;  /* 0x000000720024d202 */ /* 0x000fc60000000f00 */
[-C--:B----4-:R-:W-:Y:S02]  /*1280*/  @!P5 IMAD R46, R109, R28.reuse, RZ ;  /* 0x0000001c6d2ed224 */ /* 0x090fe400078e02ff */
[----:B------:R-:W-:-:S04]  /*1290*/  @!P5 IMAD.WIDE.U32 R36, R24, R28, R36 ;  /* 0x0000001c1824d225 */ /* 0x000fc800078e0024 */
[----:B------:R-:W-:Y:S02]  /*12a0*/  @!P5 IMAD R47, R24, R29, R46 ;  /* 0x0000001d182fd224 */ /* 0x000fe400078e022e */
[----:B------:R-:W4:Y:S01]  /*12b0*/  @!P2 LDC.64 R28, c[0x0][0x390] ;  /* 0x0000e400ff1cab82 */ /* 0x000f220000000a00 */
[----:B------:R-:W-:Y:S02]  /*12c0*/  @!P3 IADD3 R41, PT, PT, R41, R45, RZ ;  /* 0x0000002d2929b210 */ /* 0x000fe40007ffe0ff */
[C---:B---3--:R-:W-:Y:S02]  /*12d0*/  @!P3 LEA R32, P6, R40.reuse, R32, 0x2 ;  /* 0x000000202820b211 */ /* 0x048fe400078c10ff */
[----:B------:R-:W-:Y:S02]  /*12e0*/  @!P5 IADD3 R37, PT, PT, R37, R47, RZ ;  /* 0x0000002f2525d210 */ /* 0x000fe40007ffe0ff */
[----:B------:R-:W-:Y:S02]  /*12f0*/  @!P3 LEA.HI.X R33, R40, R33, R41, 0x2, P6 ;  /* 0x000000212821b211 */ /* 0x000fe400030f1429 */
[----:B0-----:R-:W-:-:S02]  /*1300*/  @!P5 LEA R34, P6, R36, R34, 0x2 ;  /* 0x000000222422d211 */ /* 0x001fc400078c10ff */
[----:B------:R-:W-:Y:S01]  /*1310*/  CS2R R74, SRZ ;  /* 0x00000000004a7805 */ /* 0x000fe2000001ff00 */
[----:B-1----:R-:W-:Y:S01]  /*1320*/  @!P2 IMAD R40, R111, R30, RZ ;  /* 0x0000001e6f28a224 */ /* 0x002fe200078e02ff */
[----:B------:R-:W-:Y:S02]  /*1330*/  @!P5 LEA.HI.X R35, R36, R35, R37, 0x2, P6 ;  /* 0x000000232423d211 */ /* 0x000fe400030f1425 */
[----:B------:R-:W-:Y:S02]  /*1340*/  @!P2 MOV R36, R114 ;  /* 0x000000720024a202 */ /* 0x000fe40000000f00 */
[----:B------:R-:W-:Y:S02]  /*1350*/  CS2R R72, SRZ ;  /* 0x0000000000487805 */ /* 0x000fe4000001ff00 */
[----:B------:R-:W-:Y:S01]  /*1360*/  @!P2 MOV R37, R113 ;  /* 0x000000710025a202 */ /* 0x000fe20000000f00 */
[C---:B------:R-:W-:Y:S01]  /*1370*/  @!P2 IMAD R31, R25.reuse, R31, R40 ;  /* 0x0000001f191fa224 */ /* 0x040fe200078e0228 */
[----:B------:R-:W3:Y:S01]  /*1380*/  @!P4 LDG.E.64 R74, desc[UR6][R38.64] ;  /* 0x00000006264ac981 */ /* 0x000ee2000c1e1b00 */
[----:B------:R-:W-:-:S03]  /*1390*/  @!P2 IMAD.WIDE.U32 R36, R25, R30, R36 ;  /* 0x0000001e1924a225 */ /* 0x000fc600078e0024 */
[----:B------:R0:W3:Y:S01]  /*13a0*/  @!P3 LDG.E.64 R72, desc[UR6][R32.64] ;  /* 0x000000062048b981 */ /* 0x0000e2000c1e1b00 */
[----:B------:R-:W-:Y:S02]  /*13b0*/  CS2R R70, SRZ ;  /* 0x0000000000467805 */ /* 0x000fe4000001ff00 */
[----:B------:R-:W-:Y:S02]  /*13c0*/  @!P2 IADD3 R30, PT, PT, R37, R31, RZ ;  /* 0x0000001f251ea210 */ /* 0x000fe40007ffe0ff */
[C---:B----4-:R-:W-:Y:S02]  /*13d0*/  @!P2 LEA R28, P3, R36.reuse, R28, 0x2 ;  /* 0x0000001c241ca211 */ /* 0x050fe400078610ff */
[----:B------:R-:W-:Y:S01]  /*13e0*/  CS2R R68, SRZ ;  /* 0x0000000000447805 */ /* 0x000fe2000001ff00 */
[----:B------:R-:W4:Y:S01]  /*13f0*/  @!P5 LDG.E.64 R70, desc[UR6][R34.64] ;  /* 0x000000062246d981 */ /* 0x000f22000c1e1b00 */
[----:B------:R-:W-:-:S05]  /*1400*/  @!P2 LEA.HI.X R29, R36, R29, R30, 0x2, P3 ;  /* 0x0000001d241da211 */ /* 0x000fca00018f141e */
[----:B------:R1:W4:Y:S01]  /*1410*/  @!P2 LDG.E.64 R68, desc[UR6][R28.64] ;  /* 0x000000061c44a981 */ /* 0x000322000c1e1b00 */
[----:B0-----:R-:W-:Y:S01]  /*1420*/  FADD.FTZ R33, R98, R99 ;  /* 0x0000006362217221 */ /* 0x001fe20000010000 */
[----:B------:R-:W-:-:S04]  /*1430*/  FMUL.FTZ R37, R99, R99 ;  /* 0x0000006363257220 */ /* 0x000fc80000410000 */
[----:B------:R-:W-:Y:S01]  /*1440*/  FFMA.FTZ R32, R98, R98, R37 ;  /* 0x0000006262207223 */ /* 0x000fe20000010025 */
[----:B-1----:R-:W-:Y:S01]  /*1450*/  FADD.FTZ R29, R96, R97 ;  /* 0x00000061601d7221 */ /* 0x002fe20000010000 */
[----:B------:R-:W-:-:S04]  /*1460*/  FMUL.FTZ R35, R97, R97 ;  /* 0x0000006161237220 */ /* 0x000fc80000410000 */
[----:B------:R-:W-:Y:S01]  /*1470*/  FFMA.FTZ R28, R96, R96, R35 ;  /* 0x00000060601c7223 */ /* 0x000fe20000010023 */
[----:B------:R-:W-:Y:S01]  /*1480*/  ISETP.GT.AND P2, PT, R4, 0x1e, PT ;  /* 0x0000001e0400780c */ /* 0x000fe20003f44270 */
[----:B-----5:R-:W-:Y:S01]  /*1490*/  FADD.FTZ R30, R80, R81 ;  /* 0x00000051501e7221 */ /* 0x020fe20000010000 */
[----:B------:R-:W-:-:S03]  /*14a0*/  FMUL.FTZ R31, R81, R81 ;  /* 0x00000051511f7220 */ /* 0x000fc60000410000 */
[----:B------:R-:W-:Y:S01]  /*14b0*/  FADD.FTZ R30, RZ, R30 ;  /* 0x0000001eff1e7221 */ /* 0x000fe20000010000 */
[----:B------:R-:W-:-:S03]  /*14c0*/  FFMA.FTZ R31, R80, R80, R31 ;  /* 0x00000050501f7223 */ /* 0x000fc6000001001f */
[----:B------:R-:W-:Y:S01]  /*14d0*/  FADD.FTZ R30, R30, R33 ;  /* 0x000000211e1e7221 */ /* 0x000fe20000010000 */
[----:B------:R-:W-:-:S03]  /*14e0*/  FADD.FTZ R31, RZ, R31 ;  /* 0x0000001fff1f7221 */ /* 0x000fc60000010000 */
[----:B------:R-:W-:Y:S01]  /*14f0*/  FADD.FTZ R29, R30, R29 ;  /* 0x0000001d1e1d7221 */ /* 0x000fe20000010000 */
[----:B--2---:R-:W-:Y:S01]  /*1500*/  FADD.FTZ R30, R94, R95 ;  /* 0x0000005f5e1e7221 */ /* 0x004fe20000010000 */
[----:B------:R-:W-:Y:S01]  /*1510*/  FADD.FTZ R31, R31, R32 ;  /* 0x000000201f1f7221 */ /* 0x000fe20000010000 */
[----:B------:R-:W-:Y:S02]  /*1520*/  FMUL.FTZ R33, R95, R95 ;  /* 0x0000005f5f217220 */ /* 0x000fe40000410000 */
        /* <DEDUP_REMOVED lines=25> */
[----:B------:R-:W-:-:S02]  /*16c0*/  FADD.FTZ R29, R29, R30 ;  /* 0x0000001e1d1d7221 */ /* 0x000fc40000010000 */
[----:B------:R-:W-:Y:S01]  /*16d0*/  FADD.FTZ R28, R28, R33 ;  /* 0x000000211c1c7221 */ /* 0x000fe20000010000 */
[----:B------:R-:W-:Y:S01]  /*16e0*/  FFMA.FTZ R31, R84, R84, R31 ;  /* 0x00000054541f7223 */ /* 0x000fe2000001001f */
[----:B------:R-:W-:Y:S01]  /*16f0*/  FMUL.FTZ R33, R83, R83 ;  /* 0x0000005353217220 */ /* 0x000fe20000410000 */
[----:B------:R-:W-:Y:S02]  /*1700*/  FADD.FTZ R30, R82, R83 ;  /* 0x00000053521e7221 */ /* 0x000fe40000010000 */
        /* <DEDUP_REMOVED lines=11> */
[----:B------:R-:W-:-:S02]  /*17c0*/  FFMA.FTZ R33, R76, R76, R33 ;  /* 0x0000004c4c217223 */ /* 0x000fc40000010021 */
[----:B------:R-:W-:Y:S02]  /*17d0*/  FADD.FTZ R29, R29, R30 ;  /* 0x0000001e1d1d7221 */ /* 0x000fe40000010000 */
[----:B------:R-:W-:Y:S01]  /*17e0*/  FADD.FTZ R28, R28, R33 ;  /* 0x000000211c1c7221 */ /* 0x000fe20000010000 */
[----:B---3--:R-:W-:Y:S01]  /*17f0*/  FMUL.FTZ R31, R75, R75 ;  /* 0x0000004b4b1f7220 */ /* 0x008fe20000410000 */
[----:B------:R-:W-:-:S03]  /*1800*/  FADD.FTZ R30, R74, R75 ;  /* 0x0000004b4a1e7221 */ /* 0x000fc60000010000 */
[----:B------:R-:W-:Y:S01]  /*1810*/  FFMA.FTZ R31, R74, R74, R31 ;  /* 0x0000004a4a1f7223 */ /* 0x000fe2000001001f */
[----:B------:R-:W-:Y:S01]  /*1820*/  FMUL.FTZ R33, R73, R73 ;  /* 0x0000004949217220 */ /* 0x000fe20000410000 */
[----:B------:R-:W-:Y:S01]  /*1830*/  FADD.FTZ R29, R29, R30 ;  /* 0x0000001e1d1d7221 */ /* 0x000fe20000010000 */
[----:B------:R-:W-:Y:S01]  /*1840*/  FADD.FTZ R30, R72, R73 ;  /* 0x00000049481e7221 */ /* 0x000fe20000010000 */
[----:B------:R-:W-:Y:S01]  /*1850*/  FADD.FTZ R28, R28, R31 ;  /* 0x0000001f1c1c7221 */ /* 0x000fe20000010000 */
[----:B------:R-:W-:Y:S01]  /*1860*/  FFMA.FTZ R33, R72, R72, R33 ;  /* 0x0000004848217223 */ /* 0x000fe20000010021 */
[----:B----4-:R-:W-:Y:S01]  /*1870*/  FMUL.FTZ R31, R71, R71 ;  /* 0x00000047471f7220 */ /* 0x010fe20000410000 */
[----:B------:R-:W-:Y:S02]  /*1880*/  FADD.FTZ R29, R29, R30 ;  /* 0x0000001e1d1d7221 */ /* 0x000fe40000010000 */
[----:B------:R-:W-:Y:S01]  /*1890*/  FADD.FTZ R28, R28, R33 ;  /* 0x000000211c1c7221 */ /* 0x000fe20000010000 */
        /* <DEDUP_REMOVED lines=45> */
.L_x_3694:
[----:B------:R-:W-:Y:S05]  /*1b70*/  BSYNC.RECONVERGENT B0 ;  /* 0x0000000000007941 */ /* 0x000fea0003800200 */
.L_x_3693:
        /* <DEDUP_REMOVED lines=44> */
.L_x_3696:
[----:B------:R-:W-:Y:S05]  /*1e40*/  BSYNC.RECONVERGENT B0 ;  /* 0x0000000000007941 */ /* 0x000fea0003800200 */
.L_x_3695:
        /* <DEDUP_REMOVED lines=24> */
.L_x_3699:
[----:B---3--:R-:W3:Y:S04]  /*1fd0*/  LDG.E.STRONG.GPU R30, desc[UR6][R28.64] ;  /* 0x000000061c1e7981 */ /* 0x008ee8000c1ef900 */
[----:B---3--:R-:W-:Y:S01]  /*1fe0*/  CCTL.IVALL ;  /* 0x00000000ff00798f */ /* 0x008fe20002000000 */
[----:B------:R-:W-:Y:S05]  /*1ff0*/  YIELD ;  /* 0x0000000000007946 */ /* 0x000fea0003800000 */
[----:B------:R-:W-:-:S13]  /*2000*/  ISETP.NE.AND P2, PT, R30, R35, PT ;  /* 0x000000231e00720c */ /* 0x000fda0003f45270 */
[----:B------:R-:W-:Y:S05]  /*2010*/  @P2 BRA `(.L_x_3699) ;  /* 0xfffffffc00ec2947 */ /* 0x000fea000383ffff */
.L_x_3698:
        /* <DEDUP_REMOVED lines=15> */
.L_x_3701:
        /* <DEDUP_REMOVED lines=60> */
.L_x_3700:
        /* <DEDUP_REMOVED lines=35> */
.L_x_3702:
        /* <DEDUP_REMOVED lines=18> */
.L_x_3703:
        /* <DEDUP_REMOVED lines=9> */
.L_x_3704:
[----:B------:R-:W-:Y:S05]  /*28b0*/  BSYNC.RECONVERGENT B0 ;  /* 0x0000000000007941 */ /* 0x000fea0003800200 */
.L_x_3697:
[----:B------:R-:W4:Y:S01]  /*28c0*/  S2UR UR5, SR_CgaCtaId ;  /* 0x00000000000579c3 */ /* 0x000f220000008800 */
[----:B------:R-:W0:Y:S01]  /*28d0*/  LDCU UR8, c[0x0][0x414] ;  /* 0x00008280ff0877ac */ /* 0x000e220008000800 */
[----:B------:R-:W-:Y:S01]  /*28e0*/  LOP3.LUT R37, R26, 0xffff, RZ, 0xc0, !PT ;  /* 0x0000ffff1a257812 */ /* 0x000fe200078ec0ff */
[----:B------:R-:W-:-:S03]  /*28f0*/  UMOV UR4, 0x400 ;  /* 0x0000040000047882 */ /* 0x000fc60000000000 */
[----:B------:R-:W-:Y:S02]  /*2900*/  IADD3 R37, PT, PT, R52, R37, RZ ;  /* 0x0000002534257210 */ /* 0x000fe40007ffe0ff */
[----:B---3--:R-:W2:Y:S08]  /*2910*/  @P0 LDC.64 R30, c[0x0][0x388] ;  /* 0x0000e200ff1e0b82 */ /* 0x008eb00000000a00 */
[----:B-1----:R-:W1:Y:S01]  /*2920*/  LDC.64 R32, c[0x0][0x398] ;  /* 0x0000e600ff207b82 */ /* 0x002e620000000a00 */
[----:B----4-:R-:W-:-:S07]  /*2930*/  ULEA UR4, UR5, UR4, 0x18 ;  /* 0x0000000405047291 */ /* 0x010fce000f8ec0ff */
        /* <DEDUP_REMOVED lines=9> */
[----:B------:R-:W5:Y:S04]  /*29d0*/  LDG.E.64 R32, desc[UR6][R32.64] ;  /* 0x0000000620207981 */ /* 0x000f68000c1e1b00 */
[----:B------:R-:W5:Y:S01]  /*29e0*/  LDG.E.64 R28, desc[UR6][R28.64] ;  /* 0x000000061c1c7981 */ /* 0x000f62000c1e1b00 */
[----:B------:R-:W-:Y:S01]  /*29f0*/  HFMA2 R39, -RZ, RZ, 1.875, 0 ;  /* 0x3f800000ff277431 */ /* 0x000fe200000001ff */
[----:B------:R-:W-:Y:S02]  /*2a00*/  BSSY.RECONVERGENT B0, `(.L_x_3705) ;  /* 0x0000367000007945 */ /* 0x000fe40003800200 */
        /* <DEDUP_REMOVED lines=10> */
[----:B------:R-:W-:Y:S05]  /*2ab0*/  BRA.U UP0, `(.L_x_3706) ;  /* 0x00000015007c7547 */ /* 0x000fea000b800000 */
[----:B------:R-:W2:Y:S01]  /*2ac0*/  LDCU.64 UR8, c[0x0][0x3e8] ;  /* 0x00007d00ff0877ac */ /* 0x000ea20008000a00 */
[----:B------:R-:W-:Y:S01]  /*2ad0*/  BSSY.RECONVERGENT B1, `(.L_x_3707) ;  /* 0x0000019000017945 */ /* 0x000fe20003800200 */
[----:B--2---:R-:W-:Y:S02]  /*2ae0*/  ISETP.GE.U32.AND P1, PT, R6, UR8, PT ;  /* 0x0000000806007c0c */ /* 0x004fe4000bf26070 */
[----:B------:R-:W-:Y:S02]  /*2af0*/  ISETP.GE.U32.AND P2, PT, R10, UR8, PT ;  /* 0x000000080a007c0c */ /* 0x000fe4000bf46070 */
[----:B------:R-:W-:Y:S02]  /*2b00*/  ISETP.GE.AND.EX P1, PT, R11, UR9, PT, P1 ;  /* 0x000000090b007c0c */ /* 0x000fe4000bf26310 */
[----:B------:R-:W-:Y:S02]  /*2b10*/  ISETP.GE.U32.AND P5, PT, R12, UR8, PT ;  /* 0x000000080c007c0c */ /* 0x000fe4000bfa6070 */
[----:B------:R-:W-:-:S02]  /*2b20*/  ISETP.GE.U32.AND P6, PT, R13, UR8, PT ;  /* 0x000000080d007c0c */ /* 0x000fc4000bfc6070 */
[----:B------:R-:W-:-:S07]  /*2b30*/  ISETP.GE.AND.EX P2, PT, R27, UR9, PT, P2 ;  /* 0x000000091b007c0c */ /* 0x000fce000bf46320 */
[----:B------:R-:W-:Y:S06]  /*2b40*/  @P1 BRA `(.L_x_3708) ;  /* 0x0000000000441947 */ /* 0x000fec0003800000 */
[----:B------:R-:W2:Y:S01]  /*2b50*/  LDCU.64 UR10, c[0x0][0x3e0] ;  /* 0x00007c00ff0a77ac */ /* 0x000ea20008000a00 */
[----:B------:R-:W-:Y:S01]  /*2b60*/  MOV R30, R114 ;  /* 0x00000072001e7202 */ /* 0x000fe20000000f00 */
[C---:B------:R-:W-:Y:S01]  /*2b70*/  FADD.FTZ R80, -R38.reuse, R80 ;  /* 0x0000005026507221 */ /* 0x040fe20000010100 */
[----:B------:R-:W-:Y:S01]  /*2b80*/  MOV R31, R113 ;  /* 0x00000071001f7202 */ /* 0x000fe20000000f00 */
[----:B------:R-:W0:Y:S01]  /*2b90*/  LDCU.64 UR4, c[0x0][0x380] ;  /* 0x00007000ff0477ac */ /* 0x000e220008000a00 */
[----:B------:R-:W-:-:S04]  /*2ba0*/  FADD.FTZ R34, -R38, R81 ;  /* 0x0000005126227221 */ /* 0x000fc80000010100 */
[----:B-1----:R-:W-:Y:S01]  /*2bb0*/  FMUL.FTZ R40, R34, R39 ;  /* 0x0000002722287220 */ /* 0x002fe20000410000 */
[----:B--2---:R-:W-:Y:S02]  /*2bc0*/  IMAD R35, R11, UR10, RZ ;  /* 0x0000000a0b237c24 */ /* 0x004fe4000f8e02ff */
[----:B------:R-:W-:-:S04]  /*2bd0*/  IMAD.WIDE.U32 R30, R6, UR10, R30 ;  /* 0x0000000a061e7c25 */ /* 0x000fc8000f8e001e */
[----:B------:R-:W-:Y:S02]  /*2be0*/  IMAD R37, R6, UR11, R35 ;  /* 0x0000000b06257c24 */ /* 0x000fe4000f8e0223 */
[----:B------:R-:W-:Y:S01]  /*2bf0*/  FMUL.FTZ R35, R80, R39 ;  /* 0x0000002750237220 */ /* 0x000fe20000410000 */
[----:B0-----:R-:W-:Y:S02]  /*2c00*/  LEA R36, P1, R30, UR4, 0x2 ;  /* 0x000000041e247c11 */ /* 0x001fe4000f8210ff */
[----:B------:R-:W-:Y:S01]  /*2c10*/  IADD3 R37, PT, PT, R31, R37, RZ ;  /* 0x000000251f257210 */ /* 0x000fe20007ffe0ff */
[----:B-----5:R-:W-:Y:S01]  /*2c20*/  FFMA.FTZ R34, R32, R35, R28 ;  /* 0x0000002320227223 */ /* 0x020fe2000001001c */
[----:B------:R-:W-:Y:S02]  /*2c30*/  FFMA.FTZ R35, R33, R40, R29 ;  /* 0x0000002821237223 */ /* 0x000fe4000001001d */
[----:B------:R-:W-:-:S05]  /*2c40*/  LEA.HI.X R37, R30, UR5, R37, 0x2, P1 ;  /* 0x000000051e257c11 */ /* 0x000fca00088f1425 */
[----:B------:R2:W-:Y:S02]  /*2c50*/  STG.E.64 desc[UR6][R36.64], R34 ;  /* 0x0000002224007986 */ /* 0x0005e4000c101b06 */
.L_x_3708:
[----:B------:R-:W-:Y:S05]  /*2c60*/  BSYNC.RECONVERGENT B1 ;  /* 0x0000000000017941 */ /* 0x000fea0003800200 */
.L_x_3707:
[----:B------:R-:W-:Y:S04]  /*2c70*/  BSSY.RECONVERGENT B1, `(.L_x_3709) ;  /* 0x0000013000017945 */ /* 0x000fe80003800200 */
[----:B------:R-:W-:Y:S05]  /*2c80*/  @P2 BRA `(.L_x_3710) ;  /* 0x0000000000442947 */ /* 0x000fea0003800000 */
[----:B------:R-:W3:Y:S01]  /*2c90*/  LDCU.64 UR4, c[0x0][0x3e0] ;  /* 0x00007c00ff0477ac */ /* 0x000ee20008000a00 */
[----:B------:R-:W-:Y:S01]  /*2ca0*/  MOV R30, R114 ;  /* 0x00000072001e7202 */ /* 0x000fe20000000f00 */
[C---:B------:R-:W-:Y:S01]  /*2cb0*/  FADD.FTZ R98, -R38.reuse, R98 ;  /* 0x0000006226627221 */ /* 0x040fe20000010100 */
[----:B------:R-:W-:Y:S01]  /*2cc0*/  MOV R31, R113 ;  /* 0x00000071001f7202 */ /* 0x000fe20000000f00 */
[----:B------:R-:W4:Y:S01]  /*2cd0*/  LDCU.64 UR10, c[0x0][0x380] ;  /* 0x00007000ff0a77ac */ /* 0x000f220008000a00 */
[----:B0-2---:R-:W-:-:S04]  /*2ce0*/  FADD.FTZ R36, -R38, R99 ;  /* 0x0000006326247221 */ /* 0x005fc80000010100 */
[----:B-1----:R-:W-:Y:S01]  /*2cf0*/  FMUL.FTZ R40, R36, R39 ;  /* 0x0000002724287220 */ /* 0x002fe20000410000 */
[----:B---3--:R-:W-:Y:S02]  /*2d00*/  IMAD R35, R27, UR4, RZ ;  /* 0x000000041b237c24 */ /* 0x008fe4000f8e02ff */
[----:B------:R-:W-:-:S04]  /*2d10*/  IMAD.WIDE.U32 R30, R10, UR4, R30 ;  /* 0x000000040a1e7c25 */ /* 0x000fc8000f8e001e */
[----:B------:R-:W-:Y:S02]  /*2d20*/  IMAD R37, R10, UR5, R35 ;  /* 0x000000050a257c24 */ /* 0x000fe4000f8e0223 */
[----:B------:R-:W-:Y:S01]  /*2d30*/  FMUL.FTZ R35, R98, R39 ;  /* 0x0000002762237220 */ /* 0x000fe20000410000 */
[----:B----4-:R-:W-:Y:S02]  /*2d40*/  LEA R34, P1, R30, UR10, 0x2 ;  /* 0x0000000a1e227c11 */ /* 0x010fe4000f8210ff */
[----:B------:R-:W-:Y:S01]  /*2d50*/  IADD3 R37, PT, PT, R31, R37, RZ ;  /* 0x000000251f257210 */ /* 0x000fe20007ffe0ff */
[----:B-----5:R-:W-:-:S03]  /*2d60*/  FFMA.FTZ R36, R32, R35, R28 ;  /* 0x0000002320247223 */ /* 0x020fc6000001001c */
[----:B------:R-:W-:Y:S01]  /*2d70*/  LEA.HI.X R35, R30, UR11, R37, 0x2, P1 ;  /* 0x0000000b1e237c11 */ /* 0x000fe200088f1425 */
[----:B------:R-:W-:-:S05]  /*2d80*/  FFMA.FTZ R37, R33, R40, R29 ;  /* 0x0000002821257223 */ /* 0x000fca000001001d */
[----:B------:R3:W-:Y:S02]  /*2d90*/  STG.E.64 desc[UR6][R34.64], R36 ;  /* 0x0000002422007986 */ /* 0x0007e4000c101b06 */
.L_x_3710:
[----:B------:R-:W-:Y:S05]  /*2da0*/  BSYNC.RECONVERGENT B1 ;  /* 0x0000000000017941 */ /* 0x000fea0003800200 */
.L_x_3709:
        /* <DEDUP_REMOVED lines=10> */
[----:B------:R-:W4:Y:S01]  /*2e50*/  LDCU.64 UR4, c[0x0][0x3e0] ;  /* 0x00007c00ff0477ac */ /* 0x000f220008000a00 */
[----:B------:R-:W-:Y:S01]  /*2e60*/  MOV R30, R114 ;  /* 0x00000072001e7202 */ /* 0x000fe20000000f00 */
[C---:B------:R-:W-:Y:S01]  /*2e70*/  FADD.FTZ R96, -R38.reuse, R96 ;  /* 0x0000006026607221 */ /* 0x040fe20000010100 */
[----:B------:R-:W-:Y:S01]  /*2e80*/  MOV R31, R113 ;  /* 0x00000071001f7202 */ /* 0x000fe20000000f00 */
[----:B------:R-:W4:Y:S01]  /*2e90*/  LDCU.64 UR10, c[0x0][0x380] ;  /* 0x00007000ff0a77ac */ /* 0x000f220008000a00 */
[----:B0-23--:R-:W-:-:S04]  /*2ea0*/  FADD.FTZ R36, -R38, R97 ;  /* 0x0000006126247221 */ /* 0x00dfc80000010100 */
[----:B-1----:R-:W-:Y:S01]  /*2eb0*/  FMUL.FTZ R40, R36, R39 ;  /* 0x0000002724287220 */ /* 0x002fe20000410000 */
[----:B----4-:R-:W-:Y:S02]  /*2ec0*/  IMAD R35, R53, UR4, RZ ;  /* 0x0000000435237c24 */ /* 0x010fe4000f8e02ff */
[----:B------:R-:W-:-:S04]  /*2ed0*/  IMAD.WIDE.U32 R30, R12, UR4, R30 ;  /* 0x000000040c1e7c25 */ /* 0x000fc8000f8e001e */
[----:B------:R-:W-:Y:S02]  /*2ee0*/  IMAD R37, R12, UR5, R35 ;  /* 0x000000050c257c24 */ /* 0x000fe4000f8e0223 */
[----:B------:R-:W-:Y:S01]  /*2ef0*/  FMUL.FTZ R35, R96, R39 ;  /* 0x0000002760237220 */ /* 0x000fe20000410000 */
[----:B------:R-:W-:Y:S02]  /*2f00*/  LEA R34, P5, R30, UR10, 0x2 ;  /* 0x0000000a1e227c11 */ /* 0x000fe4000f8a10ff */
[----:B------:R-:W-:Y:S01]  /*2f10*/  IADD3 R37, PT, PT, R31, R37, RZ ;  /* 0x000000251f257210 */ /* 0x000fe20007ffe0ff */
[----:B-----5:R-:W-:-:S03]  /*2f20*/  FFMA.FTZ R36, R32, R35, R28 ;  /* 0x0000002320247223 */ /* 0x020fc6000001001c */
[----:B------:R-:W-:Y:S01]  /*2f30*/  LEA.HI.X R35, R30, UR11, R37, 0x2, P5 ;  /* 0x0000000b1e237c11 */ /* 0x000fe2000a8f1425 */
[----:B------:R-:W-:-:S05]  /*2f40*/  FFMA.FTZ R37, R33, R40, R29 ;  /* 0x0000002821257223 */ /* 0x000fca000001001d */
[----:B------:R4:W-:Y:S02]  /*2f50*/  STG.E.64 desc[UR6][R34.64], R36 ;  /* 0x0000002422007986 */ /* 0x0009e4000c101b06 */
.L_x_3712:
[----:B------:R-:W-:Y:S05]  /*2f60*/  BSYNC.RECONVERGENT B1 ;  /* 0x0000000000017941 */ /* 0x000fea0003800200 */
.L_x_3711:
[----:B------:R-:W-:Y:S04]  /*2f70*/  BSSY.RECONVERGENT B1, `(.L_x_3713) ;  /* 0x0000013000017945 */ /* 0x000fe80003800200 */
[----:B------:R-:W-:Y:S05]  /*2f80*/  @P6 BRA `(.L_x_3714) ;  /* 0x0000000000446947 */ /* 0x000fea0003800000 */
[----:B------:R-:W1:Y:S01]  /*2f90*/  LDCU.64 UR4, c[0x0][0x3e0] ;  /* 0x00007c00ff0477ac */ /* 0x000e620008000a00 */
[----:B------:R-:W-:Y:S01]  /*2fa0*/  MOV R30, R114 ;  /* 0x00000072001e7202 */ /* 0x000fe20000000f00 */
[C---:B------:R-:W-:Y:S01]  /*2fb0*/  FADD.FTZ R94, -R38.reuse, R94 ;  /* 0x0000005e265e7221 */ /* 0x040fe20000010100 */
[----:B------:R-:W-:Y:S01]  /*2fc0*/  MOV R31, R113 ;  /* 0x00000071001f7202 */ /* 0x000fe20000000f00 */
[----:B------:R-:W1:Y:S01]  /*2fd0*/  LDCU.64 UR10, c[0x0][0x380] ;  /* 0x00007000ff0a77ac */ /* 0x000e620008000a00 */
[----:B0-234-:R-:W-:Y:S01]  /*2fe0*/  FADD.FTZ R36, -R38, R95 ;  /* 0x0000005f26247221 */ /* 0x01dfe20000010100 */
[----:B-1----:R-:W-:-:S03]  /*2ff0*/  FMUL.FTZ R35, R94, R39 ;  /* 0x000000275e237220 */ /* 0x002fc60000410000 */
[----:B------:R-:W-:Y:S01]  /*3000*/  FMUL.FTZ R40, R36, R39 ;  /* 0x0000002724287220 */ /* 0x000fe20000410000 */
[----:B-----5:R-:W-:Y:S01]  /*3010*/  FFMA.FTZ R36, R32, R35, R28 ;  /* 0x0000002320247223 */ /* 0x020fe2000001001c */
[----:B------:R-:W-:Y:S02]  /*3020*/  IMAD R34, R55, UR4, RZ ;  /* 0x0000000437227c24 */ /* 0x000fe4000f8e02ff */
[----:B------:R-:W-:-:S04]  /*3030*/  IMAD.WIDE.U32 R30, R13, UR4, R30 ;  /* 0x000000040d1e7c25 */ /* 0x000fc8000f8e001e */
[----:B------:R-:W-:Y:S01]  /*3040*/  IMAD R37, R13, UR5, R34 ;  /* 0x000000050d257c24 */ /* 0x000fe2000f8e0222 */
[----:B------:R-:W-:-:S04]  /*3050*/  LEA R34, P5, R30, UR10, 0x2 ;  /* 0x0000000a1e227c11 */ /* 0x000fc8000f8a10ff */
[----:B------:R-:W-:-:S04]  /*3060*/  IADD3 R37, PT, PT, R31, R37, RZ ;  /* 0x000000251f257210 */ /* 0x000fc80007ffe0ff */
[----:B------:R-:W-:Y:S01]  /*3070*/  LEA.HI.X R35, R30, UR11, R37, 0x2, P5 ;  /* 0x0000000b1e237c11 */ /* 0x000fe2000a8f1425 */
[----:B------:R-:W-:-:S05]  /*3080*/  FFMA.FTZ R37, R33, R40, R29 ;  /* 0x0000002821257223 */ /* 0x000fca000001001d */
[----:B------:R0:W-:Y:S02]  /*3090*/  STG.E.64 desc[UR6][R34.64], R36 ;  /* 0x0000002422007986 */ /* 0x0001e4000c101b06 */
.L_x_3714:
[----:B------:R-:W-:Y:S05]  /*30a0*/  BSYNC.RECONVERGENT B1 ;  /* 0x0000000000017941 */ /* 0x000fea0003800200 */
.L_x_3713:
[----:B------:R-:W-:Y:S04]  /*30b0*/  BSSY.RECONVERGENT B1, `(.L_x_3715) ;  /* 0x0000013000017945 */ /* 0x000fe80003800200 */
[----:B------:R-:W-:Y:S05]  /*30c0*/  @P1 BRA `(.L_x_3716) ;  /* 0x0000000000441947 */ /* 0x000fea0003800000 */
[----:B------:R-:W1:Y:S01]  /*30d0*/  LDCU.64 UR4, c[0x0][0x3e0] ;  /* 0x00007c00ff0477ac */ /* 0x000e620008000a00 */
[----:B------:R-:W-:Y:S01]  /*30e0*/  MOV R30, R114 ;  /* 0x00000072001e7202 */ /* 0x000fe20000000f00 */
[C---:B------:R-:W-:Y:S01]  /*30f0*/  FADD.FTZ R92, -R38.reuse, R92 ;  /* 0x0000005c265c7221 */ /* 0x040fe20000010100 */
[----:B------:R-:W-:Y:S01]  /*3100*/  MOV R31, R113 ;  /* 0x00000071001f7202 */ /* 0x000fe20000000f00 */
[----:B------:R-:W1:Y:S01]  /*3110*/  LDCU.64 UR10, c[0x0][0x380] ;  /* 0x00007000ff0a77ac */ /* 0x000e620008000a00 */
[----:B0-234-:R-:W-:-:S04]  /*3120*/  FADD.FTZ R36, -R38, R93 ;  /* 0x0000005d26247221 */ /* 0x01dfc80000010100 */
[----:B-1----:R-:W-:Y:S01]  /*3130*/  FMUL.FTZ R40, R36, R39 ;  /* 0x0000002724287220 */ /* 0x002fe20000410000 */
[----:B------:R-:W-:Y:S02]  /*3140*/  IMAD R35, R57, UR4, RZ ;  /* 0x0000000439237c24 */ /* 0x000fe4000f8e02ff */
        /* <DEDUP_REMOVED lines=9> */
.L_x_3716:
[----:B------:R-:W-:Y:S05]  /*31e0*/  BSYNC.RECONVERGENT B1 ;  /* 0x0000000000017941 */ /* 0x000fea0003800200 */
.L_x_3715:
        /* <DEDUP_REMOVED lines=10> */
[----:B-----5:R-:W-:-:S03]  /*3290*/  FFMA.FTZ R40, R32, R35, R28 ;  /* 0x0000002320287223 */ /* 0x020fc6000001001c */
[----:B------:R-:W-:Y:S01]  /*32a0*/  FFMA.FTZ R41, R33, R36, R29 ;  /* 0x0000002421297223 */ /* 0x000fe2000001001d */
[----:B------:R-:W-:Y:S02]  /*32b0*/  IMAD R34, R59, UR4, RZ ;  /* 0x000000043b227c24 */ /* 0x000fe4000f8e02ff */
[----:B------:R-:W-:-:S04]  /*32c0*/  IMAD.WIDE.U32 R30, R15, UR4, R30 ;  /* 0x000000040f1e7c25 */ /* 0x000fc8000f8e001e */
[----:B------:R-:W-:Y:S01]  /*32d0*/  IMAD R37, R15, UR5, R34 ;  /* 0x000000050f257c24 */ /* 0x000fe2000f8e0222 */
[----:B------:R-:W-:-:S04]  /*32e0*/  LEA R34, P1, R30, UR10, 0x2 ;  /* 0x0000000a1e227c11 */ /* 0x000fc8000f8210ff */
[----:B------:R-:W-:-:S04]  /*32f0*/  IADD3 R37, PT, PT, R31, R37, RZ ;  /* 0x000000251f257210 */ /* 0x000fc80007ffe0ff */
[----:B------:R-:W-:-:S05]  /*3300*/  LEA.HI.X R35, R30, UR11, R37, 0x2, P1 ;  /* 0x0000000b1e237c11 */ /* 0x000fca00088f1425 */
[----:B------:R0:W-:Y:S02]  /*3310*/  STG.E.64 desc[UR6][R34.64], R40 ;  /* 0x0000002822007986 */ /* 0x0001e4000c101b06 */
.L_x_3718:
[----:B------:R-:W-:Y:S05]  /*3320*/  BSYNC.RECONVERGENT B1 ;  /* 0x0000000000017941 */ /* 0x000fea0003800200 */
.L_x_3717:
        /* <DEDUP_REMOVED lines=11> */
[----:B------:R-:W-:Y:S01]  /*33e0*/  MOV R30, R114 ;  /* 0x00000072001e7202 */ /* 0x000fe20000000f00 */
[C---:B------:R-:W-:Y:S01]  /*33f0*/  FADD.FTZ R88, -R38.reuse, R88 ;  /* 0x0000005826587221 */ /* 0x040fe20000010100 */
[----:B------:R-:W-:Y:S01]  /*3400*/  MOV R31, R113 ;  /* 0x00000071001f7202 */ /* 0x000fe20000000f00 */
[----:B------:R-:W1:Y:S01]  /*3410*/  LDCU.64 UR10, c[0x0][0x380] ;  /* 0x00007000ff0a77ac */ /* 0x000e620008000a00 */
[----:B0-234-:R-:W-:-:S04]  /*3420*/  FADD.FTZ R36, -R38, R89 ;  /* 0x0000005926247221 */ /* 0x01dfc80000010100 */
[----:B-1----:R-:W-:-:S04]  /*3430*/  FMUL.FTZ R36, R36, R39 ;  /* 0x0000002724247220 */ /* 0x002fc80000410000 */
[----:B-----5:R-:W-:Y:S01]  /*3440*/  FFMA.FTZ R41, R33, R36, R29 ;  /* 0x0000002421297223 */ /* 0x020fe2000001001d */
[----:B------:R-:W-:Y:S02]  /*3450*/  IMAD R35, R61, UR4, RZ ;  /* 0x000000043d237c24 */ /* 0x000fe4000f8e02ff */
[----:B------:R-:W-:-:S04]  /*3460*/  IMAD.WIDE.U32 R30, R16, UR4, R30 ;  /* 0x00000004101e7c25 */ /* 0x000fc8000f8e001e */
[----:B------:R-:W-:Y:S02]  /*3470*/  IMAD R37, R16, UR5, R35 ;  /* 0x0000000510257c24 */ /* 0x000fe4000f8e0223 */
[----:B------:R-:W-:Y:S01]  /*3480*/  FMUL.FTZ R35, R88, R39 ;  /* 0x0000002758237220 */ /* 0x000fe20000410000 */
[----:B------:R-:W-:Y:S02]  /*3490*/  LEA R34, P4, R30, UR10, 0x2 ;  /* 0x0000000a1e227c11 */ /* 0x000fe4000f8810ff */
[----:B------:R-:W-:Y:S01]  /*34a0*/  IADD3 R37, PT, PT, R31, R37, RZ ;  /* 0x000000251f257210 */ /* 0x000fe20007ffe0ff */
[----:B------:R-:W-:-:S03]  /*34b0*/  FFMA.FTZ R40, R32, R35, R28 ;  /* 0x0000002320287223 */ /* 0x000fc6000001001c */
[----:B------:R-:W-:-:S05]  /*34c0*/  LEA.HI.X R35, R30, UR11, R37, 0x2, P4 ;  /* 0x0000000b1e237c11 */ /* 0x000fca000a0f1425 */
[----:B------:R0:W-:Y:S02]  /*34d0*/  STG.E.64 desc[UR6][R34.64], R40 ;  /* 0x0000002822007986 */ /* 0x0001e4000c101b06 */
.L_x_3720:
[----:B------:R-:W-:Y:S05]  /*34e0*/  BSYNC.RECONVERGENT B1 ;  /* 0x0000000000017941 */ /* 0x000fea0003800200 */
.L_x_3719:
        /* <DEDUP_REMOVED lines=19> */
.L_x_3722:
[----:B------:R-:W-:Y:S05]  /*3620*/  BSYNC.RECONVERGENT B1 ;  /* 0x0000000000017941 */ /* 0x000fea0003800200 */
.L_x_3721:
        /* <DEDUP_REMOVED lines=19> */
.L_x_3724:
[----:B------:R-:W-:Y:S05]  /*3760*/  BSYNC.RECONVERGENT B1 ;  /* 0x0000000000017941 */ /* 0x000fea0003800200 */
.L_x_3723:
        /* <DEDUP_REMOVED lines=19> */
.L_x_3726:
[----:B------:R-:W-:Y:S05]  /*38a0*/  BSYNC.RECONVERGENT B1 ;  /* 0x0000000000017941 */ /* 0x000fea0003800200 */
.L_x_3725:
        /* <DEDUP_REMOVED lines=29> */
.L_x_3728:
[----:B------:R-:W-:Y:S05]  /*3a80*/  BSYNC.RECONVERGENT B1 ;  /* 0x0000000000017941 */ /* 0x000fea0003800200 */
.L_x_3727:
[----:B------:R-:W-:Y:S04]  /*3a90*/  BSSY.RECONVERGENT B1, `(.L_x_3729) ;  /* 0x0000013000017945 */ /* 0x000fe80003800200 */
[----:B------:R-:W-:Y:S05]  /*3aa0*/  @P5 BRA `(.L_x_3730) ;  /* 0x0000000000445947 */ /* 0x000fea0003800000 */
[----:B------:R-:W0:Y:S01]  /*3ab0*/  LDCU.64 UR4, c[0x0][0x3e0] ;  /* 0x00007c00ff0477ac */ /* 0x000e220008000a00 */
[----:B------:R-:W-:Y:S01]  /*3ac0*/  MOV R30, R114 ;  /* 0x00000072001e7202 */ /* 0x000fe20000000f00 */
[----:B------:R-:W-:Y:S01]  /*3ad0*/  FADD.FTZ R76, -R38, R76 ;  /* 0x0000004c264c7221 */ /* 0x000fe20000010100 */
[----:B------:R-:W-:Y:S01]  /*3ae0*/  MOV R31, R113 ;  /* 0x00000071001f7202 */ /* 0x000fe20000000f00 */
[----:B------:R-:W1:Y:S01]  /*3af0*/  LDCU.64 UR10, c[0x0][0x380] ;  /* 0x00007000ff0a77ac */ /* 0x000e620008000a00 */
[----:B0-234-:R-:W-:Y:S02]  /*3b00*/  IMAD R36, R103, UR4, RZ ;  /* 0x0000000467247c24 */ /* 0x01dfe4000f8e02ff */
[----:B------:R-:W-:-:S04]  /*3b10*/  IMAD.WIDE.U32 R34, R21, UR4, R30 ;  /* 0x0000000415227c25 */ /* 0x000fc8000f8e001e */
[----:B-1----:R-:W-:Y:S01]  /*3b20*/  FMUL.FTZ R31, R76, R39 ;  /* 0x000000274c1f7220 */ /* 0x002fe20000410000 */
[----:B------:R-:W-:Y:S02]  /*3b30*/  IMAD R37, R21, UR5, R36 ;  /* 0x0000000515257c24 */ /* 0x000fe4000f8e0224 */
[----:B------:R-:W-:Y:S01]  /*3b40*/  FADD.FTZ R36, -R38, R77 ;  /* 0x0000004d26247221 */ /* 0x000fe20000010100 */
[----:B------:R-:W-:Y:S01]  /*3b50*/  LEA R30, P5, R34, UR10, 0x2 ;  /* 0x0000000a221e7c11 */ /* 0x000fe2000f8a10ff */
[----:B-----5:R-:W-:Y:S01]  /*3b60*/  FFMA.FTZ R40, R32, R31, R28 ;  /* 0x0000001f20287223 */ /* 0x020fe2000001001c */
[----:B------:R-:W-:Y:S01]  /*3b70*/  IADD3 R37, PT, PT, R35, R37, RZ ;  /* 0x0000002523257210 */ /* 0x000fe20007ffe0ff */
[----:B------:R-:W-:-:S03]  /*3b80*/  FMUL.FTZ R36, R36, R39 ;  /* 0x0000002724247220 */ /* 0x000fc60000410000 */
[----:B------:R-:W-:Y:S01]  /*3b90*/  LEA.HI.X R31, R34, UR11, R37, 0x2, P5 ;  /* 0x0000000b221f7c11 */ /* 0x000fe2000a8f1425 */
[----:B------:R-:W-:-:S05]  /*3ba0*/  FFMA.FTZ R41, R33, R36, R29 ;  /* 0x0000002421297223 */ /* 0x000fca000001001d */
[----:B------:R0:W-:Y:S02]  /*3bb0*/  STG.E.64 desc[UR6][R30.64], R40 ;  /* 0x000000281e007986 */ /* 0x0001e4000c101b06 */
.L_x_3730:
[----:B------:R-:W-:Y:S05]  /*3bc0*/  BSYNC.RECONVERGENT B1 ;  /* 0x0000000000017941 */ /* 0x000fea0003800200 */
.L_x_3729:
[----:B------:R-:W-:Y:S04]  /*3bd0*/  BSSY.RECONVERGENT B1, `(.L_x_3731) ;  /* 0x0000013000017945 */ /* 0x000fe80003800200 */
[----:B------:R-:W-:Y:S05]  /*3be0*/  @P1 BRA `(.L_x_3732) ;  /* 0x0000000000441947 */ /* 0x000fea0003800000 */
[----:B------:R-:W1:Y:S01]  /*3bf0*/  LDCU.64 UR4, c[0x0][0x3e0] ;  /* 0x00007c00ff0477ac */ /* 0x000e620008000a00 */
[----:B0-----:R-:W-:Y:S01]  /*3c00*/  MOV R30, R114 ;  /* 0x00000072001e7202 */ /* 0x001fe20000000f00 */
[C---:B------:R-:W-:Y:S01]  /*3c10*/  FADD.FTZ R74, -R38.reuse, R74 ;  /* 0x0000004a264a7221 */ /* 0x040fe20000010100 */
[----:B------:R-:W-:Y:S01]  /*3c20*/  MOV R31, R113 ;  /* 0x00000071001f7202 */ /* 0x000fe20000000f00 */
[----:B------:R-:W0:Y:S01]  /*3c30*/  LDCU.64 UR10, c[0x0][0x380] ;  /* 0x00007000ff0a77ac */ /* 0x000e220008000a00 */
[----:B--234-:R-:W-:-:S04]  /*3c40*/  FADD.FTZ R36, -R38, R75 ;  /* 0x0000004b26247221 */ /* 0x01cfc80000010100 */
[----:B-1----:R-:W-:-:S04]  /*3c50*/  FMUL.FTZ R36, R36, R39 ;  /* 0x0000002724247220 */ /* 0x002fc80000410000 */
[----:B-----5:R-:W-:Y:S01]  /*3c60*/  FFMA.FTZ R41, R33, R36, R29 ;  /* 0x0000002421297223 */ /* 0x020fe2000001001d */
[----:B------:R-:W-:Y:S02]  /*3c70*/  IMAD R37, R105, UR4, RZ ;  /* 0x0000000469257c24 */ /* 0x000fe4000f8e02ff */
[----:B------:R-:W-:-:S04]  /*3c80*/  IMAD.WIDE.U32 R34, R22, UR4, R30 ;  /* 0x0000000416227c25 */ /* 0x000fc8000f8e001e */
[----:B------:R-:W-:Y:S01]  /*3c90*/  FMUL.FTZ R31, R74, R39 ;  /* 0x000000274a1f7220 */ /* 0x000fe20000410000 */
[----:B------:R-:W-:Y:S01]  /*3ca0*/  IMAD R37, R22, UR5, R37 ;  /* 0x0000000516257c24 */ /* 0x000fe2000f8e0225 */
[----:B0-----:R-:W-:Y:S02]  /*3cb0*/  LEA R30, P1, R34, UR10, 0x2 ;  /* 0x0000000a221e7c11 */ /* 0x001fe4000f8210ff */
[----:B------:R-:W-:Y:S02]  /*3cc0*/  FFMA.FTZ R40, R32, R31, R28 ;  /* 0x0000001f20287223 */ /* 0x000fe4000001001c */
[----:B------:R-:W-:-:S04]  /*3cd0*/  IADD3 R37, PT, PT, R35, R37, RZ ;  /* 0x0000002523257210 */ /* 0x000fc80007ffe0ff */
[----:B------:R-:W-:-:S05]  /*3ce0*/  LEA.HI.X R31, R34, UR11, R37, 0x2, P1 ;  /* 0x0000000b221f7c11 */ /* 0x000fca00088f1425 */
[----:B------:R0:W-:Y:S02]  /*3cf0*/  STG.E.64 desc[UR6][R30.64], R40 ;  /* 0x000000281e007986 */ /* 0x0001e4000c101b06 */
.L_x_3732:
[----:B------:R-:W-:Y:S05]  /*3d00*/  BSYNC.RECONVERGENT B1 ;  /* 0x0000000000017941 */ /* 0x000fea0003800200 */
.L_x_3731:
[----:B------:R-:W-:Y:S04]  /*3d10*/  BSSY.RECONVERGENT B1, `(.L_x_3733) ;  /* 0x0000013000017945 */ /* 0x000fe80003800200 */
[----:B------:R-:W-:Y:S05]  /*3d20*/  @P2 BRA `(.L_x_3734) ;  /* 0x0000000000442947 */ /* 0x000fea0003800000 */
[----:B------:R-:W2:Y:S01]  /*3d30*/  LDCU.64 UR4, c[0x0][0x3e0] ;  /* 0x00007c00ff0477ac */ /* 0x000ea20008000a00 */
[----:B0-----:R-:W-:Y:S01]  /*3d40*/  MOV R30, R114 ;  /* 0x00000072001e7202 */ /* 0x001fe20000000f00 */
[----:B------:R-:W-:Y:S01]  /*3d50*/  FADD.FTZ R72, -R38, R72 ;  /* 0x0000004826487221 */ /* 0x000fe20000010100 */
[----:B------:R-:W-:Y:S01]  /*3d60*/  MOV R31, R113 ;  /* 0x00000071001f7202 */ /* 0x000fe20000000f00 */
[----:B------:R-:W0:Y:S01]  /*3d70*/  LDCU.64 UR10, c[0x0][0x380] ;  /* 0x00007000ff0a77ac */ /* 0x000e220008000a00 */
[----:B--234-:R-:W-:Y:S02]  /*3d80*/  IMAD R36, R107, UR4, RZ ;  /* 0x000000046b247c24 */ /* 0x01cfe4000f8e02ff */
[----:B------:R-:W-:-:S04]  /*3d90*/  IMAD.WIDE.U32 R34, R23, UR4, R30 ;  /* 0x0000000417227c25 */ /* 0x000fc8000f8e001e */
[----:B-1----:R-:W-:Y:S01]  /*3da0*/  FMUL.FTZ R31, R72, R39 ;  /* 0x00000027481f7220 */ /* 0x002fe20000410000 */
[----:B------:R-:W-:Y:S02]  /*3db0*/  IMAD R37, R23, UR5, R36 ;  /* 0x0000000517257c24 */ /* 0x000fe4000f8e0224 */
[----:B------:R-:W-:Y:S01]  /*3dc0*/  FADD.FTZ R36, -R38, R73 ;  /* 0x0000004926247221 */ /* 0x000fe20000010100 */
[----:B0-----:R-:W-:Y:S01]  /*3dd0*/  LEA R30, P1, R34, UR10, 0x2 ;  /* 0x0000000a221e7c11 */ /* 0x001fe2000f8210ff */
[----:B-----5:R-:W-:Y:S01]  /*3de0*/  FFMA.FTZ R40, R32, R31, R28 ;  /* 0x0000001f20287223 */ /* 0x020fe2000001001c */
[----:B------:R-:W-:Y:S01]  /*3df0*/  IADD3 R37, PT, PT, R35, R37, RZ ;  /* 0x0000002523257210 */ /* 0x000fe20007ffe0ff */
[----:B------:R-:W-:-:S03]  /*3e00*/  FMUL.FTZ R36, R36, R39 ;  /* 0x0000002724247220 */ /* 0x000fc60000410000 */
[----:B------:R-:W-:Y:S01]  /*3e10*/  LEA.HI.X R31, R34, UR11, R37, 0x2, P1 ;  /* 0x0000000b221f7c11 */ /* 0x000fe200088f1425 */
[----:B------:R-:W-:-:S05]  /*3e20*/  FFMA.FTZ R41, R33, R36, R29 ;  /* 0x0000002421297223 */ /* 0x000fca000001001d */
[----:B------:R0:W-:Y:S02]  /*3e30*/  STG.E.64 desc[UR6][R30.64], R40 ;  /* 0x000000281e007986 */ /* 0x0001e4000c101b06 */
.L_x_3734:
[----:B------:R-:W-:Y:S05]  /*3e40*/  BSYNC.RECONVERGENT B1 ;  /* 0x0000000000017941 */ /* 0x000fea0003800200 */
.L_x_3733:
        /* <DEDUP_REMOVED lines=19> */
.L_x_3736:
[----:B------:R-:W-:Y:S05]  /*3f80*/  BSYNC.RECONVERGENT B1 ;  /* 0x0000000000017941 */ /* 0x000fea0003800200 */
.L_x_3735:
[----:B------:R-:W-:Y:S05]  /*3f90*/  @P4 BRA `(.L_x_3737) ;  /* 0x0000002000344947 */ /* 0x000fea0003800000 */
[----:B------:R-:W2:Y:S01]  /*3fa0*/  LDCU.64 UR4, c[0x0][0x3e0] ;  /* 0x00007c00ff0477ac */ /* 0x000ea20008000a00 */
[----:B------:R-:W-:Y:S01]  /*3fb0*/  MOV R112, R114 ;  /* 0x0000007200707202 */ /* 0x000fe20000000f00 */
[C---:B------:R-:W-:Y:S01]  /*3fc0*/  FADD.FTZ R68, -R38.reuse, R68 ;  /* 0x0000004426447221 */ /* 0x040fe20000010100 */
[----:B------:R-:W-:Y:S01]  /*3fd0*/  FADD.FTZ R38, -R38, R69 ;  /* 0x0000004526267221 */ /* 0x000fe20000010100 */
[----:B------:R-:W3:Y:S02]  /*3fe0*/  LDCU.64 UR8, c[0x0][0x380] ;  /* 0x00007000ff0877ac */ /* 0x000ee40008000a00 */
[-C--:B01----:R-:W-:Y:S01]  /*3ff0*/  FMUL.FTZ R31, R68, R39.reuse ;  /* 0x00000027441f7220 */ /* 0x083fe20000410000 */
[----:B------:R-:W-:-:S03]  /*4000*/  FMUL.FTZ R38, R38, R39 ;  /* 0x0000002726267220 */ /* 0x000fc60000410000 */
[----:B-----5:R-:W-:Y:S01]  /*4010*/  FFMA.FTZ R28, R32, R31, R28 ;  /* 0x0000001f201c7223 */ /* 0x020fe2000001001c */
[----:B------:R-:W-:Y:S01]  /*4020*/  FFMA.FTZ R29, R33, R38, R29 ;  /* 0x00000026211d7223 */ /* 0x000fe2000001001d */
[----:B--2---:R-:W-:Y:S02]  /*4030*/  IMAD R30, R111, UR4, RZ ;  /* 0x000000046f1e7c24 */ /* 0x004fe4000f8e02ff */
[----:B------:R-:W-:-:S04]  /*4040*/  IMAD.WIDE.U32 R112, R25, UR4, R112 ;  /* 0x0000000419707c25 */ /* 0x000fc8000f8e0070 */
[----:B---34-:R-:W-:Y:S01]  /*4050*/  IMAD R35, R25, UR5, R30 ;  /* 0x0000000519237c24 */ /* 0x018fe2000f8e021e */
[----:B------:R-:W-:-:S04]  /*4060*/  LEA R30, P1, R112, UR8, 0x2 ;  /* 0x00000008701e7c11 */ /* 0x000fc8000f8210ff */
[----:B------:R-:W-:-:S04]  /*4070*/  IADD3 R35, PT, PT, R113, R35, RZ ;  /* 0x0000002371237210 */ /* 0x000fc80007ffe0ff */
[----:B------:R-:W-:-:S05]  /*4080*/  LEA.HI.X R31, R112, UR9, R35, 0x2, P1 ;  /* 0x00000009701f7c11 */ /* 0x000fca00088f1423 */
[----:B------:R0:W-:Y:S01]  /*4090*/  STG.E.64 desc[UR6][R30.64], R28 ;  /* 0x0000001c1e007986 */ /* 0x0001e2000c101b06 */
[----:B------:R-:W-:Y:S05]  /*40a0*/  BRA `(.L_x_3737) ;  /* 0x0000001c00f07947 */ /* 0x000fea0003800000 */
.L_x_3706:
[----:B------:R-:W2:Y:S01]  /*40b0*/  LDCU.64 UR10, c[0x0][0x3e8] ;  /* 0x00007d00ff0a77ac */ /* 0x000ea20008000a00 */
[----:B------:R-:W-:Y:S01]  /*40c0*/  BSSY.RECONVERGENT B1, `(.L_x_3738) ;  /* 0x0000021000017945 */ /* 0x000fe20003800200 */
[----:B--2---:R-:W-:Y:S02]  /*40d0*/  ISETP.GE.U32.AND P3, PT, R10, UR10, PT ;  /* 0x0000000a0a007c0c */ /* 0x004fe4000bf66070 */
[----:B------:R-:W-:Y:S02]  /*40e0*/  ISETP.GE.U32.AND P5, PT, R12, UR10, PT ;  /* 0x0000000a0c007c0c */ /* 0x000fe4000bfa6070 */
[----:B------:R-:W-:Y:S02]  /*40f0*/  ISETP.GE.U32.AND P2, PT, R13, UR10, PT ;  /* 0x0000000a0d007c0c */ /* 0x000fe4000bf46070 */
[----:B------:R-:W-:Y:S01]  /*4100*/  ISETP.GE.AND.EX P3, PT, R27, UR11, PT, P3 ;  /* 0x0000000b1b007c0c */ /* 0x000fe2000bf66330 */
[----:B------:R-:W-:-:S12]  /*4110*/  @P1 BRA `(.L_x_3739) ;  /* 0x00000000006c1947 */ /* 0x000fd80003800000 */
[C---:B------:R-:W-:Y:S01]  /*4120*/  FADD.FTZ R80, -R38.reuse, R80 ;  /* 0x0000005026507221 */ /* 0x040fe20000010100 */
[----:B------:R-:W-:Y:S01]  /*4130*/  FADD.FTZ R30, -R38, R81 ;  /* 0x00000051261e7221 */ /* 0x000fe20000010100 */
[----:B------:R-:W2:Y:S01]  /*4140*/  LDCU.64 UR4, c[0x0][0x3e0] ;  /* 0x00007c00ff0477ac */ /* 0x000ea20008000a00 */
        /* <DEDUP_REMOVED lines=9> */
[----:B------:R-:W0:Y:S01]  /*41e0*/  MUFU.EX2 R30, R30 ;  /* 0x0000001e001e7308 */ /* 0x000e220000000800 */
[----:B--2---:R-:W-:-:S03]  /*41f0*/  IMAD R43, R11, UR4, RZ ;  /* 0x000000040b2b7c24 */ /* 0x004fc6000f8e02ff */
[----:B------:R-:W2:Y:S01]  /*4200*/  MUFU.EX2 R31, R31 ;  /* 0x0000001f001f7308 */ /* 0x000ea20000000800 */
[----:B------:R-:W-:-:S04]  /*4210*/  IMAD.WIDE.U32 R34, R6, UR4, R34 ;  /* 0x0000000406227c25 */ /* 0x000fc8000f8e0022 */
[----:B------:R-:W-:Y:S02]  /*4220*/  IMAD R43, R6, UR5, R43 ;  /* 0x00000005062b7c24 */ /* 0x000fe4000f8e022b */
[----:B0-----:R-:W-:Y:S01]  /*4230*/  FADD.FTZ R36, R30, 1 ;  /* 0x3f8000001e247421 */ /* 0x001fe20000010000 */
[C---:B-1----:R-:W-:Y:S02]  /*4240*/  LEA R30, P1, R34.reuse, UR8, 0x2 ;  /* 0x00000008221e7c11 */ /* 0x042fe4000f8210ff */
[----:B------:R-:W-:Y:S01]  /*4250*/  IADD3 R43, PT, PT, R35, R43, RZ ;  /* 0x0000002b232b7210 */ /* 0x000fe20007ffe0ff */
[----:B--2---:R-:W-:Y:S02]  /*4260*/  FADD.FTZ R37, R31, 1 ;  /* 0x3f8000001f257421 */ /* 0x004fe40000010000 */
[----:B------:R-:W0:Y:S01]  /*4270*/  MUFU.RCP R36, R36 ;  /* 0x0000002400247308 */ /* 0x000e220000001000 */
[----:B------:R-:W-:-:S07]  /*4280*/  LEA.HI.X R31, R34, UR9, R43, 0x2, P1 ;  /* 0x00000009221f7c11 */ /* 0x000fce00088f142b */
[----:B------:R-:W1:Y:S01]  /*4290*/  MUFU.RCP R37, R37 ;  /* 0x0000002500257308 */ /* 0x000e620000001000 */
[----:B0-----:R-:W-:Y:S01]  /*42a0*/  FMUL.FTZ R34, R41, R36 ;  /* 0x0000002429227220 */ /* 0x001fe20000410000 */
[----:B-1----:R-:W-:-:S05]  /*42b0*/  FMUL.FTZ R35, R40, R37 ;  /* 0x0000002528237220 */ /* 0x002fca0000410000 */
[----:B------:R2:W-:Y:S02]  /*42c0*/  STG.E.64 desc[UR6][R30.64], R34 ;  /* 0x000000221e007986 */ /* 0x0005e4000c101b06 */
.L_x_3739:
[----:B------:R-:W-:Y:S05]  /*42d0*/  BSYNC.RECONVERGENT B1 ;  /* 0x0000000000017941 */ /* 0x000fea0003800200 */
.L_x_3738:
[----:B------:R-:W-:Y:S04]  /*42e0*/  BSSY.RECONVERGENT B1, `(.L_x_3740) ;  /* 0x000001d000017945 */ /* 0x000fe80003800200 */
[----:B------:R-:W-:Y:S05]  /*42f0*/  @P3 BRA `(.L_x_3741) ;  /* 0x00000000006c3947 */ /* 0x000fea0003800000 */
[C---:B------:R-:W-:Y:S01]  /*4300*/  FADD.FTZ R98, -R38.reuse, R98 ;  /* 0x0000006226627221 */ /* 0x040fe20000010100 */
[----:B--2---:R-:W-:Y:S01]  /*4310*/  FADD.FTZ R30, -R38, R99 ;  /* 0x00000063261e7221 */ /* 0x004fe20000010100 */
        /* <DEDUP_REMOVED lines=25> */
.L_x_3741:
[----:B------:R-:W-:Y:S05]  /*44b0*/  BSYNC.RECONVERGENT B1 ;  /* 0x0000000000017941 */ /* 0x000fea0003800200 */
.L_x_3740:
        /* <DEDUP_REMOVED lines=10> */
[C---:B------:R-:W-:Y:S01]  /*4560*/  FADD.FTZ R96, -R38.reuse, R96 ;  /* 0x0000006026607221 */ /* 0x040fe20000010100 */
[----:B--23--:R-:W-:Y:S01]  /*4570*/  FADD.FTZ R30, -R38, R97 ;  /* 0x00000061261e7221 */ /* 0x00cfe20000010100 */
        /* <DEDUP_REMOVED lines=25> */
.L_x_3743:
[----:B------:R-:W-:Y:S05]  /*4710*/  BSYNC.RECONVERGENT B1 ;  /* 0x0000000000017941 */ /* 0x000fea0003800200 */
.L_x_3742:
[----:B------:R-:W-:Y:S04]  /*4720*/  BSSY.RECONVERGENT B1, `(.L_x_3744) ;  /* 0x000001d000017945 */ /* 0x000fe80003800200 */
[----:B------:R-:W-:Y:S05]  /*4730*/  @P2 BRA `(.L_x_3745) ;  /* 0x00000000006c2947 */ /* 0x000fea0003800000 */
[C---:B------:R-:W-:Y:S01]  /*4740*/  FADD.FTZ R94, -R38.reuse, R94 ;  /* 0x0000005e265e7221 */ /* 0x040fe20000010100 */
[----:B--234-:R-:W-:Y:S01]  /*4750*/  FADD.FTZ R30, -R38, R95 ;  /* 0x0000005f261e7221 */ /* 0x01cfe20000010100 */
        /* <DEDUP_REMOVED lines=25> */
.L_x_3745:
[----:B------:R-:W-:Y:S05]  /*48f0*/  BSYNC.RECONVERGENT B1 ;  /* 0x0000000000017941 */ /* 0x000fea0003800200 */
.L_x_3744:
[----:B------:R-:W-:Y:S04]  /*4900*/  BSSY.RECONVERGENT B1, `(.L_x_3746) ;  /* 0x000001d000017945 */ /* 0x000fe80003800200 */
[----:B------:R-:W-:Y:S05]  /*4910*/  @P1 BRA `(.L_x_3747) ;  /* 0x00000000006c1947 */ /* 0x000fea0003800000 */
[C---:B------:R-:W-:Y:S01]  /*4920*/  FADD.FTZ R92, -R38.reuse, R92 ;  /* 0x0000005c265c7221 */ /* 0x040fe20000010100 */
[----:B0-234-:R-:W-:Y:S01]  /*4930*/  FADD.FTZ R30, -R38, R93 ;  /* 0x0000005d261e7221 */ /* 0x01dfe20000010100 */
        /* <DEDUP_REMOVED lines=16> */
[C---:B-1----:R-:W-:Y:S02]  /*4a40*/  LEA R30, P1, R34.reuse, UR8, 0x2 ;  /* 0x00000008221e7c11 */ /* 0x042fe4000f8210ff */
[----:B------:R-:W-:Y:S01]  /*4a50*/  IADD3 R43, PT, PT, R35, R43, RZ ;  /* 0x0000002b232b7210 */ /* 0x000fe20007ffe0ff */
[----:B0-----:R-:W-:Y:S02]  /*4a60*/  FADD.FTZ R40, R31, 1 ;  /* 0x3f8000001f287421 */ /* 0x001fe40000010000 */
[----:B------:R-:W0:Y:S01]  /*4a70*/  MUFU.RCP R36, R36 ;  /* 0x0000002400247308 */ /* 0x000e220000001000 */
[----:B------:R-:W-:-:S07]  /*4a80*/  LEA.HI.X R31, R34, UR9, R43, 0x2, P1 ;  /* 0x00000009221f7c11 */ /* 0x000fce00088f142b */
[----:B------:R-:W1:Y:S01]  /*4a90*/  MUFU.RCP R37, R40 ;  /* 0x0000002800257308 */ /* 0x000e620000001000 */
[----:B0-----:R-:W-:Y:S01]  /*4aa0*/  FMUL.FTZ R36, R41, R36 ;  /* 0x0000002429247220 */ /* 0x001fe20000410000 */
[----:B-1----:R-:W-:-:S05]  /*4ab0*/  FMUL.FTZ R37, R42, R37 ;  /* 0x000000252a257220 */ /* 0x002fca0000410000 */
[----:B------:R0:W-:Y:S02]  /*4ac0*/  STG.E.64 desc[UR6][R30.64], R36 ;  /* 0x000000241e007986 */ /* 0x0001e4000c101b06 */
.L_x_3747:
[----:B------:R-:W-:Y:S05]  /*4ad0*/  BSYNC.RECONVERGENT B1 ;  /* 0x0000000000017941 */ /* 0x000fea0003800200 */
.L_x_3746:
        /* <DEDUP_REMOVED lines=29> */
.L_x_3749:
[----:B------:R-:W-:Y:S05]  /*4cb0*/  BSYNC.RECONVERGENT B1 ;  /* 0x0000000000017941 */ /* 0x000fea0003800200 */
.L_x_3748:
        /* <DEDUP_REMOVED lines=37> */
.L_x_3751:
[----:B------:R-:W-:Y:S05]  /*4f10*/  BSYNC.RECONVERGENT B1 ;  /* 0x0000000000017941 */ /* 0x000fea0003800200 */
.L_x_3750:
[----:B------:R-:W-:Y:S04]  /*4f20*/  BSSY.RECONVERGENT B1, `(.L_x_3752) ;  /* 0x000001d000017945 */ /* 0x000fe80003800200 */
[----:B------:R-:W-:Y:S05]  /*4f30*/  @P3 BRA `(.L_x_3753) ;  /* 0x00000000006c3947 */ /* 0x000fea0003800000 */
[C---:B------:R-:W-:Y:S01]  /*4f40*/  FADD.FTZ R86, -R38.reuse, R86 ;  /* 0x0000005626567221 */ /* 0x040fe20000010100 */
[----:B0-234-:R-:W-:Y:S01]  /*4f50*/  FADD.FTZ R30, -R38, R87 ;  /* 0x00000057261e7221 */ /* 0x01dfe20000010100 */
        /* <DEDUP_REMOVED lines=25> */
.L_x_3753:
[----:B------:R-:W-:Y:S05]  /*50f0*/  BSYNC.RECONVERGENT B1 ;  /* 0x0000000000017941 */ /* 0x000fea0003800200 */
.L_x_3752:
        /* <DEDUP_REMOVED lines=29> */
.L_x_3755:
[----:B------:R-:W-:Y:S05]  /*52d0*/  BSYNC.RECONVERGENT B1 ;  /* 0x0000000000017941 */ /* 0x000fea0003800200 */
.L_x_3754:
        /* <DEDUP_REMOVED lines=29> */
.L_x_3757:
[----:B------:R-:W-:Y:S05]  /*54b0*/  BSYNC.RECONVERGENT B1 ;  /* 0x0000000000017941 */ /* 0x000fea0003800200 */
.L_x_3756:
        /* <DEDUP_REMOVED lines=39> */
.L_x_3759:
[----:B------:R-:W-:Y:S05]  /*5730*/  BSYNC.RECONVERGENT B1 ;  /* 0x0000000000017941 */ /* 0x000fea0003800200 */
.L_x_3758:
        /* <DEDUP_REMOVED lines=29> */
.L_x_3761:
[----:B------:R-:W-:Y:S05]  /*5910*/  BSYNC.RECONVERGENT B1 ;  /* 0x0000000000017941 */ /* 0x000fea0003800200 */
.L_x_3760:
        /* <DEDUP_REMOVED lines=29> */
.L_x_3763:
[----:B------:R-:W-:Y:S05]  /*5af0*/  BSYNC.RECONVERGENT B1 ;  /* 0x0000000000017941 */ /* 0x000fea0003800200 */
.L_x_3762:
        /* <DEDUP_REMOVED lines=29> */
.L_x_3765:
[----:B------:R-:W-:Y:S05]  /*5cd0*/  BSYNC.RECONVERGENT B1 ;  /* 0x0000000000017941 */ /* 0x000fea0003800200 */
.L_x_3764:
        /* <DEDUP_REMOVED lines=29> */
.L_x_3767:
[----:B------:R-:W-:Y:S05]  /*5eb0*/  BSYNC.RECONVERGENT B1 ;  /* 0x0000000000017941 */ /* 0x000fea0003800200 */
.L_x_3766:
[----:B------:R-:W-:Y:S05]  /*5ec0*/  @P6 BRA `(.L_x_3737) ;  /* 0x0000000000686947 */ /* 0x000fea0003800000 */
[C---:B------:R-:W-:Y:S01]  /*5ed0*/  FADD.FTZ R68, -R38.reuse, R68 ;  /* 0x0000004426447221 */ /* 0x040fe20000010100 */
[----:B------:R-:W-:Y:S01]  /*5ee0*/  FADD.FTZ R38, -R38, R69 ;  /* 0x0000004526267221 */ /* 0x000fe20000010100 */
[----:B------:R-:W0:Y:S01]  /*5ef0*/  LDCU.64 UR4, c[0x0][0x3e0] ;  /* 0x00007c00ff0477ac */ /* 0x000e220008000a00 */
[----:B------:R-:W-:Y:S01]  /*5f00*/  MOV R112, R114 ;  /* 0x0000007200707202 */ /* 0x000fe20000000f00 */
[-C--:B01234-:R-:W-:Y:S01]  /*5f10*/  FMUL.FTZ R31, R68, R39.reuse ;  /* 0x00000027441f7220 */ /* 0x09ffe20000410000 */
[----:B------:R-:W-:Y:S01]  /*5f20*/  FMUL.FTZ R38, R38, R39 ;  /* 0x0000002726267220 */ /* 0x000fe20000410000 */
[----:B------:R-:W0:Y:S02]  /*5f30*/  LDCU.64 UR8, c[0x0][0x380] ;  /* 0x00007000ff0877ac */ /* 0x000e240008000a00 */
[----:B-----5:R-:W-:Y:S01]  /*5f40*/  FFMA.FTZ R35, R32, R31, R28 ;  /* 0x0000001f20237223 */ /* 0x020fe2000001001c */
[----:B------:R-:W-:-:S03]  /*5f50*/  FFMA.FTZ R38, R33, R38, R29 ;  /* 0x0000002621267223 */ /* 0x000fc6000001001d */
[----:B------:R-:W-:Y:S01]  /*5f60*/  FMUL.FTZ R28, R35, -1.4426950216293334961 ;  /* 0xbfb8aa3b231c7820 */ /* 0x000fe20000410000 */
[----:B------:R-:W-:-:S05]  /*5f70*/  FMUL.FTZ R29, R38, -1.4426950216293334961 ;  /* 0xbfb8aa3b261d7820 */ /* 0x000fca0000410000 */
[----:B------:R-:W1:Y:S01]  /*5f80*/  MUFU.EX2 R28, R28 ;  /* 0x0000001c001c7308 */ /* 0x000e620000000800 */
[----:B------:R-:W-:-:S03]  /*5f90*/  IMAD R34, R111, UR4, RZ ;  /* 0x000000046f227c24 */ /* 0x000fc6000f8e02ff */
[----:B------:R-:W2:Y:S01]  /*5fa0*/  MUFU.EX2 R29, R29 ;  /* 0x0000001d001d7308 */ /* 0x000ea20000000800 */
[----:B------:R-:W-:-:S04]  /*5fb0*/  IMAD.WIDE.U32 R112, R25, UR4, R112 ;  /* 0x0000000419707c25 */ /* 0x000fc8000f8e0070 */
[----:B------:R-:W-:Y:S02]  /*5fc0*/  IMAD R33, R25, UR5, R34 ;  /* 0x0000000519217c24 */ /* 0x000fe4000f8e0222 */
[----:B-1----:R-:W-:Y:S01]  /*5fd0*/  FADD.FTZ R30, R28, 1 ;  /* 0x3f8000001c1e7421 */ /* 0x002fe20000010000 */
[C---:B0-----:R-:W-:Y:S02]  /*5fe0*/  LEA R28, P1, R112.reuse, UR8, 0x2 ;  /* 0x00000008701c7c11 */ /* 0x041fe4000f8210ff */
        /* <DEDUP_REMOVED lines=8> */
.L_x_3737:
[----:B------:R-:W-:Y:S05]  /*6070*/  BSYNC.RECONVERGENT B0 ;  /* 0x0000000000007941 */ /* 0x000fea0003800200 */
.L_x_3705:
        /* <DEDUP_REMOVED lines=8> */
.L_x_3769:
        /* <DEDUP_REMOVED lines=16> */
.L_x_4558:


//--------------------- .text._Z35group_norm_nhwc_fwd_one_pass_kernelI11Fp32IOFp32WLi512ELi60ELi480EEv26Group_norm_nhwc_fwd_params --------------------------
	.section	.text._Z35group_norm_nhwc_fwd_one_pass_kernelI11Fp32IOFp32WLi512ELi60ELi480EEv26Group_norm_nhwc_fwd_params,"ax",@progbits
	.align	128
        .global         _Z35group_norm_nhwc_fwd_one_pass_kernelI11Fp32IOFp32WLi512ELi60ELi480EEv26Group_norm_nhwc_fwd_params
        .type           _Z35group_norm_nhwc_fwd_one_pass_kernelI11Fp32IOFp32WLi512ELi60ELi480EEv26Group_norm_nhwc_fwd_params,@function
        .size           _Z35group_norm_nhwc_fwd_one_pass_kernelI11Fp32IOFp32WLi512ELi60ELi480EEv26Group_norm_nhwc_fwd_params,(.L_x_4559 - _Z35group_norm_nhwc_fwd_one_pass_kernelI11Fp32IOFp32WLi512ELi60ELi480EEv26Group_norm_nhwc_fwd_params)
        .other          _Z35group_norm_nhwc_fwd_one_pass_kernelI11Fp32IOFp32WLi512ELi60ELi480EEv26Group_norm_nhwc_fwd_params,@"STO_CUDA_ENTRY STV_DEFAULT"
_Z35group_norm_nhwc_fwd_one_pass_kernelI11Fp32IOFp32WLi512ELi60ELi480EEv26Group_norm_nhwc_fwd_params:
.text._Z35group_norm_nhwc_fwd_one_pass_kernelI11Fp32IOFp32WLi512ELi60ELi480EEv26Group_norm_nhwc_fwd_params:
        /* <DEDUP_REMOVED lines=13> */
[----:B------:R-:W-:Y:S02]  /*00d0*/  MOV R8, R0 ;  /* 0x0000000000087202 */ /* 0x000fe40000000f00 */
[----:B----4-:R-:W-:Y:S02]  /*00e0*/  ISETP.NE.U32.AND P1, PT, RZ, UR6, PT ;  /* 0x00000006ff007c0c */ /* 0x010fe4000bf25070 */
[----:B0-----:R-:W-:-:S02]  /*00f0*/  LOP3.LUT R4, R2, 0xffff, RZ, 0xc0, !PT ;  /* 0x0000ffff02047812 */ /* 0x001fc400078ec0ff */
[----:B---3--:R-:W-:-:S03]  /*0100*/  LOP3.LUT P0, RZ, R2, R3, RZ, 0xfc, !PT ;  /* 0x0000000302ff7212 */ /* 0x008fc6000780fcff */
[----:B------:R-:W-:Y:S01]  /*0110*/  IMAD R4, R4, 0x889, RZ ;  /* 0x0000088904047824 */ /* 0x000fe200078e02ff */
[----:B------:R-:W-:Y:S01]  /*0120*/  ISETP.NE.AND.EX P0, PT, RZ, UR7, !P0, P1 ;  /* 0x00000007ff007c0c */ /* 0x000fe2000c705310 */
[----:B------:R-:W0:Y:S03]  /*0130*/  LDCU.64 UR6, c[0x0][0x358] ;  /* 0x00006b00ff0677ac */ /* 0x000e260008000a00 */
[----:B------:R-:W-:Y:S02]  /*0140*/  SHF.R.U32.HI R108, RZ, 0x10, R4 ;  /* 0x00000010ff6c7819 */ /* 0x000fe40000011604 */
[----:B------:R-:W3:Y:S02]  /*0150*/  S2R R4, SR_LANEID ;  /* 0x0000000000047919 */ /* 0x000ee40000000000 */
[----:B------:R-:W-:Y:S01]  /*0160*/  PRMT R15, R108, 0x9910, RZ ;  /* 0x000099106c0f7816 */ /* 0x000fe200000000ff */
[----:B-1----:R-:W-:-:S04]  /*0170*/  IMAD R14, R3, UR4, R108 ;  /* 0x00000004030e7c24 */ /* 0x002fc8000f8e026c */
[----:B------:R-:W-:Y:S01]  /*0180*/  IMAD R15, R15, 0x1e, RZ ;  /* 0x0000001e0f0f7824 */ /* 0x000fe200078e02ff */
[C---:B------:R-:W-:Y:S02]  /*0190*/  IADD3 R106, PT, PT, R14.reuse, 0x40, RZ ;  /* 0x000000400e6a7810 */ /* 0x040fe40007ffe0ff */
[C---:B------:R-:W-:Y:S02]  /*01a0*/  IADD3 R20, PT, PT, R14.reuse, 0x90, RZ ;  /* 0x000000900e147810 */ /* 0x040fe40007ffe0ff */
[----:B------:R-:W-:Y:S02]  /*01b0*/  IADD3 R23, PT, PT, RZ, -R15, RZ ;  /* 0x8000000fff177210 */ /* 0x000fe40007ffe0ff */
[C---:B------:R-:W-:Y:S02]  /*01c0*/  IADD3 R7, PT, PT, R14.reuse, 0xb0, RZ ;  /* 0x000000b00e077810 */ /* 0x040fe40007ffe0ff */
        /* <DEDUP_REMOVED lines=17> */
[----:B0-23--:R-:W-:-:S07]  /*02e0*/  SHF.L.U32 R16, R16, 0x1, RZ ;  /* 0x0000000110107819 */ /* 0x00dfce00000006ff */
.L_x_3909:
[----:B0-----:R-:W0:Y:S01]  /*02f0*/  LDC R35, c[0x0][0x3f8] ;  /* 0x0000fe00ff237b82 */ /* 0x001e220000000800 */
[----:B------:R-:W1:Y:S01]  /*0300*/  LDCU UR8, c[0x0][0x404] ;  /* 0x00008080ff0877ac */ /* 0x000e620008000800 */
[----:B------:R-:W-:Y:S01]  /*0310*/  LOP3.LUT R117, R16, 0xffff, RZ, 0xc0, !PT ;  /* 0x0000ffff10757812 */ /* 0x000fe200078ec0ff */
[----:B--2---:R-:W2:Y:S01]  /*0320*/  LDCU.64 UR4, c[0x0][0x3e8] ;  /* 0x00007d00ff0477ac */ /* 0x004ea20008000a00 */
[----:B-1---5:R-:W-:Y:S01]  /*0330*/  IMAD R39, R3, UR8, R108 ;  /* 0x0000000803277c24 */ /* 0x022fe2000f8e026c */
[----:B------:R-:W1:Y:S01]  /*0340*/  LDCU.64 UR8, c[0x0][0x3f0] ;  /* 0x00007e00ff0877ac */ /* 0x000e620008000a00 */
[----:B0-----:R-:W-:Y:S02]  /*0350*/  IABS R25, R35 ;  /* 0x0000002300197213 */ /* 0x001fe40000000000 */
[----:B------:R-:W-:Y:S02]  /*0360*/  ISETP.NE.AND P4, PT, R35, RZ, PT ;  /* 0x000000ff2300720c */ /* 0x000fe40003f85270 */
[----:B------:R-:W0:Y:S01]  /*0370*/  I2F.RP R18, R25 ;  /* 0x0000001900127306 */ /* 0x000e220000209400 */
[----:B------:R-:W-:-:S02]  /*0380*/  IADD3 R41, PT, PT, R39, 0x20, RZ ;  /* 0x0000002027297810 */ /* 0x000fc40007ffe0ff */
[----:B------:R-:W-:Y:S02]  /*0390*/  IADD3 R45, PT, PT, R39, 0x30, RZ ;  /* 0x00000030272d7810 */ /* 0x000fe40007ffe0ff */
[----:B--2---:R-:W-:Y:S02]  /*03a0*/  ISETP.GE.U32.AND P5, PT, R41, UR4, PT ;  /* 0x0000000429007c0c */ /* 0x004fe4000bfa6070 */
[----:B------:R-:W-:Y:S02]  /*03b0*/  SHF.R.S32.HI R43, RZ, 0x1f, R45 ;  /* 0x0000001fff2b7819 */ /* 0x000fe4000001142d */
[----:B------:R-:W-:-:S04]  /*03c0*/  IADD3 R47, PT, PT, R39, 0x50, RZ ;  /* 0x00000050272f7810 */ /* 0x000fc80007ffe0ff */
[----:B------:R-:W-:Y:S01]  /*03d0*/  SHF.R.S32.HI R53, RZ, 0x1f, R47 ;  /* 0x0000001fff357819 */ /* 0x000fe2000001142f */
[----:B0-----:R-:W0:Y:S02]  /*03e0*/  MUFU.RCP R18, R18 ;  /* 0x0000001200127308 */ /* 0x001e240000001000 */
[----:B0--34-:R-:W-:-:S06]  /*03f0*/  IADD3 R22, PT, PT, R18, 0xffffffe, RZ ;  /* 0x0ffffffe12167810 */ /* 0x019fcc0007ffe0ff */
[----:B------:R0:W2:Y:S02]  /*0400*/  F2I.FTZ.U32.TRUNC.NTZ R23, R22 ;  /* 0x0000001600177305 */ /* 0x0000a4000021f000 */
[----:B0-----:R-:W-:Y:S02]  /*0410*/  MOV R22, RZ ;  /* 0x000000ff00167202 */ /* 0x001fe40000000f00 */
[----:B--2---:R-:W-:-:S05]  /*0420*/  IADD3 R24, PT, PT, RZ, -R23, RZ ;  /* 0x80000017ff187210 */ /* 0x004fca0007ffe0ff */
[----:B------:R-:W-:Y:S01]  /*0430*/  IMAD R27, R24, R25, RZ ;  /* 0x00000019181b7224 */ /* 0x000fe200078e02ff */
[----:B------:R-:W-:-:S03]  /*0440*/  IABS R24, R8 ;  /* 0x0000000800187213 */ /* 0x000fc60000000000 */
[----:B------:R-:W-:Y:S01]  /*0450*/  IMAD.HI.U32 R23, R23, R27, R22 ;  /* 0x0000001b17177227 */ /* 0x000fe200078e0016 */
[----:B------:R-:W-:-:S04]  /*0460*/  IADD3 R27, PT, PT, R39, 0x10, RZ ;  /* 0x00000010271b7810 */ /* 0x000fc80007ffe0ff */
[----:B------:R-:W-:Y:S01]  /*0470*/  SHF.R.S32.HI R29, RZ, 0x1f, R27 ;  /* 0x0000001fff1d7819 */ /* 0x000fe2000001141b */
        /* <DEDUP_REMOVED lines=8> */
[----:B------:R-:W-:Y:S02]  /*0500*/  ISETP.GE.U32.AND P1, PT, R39, UR4, PT ;  /* 0x0000000427007c0c */ /* 0x000fe4000bf26070 */
[----:B------:R-:W-:-:S02]  /*0510*/  SHF.R.S32.HI R25, RZ, 0x1f, R39 ;  /* 0x0000001fff197819 */ /* 0x000fc40000011427 */
[----:B------:R-:W-:Y:S02]  /*0520*/  ISETP.GE.AND P3, PT, R18, RZ, PT ;  /* 0x000000ff1200720c */ /* 0x000fe40003f66270 */
[----:B------:R-:W-:-:S03]  /*0530*/  ISETP.GE.AND.EX P1, PT, R25, UR5, PT, P1 ;  /* 0x0000000519007c0c */ /* 0x000fc6000bf26310 */
[----:B------:R-:W-:Y:S02]  /*0540*/  @P2 IADD3 R23, PT, PT, R23, 0x1, RZ ;  /* 0x0000000117172810 */ /* 0x000fe40007ffe0ff */
[----:B------:R-:W-:-:S04]  /*0550*/  ISETP.GE.U32.AND P2, PT, R27, UR4, PT ;  /* 0x000000041b007c0c */ /* 0x000fc8000bf46070 */
[----:B------:R-:W-:Y:S02]  /*0560*/  ISETP.GE.AND.EX P2, PT, R29, UR5, PT, P2 ;  /* 0x000000051d007c0c */ /* 0x000fe4000bf46320 */
[----:B------:R-:W-:Y:S02]  /*0570*/  @!P3 IADD3 R23, PT, PT, -R23, RZ, RZ ;  /* 0x000000ff1717b210 */ /* 0x000fe40007ffe1ff */
[----:B------:R-:W-:Y:S01]  /*0580*/  @!P4 LOP3.LUT R23, RZ, R35, RZ, 0x33, !PT ;  /* 0x00000023ff17c212 */ /* 0x000fe200078e33ff */
[----:B------:R-:W0:Y:S01]  /*0590*/  @!P1 LDC.64 R32, c[0x0][0x3e0] ;  /* 0x0000f800ff209b82 */ /* 0x000e220000000a00 */
[----:B------:R-:W-:Y:S02]  /*05a0*/  ISETP.GE.U32.AND P4, PT, R47, UR4, PT ;  /* 0x000000042f007c0c */ /* 0x000fe4000bf86070 */
[----:B------:R-:W-:Y:S02]  /*05b0*/  IADD3 R31, PT, PT, -R23, RZ, RZ ;  /* 0x000000ff171f7210 */ /* 0x000fe40007ffe1ff */
[----:B------:R-:W-:-:S02]  /*05c0*/  SHF.R.S32.HI R22, RZ, 0x1f, R23 ;  /* 0x0000001fff167819 */ /* 0x000fc40000011417 */
[----:B------:R-:W-:Y:S01]  /*05d0*/  ISETP.GE.AND.EX P4, PT, R53, UR5, PT, P4 ;  /* 0x0000000535007c0c */ /* 0x000fe2000bf86340 */
[----:B------:R-:W-:Y:S01]  /*05e0*/  IMAD R18, R35, R31, R8 ;  /* 0x0000001f23127224 */ /* 0x000fe200078e0208 */
[----:B------:R-:W-:Y:S01]  /*05f0*/  SHF.R.S32.HI R35, RZ, 0x1f, R41 ;  /* 0x0000001fff237819 */ /* 0x000fe20000011429 */
[----:B------:R-:W2:Y:S01]  /*0600*/  @!P2 LDC.64 R36, c[0x0][0x3e0] ;  /* 0x0000f800ff24ab82 */ /* 0x000ea20000000a00 */
[----:B-1----:R-:W-:Y:S02]  /*0610*/  IMAD R22, R22, UR8, RZ ;  /* 0x0000000816167c24 */ /* 0x002fe4000f8e02ff */
[----:B------:R-:W-:Y:S01]  /*0620*/  IMAD R18, R18, 0x3c, RZ ;  /* 0x0000003c12127824 */ /* 0x000fe200078e02ff */
[----:B------:R-:W-:Y:S01]  /*0630*/  ISETP.GE.AND.EX P5, PT, R35, UR5, PT, P5 ;  /* 0x0000000523007c0c */ /* 0x000fe2000bfa6350 */
[----:B------:R-:W-:-:S03]  /*0640*/  IMAD R119, R23, UR9, R22 ;  /* 0x0000000917777c24 */ /* 0x000fc6000f8e0216 */
[C---:B------:R-:W-:Y:S01]  /*0650*/  IADD3 R116, P3, PT, R18.reuse, R117, RZ ;  /* 0x0000007512747210 */ /* 0x040fe20007f7e0ff */
[----:B------:R-:W1:Y:S03]  /*0660*/  @!P1 LDC.64 R48, c[0x0][0x390] ;  /* 0x0000e400ff309b82 */ /* 0x000e660000000a00 */
[----:B------:R-:W-:Y:S01]  /*0670*/  LEA.HI.X.SX32 R117, R18, RZ, 0x1, P3 ;  /* 0x000000ff12757211 */ /* 0x000fe200018f0eff */
[----:B0-----:R-:W-:Y:S01]  /*0680*/  @!P1 IMAD R22, R25, R32, RZ ;  /* 0x0000002019169224 */ /* 0x001fe200078e02ff */
[----:B------:R-:W-:-:S03]  /*0690*/  ISETP.GE.U32.AND P3, PT, R45, UR4, PT ;  /* 0x000000042d007c0c */ /* 0x000fc6000bf66070 */
[----:B------:R-:W0:Y:S01]  /*06a0*/  @!P2 LDC.64 R50, c[0x0][0x390] ;  /* 0x0000e400ff32ab82 */ /* 0x000e220000000a00 */
[----:B------:R-:W-:Y:S01]  /*06b0*/  IMAD.WIDE.U32 R116, R23, UR8, R116 ;  /* 0x0000000817747c25 */ /* 0x000fe2000f8e0074 */
[----:B------:R-:W-:-:S03]  /*06c0*/  ISETP.GE.AND.EX P3, PT, R43, UR5, PT, P3 ;  /* 0x000000052b007c0c */ /* 0x000fc6000bf66330 */
[----:B------:R-:W-:Y:S01]  /*06d0*/  @!P1 IMAD R33, R39, R33, R22 ;  /* 0x0000002127219224 */ /* 0x000fe200078e0216 */
[----:B------:R-:W-:Y:S01]  /*06e0*/  IADD3 R119, PT, PT, R117, R119, RZ ;  /* 0x0000007775777210 */ /* 0x000fe20007ffe0ff */
[----:B--2---:R-:W-:Y:S01]  /*06f0*/  @!P2 IMAD R26, R29, R36, RZ ;  /* 0x000000241d1aa224 */ /* 0x004fe200078e02ff */
[----:B------:R-:W2:Y:S01]  /*0700*/  @!P5 LDC.64 R24, c[0x0][0x3e0] ;  /* 0x0000f800ff18db82 */ /* 0x000ea20000000a00 */
[-C--:B------:R-:W-:Y:S02]  /*0710*/  @!P1 MOV R118, R116.reuse ;  /* 0x0000007400769202 */ /* 0x080fe40000000f00 */
[----:B------:R-:W-:Y:S01]  /*0720*/  @!P2 MOV R28, R116 ;  /* 0x00000074001ca202 */ /* 0x000fe20000000f00 */
[----:B------:R-:W-:Y:S01]  /*0730*/  @!P2 IMAD R37, R27, R37, R26 ;  /* 0x000000251b25a224 */ /* 0x000fe200078e021a */
[----:B------:R-:W-:Y:S01]  /*0740*/  @!P2 MOV R29, R119 ;  /* 0x00000077001da202 */ /* 0x000fe20000000f00 */
[----:B------:R-:W-:Y:S02]  /*0750*/  @!P1 IMAD.WIDE.U32 R22, R39, R32, R118 ;  /* 0x0000002027169225 */ /* 0x000fe400078e0076 */
[----:B------:R-:W3:Y:S02]  /*0760*/  @!P5 LDC.64 R30, c[0x0][0x390] ;  /* 0x0000e400ff1edb82 */ /* 0x000ee40000000a00 */
[----:B------:R-:W-:Y:S01]  /*0770*/  @!P2 IMAD.WIDE.U32 R28, R27, R36, R28 ;  /* 0x000000241b1ca225 */ /* 0x000fe200078e001c */
[----:B------:R-:W-:-:S02]  /*0780*/  @!P1 IADD3 R23, PT, PT, R23, R33, RZ ;  /* 0x0000002117179210 */ /* 0x000fc40007ffe0ff */
[----:B-1----:R-:W-:-:S03]  /*0790*/  @!P1 LEA R32, P6, R22, R48, 0x2 ;  /* 0x0000003016209211 */ /* 0x002fc600078c10ff */
[----:B------:R-:W1:Y:S01]  /*07a0*/  @!P3 LDC.64 R26, c[0x0][0x3e0] ;  /* 0x0000f800ff1abb82 */ /* 0x000e620000000a00 */
[----:B------:R-:W-:Y:S02]  /*07b0*/  @!P1 LEA.HI.X R33, R22, R49, R23, 0x2, P6 ;  /* 0x0000003116219211 */ /* 0x000fe400030f1417 */
[----:B------:R-:W-:Y:S02]  /*07c0*/  @!P2 IADD3 R22, PT, PT, R29, R37, RZ ;  /* 0x000000251d16a210 */ /* 0x000fe40007ffe0ff */
[C---:B0-----:R-:W-:Y:S02]  /*07d0*/  @!P2 LEA R36, P6, R28.reuse, R50, 0x2 ;  /* 0x000000321c24a211 */ /* 0x041fe400078c10ff */
[----:B------:R-:W-:Y:S01]  /*07e0*/  MOV R23, RZ ;  /* 0x000000ff00177202 */ /* 0x000fe20000000f00 */
[----:B--2---:R-:W-:Y:S01]  /*07f0*/  @!P5 IMAD R34, R35, R24, RZ ;  /* 0x000000182322d224 */ /* 0x004fe200078e02ff */
[----:B------:R-:W-:Y:S01]  /*0800*/  @!P2 LEA.HI.X R37, R28, R51, R22, 0x2, P6 ;  /* 0x000000331c25a211 */ /* 0x000fe200030f1416 */
[----:B------:R-:W0:Y:S01]  /*0810*/  @!P3 LDC.64 R64, c[0x0][0x390] ;  /* 0x0000e400ff40bb82 */ /* 0x000e220000000a00 */
[----:B------:R-:W-:Y:S01]  /*0820*/  MOV R22, RZ ;  /* 0x000000ff00167202 */ /* 0x000fe20000000f00 */
[----:B------:R-:W-:Y:S01]  /*0830*/  @!P5 IMAD R51, R41, R25, R34 ;  /* 0x000000192933d224 */ /* 0x000fe200078e0222 */
[----:B------:R-:W-:-:S02]  /*0840*/  @!P5 MOV R34, R116 ;  /* 0x000000740022d202 */ /* 0x000fc40000000f00 */
[----:B------:R-:W-:Y:S02]  /*0850*/  @!P5 MOV R35, R119 ;  /* 0x000000770023d202 */ /* 0x000fe40000000f00 */
[----:B------:R-:W-:Y:S01]  /*0860*/  IADD3 R49, PT, PT, R39, 0x60, RZ ;  /* 0x0000006027317810 */ /* 0x000fe20007ffe0ff */
[----:B------:R-:W2:Y:S01]  /*0870*/  @!P4 LDC.64 R28, c[0x0][0x3e0] ;  /* 0x0000f800ff1ccb82 */ /* 0x000ea20000000a00 */
[----:B------:R2:W4:Y:S01]  /*0880*/  @!P1 LDG.E.64 R22, desc[UR6][R32.64] ;  /* 0x0000000620169981 */ /* 0x000522000c1e1b00 */
[----:B------:R-:W-:Y:S01]  /*0890*/  @!P5 IMAD.WIDE.U32 R24, R41, R24, R34 ;  /* 0x000000182918d225 */ /* 0x000fe200078e0022 */
[----:B------:R-:W-:Y:S02]  /*08a0*/  ISETP.GE.U32.AND P1, PT, R49, UR4, PT ;  /* 0x0000000431007c0c */ /* 0x000fe4000bf26070 */
[----:B------:R-:W-:Y:S02]  /*08b0*/  SHF.R.S32.HI R57, RZ, 0x1f, R49 ;  /* 0x0000001fff397819 */ /* 0x000fe40000011431 */
[----:B------:R-:W-:Y:S01]  /*08c0*/  @!P5 IADD3 R25, PT, PT, R25, R51, RZ ;  /* 0x000000331919d210 */ /* 0x000fe20007ffe0ff */
[----:B------:R-:W5:Y:S01]  /*08d0*/  @!P4 LDC.64 R34, c[0x0][0x390] ;  /* 0x0000e400ff22cb82 */ /* 0x000f620000000a00 */
[----:B------:R-:W-:-:S02]  /*08e0*/  ISETP.GE.AND.EX P1, PT, R57, UR5, PT, P1 ;  /* 0x0000000539007c0c */ /* 0x000fc4000bf26310 */
[----:B---3--:R-:W-:Y:S01]  /*08f0*/  @!P5 LEA R40, P6, R24, R30, 0x2 ;  /* 0x0000001e1828d211 */ /* 0x008fe200078c10ff */
[----:B-1----:R-:W-:-:S03]  /*0900*/  @!P3 IMAD R30, R43, R26, RZ ;  /* 0x0000001a2b1eb224 */ /* 0x002fc600078e02ff */
[----:B------:R-:W-:Y:S02]  /*0910*/  @!P5 LEA.HI.X R41, R24, R31, R25, 0x2, P6 ;  /* 0x0000001f1829d211 */ /* 0x000fe400030f1419 */
[----:B------:R-:W-:Y:S02]  /*0920*/  CS2R R24, SRZ ;  /* 0x0000000000187805 */ /* 0x000fe4000001ff00 */
[----:B------:R-:W-:Y:S01]  /*0930*/  IADD3 R51, PT, PT, R39, 0x70, RZ ;  /* 0x0000007027337810 */ /* 0x000fe20007ffe0ff */
[----:B------:R-:W-:Y:S01]  /*0940*/  @!P3 IMAD R59, R45, R27, R30 ;  /* 0x0000001b2d3bb224 */ /* 0x000fe200078e021e */
[----:B------:R-:W-:Y:S02]  /*0950*/  @!P3 MOV R42, R116 ;  /* 0x00000074002ab202 */ /* 0x000fe40000000f00 */
[----:B------:R1:W3:Y:S01]  /*0960*/  @!P2 LDG.E.64 R24, desc[UR6][R36.64] ;  /* 0x000000062418a981 */ /* 0x0002e2000c1e1b00 */
[----:B------:R-:W-:Y:S01]  /*0970*/  ISETP.GE.U32.AND P2, PT, R51, UR4, PT ;  /* 0x0000000433007c0c */ /* 0x000fe2000bf46070 */
[----:B--2---:R-:W-:Y:S01]  /*0980*/  @!P4 IMAD R32, R53, R28, RZ ;  /* 0x0000001c3520c224 */ /* 0x004fe200078e02ff */
[----:B------:R-:W2:Y:S01]  /*0990*/  @!P1 LDC.64 R30, c[0x0][0x3e0] ;  /* 0x0000f800ff1e9b82 */ /* 0x000ea20000000a00 */
[----:B------:R-:W-:-:S02]  /*09a0*/  SHF.R.S32.HI R53, RZ, 0x1f, R51 ;  /* 0x0000001fff357819 */ /* 0x000fc40000011433 */
[----:B------:R-:W-:Y:S02]  /*09b0*/  @!P3 MOV R43, R119 ;  /* 0x00000077002bb202 */ /* 0x000fe40000000f00 */
[----:B------:R-:W-:Y:S01]  /*09c0*/  ISETP.GE.AND.EX P2, PT, R53, UR5, PT, P2 ;  /* 0x0000000535007c0c */ /* 0x000fe2000bf46320 */
[----:B------:R-:W-:Y:S02]  /*09d0*/  @!P4 IMAD R63, R47, R29, R32 ;  /* 0x0000001d2f3fc224 */ /* 0x000fe400078e0220 */
[----:B------:R-:W-:Y:S01]  /*09e0*/  @!P3 IMAD.WIDE.U32 R42, R45, R26, R42 ;  /* 0x0000001a2d2ab225 */ /* 0x000fe200078e002a */
[----:B------:R-:W-:Y:S02]  /*09f0*/  CS2R R26, SRZ ;  /* 0x00000000001a7805 */ /* 0x000fe4000001ff00 */
[----:B------:R-:W-:Y:S01]  /*0a00*/  IADD3 R55, PT, PT, R39, 0x80, RZ ;  /* 0x0000008027377810 */ /* 0x000fe20007ffe0ff */
[----:B------:R-:W2:Y:S01]  /*0a10*/  @!P1 LDC.64 R44, c[0x0][0x390] ;  /* 0x0000e400ff2c9b82 */ /* 0x000ea20000000a00 */
[----:B------:R-:W-:-:S02]  /*0a20*/  @!P4 MOV R32, R116 ;  /* 0x000000740020c202 */ /* 0x000fc40000000f00 */
[----:B------:R-:W-:Y:S01]  /*0a30*/  @!P4 MOV R33, R119 ;  /* 0x000000770021c202 */ /* 0x000fe20000000f00 */
[----:B------:R2:W3:Y:S01]  /*0a40*/  @!P5 LDG.E.64 R26, desc[UR6][R40.64] ;  /* 0x00000006281ad981 */ /* 0x0004e2000c1e1b00 */
[----:B------:R-:W-:Y:S02]  /*0a50*/  ISETP.GE.U32.AND P6, PT, R55, UR4, PT ;  /* 0x0000000437007c0c */ /* 0x000fe4000bfc6070 */
[----:B------:R-:W-:Y:S01]  /*0a60*/  SHF.R.S32.HI R61, RZ, 0x1f, R55 ;  /* 0x0000001fff3d7819 */ /* 0x000fe20000011437 */
[----:B------:R-:W-:Y:S01]  /*0a70*/  @!P4 IMAD.WIDE.U32 R28, R47, R28, R32 ;  /* 0x0000001c2f1cc225 */ /* 0x000fe200078e0020 */
[----:B-1----:R-:W-:Y:S01]  /*0a80*/  @!P3 IADD3 R37, PT, PT, R43, R59, RZ ;  /* 0x0000003b2b25b210 */ /* 0x002fe20007ffe0ff */
[----:B------:R-:W1:Y:S01]  /*0a90*/  @!P2 LDC.64 R32, c[0x0][0x3e0] ;  /* 0x0000f800ff20ab82 */ /* 0x000e620000000a00 */
[----:B0-----:R-:W-:Y:S02]  /*0aa0*/  @!P3 LEA R36, P5, R42, R64, 0x2 ;  /* 0x000000402a24b211 */ /* 0x001fe400078a10ff */
[----:B------:R-:W-:-:S02]  /*0ab0*/  ISETP.GE.AND.EX P6, PT, R61, UR5, PT, P6 ;  /* 0x000000053d007c0c */ /* 0x000fc4000bfc6360 */
[----:B------:R-:W-:Y:S02]  /*0ac0*/  @!P3 LEA.HI.X R37, R42, R65, R37, 0x2, P5 ;  /* 0x000000412a25b211 */ /* 0x000fe400028f1425 */
[----:B------:R-:W-:Y:S02]  /*0ad0*/  @!P4 IADD3 R29, PT, PT, R29, R63, RZ ;  /* 0x0000003f1d1dc210 */ /* 0x000fe40007ffe0ff */
[C---:B-----5:R-:W-:Y:S01]  /*0ae0*/  @!P4 LEA R34, P5, R28.reuse, R34, 0x2 ;  /* 0x000000221c22c211 */ /* 0x060fe200078a10ff */
[----:B--2---:R-:W-:Y:S01]  /*0af0*/  @!P1 IMAD R38, R57, R30, RZ ;  /* 0x0000001e39269224 */ /* 0x004fe200078e02ff */
[----:B------:R-:W-:Y:S01]  /*0b00*/  @!P1 MOV R40, R116 ;  /* 0x0000007400289202 */ /* 0x000fe20000000f00 */
[----:B------:R-:W0:Y:S01]  /*0b10*/  @!P2 LDC.64 R62, c[0x0][0x390] ;  /* 0x0000e400ff3eab82 */ /* 0x000e220000000a00 */
[----:B------:R-:W-:Y:S02]  /*0b20*/  @!P4 LEA.HI.X R35, R28, R35, R29, 0x2, P5 ;  /* 0x000000231c23c211 */ /* 0x000fe400028f141d */
[----:B------:R-:W-:-:S02]  /*0b30*/  CS2R R28, SRZ ;  /* 0x00000000001c7805 */ /* 0x000fc4000001ff00 */
[----:B------:R-:W-:Y:S01]  /*0b40*/  @!P1 MOV R41, R119 ;  /* 0x0000007700299202 */ /* 0x000fe20000000f00 */
[----:B------:R-:W-:Y:S01]  /*0b50*/  @!P1 IMAD R43, R49, R31, R38 ;  /* 0x0000001f312b9224 */ /* 0x000fe200078e0226 */
[----:B------:R-:W-:Y:S01]  /*0b60*/  IADD3 R47, PT, PT, R39, 0xa0, RZ ;  /* 0x000000a0272f7810 */ /* 0x000fe20007ffe0ff */
[----:B------:R-:W-:Y:S01]  /*0b70*/  @!P1 IMAD.WIDE.U32 R30, R49, R30, R40 ;  /* 0x0000001e311e9225 */ /* 0x000fe200078e0028 */
[----:B------:R2:W5:Y:S02]  /*0b80*/  @!P3 LDG.E.64 R28, desc[UR6][R36.64] ;  /* 0x00000006241cb981 */ /* 0x000564000c1e1b00 */
[----:B------:R-:W0:Y:S01]  /*0b90*/  @!P6 LDC.64 R40, c[0x0][0x3e0] ;  /* 0x0000f800ff28eb82 */ /* 0x000e220000000a00 */
[----:B------:R-:W-:Y:S02]  /*0ba0*/  ISETP.GE.U32.AND P3, PT, R47, UR4, PT ;  /* 0x000000042f007c0c */ /* 0x000fe4000bf66070 */
[----:B------:R-:W-:Y:S02]  /*0bb0*/  SHF.R.S32.HI R57, RZ, 0x1f, R47 ;  /* 0x0000001fff397819 */ /* 0x000fe4000001142f */
[----:B------:R-:W-:-:S02]  /*0bc0*/  @!P1 IADD3 R31, PT, PT, R31, R43, RZ ;  /* 0x0000002b1f1f9210 */ /* 0x000fc40007ffe0ff */
[----:B------:R-:W-:Y:S02]  /*0bd0*/  ISETP.GE.AND.EX P3, PT, R57, UR5, PT, P3 ;  /* 0x0000000539007c0c */ /* 0x000fe4000bf66330 */
[C---:B------:R-:W-:Y:S02]  /*0be0*/  @!P1 LEA R44, P5, R30.reuse, R44, 0x2 ;  /* 0x0000002c1e2c9211 */ /* 0x040fe400078a10ff */
[----:B------:R-:W-:Y:S01]  /*0bf0*/  IADD3 R59, PT, PT, R39, 0xc0, RZ ;  /* 0x000000c0273b7810 */ /* 0x000fe20007ffe0ff */
[----:B-1----:R-:W-:Y:S01]  /*0c00*/  @!P2 IMAD R38, R53, R32, RZ ;  /* 0x000000203526a224 */ /* 0x002fe200078e02ff */
[----:B--2---:R-:W-:Y:S02]  /*0c10*/  @!P2 MOV R36, R116 ;  /* 0x000000740024a202 */ /* 0x004fe40000000f00 */
[----:B------:R-:W-:Y:S02]  /*0c20*/  @!P2 MOV R37, R119 ;  /* 0x000000770025a202 */ /* 0x000fe40000000f00 */
[----:B------:R-:W-:-:S02]  /*0c30*/  @!P1 LEA.HI.X R45, R30, R45, R31, 0x2, P5 ;  /* 0x0000002d1e2d9211 */ /* 0x000fc400028f141f */
[----:B------:R-:W-:Y:S02]  /*0c40*/  CS2R R30, SRZ ;  /* 0x00000000001e7805 */ /* 0x000fe4000001ff00 */
[----:B------:R-:W-:Y:S01]  /*0c50*/  ISETP.GE.U32.AND P5, PT, R59, UR4, PT ;  /* 0x000000043b007c0c */ /* 0x000fe2000bfa6070 */
[----:B------:R-:W1:Y:S01]  /*0c60*/  @!P3 LDC.64 R42, c[0x0][0x3e0] ;  /* 0x0000f800ff2abb82 */ /* 0x000e620000000a00 */
[----:B------:R-:W-:Y:S01]  /*0c70*/  SHF.R.S32.HI R65, RZ, 0x1f, R59 ;  /* 0x0000001fff417819 */ /* 0x000fe2000001143b */
[C---:B------:R-:W-:Y:S02]  /*0c80*/  @!P2 IMAD R49, R51.reuse, R33, R38 ;  /* 0x000000213331a224 */ /* 0x040fe400078e0226 */
[----:B------:R-:W-:Y:S01]  /*0c90*/  @!P2 IMAD.WIDE.U32 R32, R51, R32, R36 ;  /* 0x000000203320a225 */ /* 0x000fe200078e0024 */
[----:B------:R-:W-:Y:S01]  /*0ca0*/  ISETP.GE.AND.EX P5, PT, R65, UR5, PT, P5 ;  /* 0x0000000541007c0c */ /* 0x000fe2000bfa6350 */
[----:B------:R-:W2:Y:S02]  /*0cb0*/  @!P4 LDG.E.64 R30, desc[UR6][R34.64] ;  /* 0x00000006221ec981 */ /* 0x000ea4000c1e1b00 */
[----:B------:R-:W1:Y:S01]  /*0cc0*/  @!P6 LDC.64 R50, c[0x0][0x390] ;  /* 0x0000e400ff32eb82 */ /* 0x000e620000000a00 */
[----:B------:R-:W-:-:S02]  /*0cd0*/  @!P2 IADD3 R33, PT, PT, R33, R49, RZ ;  /* 0x000000312121a210 */ /* 0x000fc40007ffe0ff */
[----:B0-----:R-:W-:Y:S01]  /*0ce0*/  @!P2 LEA R52, P4, R32, R62, 0x2 ;  /* 0x0000003e2034a211 */ /* 0x001fe200078810ff */
[----:B------:R-:W-:-:S03]  /*0cf0*/  @!P6 IMAD R36, R61, R40, RZ ;  /* 0x000000283d24e224 */ /* 0x000fc600078e02ff */
[----:B------:R-:W-:Y:S02]  /*0d00*/  @!P2 LEA.HI.X R53, R32, R63, R33, 0x2, P4 ;  /* 0x0000003f2035a211 */ /* 0x000fe400020f1421 */
[----:B------:R-:W-:Y:S02]  /*0d10*/  CS2R R32, SRZ ;  /* 0x0000000000207805 */ /* 0x000fe4000001ff00 */
[----:B------:R-:W-:Y:S01]  /*0d20*/  IADD3 R61, PT, PT, R39, 0xf0, RZ ;  /* 0x000000f0273d7810 */ /* 0x000fe20007ffe0ff */
[----:B------:R-:W-:Y:S01]  /*0d30*/  @!P6 IMAD R71, R55, R41, R36 ;  /* 0x000000293747e224 */ /* 0x000fe200078e0224 */
[----:B------:R-:W-:Y:S01]  /*0d40*/  IADD3 R63, PT, PT, R39, 0x100, RZ ;  /* 0x00000100273f7810 */ /* 0x000fe20007ffe0ff */
[----:B------:R-:W0:Y:S01]  /*0d50*/  @!P3 LDC.64 R48, c[0x0][0x390] ;  /* 0x0000e400ff30bb82 */ /* 0x000e220000000a00 */
[----:B------:R-:W-:Y:S01]  /*0d60*/  ISETP.GE.U32.AND P4, PT, R61, UR4, PT ;  /* 0x000000043d007c0c */ /* 0x000fe2000bf86070 */
[----:B------:R1:W2:Y:S01]  /*0d70*/  @!P1 LDG.E.64 R32, desc[UR6][R44.64] ;  /* 0x000000062c209981 */ /* 0x0002a2000c1e1b00 */
[----:B------:R-:W-:-:S02]  /*0d80*/  SHF.R.S32.HI R67, RZ, 0x1f, R61 ;  /* 0x0000001fff437819 */ /* 0x000fc4000001143d */
[----:B------:R-:W-:-:S03]  /*0d90*/  ISETP.GE.U32.AND P1, PT, R63, UR4, PT ;  /* 0x000000043f007c0c */ /* 0x000fc6000bf26070 */
[----:B------:R-:W0:Y:S01]  /*0da0*/  @!P5 LDC.64 R36, c[0x0][0x3e0] ;  /* 0x0000f800ff24db82 */ /* 0x000e220000000a00 */
[----:B------:R-:W-:Y:S02]  /*0db0*/  SHF.R.S32.HI R69, RZ, 0x1f, R63 ;  /* 0x0000001fff457819 */ /* 0x000fe4000001143f */
[----:B------:R-:W-:Y:S02]  /*0dc0*/  ISETP.GE.AND.EX P4, PT, R67, UR5, PT, P4 ;  /* 0x0000000543007c0c */ /* 0x000fe4000bf86340 */
[----:B------:R-:W-:Y:S02]  /*0dd0*/  ISETP.GE.AND.EX P1, PT, R69, UR5, PT, P1 ;  /* 0x0000000545007c0c */ /* 0x000fe4000bf26310 */
[----:B-1----:R-:W-:Y:S02]  /*0de0*/  @!P6 MOV R44, R116 ;  /* 0x00000074002ce202 */ /* 0x002fe40000000f00 */
[-C--:B------:R-:W-:Y:S02]  /*0df0*/  @!P6 MOV R45, R119.reuse ;  /* 0x00000077002de202 */ /* 0x080fe40000000f00 */
[----:B------:R-:W-:Y:S01]  /*0e00*/  CS2R R34, SRZ ;  /* 0x0000000000227805 */ /* 0x000fe2000001ff00 */
[----:B------:R-:W-:Y:S01]  /*0e10*/  @!P3 IMAD R38, R57, R42, RZ ;  /* 0x0000002a3926b224 */ /* 0x000fe200078e02ff */
[----:B------:R-:W-:Y:S01]  /*0e20*/  @!P3 MOV R54, R116 ;  /* 0x000000740036b202 */ /* 0x000fe20000000f00 */
[----:B------:R-:W-:Y:S01]  /*0e30*/  @!P6 IMAD.WIDE.U32 R40, R55, R40, R44 ;  /* 0x000000283728e225 */ /* 0x000fe200078e002c */
[----:B------:R-:W-:Y:S01]  /*0e40*/  @!P3 MOV R55, R119 ;  /* 0x000000770037b202 */ /* 0x000fe20000000f00 */
[----:B------:R-:W1:Y:S01]  /*0e50*/  @!P5 LDC.64 R44, c[0x0][0x390] ;  /* 0x0000e400ff2cdb82 */ /* 0x000e620000000a00 */
[----:B------:R0:W2:Y:S01]  /*0e60*/  @!P2 LDG.E.64 R34, desc[UR6][R52.64] ;  /* 0x000000063422a981 */ /* 0x0000a2000c1e1b00 */
[----:B------:R-:W-:Y:S01]  /*0e70*/  @!P3 IMAD R57, R47, R43, R38 ;  /* 0x0000002b2f39b224 */ /* 0x000fe200078e0226 */
[----:B------:R-:W-:Y:S01]  /*0e80*/  @!P6 IADD3 R38, PT, PT, R41, R71, RZ ;  /* 0x000000472926e210 */ /* 0x000fe20007ffe0ff */
[----:B------:R-:W-:Y:S01]  /*0e90*/  @!P3 IMAD.WIDE.U32 R54, R47, R42, R54 ;  /* 0x0000002a2f36b225 */ /* 0x000fe200078e0036 */
[----:B------:R-:W-:-:S03]  /*0ea0*/  @!P6 LEA R50, P2, R40, R50, 0x2 ;  /* 0x000000322832e211 */ /* 0x000fc600078410ff */
[----:B------:R-:W1:Y:S01]  /*0eb0*/  @!P4 LDC.64 R46, c[0x0][0x3e0] ;  /* 0x0000f800ff2ecb82 */ /* 0x000e620000000a00 */
[----:B------:R-:W-:Y:S02]  /*0ec0*/  @!P6 LEA.HI.X R51, R40, R51, R38, 0x2, P2 ;  /* 0x000000332833e211 */ /* 0x000fe400010f1426 */
[----:B0-----:R-:W-:Y:S01]  /*0ed0*/  @!P3 LEA R40, P2, R54, R48, 0x2 ;  /* 0x000000303628b211 */ /* 0x001fe200078410ff */
[----:B------:R-:W-:-:S04]  /*0ee0*/  @!P5 IMAD R48, R65, R36, RZ ;  /* 0x000000244130d224 */ /* 0x000fc800078e02ff */
[----:B------:R-:W0:Y:S01]  /*0ef0*/  @!P1 LDC.64 R42, c[0x0][0x3e0] ;  /* 0x0000f800ff2a9b82 */ /* 0x000e220000000a00 */
[----:B------:R-:W-:Y:S01]  /*0f00*/  @!P3 IADD3 R38, PT, PT, R55, R57, RZ ;  /* 0x000000393726b210 */ /* 0x000fe20007ffe0ff */
[----:B------:R-:W-:Y:S01]  /*0f10*/  @!P5 IMAD R65, R59, R37, R48 ;  /* 0x000000253b41d224 */ /* 0x000fe200078e0230 */
[----:B------:R-:W-:Y:S02]  /*0f20*/  @!P5 MOV R48, R116 ;  /* 0x000000740030d202 */ /* 0x000fe40000000f00 */
[----:B------:R-:W-:Y:S02]  /*0f30*/  @!P3 LEA.HI.X R41, R54, R49, R38, 0x2, P2 ;  /* 0x000000313629b211 */ /* 0x000fe400010f1426 */
[----:B------:R-:W-:Y:S02]  /*0f40*/  @!P5 MOV R49, R119 ;  /* 0x000000770031d202 */ /* 0x000fe40000000f00 */
[----:B------:R-:W-:Y:S02]  /*0f50*/  CS2R R56, SRZ ;  /* 0x0000000000387805 */ /* 0x000fe4000001ff00 */
[----:B------:R-:W-:Y:S01]  /*0f60*/  IADD3 R55, PT, PT, R39, 0x110, RZ ;  /* 0x0000011027377810 */ /* 0x000fe20007ffe0ff */
[----:B------:R-:W-:-:S03]  /*0f70*/  @!P5 IMAD.WIDE.U32 R36, R59, R36, R48 ;  /* 0x000000243b24d225 */ /* 0x000fc600078e0030 */
[----:B------:R-:W-:Y:S01]  /*0f80*/  ISETP.GE.U32.AND P2, PT, R55, UR4, PT ;  /* 0x0000000437007c0c */ /* 0x000fe2000bf46070 */
[----:B------:R1:W2:Y:S01]  /*0f90*/  @!P6 LDG.E.64 R56, desc[UR6][R50.64] ;  /* 0x000000063238e981 */ /* 0x0002a2000c1e1b00 */
[----:B------:R-:W-:Y:S02]  /*0fa0*/  SHF.R.S32.HI R53, RZ, 0x1f, R55 ;  /* 0x0000001fff357819 */ /* 0x000fe40000011437 */
[----:B------:R-:W-:Y:S02]  /*0fb0*/  @!P5 IADD3 R37, PT, PT, R37, R65, RZ ;  /* 0x000000412525d210 */ /* 0x000fe40007ffe0ff */
[----:B-1----:R-:W-:Y:S02]  /*0fc0*/  @!P5 LEA R44, P6, R36, R44, 0x2 ;  /* 0x0000002c242cd211 */ /* 0x002fe400078c10ff */
[----:B------:R-:W-:Y:S01]  /*0fd0*/  ISETP.GE.AND.EX P2, PT, R53, UR5, PT, P2 ;  /* 0x0000000535007c0c */ /* 0x000fe2000bf46320 */
[----:B------:R-:W-:Y:S01]  /*0fe0*/  @!P4 IMAD R38, R67, R46, RZ ;  /* 0x0000002e4326c224 */ /* 0x000fe200078e02ff */
[----:B------:R-:W-:-:S02]  /*0ff0*/  @!P4 MOV R50, R116 ;  /* 0x000000740032c202 */ /* 0x000fc40000000f00 */
[----:B------:R-:W-:Y:S01]  /*1000*/  @!P4 MOV R51, R119 ;  /* 0x000000770033c202 */ /* 0x000fe20000000f00 */
[----:B0-----:R-:W-:Y:S01]  /*1010*/  @!P1 IMAD R48, R69, R42, RZ ;  /* 0x0000002a45309224 */ /* 0x001fe200078e02ff */
[----:B------:R-:W-:Y:S02]  /*1020*/  @!P5 LEA.HI.X R45, R36, R45, R37, 0x2, P6 ;  /* 0x0000002d242dd211 */ /* 0x000fe400030f1425 */
[----:B------:R-:W0:Y:S01]  /*1030*/  @!P4 LDC.64 R36, c[0x0][0x390] ;  /* 0x0000e400ff24cb82 */ /* 0x000e220000000a00 */
[C---:B------:R-:W-:Y:S01]  /*1040*/  @!P4 IMAD R65, R61.reuse, R47, R38 ;  /* 0x0000002f3d41c224 */ /* 0x040fe200078e0226 */
[----:B------:R-:W-:Y:S01]  /*1050*/  @!P1 MOV R47, R119 ;  /* 0x00000077002f9202 */ /* 0x000fe20000000f00 */
[----:B------:R-:W-:Y:S01]  /*1060*/  @!P4 IMAD.WIDE.U32 R50, R61, R46, R50 ;  /* 0x0000002e3d32c225 */ /* 0x000fe200078e0032 */
[----:B------:R-:W-:-:S03]  /*1070*/  @!P1 MOV R46, R116 ;  /* 0x00000074002e9202 */ /* 0x000fc60000000f00 */
[C---:B------:R-:W-:Y:S02]  /*1080*/  @!P1 IMAD R71, R63.reuse, R43, R48 ;  /* 0x0000002b3f479224 */ /* 0x040fe400078e0230 */
[----:B------:R-:W1:Y:S01]  /*1090*/  @!P1 LDC.64 R48, c[0x0][0x390] ;  /* 0x0000e400ff309b82 */ /* 0x000e620000000a00 */
[----:B------:R-:W-:Y:S01]  /*10a0*/  @!P1 IMAD.WIDE.U32 R42, R63, R42, R46 ;  /* 0x0000002a3f2a9225 */ /* 0x000fe200078e002e */
[----:B------:R-:W-:Y:S02]  /*10b0*/  IADD3 R67, PT, PT, R39, 0x120, RZ ;  /* 0x0000012027437810 */ /* 0x000fe40007ffe0ff */
[----:B------:R-:W-:-:S04]  /*10c0*/  CS2R R58, SRZ ;  /* 0x00000000003a7805 */ /* 0x000fc8000001ff00 */
[----:B------:R-:W4:Y:S01]  /*10d0*/  @!P2 LDC.64 R46, c[0x0][0x3e0] ;  /* 0x0000f800ff2eab82 */ /* 0x000f220000000a00 */
[----:B------:R-:W-:Y:S02]  /*10e0*/  CS2R R60, SRZ ;  /* 0x00000000003c7805 */ /* 0x000fe4000001ff00 */
[----:B------:R-:W-:Y:S01]  /*10f0*/  IADD3 R69, PT, PT, R39, 0x130, RZ ;  /* 0x0000013027457810 */ /* 0x000fe20007ffe0ff */
[----:B------:R1:W2:Y:S01]  /*1100*/  @!P3 LDG.E.64 R58, desc[UR6][R40.64] ;  /* 0x00000006283ab981 */ /* 0x0002a2000c1e1b00 */
[----:B------:R-:W-:Y:S02]  /*1110*/  ISETP.GE.U32.AND P6, PT, R67, UR4, PT ;  /* 0x0000000443007c0c */ /* 0x000fe4000bfc6070 */
[----:B------:R-:W-:Y:S01]  /*1120*/  SHF.R.S32.HI R73, RZ, 0x1f, R67 ;  /* 0x0000001fff497819 */ /* 0x000fe20000011443 */
[----:B------:R4:W2:Y:S01]  /*1130*/  @!P5 LDG.E.64 R60, desc[UR6][R44.64] ;  /* 0x000000062c3cd981 */ /* 0x0008a2000c1e1b00 */
[----:B------:R-:W-:Y:S02]  /*1140*/  @!P4 IADD3 R38, PT, PT, R51, R65, RZ ;  /* 0x000000413326c210 */ /* 0x000fe40007ffe0ff */
[----:B------:R-:W-:-:S02]  /*1150*/  ISETP.GE.U32.AND P3, PT, R69, UR4, PT ;  /* 0x0000000445007c0c */ /* 0x000fc4000bf66070 */
[----:B------:R-:W-:Y:S02]  /*1160*/  ISETP.GE.AND.EX P6, PT, R73, UR5, PT, P6 ;  /* 0x0000000549007c0c */ /* 0x000fe4000bfc6360 */
[----:B------:R-:W-:Y:S02]  /*1170*/  SHF.R.S32.HI R51, RZ, 0x1f, R69 ;  /* 0x0000001fff337819 */ /* 0x000fe40000011445 */
[C---:B0-----:R-:W-:Y:S02]  /*1180*/  @!P4 LEA R36, P5, R50.reuse, R36, 0x2 ;  /* 0x000000243224c211 */ /* 0x041fe400078a10ff */
[----:B------:R-:W-:Y:S02]  /*1190*/  ISETP.GE.AND.EX P3, PT, R51, UR5, PT, P3 ;  /* 0x0000000533007c0c */ /* 0x000fe4000bf66330 */
[----:B------:R-:W-:Y:S02]  /*11a0*/  @!P4 LEA.HI.X R37, R50, R37, R38, 0x2, P5 ;  /* 0x000000253225c211 */ /* 0x000fe400028f1426 */
[----:B------:R-:W-:-:S02]  /*11b0*/  @!P1 IADD3 R38, PT, PT, R43, R71, RZ ;  /* 0x000000472b269210 */ /* 0x000fc40007ffe0ff */
[C---:B-1----:R-:W-:Y:S01]  /*11c0*/  @!P1 LEA R40, P5, R42.reuse, R48, 0x2 ;  /* 0x000000302a289211 */ /* 0x042fe200078a10ff */
[----:B----4-:R-:W-:Y:S01]  /*11d0*/  @!P2 IMAD R48, R53, R46, RZ ;  /* 0x0000002e3530a224 */ /* 0x010fe200078e02ff */
[----:B------:R-:W-:Y:S01]  /*11e0*/  @!P2 MOV R44, R116 ;  /* 0x00000074002ca202 */ /* 0x000fe20000000f00 */
[----:B------:R-:W0:Y:S01]  /*11f0*/  @!P2 LDC.64 R52, c[0x0][0x390] ;  /* 0x0000e400ff34ab82 */ /* 0x000e220000000a00 */
[----:B------:R-:W-:Y:S02]  /*1200*/  @!P2 MOV R45, R119 ;  /* 0x00000077002da202 */ /* 0x000fe40000000f00 */
[----:B------:R-:W-:Y:S01]  /*1210*/  @!P1 LEA.HI.X R41, R42, R49, R38, 0x2, P5 ;  /* 0x000000312a299211 */ /* 0x000fe200028f1426 */
[----:B------:R-:W-:-:S04]  /*1220*/  @!P2 IMAD R79, R55, R47, R48 ;  /* 0x0000002f374fa224 */ /* 0x000fc800078e0230 */
[----:B------:R-:W1:Y:S01]  /*1230*/  @!P6 LDC.64 R42, c[0x0][0x3e0] ;  /* 0x0000f800ff2aeb82 */ /* 0x000e620000000a00 */
[----:B------:R-:W-:Y:S01]  /*1240*/  @!P2 IMAD.WIDE.U32 R44, R55, R46, R44 ;  /* 0x0000002e372ca225 */ /* 0x000fe200078e002c */
[----:B------:R-:W-:-:S06]  /*1250*/  IADD3 R71, PT, PT, R39, 0x140, RZ ;  /* 0x0000014027477810 */ /* 0x000fcc0007ffe0ff */
[----:B------:R-:W4:Y:S01]  /*1260*/  @!P3 LDC.64 R46, c[0x0][0x3e0] ;  /* 0x0000f800ff2ebb82 */ /* 0x000f220000000a00 */
[----:B------:R-:W-:Y:S02]  /*1270*/  ISETP.GE.U32.AND P5, PT, R71, UR4, PT ;  /* 0x0000000447007c0c */ /* 0x000fe4000bfa6070 */
[----:B------:R-:W-:Y:S02]  /*1280*/  SHF.R.S32.HI R75, RZ, 0x1f, R71 ;  /* 0x0000001fff4b7819 */ /* 0x000fe40000011447 */
[----:B------:R-:W-:Y:S02]  /*1290*/  CS2R R62, SRZ ;  /* 0x00000000003e7805 */ /* 0x000fe4000001ff00 */
[----:B------:R-:W-:Y:S02]  /*12a0*/  CS2R R64, SRZ ;  /* 0x0000000000407805 */ /* 0x000fe4000001ff00 */
[----:B------:R-:W-:Y:S01]  /*12b0*/  ISETP.GE.AND.EX P5, PT, R75, UR5, PT, P5 ;  /* 0x000000054b007c0c */ /* 0x000fe2000bfa6350 */
[----:B------:R-:W3:Y:S01]  /*12c0*/  @!P6 LDC.64 R48, c[0x0][0x390] ;  /* 0x0000e400ff30eb82 */ /* 0x000ee20000000a00 */
[----:B------:R-:W-:Y:S01]  /*12d0*/  IADD3 R38, PT, PT, R39, 0x150, RZ ;  /* 0x0000015027267810 */ /* 0x000fe20007ffe0ff */
[----:B------:R0:W2:Y:S03]  /*12e0*/  @!P4 LDG.E.64 R62, desc[UR6][R36.64] ;  /* 0x00000006243ec981 */ /* 0x0000a6000c1e1b00 */
[----:B------:R-:W-:Y:S01]  /*12f0*/  ISETP.GE.U32.AND P4, PT, R38, UR4, PT ;  /* 0x0000000426007c0c */ /* 0x000fe2000bf86070 */
[----:B------:R4:W2:Y:S01]  /*1300*/  @!P1 LDG.E.64 R64, desc[UR6][R40.64] ;  /* 0x0000000628409981 */ /* 0x0008a2000c1e1b00 */
[----:B------:R-:W-:Y:S01]  /*1310*/  SHF.R.S32.HI R77, RZ, 0x1f, R38 ;  /* 0x0000001fff4d7819 */ /* 0x000fe20000011426 */
[----:B-1----:R-:W-:Y:S01]  /*1320*/  @!P6 IMAD R50, R73, R42, RZ ;  /* 0x0000002a4932e224 */ /* 0x002fe200078e02ff */
[----:B0-----:R-:W-:-:S02]  /*1330*/  @!P2 LEA R52, P1, R44, R52, 0x2 ;  /* 0x000000342c34a211 */ /* 0x001fc400078210ff */
[----:B------:R-:W-:Y:S02]  /*1340*/  @!P2 IADD3 R36, PT, PT, R45, R79, RZ ;  /* 0x0000004f2d24a210 */ /* 0x000fe40007ffe0ff */
[----:B------:R-:W-:Y:S01]  /*1350*/  IADD3 R70, PT, PT, R39, 0x160, RZ ;  /* 0x0000016027467810 */ /* 0x000fe20007ffe0ff */
[----:B------:R-:W-:Y:S01]  /*1360*/  @!P6 IMAD R43, R67, R43, R50 ;  /* 0x0000002b432be224 */ /* 0x000fe200078e0232 */
[----:B------:R-:W-:Y:S01]  /*1370*/  ISETP.GE.AND.EX P4, PT, R77, UR5, PT, P4 ;  /* 0x000000054d007c0c */ /* 0x000fe2000bf86340 */
[----:B----4-:R-:W-:Y:S01]  /*1380*/  @!P3 IMAD R54, R51, R46, RZ ;  /* 0x0000002e3336b224 */ /* 0x010fe200078e02ff */
[----:B------:R-:W-:Y:S02]  /*1390*/  @!P2 LEA.HI.X R53, R44, R53, R36, 0x2, P1 ;  /* 0x000000352c35a211 */ /* 0x000fe400008f1424 */
[----:B------:R-:W0:Y:S01]  /*13a0*/  @!P5 LDC.64 R44, c[0x0][0x3e0] ;  /* 0x0000f800ff2cdb82 */ /* 0x000e220000000a00 */
[----:B------:R-:W-:Y:S02]  /*13b0*/  @!P6 MOV R50, R116 ;  /* 0x000000740032e202 */ /* 0x000fe40000000f00 */
[----:B------:R-:W-:-:S02]  /*13c0*/  @!P6 MOV R51, R119 ;  /* 0x000000770033e202 */ /* 0x000fc40000000f00 */
[----:B------:R-:W-:Y:S02]  /*13d0*/  ISETP.GE.U32.AND P1, PT, R70, UR4, PT ;  /* 0x0000000446007c0c */ /* 0x000fe4000bf26070 */
[----:B------:R-:W-:Y:S01]  /*13e0*/  SHF.R.S32.HI R73, RZ, 0x1f, R70 ;  /* 0x0000001fff497819 */ /* 0x000fe20000011446 */
[----:B------:R-:W1:Y:S01]  /*13f0*/  @!P3 LDC.64 R36, c[0x0][0x390] ;  /* 0x0000e400ff24bb82 */ /* 0x000e620000000a00 */
[----:B------:R-:W-:Y:S01]  /*1400*/  @!P6 IMAD.WIDE.U32 R50, R67, R42, R50 ;  /* 0x0000002a4332e225 */ /* 0x000fe200078e0032 */
[----:B------:R-:W-:Y:S02]  /*1410*/  CS2R R66, SRZ ;  /* 0x0000000000427805 */ /* 0x000fe4000001ff00 */
[----:B------:R-:W-:Y:S01]  /*1420*/  ISETP.GE.AND.EX P1, PT, R73, UR5, PT, P1 ;  /* 0x0000000549007c0c */ /* 0x000fe2000bf26310 */
[C---:B------:R-:W-:Y:S01]  /*1430*/  @!P3 IMAD R47, R69.reuse, R47, R54 ;  /* 0x0000002f452fb224 */ /* 0x040fe200078e0236 */
[----:B------:R-:W-:Y:S02]  /*1440*/  @!P3 MOV R54, R116 ;  /* 0x000000740036b202 */ /* 0x000fe40000000f00 */
[----:B------:R-:W-:Y:S01]  /*1450*/  @!P3 MOV R55, R119 ;  /* 0x000000770037b202 */ /* 0x000fe20000000f00 */
[----:B------:R-:W4:Y:S01]  /*1460*/  @!P4 LDC.64 R40, c[0x0][0x3e0] ;  /* 0x0000f800ff28cb82 */ /* 0x000f220000000a00 */
[----:B------:R5:W2:Y:S01]  /*1470*/  @!P2 LDG.E.64 R66, desc[UR6][R52.64] ;  /* 0x000000063442a981 */ /* 0x000aa2000c1e1b00 */
[----:B---3--:R-:W-:Y:S01]  /*1480*/  @!P6 LEA R48, P2, R50, R48, 0x2 ;  /* 0x000000303230e211 */ /* 0x008fe200078410ff */
[----:B------:R-:W-:Y:S01]  /*1490*/  @!P3 IMAD.WIDE.U32 R54, R69, R46, R54 ;  /* 0x0000002e4536b225 */ /* 0x000fe200078e0036 */
[----:B------:R-:W-:-:S04]  /*14a0*/  @!P6 IADD3 R46, PT, PT, R51, R43, RZ ;  /* 0x0000002b332ee210 */ /* 0x000fc80007ffe0ff */
[----:B------:R-:W3:Y:S01]  /*14b0*/  @!P5 LDC.64 R42, c[0x0][0x390] ;  /* 0x0000e400ff2adb82 */ /* 0x000ee20000000a00 */
[----:B------:R-:W-:Y:S02]  /*14c0*/  @!P6 LEA.HI.X R49, R50, R49, R46, 0x2, P2 ;  /* 0x000000313231e211 */ /* 0x000fe400010f142e */
[----:B------:R-:W-:-:S05]  /*14d0*/  @!P3 IADD3 R55, PT, PT, R55, R47, RZ ;  /* 0x0000002f3737b210 */ /* 0x000fca0007ffe0ff */
[----:B------:R-:W3:Y:S01]  /*14e0*/  @!P1 LDC.64 R46, c[0x0][0x3e0] ;  /* 0x0000f800ff2e9b82 */ /* 0x000ee20000000a00 */
[----:B0-----:R-:W-:Y:S01]  /*14f0*/  @!P5 IMAD R68, R75, R44, RZ ;  /* 0x0000002c4b44d224 */ /* 0x001fe200078e02ff */
[----:B-----5:R-:W-:Y:S02]  /*1500*/  @!P5 MOV R52, R116 ;  /* 0x000000740034d202 */ /* 0x020fe40000000f00 */
[----:B------:R-:W-:Y:S01]  /*1510*/  @!P5 MOV R53, R119 ;  /* 0x000000770035d202 */ /* 0x000fe20000000f00 */
[----:B------:R-:W-:-:S03]  /*1520*/  @!P5 IMAD R75, R71, R45, R68 ;  /* 0x0000002d474bd224 */ /* 0x000fc600078e0244 */
[----:B------:R-:W0:Y:S01]  /*1530*/  @!P4 LDC.64 R50, c[0x0][0x390] ;  /* 0x0000e400ff32cb82 */ /* 0x000e220000000a00 */
[C---:B-1----:R-:W-:Y:S01]  /*1540*/  @!P3 LEA R36, P2, R54.reuse, R36, 0x2 ;  /* 0x000000243624b211 */ /* 0x042fe200078410ff */
[----:B------:R-:W-:Y:S01]  /*1550*/  @!P5 IMAD.WIDE.U32 R44, R71, R44, R52 ;  /* 0x0000002c472cd225 */ /* 0x000fe200078e0034 */
[----:B------:R-:W-:Y:S02]  /*1560*/  IADD3 R52, PT, PT, R39, 0x170, RZ ;  /* 0x0000017027347810 */ /* 0x000fe40007ffe0ff */
[----:B------:R-:W-:Y:S02]  /*1570*/  CS2R R68, SRZ ;  /* 0x0000000000447805 */ /* 0x000fe4000001ff00 */
[----:B------:R-:W-:Y:S01]  /*1580*/  @!P3 LEA.HI.X R37, R54, R37, R55, 0x2, P2 ;  /* 0x000000253625b211 */ /* 0x000fe200010f1437 */
[----:B----4-:R-:W-:Y:S01]  /*1590*/  @!P4 IMAD R77, R77, R40, RZ ;  /* 0x000000284d4dc224 */ /* 0x010fe200078e02ff */
[----:B------:R-:W-:Y:S02]  /*15a0*/  @!P4 MOV R54, R116 ;  /* 0x000000740036c202 */ /* 0x000fe40000000f00 */
[----:B------:R-:W-:Y:S01]  /*15b0*/  @!P4 MOV R55, R119 ;  /* 0x000000770037c202 */ /* 0x000fe20000000f00 */
[----:B------:R1:W4:Y:S01]  /*15c0*/  @!P6 LDG.E.64 R68, desc[UR6][R48.64] ;  /* 0x000000063044e981 */ /* 0x000322000c1e1b00 */
[----:B------:R-:W-:-:S02]  /*15d0*/  ISETP.GE.U32.AND P2, PT, R52, UR4, PT ;  /* 0x0000000434007c0c */ /* 0x000fc4000bf46070 */
[----:B------:R-:W-:Y:S01]  /*15e0*/  SHF.R.S32.HI R53, RZ, 0x1f, R52 ;  /* 0x0000001fff357819 */ /* 0x000fe20000011434 */
[C---:B------:R-:W-:Y:S02]  /*15f0*/  @!P4 IMAD R77, R38.reuse, R41, R77 ;  /* 0x00000029264dc224 */ /* 0x040fe400078e024d */
[----:B------:R-:W-:Y:S01]  /*1600*/  @!P4 IMAD.WIDE.U32 R54, R38, R40, R54 ;  /* 0x000000282636c225 */ /* 0x000fe200078e0036 */
[----:B------:R-:W-:Y:S02]  /*1610*/  ISETP.GE.AND.EX P2, PT, R53, UR5, PT, P2 ;  /* 0x0000000535007c0c */ /* 0x000fe4000bf46320 */
[----:B------:R-:W-:Y:S02]  /*1620*/  @!P5 IADD3 R38, PT, PT, R45, R75, RZ ;  /* 0x0000004b2d26d210 */ /* 0x000fe40007ffe0ff */
[----:B---3--:R-:W-:Y:S01]  /*1630*/  @!P5 LEA R40, P6, R44, R42, 0x2 ;  /* 0x0000002a2c28d211 */ /* 0x008fe200078c10ff */
[----:B------:R-:W-:Y:S01]  /*1640*/  @!P1 IMAD R73, R73, R46, RZ ;  /* 0x0000002e49499224 */ /* 0x000fe200078e02ff */
[----:B-1----:R-:W-:-:S02]  /*1650*/  @!P1 MOV R48, R116 ;  /* 0x0000007400309202 */ /* 0x002fc40000000f00 */
[----:B------:R-:W-:Y:S02]  /*1660*/  @!P1 MOV R49, R119 ;  /* 0x0000007700319202 */ /* 0x000fe40000000f00 */
[----:B------:R-:W-:Y:S02]  /*1670*/  @!P5 LEA.HI.X R41, R44, R43, R38, 0x2, P6 ;  /* 0x0000002b2c29d211 */ /* 0x000fe400030f1426 */
[----:B------:R-:W-:Y:S01]  /*1680*/  @!P4 IADD3 R38, PT, PT, R55, R77, RZ ;  /* 0x0000004d3726c210 */ /* 0x000fe20007ffe0ff */
[C---:B------:R-:W-:Y:S02]  /*1690*/  @!P1 IMAD R77, R70.reuse, R47, R73 ;  /* 0x0000002f464d9224 */ /* 0x040fe400078e0249 */
[----:B------:R-:W-:Y:S01]  /*16a0*/  @!P1 IMAD.WIDE.U32 R48, R70, R46, R48 ;  /* 0x0000002e46309225 */ /* 0x000fe200078e0030 */
[----:B------:R-:W-:Y:S02]  /*16b0*/  CS2R R70, SRZ ;  /* 0x0000000000467805 */ /* 0x000fe4000001ff00 */
[----:B0-----:R-:W-:Y:S01]  /*16c0*/  @!P4 LEA R44, P6, R54, R50, 0x2 ;  /* 0x00000032362cc211 */ /* 0x001fe200078c10ff */
[----:B------:R-:W0:Y:S01]  /*16d0*/  @!P1 LDC.64 R46, c[0x0][0x390] ;  /* 0x0000e400ff2e9b82 */ /* 0x000e220000000a00 */
[----:B------:R-:W-:-:S02]  /*16e0*/  IADD3 R85, PT, PT, R39, 0x180, RZ ;  /* 0x0000018027557810 */ /* 0x000fc40007ffe0ff */
[----:B------:R-:W-:Y:S01]  /*16f0*/  @!P4 LEA.HI.X R45, R54, R51, R38, 0x2, P6 ;  /* 0x00000033362dc211 */ /* 0x000fe200030f1426 */
[----:B------:R1:W3:Y:S01]  /*1700*/  @!P3 LDG.E.64 R70, desc[UR6][R36.64] ;  /* 0x000000062446b981 */ /* 0x0002e2000c1e1b00 */
[----:B------:R-:W-:-:S03]  /*1710*/  ISETP.GE.U32.AND P3, PT, R85, UR4, PT ;  /* 0x0000000455007c0c */ /* 0x000fc6000bf66070 */
[----:B------:R-:W5:Y:S01]  /*1720*/  @!P2 LDC.64 R42, c[0x0][0x3e0] ;  /* 0x0000f800ff2aab82 */ /* 0x000f620000000a00 */
[----:B------:R-:W-:Y:S02]  /*1730*/  SHF.R.S32.HI R51, RZ, 0x1f, R85 ;  /* 0x0000001fff337819 */ /* 0x000fe40000011455 */
[----:B------:R-:W-:Y:S02]  /*1740*/  CS2R R72, SRZ ;  /* 0x0000000000487805 */ /* 0x000fe4000001ff00 */
[----:B------:R-:W-:Y:S02]  /*1750*/  ISETP.GE.AND.EX P3, PT, R51, UR5, PT, P3 ;  /* 0x0000000533007c0c */ /* 0x000fe4000bf66330 */
[----:B------:R-:W-:Y:S02]  /*1760*/  CS2R R74, SRZ ;  /* 0x00000000004a7805 */ /* 0x000fe4000001ff00 */
[C---:B------:R-:W-:Y:S01]  /*1770*/  IADD3 R83, PT, PT, R39.reuse, 0x1c0, RZ ;  /* 0x000001c027537810 */ /* 0x040fe20007ffe0ff */
[----:B------:R1:W3:Y:S01]  /*1780*/  @!P5 LDG.E.64 R72, desc[UR6][R40.64] ;  /* 0x000000062848d981 */ /* 0x0002e2000c1e1b00 */
[----:B------:R-:W-:Y:S01]  /*1790*/  IADD3 R55, PT, PT, R39, 0x1d0, RZ ;  /* 0x000001d027377810 */ /* 0x000fe20007ffe0ff */
[----:B-1----:R-:W1:Y:S01]  /*17a0*/  @!P2 LDC.64 R36, c[0x0][0x390] ;  /* 0x0000e400ff24ab82 */ /* 0x002e620000000a00 */
[----:B------:R-:W-:Y:S01]  /*17b0*/  ISETP.GE.U32.AND P5, PT, R83, UR4, PT ;  /* 0x0000000453007c0c */ /* 0x000fe2000bfa6070 */
[----:B------:R5:W3:Y:S01]  /*17c0*/  @!P4 LDG.E.64 R74, desc[UR6][R44.64] ;  /* 0x000000062c4ac981 */ /* 0x000ae2000c1e1b00 */
[----:B------:R-:W-:-:S02]  /*17d0*/  SHF.R.S32.HI R87, RZ, 0x1f, R83 ;  /* 0x0000001fff577819 */ /* 0x000fc40000011453 */
[----:B------:R-:W-:Y:S02]  /*17e0*/  @!P1 IADD3 R38, PT, PT, R49, R77, RZ ;  /* 0x0000004d31269210 */ /* 0x000fe40007ffe0ff */
[----:B------:R-:W-:Y:S01]  /*17f0*/  ISETP.GE.AND.EX P4, PT, R87, UR5, PT, P5 ;  /* 0x0000000557007c0c */ /* 0x000fe2000bf86350 */
[----:B------:R-:W1:Y:S01]  /*1800*/  @!P3 LDC.64 R40, c[0x0][0x3e0] ;  /* 0x0000f800ff28bb82 */ /* 0x000e620000000a00 */
[----:B------:R-:W-:Y:S02]  /*1810*/  ISETP.GE.U32.AND P5, PT, R55, UR4, PT ;  /* 0x0000000437007c0c */ /* 0x000fe4000bfa6070 */
[----:B0-----:R-:W-:Y:S02]  /*1820*/  @!P1 LEA R46, P6, R48, R46, 0x2 ;  /* 0x0000002e302e9211 */ /* 0x001fe400078c10ff */
[----:B------:R-:W-:Y:S01]  /*1830*/  SHF.R.S32.HI R89, RZ, 0x1f, R55 ;  /* 0x0000001fff597819 */ /* 0x000fe20000011437 */
[----:B-----5:R-:W-:Y:S01]  /*1840*/  @!P2 IMAD R53, R53, R42, RZ ;  /* 0x0000002a3535a224 */ /* 0x020fe200078e02ff */
[----:B------:R-:W-:-:S02]  /*1850*/  @!P2 MOV R44, R116 ;  /* 0x00000074002ca202 */ /* 0x000fc40000000f00 */
[----:B------:R-:W-:Y:S02]  /*1860*/  @!P2 MOV R45, R119 ;  /* 0x00000077002da202 */ /* 0x000fe40000000f00 */
[----:B------:R-:W-:Y:S02]  /*1870*/  CS2R R76, SRZ ;  /* 0x00000000004c7805 */ /* 0x000fe4000001ff00 */
[----:B------:R-:W-:Y:S01]  /*1880*/  @!P1 LEA.HI.X R47, R48, R47, R38, 0x2, P6 ;  /* 0x0000002f302f9211 */ /* 0x000fe200030f1426 */
[C---:B------:R-:W-:Y:S01]  /*1890*/  @!P2 IMAD R43, R52.reuse, R43, R53 ;  /* 0x0000002b342ba224 */ /* 0x040fe200078e0235 */
[----:B------:R-:W-:Y:S01]  /*18a0*/  ISETP.GE.AND.EX P5, PT, R89, UR5, PT, P5 ;  /* 0x0000000559007c0c */ /* 0x000fe2000bfa6350 */
[----:B------:R-:W-:Y:S01]  /*18b0*/  @!P2 IMAD.WIDE.U32 R44, R52, R42, R44 ;  /* 0x0000002a342ca225 */ /* 0x000fe200078e002c */
[----:B------:R-:W-:Y:S01]  /*18c0*/  IADD3 R54, PT, PT, R39, 0x1e0, RZ ;  /* 0x000001e027367810 */ /* 0x000fe20007ffe0ff */
[----:B------:R0:W5:Y:S01]  /*18d0*/  @!P1 LDG.E.64 R76, desc[UR6][R46.64] ;  /* 0x000000062e4c9981 */ /* 0x000162000c1e1b00 */
[----:B------:R-:W0:Y:S02]  /*18e0*/  @!P4 LDC.64 R48, c[0x0][0x3e0] ;  /* 0x0000f800ff30cb82 */ /* 0x000e240000000a00 */
[----:B------:R-:W-:-:S02]  /*18f0*/  ISETP.GE.U32.AND P1, PT, R54, UR4, PT ;  /* 0x0000000436007c0c */ /* 0x000fc4000bf26070 */
[----:B------:R-:W-:Y:S02]  /*1900*/  SHF.R.S32.HI R81, RZ, 0x1f, R54 ;  /* 0x0000001fff517819 */ /* 0x000fe40000011436 */
[----:B------:R-:W-:Y:S02]  /*1910*/  @!P2 IADD3 R45, PT, PT, R45, R43, RZ ;  /* 0x0000002b2d2da210 */ /* 0x000fe40007ffe0ff */
[----:B------:R-:W0:Y:S01]  /*1920*/  @!P3 LDC.64 R42, c[0x0][0x390] ;  /* 0x0000e400ff2abb82 */ /* 0x000e220000000a00 */
[----:B------:R-:W-:Y:S02]  /*1930*/  ISETP.GE.AND.EX P1, PT, R81, UR5, PT, P1 ;  /* 0x0000000551007c0c */ /* 0x000fe4000bf26310 */
[----:B-1----:R-:W-:Y:S01]  /*1940*/  @!P2 LEA R52, P6, R44, R36, 0x2 ;  /* 0x000000242c34a211 */ /* 0x002fe200078c10ff */
[----:B------:R-:W-:-:S04]  /*1950*/  @!P3 IMAD R36, R51, R40, RZ ;  /* 0x000000283324b224 */ /* 0x000fc800078e02ff */
[----:B------:R-:W1:Y:S01]  /*1960*/  @!P5 LDC.64 R38, c[0x0][0x3e0] ;  /* 0x0000f800ff26db82 */ /* 0x000e620000000a00 */
[----:B------:R-:W-:Y:S01]  /*1970*/  @!P2 LEA.HI.X R53, R44, R37, R45, 0x2, P6 ;  /* 0x000000252c35a211 */ /* 0x000fe200030f142d */
[----:B------:R-:W-:Y:S01]  /*1980*/  @!P3 IMAD R91, R85, R41, R36 ;  /* 0x00000029555bb224 */ /* 0x000fe200078e0224 */
[----:B------:R-:W-:Y:S02]  /*1990*/  ISETP.GE.U32.AND P6, PT, R106, UR4, PT ;  /* 0x000000046a007c0c */ /* 0x000fe4000bfc6070 */
[----:B------:R-:W-:-:S03]  /*19a0*/  @!P3 MOV R50, R116 ;  /* 0x000000740032b202 */ /* 0x000fc60000000f00 */
[----:B0-----:R-:W0:Y:S01]  /*19b0*/  @!P4 LDC.64 R46, c[0x0][0x390] ;  /* 0x0000e400ff2ecb82 */ /* 0x001e220000000a00 */
[----:B------:R-:W-:Y:S02]  /*19c0*/  @!P3 MOV R51, R119 ;  /* 0x000000770033b202 */ /* 0x000fe40000000f00 */
[----:B------:R-:W-:Y:S02]  /*19d0*/  CS2R R78, SRZ ;  /* 0x00000000004e7805 */ /* 0x000fe4000001ff00 */
[----:B------:R-:W-:-:S03]  /*19e0*/  ISETP.GE.AND.EX P6, PT, R15, UR5, PT, P6 ;  /* 0x000000050f007c0c */ /* 0x000fc6000bfc6360 */
[----:B------:R-:W0:Y:S01]  /*19f0*/  @!P1 LDC.64 R36, c[0x0][0x3e0] ;  /* 0x0000f800ff249b82 */ /* 0x000e220000000a00 */
[----:B------:R-:W-:Y:S01]  /*1a00*/  @!P3 IMAD.WIDE.U32 R50, R85, R40, R50 ;  /* 0x000000285532b225 */ /* 0x000fe200078e0032 */
[----:B------:R1:W5:Y:S06]  /*1a10*/  @!P2 LDG.E.64 R78, desc[UR6][R52.64] ;  /* 0x00000006344ea981 */ /* 0x00036c000c1e1b00 */
[----:B------:R-:W0:Y:S01]  /*1a20*/  @!P5 LDC.64 R44, c[0x0][0x390] ;  /* 0x0000e400ff2cdb82 */ /* 0x000e220000000a00 */
[----:B------:R-:W-:Y:S01]  /*1a30*/  @!P4 IMAD R80, R87, R48, RZ ;  /* 0x000000305750c224 */ /* 0x000fe200078e02ff */
[----:B------:R-:W-:-:S02]  /*1a40*/  @!P3 IADD3 R51, PT, PT, R51, R91, RZ ;  /* 0x0000005b3333b210 */ /* 0x000fc40007ffe0ff */
[C---:B------:R-:W-:Y:S02]  /*1a50*/  @!P3 LEA R42, P2, R50.reuse, R42, 0x2 ;  /* 0x0000002a322ab211 */ /* 0x040fe400078410ff */
[----:B-1----:R-:W-:Y:S02]  /*1a60*/  @!P4 MOV R52, R116 ;  /* 0x000000740034c202 */ /* 0x002fe40000000f00 */
[----:B------:R-:W-:Y:S01]  /*1a70*/  @!P4 MOV R53, R119 ;  /* 0x000000770035c202 */ /* 0x000fe20000000f00 */
[----:B------:R-:W-:Y:S01]  /*1a80*/  @!P4 IMAD R85, R83, R49, R80 ;  /* 0x000000315355c224 */ /* 0x000fe200078e0250 */
[----:B------:R-:W-:Y:S01]  /*1a90*/  @!P3 LEA.HI.X R43, R50, R43, R51, 0x2, P2 ;  /* 0x0000002b322bb211 */ /* 0x000fe200010f1433 */
[----:B------:R-:W-:Y:S01]  /*1aa0*/  @!P5 IMAD R80, R89, R38, RZ ;  /* 0x000000265950d224 */ /* 0x000fe200078e02ff */
[----:B------:R-:W-:Y:S01]  /*1ab0*/  @!P5 MOV R50, R116 ;  /* 0x000000740032d202 */ /* 0x000fe20000000f00 */
[----:B------:R-:W-:Y:S01]  /*1ac0*/  @!P4 IMAD.WIDE.U32 R48, R83, R48, R52 ;  /* 0x000000305330c225 */ /* 0x000fe200078e0034 */
[----:B------:R-:W-:Y:S01]  /*1ad0*/  @!P5 MOV R51, R119 ;  /* 0x000000770033d202 */ /* 0x000fe20000000f00 */
[----:B------:R-:W1:Y:S02]  /*1ae0*/  @!P6 LDC.64 R40, c[0x0][0x3e0] ;  /* 0x0000f800ff28eb82 */ /* 0x000e640000000a00 */
[----:B------:R-:W-:Y:S01]  /*1af0*/  @!P5 IMAD R83, R55, R39, R80 ;  /* 0x000000273753d224 */ /* 0x000fe200078e0250 */
[----:B------:R-:W-:Y:S01]  /*1b00*/  @!P4 IADD3 R49, PT, PT, R49, R85, RZ ;  /* 0x000000553131c210 */ /* 0x000fe20007ffe0ff */
[----:B------:R-:W-:Y:S01]  /*1b10*/  @!P5 IMAD.WIDE.U32 R50, R55, R38, R50 ;  /* 0x000000263732d225 */ /* 0x000fe200078e0032 */
[----:B0-----:R-:W-:-:S03]  /*1b20*/  @!P4 LEA R46, P2, R48, R46, 0x2 ;  /* 0x0000002e302ec211 */ /* 0x001fc600078410ff */
[----:B------:R-:W0:Y:S01]  /*1b30*/  @!P1 LDC.64 R38, c[0x0][0x390] ;  /* 0x0000e400ff269b82 */ /* 0x000e220000000a00 */
[----:B------:R-:W-:Y:S01]  /*1b40*/  @!P4 LEA.HI.X R47, R48, R47, R49, 0x2, P2 ;  /* 0x0000002f302fc211 */ /* 0x000fe200010f1431 */
[----:B------:R-:W-:Y:S01]  /*1b50*/  @!P1 IMAD R81, R81, R36, RZ ;  /* 0x0000002451519224 */ /* 0x000fe200078e02ff */
[----:B------:R-:W-:-:S05]  /*1b60*/  @!P5 IADD3 R51, PT, PT, R51, R83, RZ ;  /* 0x000000533333d210 */ /* 0x000fca0007ffe0ff */
[----:B------:R-:W0:Y:S01]  /*1b70*/  @!P6 LDC.64 R48, c[0x0][0x390] ;  /* 0x0000e400ff30eb82 */ /* 0x000e220000000a00 */
[----:B------:R-:W-:Y:S01]  /*1b80*/  @!P5 LEA R44, P2, R50, R44, 0x2 ;  /* 0x0000002c322cd211 */ /* 0x000fe200078410ff */
[----:B------:R-:W-:Y:S01]  /*1b90*/  @!P1 IMAD R55, R54, R37, R81 ;  /* 0x0000002536379224 */ /* 0x000fe200078e0251 */
[----:B------:R-:W-:Y:S02]  /*1ba0*/  CS2R R80, SRZ ;  /* 0x0000000000507805 */ /* 0x000fe4000001ff00 */
[----:B------:R-:W-:Y:S02]  /*1bb0*/  @!P5 LEA.HI.X R45, R50, R45, R51, 0x2, P2 ;  /* 0x0000002d322dd211 */ /* 0x000fe400010f1433 */
[----:B------:R-:W-:Y:S02]  /*1bc0*/  @!P1 MOV R50, R116 ;  /* 0x0000007400329202 */ /* 0x000fe40000000f00 */
[----:B------:R-:W-:Y:S01]  /*1bd0*/  @!P1 MOV R51, R119 ;  /* 0x0000007700339202 */ /* 0x000fe20000000f00 */
[----:B------:R0:W5:Y:S01]  /*1be0*/  @!P3 LDG.E.64 R80, desc[UR6][R42.64] ;  /* 0x000000062a50b981 */ /* 0x000162000c1e1b00 */
[----:B------:R-:W-:-:S02]  /*1bf0*/  ISETP.GE.U32.AND P3, PT, R7, UR4, PT ;  /* 0x0000000407007c0c */ /* 0x000fc4000bf66070 */
[----:B------:R-:W-:Y:S01]  /*1c00*/  @!P6 MOV R52, R116 ;  /* 0x000000740034e202 */ /* 0x000fe20000000f00 */
[----:B------:R-:W-:Y:S01]  /*1c10*/  @!P1 IMAD.WIDE.U32 R36, R54, R36, R50 ;  /* 0x0000002436249225 */ /* 0x000fe200078e0032 */
[----:B------:R-:W-:Y:S02]  /*1c20*/  @!P6 MOV R53, R119 ;  /* 0x000000770035e202 */ /* 0x000fe40000000f00 */
[----:B------:R-:W-:Y:S01]  /*1c30*/  ISETP.GE.AND.EX P3, PT, R19, UR5, PT, P3 ;  /* 0x0000000513007c0c */ /* 0x000fe2000bf66330 */
[-C--:B-1----:R-:W-:Y:S01]  /*1c40*/  @!P6 IMAD R50, R15, R40.reuse, RZ ;  /* 0x000000280f32e224 */ /* 0x082fe200078e02ff */
[----:B------:R-:W-:Y:S01]  /*1c50*/  @!P1 IADD3 R37, PT, PT, R37, R55, RZ ;  /* 0x0000003725259210 */ /* 0x000fe20007ffe0ff */
[----:B------:R-:W-:Y:S01]  /*1c60*/  @!P6 IMAD.WIDE.U32 R52, R106, R40, R52 ;  /* 0x000000286a34e225 */ /* 0x000fe200078e0034 */
[----:B0-----:R-:W-:-:S03]  /*1c70*/  @!P1 LEA R40, P2, R36, R38, 0x2 ;  /* 0x0000002624289211 */ /* 0x001fc600078410ff */
[----:B------:R-:W-:Y:S01]  /*1c80*/  @!P6 IMAD R51, R106, R41, R50 ;  /* 0x000000296a33e224 */ /* 0x000fe200078e0232 */
[----:B------:R-:W-:Y:S02]  /*1c90*/  @!P1 LEA.HI.X R41, R36, R39, R37, 0x2, P2 ;  /* 0x0000002724299211 */ /* 0x000fe400010f1425 */
[----:B------:R-:W-:Y:S02]  /*1ca0*/  @!P6 LEA R50, P2, R52, R48, 0x2 ;  /* 0x000000303432e211 */ /* 0x000fe400078410ff */
[----:B------:R-:W-:-:S04]  /*1cb0*/  @!P6 IADD3 R36, PT, PT, R53, R51, RZ ;  /* 0x000000333524e210 */ /* 0x000fc80007ffe0ff */
[----:B------:R-:W-:Y:S02]  /*1cc0*/  @!P6 LEA.HI.X R51, R52, R49, R36, 0x2, P2 ;  /* 0x000000313433e211 */ /* 0x000fe400010f1424 */
[----:B------:R-:W0:Y:S01]  /*1cd0*/  @!P3 LDC.64 R52, c[0x0][0x3e0] ;  /* 0x0000f800ff34bb82 */ /* 0x000e220000000a00 */
[----:B------:R-:W-:-:S04]  /*1ce0*/  ISETP.GE.U32.AND P2, PT, R9, UR4, PT ;  /* 0x0000000409007c0c */ /* 0x000fc8000bf46070 */
[----:B------:R-:W-:-:S03]  /*1cf0*/  ISETP.GE.AND.EX P2, PT, R21, UR5, PT, P2 ;  /* 0x0000000515007c0c */ /* 0x000fc6000bf46320 */
[----:B------:R-:W1:Y:S01]  /*1d00*/  @!P3 LDC.64 R48, c[0x0][0x390] ;  /* 0x0000e400ff30bb82 */ /* 0x000e620000000a00 */
[----:B------:R-:W-:Y:S02]  /*1d10*/  @!P3 MOV R42, R116 ;  /* 0x00000074002ab202 */ /* 0x000fe40000000f00 */
[----:B------:R-:W-:-:S07]  /*1d20*/  @!P3 MOV R43, R119 ;  /* 0x00000077002bb202 */ /* 0x000fce0000000f00 */
[----:B------:R-:W2:Y:S01]  /*1d30*/  @!P2 LDC.64 R36, c[0x0][0x3e0] ;  /* 0x0000f800ff24ab82 */ /* 0x000ea20000000a00 */
[----:B------:R-:W-:Y:S01]  /*1d40*/  CS2R R82, SRZ ;  /* 0x0000000000527805 */ /* 0x000fe2000001ff00 */
[----:B0-----:R-:W-:-:S05]  /*1d50*/  @!P3 IMAD R38, R19, R52, RZ ;  /* 0x000000341326b224 */ /* 0x001fca00078e02ff */
[----:B------:R0:W4:Y:S01]  /*1d60*/  @!P6 LDG.E.64 R82, desc[UR6][R50.64] ;  /* 0x000000063252e981 */ /* 0x000122000c1e1b00 */
[----:B------:R-:W-:-:S04]  /*1d70*/  @!P3 IMAD.WIDE.U32 R42, R7, R52, R42 ;  /* 0x00000034072ab225 */ /* 0x000fc800078e002a */
[----:B------:R-:W-:Y:S02]  /*1d80*/  @!P3 IMAD R53, R7, R53, R38 ;  /* 0x000000350735b224 */ /* 0x000fe400078e0226 */
[----:B------:R-:W3:Y:S01]  /*1d90*/  @!P2 LDC.64 R38, c[0x0][0x390] ;  /* 0x0000e400ff26ab82 */ /* 0x000ee20000000a00 */
[----:B-1----:R-:W-:Y:S02]  /*1da0*/  @!P3 LEA R48, P6, R42, R48, 0x2 ;  /* 0x000000302a30b211 */ /* 0x002fe400078c10ff */
[----:B------:R-:W-:-:S04]  /*1db0*/  @!P3 IADD3 R43, PT, PT, R43, R53, RZ ;  /* 0x000000352b2bb210 */ /* 0x000fc80007ffe0ff */
[----:B------:R-:W-:Y:S02]  /*1dc0*/  @!P3 LEA.HI.X R49, R42, R49, R43, 0x2, P6 ;  /* 0x000000312a31b211 */ /* 0x000fe400030f142b */
[----:B------:R-:W-:Y:S01]  /*1dd0*/  ISETP.GE.U32.AND P6, PT, R10, UR4, PT ;  /* 0x000000040a007c0c */ /* 0x000fe2000bfc6070 */
[----:B--2---:R-:W-:Y:S01]  /*1de0*/  @!P2 IMAD R52, R21, R36, RZ ;  /* 0x000000241534a224 */ /* 0x004fe200078e02ff */
[----:B------:R-:W-:Y:S02]  /*1df0*/  @!P2 MOV R42, R116 ;  /* 0x00000074002aa202 */ /* 0x000fe40000000f00 */
[----:B------:R-:W-:Y:S02]  /*1e00*/  ISETP.GE.AND.EX P6, PT, R107, UR5, PT, P6 ;  /* 0x000000056b007c0c */ /* 0x000fe4000bfc6360 */
[----:B------:R-:W-:Y:S02]  /*1e10*/  @!P2 MOV R43, R119 ;  /* 0x00000077002ba202 */ /* 0x000fe40000000f00 */
[----:B------:R-:W-:Y:S01]  /*1e20*/  CS2R R84, SRZ ;  /* 0x0000000000547805 */ /* 0x000fe2000001ff00 */
[----:B------:R-:W-:-:S02]  /*1e30*/  @!P2 IMAD R53, R9, R37, R52 ;  /* 0x000000250935a224 */ /* 0x000fc400078e0234 */
[----:B------:R-:W-:-:S03]  /*1e40*/  @!P2 IMAD.WIDE.U32 R36, R9, R36, R42 ;  /* 0x000000240924a225 */ /* 0x000fc600078e002a */
[----:B------:R1:W2:Y:S02]  /*1e50*/  @!P3 LDG.E.64 R84, desc[UR6][R48.64] ;  /* 0x000000063054b981 */ /* 0x0002a4000c1e1b00 */
[----:B------:R-:W-:Y:S01]  /*1e60*/  @!P2 IADD3 R37, PT, PT, R37, R53, RZ ;  /* 0x000000352525a210 */ /* 0x000fe20007ffe0ff */
[----:B0-----:R-:W0:Y:S01]  /*1e70*/  @!P6 LDC.64 R50, c[0x0][0x3e0] ;  /* 0x0000f800ff32eb82 */ /* 0x001e220000000a00 */
[----:B---3--:R-:W-:-:S04]  /*1e80*/  @!P2 LEA R38, P3, R36, R38, 0x2 ;  /* 0x000000262426a211 */ /* 0x008fc800078610ff */
[----:B------:R-:W-:Y:S02]  /*1e90*/  @!P2 LEA.HI.X R39, R36, R39, R37, 0x2, P3 ;  /* 0x000000272427a211 */ /* 0x000fe400018f1425 */
[----:B------:R-:W-:Y:S01]  /*1ea0*/  ISETP.GE.U32.AND P3, PT, R11, UR4, PT ;  /* 0x000000040b007c0c */ /* 0x000fe2000bf66070 */
[----:B------:R-:W3:Y:S03]  /*1eb0*/  @!P6 LDC.64 R42, c[0x0][0x390] ;  /* 0x0000e400ff2aeb82 */ /* 0x000ee60000000a00 */
[----:B------:R-:W-:Y:S02]  /*1ec0*/  ISETP.GE.AND.EX P3, PT, R109, UR5, PT, P3 ;  /* 0x000000056d007c0c */ /* 0x000fe4000bf66330 */
[----:B-1----:R-:W-:Y:S02]  /*1ed0*/  @!P6 MOV R48, R116 ;  /* 0x000000740030e202 */ /* 0x002fe40000000f00 */
[----:B------:R-:W-:-:S09]  /*1ee0*/  @!P6 MOV R49, R119 ;  /* 0x000000770031e202 */ /* 0x000fd20000000f00 */
[----:B------:R-:W1:Y:S01]  /*1ef0*/  @!P3 LDC.64 R36, c[0x0][0x3e0] ;  /* 0x0000f800ff24bb82 */ /* 0x000e620000000a00 */
[----:B0-----:R-:W-:Y:S01]  /*1f00*/  @!P6 IMAD R52, R107, R50, RZ ;  /* 0x000000326b34e224 */ /* 0x001fe200078e02ff */
[----:B------:R-:W-:-:S03]  /*1f10*/  CS2R R86, SRZ ;  /* 0x0000000000567805 */ /* 0x000fc6000001ff00 */
[----:B------:R-:W-:-:S03]  /*1f20*/  @!P6 IMAD R51, R10, R51, R52 ;  /* 0x000000330a33e224 */ /* 0x000fc600078e0234 */
[----:B------:R-:W0:Y:S01]  /*1f30*/  @!P3 LDC.64 R52, c[0x0][0x390] ;  /* 0x0000e400ff34bb82 */ /* 0x000e220000000a00 */
[----:B------:R-:W-:Y:S01]  /*1f40*/  @!P6 IMAD.WIDE.U32 R48, R10, R50, R48 ;  /* 0x000000320a30e225 */ /* 0x000fe200078e0030 */
[----:B------:R3:W5:Y:S01]  /*1f50*/  @!P2 LDG.E.64 R86, desc[UR6][R38.64] ;  /* 0x000000062656a981 */ /* 0x000762000c1e1b00 */
[----:B------:R-:W-:-:S03]  /*1f60*/  CS2R R88, SRZ ;  /* 0x0000000000587805 */ /* 0x000fc6000001ff00 */
[----:B------:R-:W-:Y:S02]  /*1f70*/  @!P6 IADD3 R49, PT, PT, R49, R51, RZ ;  /* 0x000000333131e210 */ /* 0x000fe40007ffe0ff */
[----:B---3--:R-:W-:-:S04]  /*1f80*/  @!P6 LEA R50, P2, R48, R42, 0x2 ;  /* 0x0000002a3032e211 */ /* 0x008fc800078410ff */
[----:B------:R-:W-:Y:S02]  /*1f90*/  @!P6 LEA.HI.X R51, R48, R43, R49, 0x2, P2 ;  /* 0x0000002b3033e211 */ /* 0x000fe400010f1431 */
[----:B------:R-:W-:Y:S01]  /*1fa0*/  @!P3 MOV R38, R116 ;  /* 0x000000740026b202 */ /* 0x000fe20000000f00 */
[-C--:B-1----:R-:W-:Y:S01]  /*1fb0*/  @!P3 IMAD R42, R109, R36.reuse, RZ ;  /* 0x000000246d2ab224 */ /* 0x082fe200078e02ff */
[----:B------:R-:W-:Y:S01]  /*1fc0*/  @!P3 MOV R39, R119 ;  /* 0x000000770027b202 */ /* 0x000fe20000000f00 */
[----:B------:R1:W3:Y:S01]  /*1fd0*/  @!P6 LDG.E.64 R88, desc[UR6][R50.64] ;  /* 0x000000063258e981 */ /* 0x0002e2000c1e1b00 */
[----:B------:R-:W-:Y:S01]  /*1fe0*/  ISETP.GE.U32.AND P6, PT, R12, UR4, PT ;  /* 0x000000040c007c0c */ /* 0x000fe2000bfc6070 */
[C---:B------:R-:W-:Y:S02]  /*1ff0*/  @!P3 IMAD R43, R11.reuse, R37, R42 ;  /* 0x000000250b2bb224 */ /* 0x040fe400078e022a */
[----:B------:R-:W-:Y:S01]  /*2000*/  @!P3 IMAD.WIDE.U32 R36, R11, R36, R38 ;  /* 0x000000240b24b225 */ /* 0x000fe200078e0026 */
[----:B------:R-:W-:-:S04]  /*2010*/  ISETP.GE.AND.EX P6, PT, R111, UR5, PT, P6 ;  /* 0x000000056f007c0c */ /* 0x000fc8000bfc6360 */
[----:B------:R-:W-:Y:S02]  /*2020*/  @!P3 IADD3 R37, PT, PT, R37, R43, RZ ;  /* 0x0000002b2525b210 */ /* 0x000fe40007ffe0ff */
[----:B0-----:R-:W-:-:S04]  /*2030*/  @!P3 LEA R52, P2, R36, R52, 0x2 ;  /* 0x000000342434b211 */ /* 0x001fc800078410ff */
[----:B------:R-:W-:Y:S02]  /*2040*/  @!P3 LEA.HI.X R53, R36, R53, R37, 0x2, P2 ;  /* 0x000000352435b211 */ /* 0x000fe400010f1425 */
[----:B------:R-:W-:Y:S01]  /*2050*/  ISETP.GE.U32.AND P2, PT, R20, UR4, PT ;  /* 0x0000000414007c0c */ /* 0x000fe2000bf46070 */
[----:B------:R-:W1:Y:S03]  /*2060*/  @!P6 LDC.64 R38, c[0x0][0x3e0] ;  /* 0x0000f800ff26eb82 */ /* 0x000e660000000a00 */
[----:B------:R-:W-:-:S05]  /*2070*/  ISETP.GE.AND.EX P2, PT, R17, UR5, PT, P2 ;  /* 0x0000000511007c0c */ /* 0x000fca000bf46320 */
[----:B------:R-:W0:Y:S08]  /*2080*/  @!P6 LDC.64 R42, c[0x0][0x390] ;  /* 0x0000e400ff2aeb82 */ /* 0x000e300000000a00 */
[----:B------:R-:W0:Y:S08]  /*2090*/  @!P2 LDC.64 R48, c[0x0][0x3e0] ;  /* 0x0000f800ff30ab82 */ /* 0x000e300000000a00 */
[----:B------:R-:W0:Y:S01]  /*20a0*/  @!P2 LDC.64 R36, c[0x0][0x390] ;  /* 0x0000e400ff24ab82 */ /* 0x000e220000000a00 */
[----:B-1----:R-:W-:Y:S01]  /*20b0*/  @!P6 IMAD R50, R111, R38, RZ ;  /* 0x000000266f32e224 */ /* 0x002fe200078e02ff */
[----:B------:R-:W-:-:S03]  /*20c0*/  @!P6 MOV R51, R119 ;  /* 0x000000770033e202 */ /* 0x000fc60000000f00 */
[----:B------:R-:W-:Y:S01]  /*20d0*/  @!P6 IMAD R55, R12, R39, R50 ;  /* 0x000000270c37e224 */ /* 0x000fe200078e0232 */
[----:B------:R-:W-:Y:S02]  /*20e0*/  @!P6 MOV R50, R116 ;  /* 0x000000740032e202 */ /* 0x000fe40000000f00 */
[----:B------:R-:W-:-:S03]  /*20f0*/  CS2R R90, SRZ ;  /* 0x00000000005a7805 */ /* 0x000fc6000001ff00 */
[----:B------:R-:W-:Y:S01]  /*2100*/  @!P6 IMAD.WIDE.U32 R38, R12, R38, R50 ;  /* 0x000000260c26e225 */ /* 0x000fe200078e0032 */
[----:B------:R-:W-:Y:S02]  /*2110*/  @!P2 MOV R50, R116 ;  /* 0x000000740032a202 */ /* 0x000fe40000000f00 */
[----:B------:R-:W3:Y:S01]  /*2120*/  @!P3 LDG.E.64 R90, desc[UR6][R52.64] ;  /* 0x00000006345ab981 */ /* 0x000ee2000c1e1b00 */
[----:B------:R-:W-:Y:S01]  /*2130*/  @!P2 MOV R51, R119 ;  /* 0x000000770033a202 */ /* 0x000fe20000000f00 */
[-C--:B0-----:R-:W-:Y:S01]  /*2140*/  @!P2 IMAD R54, R17, R48.reuse, RZ ;  /* 0x000000301136a224 */ /* 0x081fe200078e02ff */
[----:B------:R-:W-:Y:S01]  /*2150*/  @!P6 IADD3 R39, PT, PT, R39, R55, RZ ;  /* 0x000000372727e210 */ /* 0x000fe20007ffe0ff */
[----:B------:R-:W-:Y:S01]  /*2160*/  @!P2 IMAD.WIDE.U32 R50, R20, R48, R50 ;  /* 0x000000301432a225 */ /* 0x000fe200078e0032 */
[----:B------:R-:W-:-:S03]  /*2170*/  @!P6 LEA R42, P3, R38, R42, 0x2 ;  /* 0x0000002a262ae211 */ /* 0x000fc600078610ff */
[----:B------:R-:W-:Y:S01]  /*2180*/  @!P2 IMAD R49, R20, R49, R54 ;  /* 0x000000311431a224 */ /* 0x000fe200078e0236 */
[----:B------:R-:W-:Y:S02]  /*2190*/  @!P6 LEA.HI.X R43, R38, R43, R39, 0x2, P3 ;  /* 0x0000002b262be211 */ /* 0x000fe400018f1427 */
[----:B------:R-:W-:Y:S02]  /*21a0*/  @!P2 LEA R54, P3, R50, R36, 0x2 ;  /* 0x000000243236a211 */ /* 0x000fe400078610ff */
[----:B------:R-:W-:-:S04]  /*21b0*/  @!P2 IADD3 R38, PT, PT, R51, R49, RZ ;  /* 0x000000313326a210 */ /* 0x000fc80007ffe0ff */
[----:B------:R-:W-:Y:S02]  /*21c0*/  @!P2 LEA.HI.X R55, R50, R37, R38, 0x2, P3 ;  /* 0x000000253237a211 */ /* 0x000fe400018f1426 */
[----:B------:R-:W-:-:S04]  /*21d0*/  ISETP.GE.U32.AND P3, PT, R13, UR4, PT ;  /* 0x000000040d007c0c */ /* 0x000fc8000bf66070 */
[----:B------:R-:W-:Y:S02]  /*21e0*/  ISETP.GE.AND.EX P3, PT, R113, UR5, PT, P3 ;  /* 0x0000000571007c0c */ /* 0x000fe4000bf66330 */
[----:B------:R-:W-:-:S06]  /*21f0*/  CS2R R92, SRZ ;  /* 0x00000000005c7805 */ /* 0x000fcc000001ff00 */
[----:B------:R-:W2:Y:S05]  /*2200*/  @!P2 LDG.E.64 R92, desc[UR6][R54.64] ;  /* 0x00000006365ca981 */ /* 0x000eaa000c1e1b00 */
[----:B------:R-:W0:Y:S08]  /*2210*/  @!P3 LDC.64 R36, c[0x0][0x3e0] ;  /* 0x0000f800ff24bb82 */ /* 0x000e300000000a00 */
[----:B------:R-:W1:Y:S01]  /*2220*/  @!P3 LDC.64 R48, c[0x0][0x390] ;  /* 0x0000e400ff30bb82 */ /* 0x000e620000000a00 */
[----:B------:R-:W-:-:S02]  /*2230*/  @!P3 MOV R39, R119 ;  /* 0x000000770027b202 */ /* 0x000fc40000000f00 */
[----:B------:R-:W-:-:S06]  /*2240*/  CS2R R94, SRZ ;  /* 0x00000000005e7805 */ /* 0x000fcc000001ff00 */
[----:B------:R4:W3:Y:S01]  /*2250*/  @!P6 LDG.E.64 R94, desc[UR6][R42.64] ;  /* 0x000000062a5ee981 */ /* 0x0008e2000c1e1b00 */
[----:B0-----:R-:W-:-:S04]  /*2260*/  @!P3 IMAD R38, R113, R36, RZ ;  /* 0x000000247126b224 */ /* 0x001fc800078e02ff */
[----:B------:R-:W-:Y:S01]  /*2270*/  @!P3 IMAD R37, R13, R37, R38 ;  /* 0x000000250d25b224 */ /* 0x000fe200078e0226 */
[----:B------:R-:W-:-:S05]  /*2280*/  @!P3 MOV R38, R116 ;  /* 0x000000740026b202 */ /* 0x000fca0000000f00 */
[----:B------:R-:W-:-:S05]  /*2290*/  @!P3 IMAD.WIDE.U32 R38, R13, R36, R38 ;  /* 0x000000240d26b225 */ /* 0x000fca00078e0026 */
[----:B------:R-:W-:Y:S02]  /*22a0*/  @!P3 IADD3 R36, PT, PT, R39, R37, RZ ;  /* 0x000000252724b210 */ /* 0x000fe40007ffe0ff */
[----:B-1----:R-:W-:-:S04]  /*22b0*/  @!P3 LEA R48, P6, R38, R48, 0x2 ;  /* 0x000000302630b211 */ /* 0x002fc800078c10ff */
[----:B------:R-:W-:Y:S02]  /*22c0*/  @!P3 LEA.HI.X R49, R38, R49, R36, 0x2, P6 ;  /* 0x000000312631b211 */ /* 0x000fe400030f1424 */
[----:B------:R-:W-:-:S04]  /*22d0*/  ISETP.GE.U32.AND P6, PT, R14, UR4, PT ;  /* 0x000000040e007c0c */ /* 0x000fc8000bfc6070 */
[----:B------:R-:W-:-:S13]  /*22e0*/  ISETP.GE.AND.EX P6, PT, R115, UR5, PT, P6 ;  /* 0x0000000573007c0c */ /* 0x000fda000bfc6360 */
[----:B------:R-:W0:Y:S08]  /*22f0*/  @!P6 LDC.64 R38, c[0x0][0x3e0] ;  /* 0x0000f800ff26eb82 */ /* 0x000e300000000a00 */
[----:B------:R-:W1:Y:S01]  /*2300*/  @!P6 LDC.64 R36, c[0x0][0x390] ;  /* 0x0000e400ff24eb82 */ /* 0x000e620000000a00 */
[----:B------:R-:W-:Y:S02]  /*2310*/  CS2R R96, SRZ ;  /* 0x0000000000607805 */ /* 0x000fe4000001ff00 */
[----:B------:R-:W-:-:S02]  /*2320*/  CS2R R98, SRZ ;  /* 0x0000000000627805 */ /* 0x000fc4000001ff00 */
[----:B----4-:R-:W-:Y:S02]  /*2330*/  @!P6 MOV R42, R116 ;  /* 0x00000074002ae202 */ /* 0x010fe40000000f00 */
[----:B------:R-:W-:Y:S01]  /*2340*/  @!P6 MOV R43, R119 ;  /* 0x00000077002be202 */ /* 0x000fe20000000f00 */
[----:B------:R-:W4:Y:S01]  /*2350*/  @!P3 LDG.E.64 R96, desc[UR6][R48.64] ;  /* 0x000000063060b981 */ /* 0x000f22000c1e1b00 */
[----:B------:R-:W-:-:S03]  /*2360*/  CS2R R100, SRZ ;  /* 0x0000000000647805 */ /* 0x000fc6000001ff00 */
[----:B------:R-:W4:Y:S01]  /*2370*/  @!P4 LDG.E.64 R98, desc[UR6][R46.64] ;  /* 0x000000062e62c981 */ /* 0x000f22000c1e1b00 */
[----:B------:R-:W-:-:S03]  /*2380*/  CS2R R102, SRZ ;  /* 0x0000000000667805 */ /* 0x000fc6000001ff00 */
[----:B------:R-:W4:Y:S01]  /*2390*/  @!P5 LDG.E.64 R100, desc[UR6][R44.64] ;  /* 0x000000062c64d981 */ /* 0x000f22000c1e1b00 */
[-C--:B0-----:R-:W-:Y:S02]  /*23a0*/  @!P6 IMAD R50, R115, R38.reuse, RZ ;  /* 0x000000267332e224 */ /* 0x081fe400078e02ff */
[C---:B------:R-:W-:Y:S01]  /*23b0*/  @!P6 IMAD.WIDE.U32 R42, R14.reuse, R38, R42 ;  /* 0x000000260e2ae225 */ /* 0x040fe200078e002a */
[----:B------:R-:W-:Y:S01]  /*23c0*/  CS2R R104, SRZ ;  /* 0x0000000000687805 */ /* 0x000fe2000001ff00 */
[----:B------:R-:W4:Y:S02]  /*23d0*/  @!P1 LDG.E.64 R102, desc[UR6][R40.64] ;  /* 0x0000000628669981 */ /* 0x000f24000c1e1b00 */
[----:B------:R-:W-:Y:S01]  /*23e0*/  @!P6 IMAD R39, R14, R39, R50 ;  /* 0x000000270e27e224 */ /* 0x000fe200078e0232 */
[----:B-1----:R-:W-:-:S04]  /*23f0*/  @!P6 LEA R36, P3, R42, R36, 0x2 ;  /* 0x000000242a24e211 */ /* 0x002fc800078610ff */
[----:B------:R-:W-:-:S04]  /*2400*/  @!P6 IADD3 R38, PT, PT, R43, R39, RZ ;  /* 0x000000272b26e210 */ /* 0x000fc80007ffe0ff */
[----:B------:R-:W-:-:S05]  /*2410*/  @!P6 LEA.HI.X R37, R42, R37, R38, 0x2, P3 ;  /* 0x000000252a25e211 */ /* 0x000fca00018f1426 */
[----:B------:R0:W4:Y:S01]  /*2420*/  @!P6 LDG.E.64 R104, desc[UR6][R36.64] ;  /* 0x000000062468e981 */ /* 0x000122000c1e1b00 */
[----:B------:R-:W-:Y:S01]  /*2430*/  FADD.FTZ R38, R22, R23 ;  /* 0x0000001716267221 */ /* 0x000fe20000010000 */
[----:B------:R-:W-:-:S03]  /*2440*/  FADD.FTZ R43, R24, R25 ;  /* 0x00000019182b7221 */ /* 0x000fc60000010000 */
[----:B------:R-:W-:Y:S01]  /*2450*/  FADD.FTZ R38, RZ, R38 ;  /* 0x00000026ff267221 */ /* 0x000fe20000010000 */
[----:B------:R-:W-:-:S03]  /*2460*/  FMUL.FTZ R39, R23, R23 ;  /* 0x0000001717277220 */ /* 0x000fc60000410000 */
[----:B------:R-:W-:Y:S01]  /*2470*/  FADD.FTZ R38, R38, R43 ;  /* 0x0000002b26267221 */ /* 0x000fe20000010000 */
[----:B0-----:R-:W-:Y:S01]  /*2480*/  FADD.FTZ R37, R26, R27 ;  /* 0x0000001b1a257221 */ /* 0x001fe20000010000 */
[----:B------:R-:W-:-:S03]  /*2490*/  FMUL.FTZ R45, R25, R25 ;  /* 0x00000019192d7220 */ /* 0x000fc60000410000 */
[----:B------:R-:W-:Y:S01]  /*24a0*/  FADD.FTZ R37, R38, R37 ;  /* 0x0000002526257221 */ /* 0x000fe20000010000 */
[----:B------:R-:W-:Y:S01]  /*24b0*/  FADD.FTZ R38, R28, R29 ;  /* 0x0000001d1c267221 */ /* 0x000fe20000010000 */
[----:B------:R-:W-:Y:S01]  /*24c0*/  FFMA.FTZ R39, R22, R22, R39 ;  /* 0x0000001616277223 */ /* 0x000fe20000010027 */
[----:B------:R-:W-:Y:S02]  /*24d0*/  FMUL.FTZ R41, R27, R27 ;  /* 0x0000001b1b297220 */ /* 0x000fe40000410000 */
[----:B------:R-:W-:Y:S01]  /*24e0*/  FADD.FTZ R37, R37, R38 ;  /* 0x0000002625257221 */ /* 0x000fe20000010000 */
[----:B------:R-:W-:Y:S01]  /*24f0*/  FADD.FTZ R38, R82, R83 ;  /* 0x0000005352267221 */ /* 0x000fe20000010000 */
[----:B------:R-:W-:Y:S01]  /*2500*/  FFMA.FTZ R42, R24, R24, R45 ;  /* 0x00000018182a7223 */ /* 0x000fe2000001002d */
[----:B------:R-:W-:Y:S01]  /*2510*/  FADD.FTZ R39, RZ, R39 ;  /* 0x00000027ff277221 */ /* 0x000fe20000010000 */
[----:B------:R-:W-:Y:S01]  /*2520*/  FFMA.FTZ R36, R26, R26, R41 ;  /* 0x0000001a1a247223 */ /* 0x000fe20000010029 */
        /* <DEDUP_REMOVED lines=15> */
[----:B------:R-:W-:Y:S01]  /*2620*/  FADD.FTZ R36, R36, R39 ;  /* 0x0000002724247221 */ /* 0x000fe20000010000 */
        /* <DEDUP_REMOVED lines=9> */
[----:B------:R-:W-:-:S03]  /*26c0*/  FMUL.FTZ R39, R57, R57 ;  /* 0x0000003939277220 */ /* 0x000fc60000410000 */
[----:B------:R-:W-:Y:S01]  /*26d0*/  FADD.FTZ R36, R36, R41 ;  /* 0x0000002924247221 */ /* 0x000fe20000010000 */
[----:B------:R-:W-:-:S04]  /*26e0*/  FFMA.FTZ R39, R56, R56, R39 ;  /* 0x0000003838277223 */ /* 0x000fc80000010027 */
[----:B------:R-:W-:Y:S01]  /*26f0*/  FADD.FTZ R36, R36, R39 ;  /* 0x0000002724247221 */ /* 0x000fe20000010000 */
[----:B------:R-:W-:-:S04]  /*2700*/  FMUL.FTZ R39, R59, R59 ;  /* 0x0000003b3b277220 */ /* 0x000fc80000410000 */
[----:B------:R-:W-:Y:S01]  /*2710*/  FFMA.FTZ R39, R58, R58, R39 ;  /* 0x0000003a3a277223 */ /* 0x000fe20000010027 */
[----:B--2---:R-:W-:Y:S01]  /*2720*/  FADD.FTZ R38, R92, R93 ;  /* 0x0000005d5c267221 */ /* 0x004fe20000010000 */
[----:B------:R-:W-:-:S03]  /*2730*/  FMUL.FTZ R41, R93, R93 ;  /* 0x0000005d5d297220 */ /* 0x000fc60000410000 */
[----:B------:R-:W-:Y:S01]  /*2740*/  FADD.FTZ R37, R37, R38 ;  /* 0x0000002625257221 */ /* 0x000fe20000010000 */
[----:B------:R-:W-:Y:S01]  /*2750*/  FADD.FTZ R38, R58, R59 ;  /* 0x0000003b3a267221 */ /* 0x000fe20000010000 */
[----:B------:R-:W-:-:S03]  /*2760*/  FFMA.FTZ R41, R92, R92, R41 ;  /* 0x0000005c5c297223 */ /* 0x000fc60000010029 */
[----:B------:R-:W-:Y:S01]  /*2770*/  FADD.FTZ R37, R37, R38 ;  /* 0x0000002625257221 */ /* 0x000fe20000010000 */
[----:B------:R-:W-:Y:S01]  /*2780*/  FADD.FTZ R38, R84, R85 ;  /* 0x0000005554267221 */ /* 0x000fe20000010000 */
[----:B------:R-:W-:Y:S01]  /*2790*/  FADD.FTZ R36, R36, R41 ;  /* 0x0000002924247221 */ /* 0x000fe20000010000 */
[----:B------:R-:W-:Y:S02]  /*27a0*/  FMUL.FTZ R41, R85, R85 ;  /* 0x0000005555297220 */ /* 0x000fe40000410000 */
[----:B------:R-:W-:Y:S01]  /*27b0*/  FADD.FTZ R37, R37, R38 ;  /* 0x0000002625257221 */ /* 0x000fe20000010000 */
[----:B------:R-:W-:Y:S01]  /*27c0*/  FADD.FTZ R38, R60, R61 ;  /* 0x0000003d3c267221 */ /* 0x000fe20000010000 */
[----:B------:R-:W-:Y:S01]  /*27d0*/  FADD.FTZ R36, R36, R39 ;  /* 0x0000002724247221 */ /* 0x000fe20000010000 */
[----:B------:R-:W-:Y:S02]  /*27e0*/  FFMA.FTZ R41, R84, R84, R41 ;  /* 0x0000005454297223 */ /* 0x000fe40000010029 */
[----:B------:R-:W-:Y:S01]  /*27f0*/  FADD.FTZ R37, R37, R38 ;  /* 0x0000002625257221 */ /* 0x000fe20000010000 */
[----:B-----5:R-:W-:Y:S01]  /*2800*/  FADD.FTZ R38, R86, R87 ;  /* 0x0000005756267221 */ /* 0x020fe20000010000 */
[----:B------:R-:W-:Y:S01]  /*2810*/  FMUL.FTZ R39, R61, R61 ;  /* 0x0000003d3d277220 */ /* 0x000fe20000410000 */
[----:B------:R-:W-:Y:S01]  /*2820*/  FADD.FTZ R36, R36, R41 ;  /* 0x0000002924247221 */ /* 0x000fe20000010000 */
[----:B------:R-:W-:Y:S01]  /*2830*/  FMUL.FTZ R41, R87, R87 ;  /* 0x0000005757297220 */ /* 0x000fe20000410000 */
[----:B------:R-:W-:Y:S01]  /*2840*/  FADD.FTZ R37, R37, R38 ;  /* 0x0000002625257221 */ /* 0x000fe20000010000 */
[----:B------:R-:W-:Y:S01]  /*2850*/  FFMA.FTZ R39, R60, R60, R39 ;  /* 0x0000003c3c277223 */ /* 0x000fe20000010027 */
[----:B---3--:R-:W-:Y:S01]  /*2860*/  FADD.FTZ R38, R88, R89 ;  /* 0x0000005958267221 */ /* 0x008fe20000010000 */
[----:B------:R-:W-:-:S02]  /*2870*/  FFMA.FTZ R41, R86, R86, R41 ;  /* 0x0000005656297223 */ /* 0x000fc40000010029 */
        /* <DEDUP_REMOVED lines=64> */
[----:B----4-:R-:W-:Y:S01]  /*2c80*/  FMUL.FTZ R41, R97, R97 ;  /* 0x0000006161297220 */ /* 0x010fe20000410000 */
        /* <DEDUP_REMOVED lines=25> */
[----:B------:R-:W-:-:S03]  /*2e20*/  FADD.FTZ R36, R36, R41 ;  /* 0x0000002924247221 */ /* 0x000fc60000010000 */
        /* <DEDUP_REMOVED lines=38> */
.L_x_3771:
[----:B------:R-:W-:Y:S05]  /*3090*/  BSYNC.RECONVERGENT B0 ;  /* 0x0000000000007941 */ /* 0x000fea0003800200 */
.L_x_3770:
        /* <DEDUP_REMOVED lines=42> */
.L_x_3773:
[----:B------:R-:W-:Y:S05]  /*3340*/  BSYNC.RECONVERGENT B0 ;  /* 0x0000000000007941 */ /* 0x000fea0003800200 */
.L_x_3772:
        /* <DEDUP_REMOVED lines=27> */
.L_x_3776:
[----:B------:R-:W3:Y:S04]  /*3500*/  LDG.E.STRONG.GPU R38, desc[UR6][R36.64] ;  /* 0x0000000624267981 */ /* 0x000ee8000c1ef900 */
[----:B---3--:R-:W-:Y:S01]  /*3510*/  CCTL.IVALL ;  /* 0x00000000ff00798f */ /* 0x008fe20002000000 */
[----:B------:R-:W-:Y:S05]  /*3520*/  YIELD ;  /* 0x0000000000007946 */ /* 0x000fea0003800000 */
[----:B------:R-:W-:-:S13]  /*3530*/  ISETP.NE.AND P1, PT, R38, R45, PT ;  /* 0x0000002d2600720c */ /* 0x000fda0003f25270 */
[----:B------:R-:W-:Y:S05]  /*3540*/  @P1 BRA `(.L_x_3776) ;  /* 0xfffffffc00ec1947 */ /* 0x000fea000383ffff */
.L_x_3775:
        /* <DEDUP_REMOVED lines=15> */
[----:B------:R-:W-:-:S06]  /*3640*/  UMOV UR4, URZ ;  /* 0x000000ff00047c82 */ /* 0x000fcc0008000000 */
.L_x_3778:
        /* <DEDUP_REMOVED lines=62> */
.L_x_3777:
        /* <DEDUP_REMOVED lines=38> */
.L_x_3779:
        /* <DEDUP_REMOVED lines=19> */
.L_x_3780:
        /* <DEDUP_REMOVED lines=9> */
.L_x_3781:
[----:B------:R-:W-:Y:S05]  /*3e50*/  BSYNC.RECONVERGENT B0 ;  /* 0x0000000000007941 */ /* 0x000fea0003800200 */
.L_x_3774:
        /* <DEDUP_REMOVED lines=14> */
[----:B------:R1:W-:Y:S01]  /*3f40*/  @P0 STG.E.64 desc[UR6][R46.64], R44 ;  /* 0x0000002c2e000986 */ /* 0x0003e2000c101b06 */
[C---:B0-----:R-:W-:Y:S01]  /*3f50*/  IMAD.WIDE R38, R43.reuse, 0x4, R38 ;  /* 0x000000042b267825 */ /* 0x041fe200078e0226 */
[----:B------:R-:W-:Y:S03]  /*3f60*/  BAR.SYNC.DEFER_BLOCKING 0x0 ;  /* 0x0000000000007b1d */ /* 0x000fe60000010000 */
[----:B--2---:R-:W-:-:S03]  /*3f70*/  IMAD.WIDE R36, R43, 0x4, R36 ;  /* 0x000000042b247825 */ /* 0x004fc600078e0224 */
[----:B------:R-:W5:Y:S04]  /*3f80*/  LDG.E.64 R38, desc[UR6][R38.64] ;  /* 0x0000000626267981 */ /* 0x000f68000c1e1b00 */
[----:B------:R-:W5:Y:S01]  /*3f90*/  LDG.E.64 R36, desc[UR6][R36.64] ;  /* 0x0000000624247981 */ /* 0x000f62000c1e1b00 */
[----:B-1----:R-:W-:Y:S02]  /*3fa0*/  HFMA2 R47, -RZ, RZ, 1.875, 0 ;  /* 0x3f800000ff2f7431 */ /* 0x002fe400000001ff */
[----:B---3--:R-:W-:Y:S01]  /*3fb0*/  IMAD R46, R3, UR5, R108 ;  /* 0x00000005032e7c24 */ /* 0x008fe2000f8e026c */
[----:B------:R-:W-:Y:S01]  /*3fc0*/  BSSY.RECONVERGENT B0, `(.L_x_3782) ;  /* 0x0000719000007945 */ /* 0x000fe20003800200 */
[----:B------:R-:W0:Y:S01]  /*3fd0*/  LDS.64 R42, [UR4+0x90] ;  /* 0x00009004ff2a7984 */ /* 0x000e220008000a00 */
[----:B------:R-:W1:Y:S02]  /*3fe0*/  LDCU.U8 UR4, c[0x0][0x3fc] ;  /* 0x00007f80ff0477ac */ /* 0x000e640008000000 */
[----:B------:R-:W-:-:S02]  /*3ff0*/  IADD3 R45, PT, PT, R46, 0x100, RZ ;  /* 0x000001002e2d7810 */ /* 0x000fc40007ffe0ff */
[C---:B------:R-:W-:Y:S02]  /*4000*/  IADD3 R40, PT, PT, R46.reuse, 0x170, RZ ;  /* 0x000001702e287810 */ /* 0x040fe40007ffe0ff */
[----:B------:R-:W-:Y:S02]  /*4010*/  IADD3 R48, PT, PT, R46, 0x30, RZ ;  /* 0x000000302e307810 */ /* 0x000fe40007ffe0ff */
[----:B------:R-:W-:Y:S02]  /*4020*/  SHF.R.S32.HI R41, RZ, 0x1f, R45 ;  /* 0x0000001fff297819 */ /* 0x000fe4000001142d */
[----:B------:R-:W-:Y:S02]  /*4030*/  SHF.R.S32.HI R44, RZ, 0x1f, R40 ;  /* 0x0000001fff2c7819 */ /* 0x000fe40000011428 */
[----:B------:R-:W-:Y:S01]  /*4040*/  SHF.R.S32.HI R49, RZ, 0x1f, R48 ;  /* 0x0000001fff317819 */ /* 0x000fe20000011430 */
[----:B-1----:R-:W-:Y:S01]  /*4050*/  UISETP.NE.AND UP0, UPT, UR4, URZ, UPT ;  /* 0x000000ff0400728c */ /* 0x002fe2000bf05270 */
[----:B0-----:R-:W-:-:S04]  /*4060*/  FMUL.FTZ R42, R42, UR8 ;  /* 0x000000082a2a7c20 */ /* 0x001fc80008410000 */
[----:B------:R-:W-:-:S04]  /*4070*/  FMUL.FTZ R18, R42, R42 ;  /* 0x0000002a2a127220 */ /* 0x000fc80000410000 */
[----:B------:R-:W-:-:S05]  /*4080*/  FFMA.FTZ R18, R43, UR8, -R18 ;  /* 0x000000082b127c23 */ /* 0x000fca0008010812 */
[----:B------:R-:W-:-:S13]  /*4090*/  FSETP.GTU.FTZ.AND P1, PT, R18, RZ, PT ;  /* 0x000000ff1200720b */ /* 0x000fda0003f3c000 */
[----:B------:R-:W0:Y:S02]  /*40a0*/  @P1 LDC R43, c[0x0][0x3a8] ;  /* 0x0000ea00ff2b1b82 */ /* 0x000e240000000800 */
[----:B0-----:R-:W-:Y:S01]  /*40b0*/  @P1 FADD.FTZ R50, R18, R43 ;  /* 0x0000002b12321221 */ /* 0x001fe20000010000 */
[----:B------:R-:W-:-:S03]  /*40c0*/  IADD3 R18, PT, PT, R46, 0x110, RZ ;  /* 0x000001102e127810 */ /* 0x000fc60007ffe0ff */
[----:B------:R0:W1:Y:S01]  /*40d0*/  @P1 MUFU.RSQ R47, R50 ;  /* 0x00000032002f1308 */ /* 0x0000620000001400 */
        /* <DEDUP_REMOVED lines=8> */
[C---:B0-----:R-:W-:Y:S02]  /*4160*/  IADD3 R50, PT, PT, R46.reuse, 0x50, RZ ;  /* 0x000000502e327810 */ /* 0x041fe40007ffe0ff */
[----:B--2---:R-:W-:-:S02]  /*4170*/  ISETP.GE.U32.AND P1, PT, R46, UR4, PT ;  /* 0x000000042e007c0c */ /* 0x004fc4000bf26070 */
[----:B------:R-:W-:Y:S02]  /*4180*/  ISETP.GE.U32.AND P2, PT, R51, UR4, PT ;  /* 0x0000000433007c0c */ /* 0x000fe4000bf46070 */
[----:B------:R-:W-:Y:S02]  /*4190*/  ISETP.GE.AND.EX P1, PT, R52, UR5, PT, P1 ;  /* 0x0000000534007c0c */ /* 0x000fe4000bf26310 */
[----:B------:R-:W-:-:S11]  /*41a0*/  ISETP.GE.AND.EX P2, PT, R110, UR5, PT, P2 ;  /* 0x000000056e007c0c */ /* 0x000fd6000bf46320 */
        /* <DEDUP_REMOVED lines=10> */
[----:B------:R-:W-:-:S04]  /*4250*/  IADD3 R53, PT, PT, R55, R53, RZ ;  /* 0x0000003537357210 */ /* 0x000fc80007ffe0ff */
[----:B------:R-:W-:Y:S01]  /*4260*/  LEA.HI.X R53, R54, UR9, R53, 0x2, P1 ;  /* 0x0000000936357c11 */ /* 0x000fe200088f1435 */
[----:B------:R-:W-:Y:S01]  /*4270*/  FADD.FTZ R54, -R42, R23 ;  /* 0x000000172a367221 */ /* 0x000fe20000010100 */
[----:B-1----:R-:W-:-:S03]  /*4280*/  FMUL.FTZ R23, R22, R47 ;  /* 0x0000002f16177220 */ /* 0x002fc60000410000 */
[----:B------:R-:W-:Y:S01]  /*4290*/  FMUL.FTZ R54, R54, R47 ;  /* 0x0000002f36367220 */ /* 0x000fe20000410000 */
[----:B-----5:R-:W-:-:S03]  /*42a0*/  FFMA.FTZ R22, R38, R23, R36 ;  /* 0x0000001726167223 */ /* 0x020fc60000010024 */
[----:B------:R-:W-:-:S05]  /*42b0*/  FFMA.FTZ R23, R39, R54, R37 ;  /* 0x0000003627177223 */ /* 0x000fca0000010025 */
[----:B------:R0:W-:Y:S02]  /*42c0*/  STG.E.64 desc[UR6][R52.64], R22 ;  /* 0x0000001634007986 */ /* 0x0001e4000c101b06 */
.L_x_3785:
[----:B------:R-:W-:Y:S05]  /*42d0*/  BSYNC.RECONVERGENT B1 ;  /* 0x0000000000017941 */ /* 0x000fea0003800200 */
.L_x_3784:
        /* <DEDUP_REMOVED lines=16> */
[----:B------:R-:W-:-:S04]  /*43e0*/  IADD3 R51, PT, PT, R53, R51, RZ ;  /* 0x0000003335337210 */ /* 0x000fc80007ffe0ff */
[----:B------:R-:W-:-:S05]  /*43f0*/  LEA.HI.X R25, R52, UR11, R51, 0x2, P1 ;  /* 0x0000000b34197c11 */ /* 0x000fca00088f1433 */
[----:B------:R2:W-:Y:S02]  /*4400*/  STG.E.64 desc[UR6][R24.64], R22 ;  /* 0x0000001618007986 */ /* 0x0005e4000c101b06 */
.L_x_3787:
[----:B------:R-:W-:Y:S05]  /*4410*/  BSYNC.RECONVERGENT B1 ;  /* 0x0000000000017941 */ /* 0x000fea0003800200 */
.L_x_3786:
[----:B------:R-:W-:Y:S01]  /*4420*/  ISETP.GE.U32.AND P5, PT, R121, UR4, PT ;  /* 0x0000000479007c0c */ /* 0x000fe2000bfa6070 */
[----:B------:R-:W-:Y:S01]  /*4430*/  BSSY.RECONVERGENT B1, `(.L_x_3788) ;  /* 0x0000024000017945 */ /* 0x000fe20003800200 */
[----:B0-2---:R-:W-:Y:S02]  /*4440*/  SHF.R.S32.HI R22, RZ, 0x1f, R121 ;  /* 0x0000001fff167819 */ /* 0x005fe40000011479 */
        /* <DEDUP_REMOVED lines=18> */
[----:B------:R-:W-:Y:S01]  /*4570*/  MOV R23, R119 ;  /* 0x0000007700177202 */ /* 0x000fe20000000f00 */
[C---:B------:R-:W-:Y:S01]  /*4580*/  FADD.FTZ R26, -R42.reuse, R26 ;  /* 0x0000001a2a1a7221 */ /* 0x040fe20000010100 */
[----:B------:R-:W-:Y:S01]  /*4590*/  FADD.FTZ R110, -R42, R27 ;  /* 0x0000001b2a6e7221 */ /* 0x000fe20000010100 */
[----:B------:R-:W2:Y:S03]  /*45a0*/  LDCU.64 UR10, c[0x0][0x380] ;  /* 0x00007000ff0a77ac */ /* 0x000ea60008000a00 */
[----:B-1----:R-:W-:Y:S01]  /*45b0*/  FMUL.FTZ R110, R110, R47 ;  /* 0x0000002f6e6e7220 */ /* 0x002fe20000410000 */
[----:B0-----:R-:W-:-:S04]  /*45c0*/  IMAD R22, R22, UR8, RZ ;  /* 0x0000000816167c24 */ /* 0x001fc8000f8e02ff */
[----:B------:R-:W-:Y:S01]  /*45d0*/  IMAD R25, R121, UR9, R22 ;  /* 0x0000000979197c24 */ /* 0x000fe2000f8e0216 */
[----:B------:R-:W-:-:S05]  /*45e0*/  MOV R22, R116 ;  /* 0x0000007400167202 */ /* 0x000fca0000000f00 */
[----:B------:R-:W-:-:S05]  /*45f0*/  IMAD.WIDE.U32 R22, R121, UR8, R22 ;  /* 0x0000000879167c25 */ /* 0x000fca000f8e0016 */
[----:B------:R-:W-:Y:S01]  /*4600*/  IADD3 R25, PT, PT, R23, R25, RZ ;  /* 0x0000001917197210 */ /* 0x000fe20007ffe0ff */
[----:B------:R-:W-:Y:S01]  /*4610*/  FMUL.FTZ R23, R26, R47 ;  /* 0x0000002f1a177220 */ /* 0x000fe20000410000 */
[----:B--2---:R-:W-:-:S04]  /*4620*/  LEA R24, P5, R22, UR10, 0x2 ;  /* 0x0000000a16187c11 */ /* 0x004fc8000f8a10ff */
[----:B------:R-:W-:Y:S01]  /*4630*/  LEA.HI.X R25, R22, UR11, R25, 0x2, P5 ;  /* 0x0000000b16197c11 */ /* 0x000fe2000a8f1419 */
[----:B-----5:R-:W-:Y:S01]  /*4640*/  FFMA.FTZ R22, R38, R23, R36 ;  /* 0x0000001726167223 */ /* 0x020fe20000010024 */
[----:B------:R-:W-:-:S05]  /*4650*/  FFMA.FTZ R23, R39, R110, R37 ;  /* 0x0000006e27177223 */ /* 0x000fca0000010025 */
[----:B------:R0:W-:Y:S02]  /*4660*/  STG.E.64 desc[UR6][R24.64], R22 ;  /* 0x0000001618007986 */ /* 0x0001e4000c101b06 */
.L_x_3789:
[----:B------:R-:W-:Y:S05]  /*4670*/  BSYNC.RECONVERGENT B1 ;  /* 0x0000000000017941 */ /* 0x000fea0003800200 */
.L_x_3788:
[----:B------:R-:W-:Y:S01]  /*4680*/  BSSY.RECONVERGENT B1, `(.L_x_3790) ;  /* 0x0000015000017945 */ /* 0x000fe20003800200 */
[C---:B0-----:R-:W-:Y:S02]  /*4690*/  IADD3 R25, PT, PT, R46.reuse, 0x80, RZ ;  /* 0x000000802e197810 */ /* 0x041fe40007ffe0ff */
[----:B------:R-:W-:Y:S01]  /*46a0*/  IADD3 R24, PT, PT, R46, 0xa0, RZ ;  /* 0x000000a02e187810 */ /* 0x000fe20007ffe0ff */
[----:B------:R-:W-:Y:S06]  /*46b0*/  @P2 BRA `(.L_x_3791) ;  /* 0x0000000000442947 */ /* 0x000fec0003800000 */
[----:B------:R-:W0:Y:S01]  /*46c0*/  LDCU.64 UR8, c[0x0][0x3e0] ;  /* 0x00007c00ff0877ac */ /* 0x000e220008000a00 */
[----:B------:R-:W-:Y:S01]  /*46d0*/  MOV R26, R116 ;  /* 0x00000074001a7202 */ /* 0x000fe20000000f00 */
[C---:B------:R-:W-:Y:S01]  /*46e0*/  FADD.FTZ R28, -R42.reuse, R28 ;  /* 0x0000001c2a1c7221 */ /* 0x040fe20000010100 */
[----:B------:R-:W-:Y:S01]  /*46f0*/  MOV R27, R119 ;  /* 0x00000077001b7202 */ /* 0x000fe20000000f00 */
[----:B------:R-:W2:Y:S01]  /*4700*/  LDCU.64 UR10, c[0x0][0x380] ;  /* 0x00007000ff0a77ac */ /* 0x000ea20008000a00 */
[----:B------:R-:W-:Y:S01]  /*4710*/  FADD.FTZ R22, -R42, R29 ;  /* 0x0000001d2a167221 */ /* 0x000fe20000010100 */
[----:B-1----:R-:W-:Y:S01]  /*4720*/  FMUL.FTZ R23, R28, R47 ;  /* 0x0000002f1c177220 */ /* 0x002fe20000410000 */
[----:B0-----:R-:W-:Y:S02]  /*4730*/  IMAD R49, R49, UR8, RZ ;  /* 0x0000000831317c24 */ /* 0x001fe4000f8e02ff */
[----:B------:R-:W-:-:S04]  /*4740*/  IMAD.WIDE.U32 R26, R48, UR8, R26 ;  /* 0x00000008301a7c25 */ /* 0x000fc8000f8e001a */
[----:B------:R-:W-:Y:S01]  /*4750*/  IMAD R49, R48, UR9, R49 ;  /* 0x0000000930317c24 */ /* 0x000fe2000f8e0231 */
[----:B--2---:R-:W-:Y:S01]  /*4760*/  LEA R28, P2, R26, UR10, 0x2 ;  /* 0x0000000a1a1c7c11 */ /* 0x004fe2000f8410ff */
[----:B------:R-:W-:Y:S01]  /*4770*/  FMUL.FTZ R48, R22, R47 ;  /* 0x0000002f16307220 */ /* 0x000fe20000410000 */
[----:B-----5:R-:W-:Y:S02]  /*4780*/  FFMA.FTZ R22, R38, R23, R36 ;  /* 0x0000001726167223 */ /* 0x020fe40000010024 */
[----:B------:R-:W-:Y:S01]  /*4790*/  IADD3 R49, PT, PT, R27, R49, RZ ;  /* 0x000000311b317210 */ /* 0x000fe20007ffe0ff */
[----:B------:R-:W-:-:S03]  /*47a0*/  FFMA.FTZ R23, R39, R48, R37 ;  /* 0x0000003027177223 */ /* 0x000fc60000010025 */
[----:B------:R-:W-:-:S05]  /*47b0*/  LEA.HI.X R29, R26, UR11, R49, 0x2, P2 ;  /* 0x0000000b1a1d7c11 */ /* 0x000fca00090f1431 */
[----:B------:R0:W-:Y:S02]  /*47c0*/  STG.E.64 desc[UR6][R28.64], R22 ;  /* 0x000000161c007986 */ /* 0x0001e4000c101b06 */
.L_x_3791:
[----:B------:R-:W-:Y:S05]  /*47d0*/  BSYNC.RECONVERGENT B1 ;  /* 0x0000000000017941 */ /* 0x000fea0003800200 */
.L_x_3790:
[----:B------:R-:W-:Y:S04]  /*47e0*/  BSSY.RECONVERGENT B1, `(.L_x_3792) ;  /* 0x0000013000017945 */ /* 0x000fe80003800200 */
[----:B------:R-:W-:Y:S05]  /*47f0*/  @P1 BRA `(.L_x_3793) ;  /* 0x0000000000441947 */ /* 0x000fea0003800000 */
[----:B------:R-:W2:Y:S01]  /*4800*/  LDCU.64 UR8, c[0x0][0x3e0] ;  /* 0x00007c00ff0877ac */ /* 0x000ea20008000a00 */
[----:B------:R-:W-:Y:S01]  /*4810*/  MOV R26, R116 ;  /* 0x00000074001a7202 */ /* 0x000fe20000000f00 */
[C---:B------:R-:W-:Y:S01]  /*4820*/  FADD.FTZ R82, -R42.reuse, R82 ;  /* 0x000000522a527221 */ /* 0x040fe20000010100 */
[----:B------:R-:W-:Y:S01]  /*4830*/  MOV R27, R119 ;  /* 0x00000077001b7202 */ /* 0x000fe20000000f00 */
[----:B------:R-:W3:Y:S01]  /*4840*/  LDCU.64 UR10, c[0x0][0x380] ;  /* 0x00007000ff0a77ac */ /* 0x000ee20008000a00 */
[----:B0-----:R-:W-:-:S04]  /*4850*/  FADD.FTZ R22, -R42, R83 ;  /* 0x000000532a167221 */ /* 0x001fc80000010100 */
[----:B-1----:R-:W-:Y:S01]  /*4860*/  FMUL.FTZ R48, R22, R47 ;  /* 0x0000002f16307220 */ /* 0x002fe20000410000 */
[----:B--2---:R-:W-:Y:S02]  /*4870*/  IMAD R23, R15, UR8, RZ ;  /* 0x000000080f177c24 */ /* 0x004fe4000f8e02ff */
[----:B------:R-:W-:-:S04]  /*4880*/  IMAD.WIDE.U32 R26, R106, UR8, R26 ;  /* 0x000000086a1a7c25 */ /* 0x000fc8000f8e001a */
[----:B------:R-:W-:Y:S02]  /*4890*/  IMAD R29, R106, UR9, R23 ;  /* 0x000000096a1d7c24 */ /* 0x000fe4000f8e0217 */
[----:B------:R-:W-:Y:S01]  /*48a0*/  FMUL.FTZ R23, R82, R47 ;  /* 0x0000002f52177220 */ /* 0x000fe20000410000 */
[----:B---3--:R-:W-:Y:S02]  /*48b0*/  LEA R28, P1, R26, UR10, 0x2 ;  /* 0x0000000a1a1c7c11 */ /* 0x008fe4000f8210ff */
[----:B------:R-:W-:Y:S01]  /*48c0*/  IADD3 R29, PT, PT, R27, R29, RZ ;  /* 0x0000001d1b1d7210 */ /* 0x000fe20007ffe0ff */
[----:B-----5:R-:W-:Y:S01]  /*48d0*/  FFMA.FTZ R22, R38, R23, R36 ;  /* 0x0000001726167223 */ /* 0x020fe20000010024 */
[----:B------:R-:W-:Y:S02]  /*48e0*/  FFMA.FTZ R23, R39, R48, R37 ;  /* 0x0000003027177223 */ /* 0x000fe40000010025 */
[----:B------:R-:W-:-:S05]  /*48f0*/  LEA.HI.X R29, R26, UR11, R29, 0x2, P1 ;  /* 0x0000000b1a1d7c11 */ /* 0x000fca00088f141d */
[----:B------:R2:W-:Y:S02]  /*4900*/  STG.E.64 desc[UR6][R28.64], R22 ;  /* 0x000000161c007986 */ /* 0x0005e4000c101b06 */
.L_x_3793:
[----:B------:R-:W-:Y:S05]  /*4910*/  BSYNC.RECONVERGENT B1 ;  /* 0x0000000000017941 */ /* 0x000fea0003800200 */
.L_x_3792:
[----:B------:R-:W-:Y:S04]  /*4920*/  BSSY.RECONVERGENT B1, `(.L_x_3794) ;  /* 0x0000013000017945 */ /* 0x000fe80003800200 */
[----:B------:R-:W-:Y:S05]  /*4930*/  @P6 BRA `(.L_x_3795) ;  /* 0x0000000000446947 */ /* 0x000fea0003800000 */
[----:B------:R-:W3:Y:S01]  /*4940*/  LDCU.64 UR8, c[0x0][0x3e0] ;  /* 0x00007c00ff0877ac */ /* 0x000ee20008000a00 */
[----:B------:R-:W-:Y:S01]  /*4950*/  MOV R26, R116 ;  /* 0x00000074001a7202 */ /* 0x000fe20000000f00 */
[C---:B------:R-:W-:Y:S01]  /*4960*/  FADD.FTZ R30, -R42.reuse, R30 ;  /* 0x0000001e2a1e7221 */ /* 0x040fe20000010100 */
[----:B------:R-:W-:Y:S01]  /*4970*/  MOV R27, R119 ;  /* 0x00000077001b7202 */ /* 0x000fe20000000f00 */
[----:B------:R-:W4:Y:S01]  /*4980*/  LDCU.64 UR10, c[0x0][0x380] ;  /* 0x00007000ff0a77ac */ /* 0x000f220008000a00 */
[----:B0-2---:R-:W-:Y:S01]  /*4990*/  FADD.FTZ R22, -R42, R31 ;  /* 0x0000001f2a167221 */ /* 0x005fe20000010100 */
[----:B-1----:R-:W-:-:S03]  /*49a0*/  FMUL.FTZ R23, R30, R47 ;  /* 0x0000002f1e177220 */ /* 0x002fc60000410000 */
[----:B------:R-:W-:Y:S01]  /*49b0*/  FMUL.FTZ R30, R22, R47 ;  /* 0x0000002f161e7220 */ /* 0x000fe20000410000 */
[----:B-----5:R-:W-:-:S03]  /*49c0*/  FFMA.FTZ R22, R38, R23, R36 ;  /* 0x0000001726167223 */ /* 0x020fc60000010024 */
[----:B------:R-:W-:Y:S01]  /*49d0*/  FFMA.FTZ R23, R39, R30, R37 ;  /* 0x0000001e27177223 */ /* 0x000fe20000010025 */
[----:B---3--:R-:W-:Y:S02]  /*49e0*/  IMAD R55, R55, UR8, RZ ;  /* 0x0000000837377c24 */ /* 0x008fe4000f8e02ff */
[----:B------:R-:W-:-:S04]  /*49f0*/  IMAD.WIDE.U32 R26, R50, UR8, R26 ;  /* 0x00000008321a7c25 */ /* 0x000fc8000f8e001a */
[----:B------:R-:W-:Y:S01]  /*4a00*/  IMAD R55, R50, UR9, R55 ;  /* 0x0000000932377c24 */ /* 0x000fe2000f8e0237 */
[----:B----4-:R-:W-:-:S04]  /*4a10*/  LEA R28, P1, R26, UR10, 0x2 ;  /* 0x0000000a1a1c7c11 */ /* 0x010fc8000f8210ff */
[----:B------:R-:W-:-:S04]  /*4a20*/  IADD3 R55, PT, PT, R27, R55, RZ ;  /* 0x000000371b377210 */ /* 0x000fc80007ffe0ff */
[----:B------:R-:W-:-:S05]  /*4a30*/  LEA.HI.X R29, R26, UR11, R55, 0x2, P1 ;  /* 0x0000000b1a1d7c11 */ /* 0x000fca00088f1437 */
[----:B------:R3:W-:Y:S02]  /*4a40*/  STG.E.64 desc[UR6][R28.64], R22 ;  /* 0x000000161c007986 */ /* 0x0007e4000c101b06 */
.L_x_3795:
[----:B------:R-:W-:Y:S05]  /*4a50*/  BSYNC.RECONVERGENT B1 ;  /* 0x0000000000017941 */ /* 0x000fea0003800200 */
.L_x_3794:
[----:B------:R-:W-:Y:S04]  /*4a60*/  BSSY.RECONVERGENT B1, `(.L_x_3796) ;  /* 0x0000013000017945 */ /* 0x000fe80003800200 */
[----:B------:R-:W-:Y:S05]  /*4a70*/  @P3 BRA `(.L_x_3797) ;  /* 0x0000000000443947 */ /* 0x000fea0003800000 */
[----:B------:R-:W4:Y:S01]  /*4a80*/  LDCU.64 UR8, c[0x0][0x3e0] ;  /* 0x00007c00ff0877ac */ /* 0x000f220008000a00 */
[----:B------:R-:W-:Y:S01]  /*4a90*/  MOV R26, R116 ;  /* 0x00000074001a7202 */ /* 0x000fe20000000f00 */
[C---:B------:R-:W-:Y:S01]  /*4aa0*/  FADD.FTZ R32, -R42.reuse, R32 ;  /* 0x000000202a207221 */ /* 0x040fe20000010100 */
[----:B------:R-:W-:Y:S01]  /*4ab0*/  MOV R27, R119 ;  /* 0x00000077001b7202 */ /* 0x000fe20000000f00 */
[----:B------:R-:W4:Y:S01]  /*4ac0*/  LDCU.64 UR10, c[0x0][0x380] ;  /* 0x00007000ff0a77ac */ /* 0x000f220008000a00 */
[----:B0-23--:R-:W-:Y:S01]  /*4ad0*/  FADD.FTZ R22, -R42, R33 ;  /* 0x000000212a167221 */ /* 0x00dfe20000010100 */
[----:B-1----:R-:W-:-:S03]  /*4ae0*/  FMUL.FTZ R23, R32, R47 ;  /* 0x0000002f20177220 */ /* 0x002fc60000410000 */
[----:B------:R-:W-:Y:S01]  /*4af0*/  FMUL.FTZ R30, R22, R47 ;  /* 0x0000002f161e7220 */ /* 0x000fe20000410000 */
[----:B-----5:R-:W-:-:S03]  /*4b00*/  FFMA.FTZ R22, R38, R23, R36 ;  /* 0x0000001726167223 */ /* 0x020fc60000010024 */
[----:B------:R-:W-:Y:S01]  /*4b10*/  FFMA.FTZ R23, R39, R30, R37 ;  /* 0x0000001e27177223 */ /* 0x000fe20000010025 */
[----:B----4-:R-:W-:Y:S02]  /*4b20*/  IMAD R54, R54, UR8, RZ ;  /* 0x0000000836367c24 */ /* 0x010fe4000f8e02ff */
[----:B------:R-:W-:-:S04]  /*4b30*/  IMAD.WIDE.U32 R26, R53, UR8, R26 ;  /* 0x00000008351a7c25 */ /* 0x000fc8000f8e001a */
[----:B------:R-:W-:Y:S01]  /*4b40*/  IMAD R53, R53, UR9, R54 ;  /* 0x0000000935357c24 */ /* 0x000fe2000f8e0236 */
[----:B------:R-:W-:-:S04]  /*4b50*/  LEA R28, P1, R26, UR10, 0x2 ;  /* 0x0000000a1a1c7c11 */ /* 0x000fc8000f8210ff */
[----:B------:R-:W-:-:S04]  /*4b60*/  IADD3 R53, PT, PT, R27, R53, RZ ;  /* 0x000000351b357210 */ /* 0x000fc80007ffe0ff */
[----:B------:R-:W-:-:S05]  /*4b70*/  LEA.HI.X R29, R26, UR11, R53, 0x2, P1 ;  /* 0x0000000b1a1d7c11 */ /* 0x000fca00088f1435 */
[----:B------:R4:W-:Y:S02]  /*4b80*/  STG.E.64 desc[UR6][R28.64], R22 ;  /* 0x000000161c007986 */ /* 0x0009e4000c101b06 */
.L_x_3797:
[----:B------:R-:W-:Y:S05]  /*4b90*/  BSYNC.RECONVERGENT B1 ;  /* 0x0000000000017941 */ /* 0x000fea0003800200 */
.L_x_3796:
        /* <DEDUP_REMOVED lines=19> */
.L_x_3799:
[----:B------:R-:W-:Y:S05]  /*4cd0*/  BSYNC.RECONVERGENT B1 ;  /* 0x0000000000017941 */ /* 0x000fea0003800200 */
.L_x_3798:
        /* <DEDUP_REMOVED lines=9> */
[----:B------:R-:W-:Y:S02]  /*4d70*/  ISETP.GE.U32.AND P4, PT, R9, UR4, PT ;  /* 0x0000000409007c0c */ /* 0x000fe4000bf86070 */
        /* <DEDUP_REMOVED lines=12> */
[----:B------:R-:W-:Y:S01]  /*4e40*/  FADD.FTZ R56, -R42, R56 ;  /* 0x000000382a387221 */ /* 0x000fe20000010100 */
[----:B------:R-:W-:Y:S01]  /*4e50*/  MOV R27, R119 ;  /* 0x00000077001b7202 */ /* 0x000fe20000000f00 */
[----:B------:R-:W2:Y:S02]  /*4e60*/  LDCU.64 UR10, c[0x0][0x380] ;  /* 0x00007000ff0a77ac */ /* 0x000ea40008000a00 */
[----:B-1----:R-:W-:Y:S01]  /*4e70*/  FMUL.FTZ R23, R56, R47 ;  /* 0x0000002f38177220 */ /* 0x002fe20000410000 */
[----:B0-----:R-:W-:Y:S02]  /*4e80*/  IMAD R22, R22, UR8, RZ ;  /* 0x0000000816167c24 */ /* 0x001fe4000f8e02ff */
[----:B------:R-:W-:-:S04]  /*4e90*/  IMAD.WIDE.U32 R26, R25, UR8, R26 ;  /* 0x00000008191a7c25 */ /* 0x000fc8000f8e001a */
[----:B------:R-:W-:Y:S02]  /*4ea0*/  IMAD R25, R25, UR9, R22 ;  /* 0x0000000919197c24 */ /* 0x000fe4000f8e0216 */
[----:B------:R-:W-:Y:S01]  /*4eb0*/  FADD.FTZ R22, -R42, R57 ;  /* 0x000000392a167221 */ /* 0x000fe20000010100 */
[----:B--2---:R-:W-:Y:S02]  /*4ec0*/  LEA R28, P5, R26, UR10, 0x2 ;  /* 0x0000000a1a1c7c11 */ /* 0x004fe4000f8a10ff */
[----:B------:R-:W-:Y:S01]  /*4ed0*/  IADD3 R25, PT, PT, R27, R25, RZ ;  /* 0x000000191b197210 */ /* 0x000fe20007ffe0ff */
[----:B------:R-:W-:Y:S01]  /*4ee0*/  FMUL.FTZ R48, R22, R47 ;  /* 0x0000002f16307220 */ /* 0x000fe20000410000 */
[----:B-----5:R-:W-:Y:S02]  /*4ef0*/  FFMA.FTZ R22, R38, R23, R36 ;  /* 0x0000001726167223 */ /* 0x020fe40000010024 */
[----:B------:R-:W-:Y:S01]  /*4f00*/  LEA.HI.X R29, R26, UR11, R25, 0x2, P5 ;  /* 0x0000000b1a1d7c11 */ /* 0x000fe2000a8f1419 */
[----:B------:R-:W-:-:S05]  /*4f10*/  FFMA.FTZ R23, R39, R48, R37 ;  /* 0x0000003027177223 */ /* 0x000fca0000010025 */
[----:B------:R0:W-:Y:S02]  /*4f20*/  STG.E.64 desc[UR6][R28.64], R22 ;  /* 0x000000161c007986 */ /* 0x0001e4000c101b06 */
.L_x_3801:
[----:B------:R-:W-:Y:S05]  /*4f30*/  BSYNC.RECONVERGENT B1 ;  /* 0x0000000000017941 */ /* 0x000fea0003800200 */
.L_x_3800:
        /* <DEDUP_REMOVED lines=19> */
.L_x_3803:
[----:B------:R-:W-:Y:S05]  /*5070*/  BSYNC.RECONVERGENT B1 ;  /* 0x0000000000017941 */ /* 0x000fea0003800200 */
.L_x_3802:
        /* <DEDUP_REMOVED lines=15> */
[----:B-----5:R-:W-:Y:S01]  /*5170*/  FFMA.FTZ R22, R38, R23, R36 ;  /* 0x0000001726167223 */ /* 0x020fe20000010024 */
[----:B------:R-:W-:Y:S02]  /*5180*/  FFMA.FTZ R23, R39, R28, R37 ;  /* 0x0000001c27177223 */ /* 0x000fe40000010025 */
[----:B------:R-:W-:-:S05]  /*5190*/  LEA.HI.X R25, R26, UR11, R25, 0x2, P1 ;  /* 0x0000000b1a197c11 */ /* 0x000fca00088f1419 */
[----:B------:R3:W-:Y:S02]  /*51a0*/  STG.E.64 desc[UR6][R24.64], R22 ;  /* 0x0000001618007986 */ /* 0x0007e4000c101b06 */
.L_x_3805:
[----:B------:R-:W-:Y:S05]  /*51b0*/  BSYNC.RECONVERGENT B1 ;  /* 0x0000000000017941 */ /* 0x000fea0003800200 */
.L_x_3804:
[----:B------:R-:W-:Y:S04]  /*51c0*/  BSSY.RECONVERGENT B1, `(.L_x_3806) ;  /* 0x0000013000017945 */ /* 0x000fe80003800200 */
[----:B------:R-:W-:Y:S05]  /*51d0*/  @P6 BRA `(.L_x_3807) ;  /* 0x0000000000446947 */ /* 0x000fea0003800000 */
[----:B------:R-:W4:Y:S01]  /*51e0*/  LDCU.64 UR8, c[0x0][0x3e0] ;  /* 0x00007c00ff0877ac */ /* 0x000f220008000a00 */
[----:B---3--:R-:W-:Y:S01]  /*51f0*/  MOV R24, R116 ;  /* 0x0000007400187202 */ /* 0x008fe20000000f00 */
[----:B------:R-:W-:Y:S01]  /*5200*/  FADD.FTZ R84, -R42, R84 ;  /* 0x000000542a547221 */ /* 0x000fe20000010100 */
[----:B------:R-:W-:Y:S01]  /*5210*/  MOV R25, R119 ;  /* 0x0000007700197202 */ /* 0x000fe20000000f00 */
[----:B------:R-:W3:Y:S02]  /*5220*/  LDCU.64 UR10, c[0x0][0x380] ;  /* 0x00007000ff0a77ac */ /* 0x000ee40008000a00 */
[----:B012---:R-:W-:Y:S01]  /*5230*/  FMUL.FTZ R23, R84, R47 ;  /* 0x0000002f54177220 */ /* 0x007fe20000410000 */
[----:B----4-:R-:W-:Y:S02]  /*5240*/  IMAD R22, R19, UR8, RZ ;  /* 0x0000000813167c24 */ /* 0x010fe4000f8e02ff */
[----:B------:R-:W-:-:S04]  /*5250*/  IMAD.WIDE.U32 R24, R7, UR8, R24 ;  /* 0x0000000807187c25 */ /* 0x000fc8000f8e0018 */
[----:B------:R-:W-:Y:S02]  /*5260*/  IMAD R27, R7, UR9, R22 ;  /* 0x00000009071b7c24 */ /* 0x000fe4000f8e0216 */
[----:B------:R-:W-:Y:S01]  /*5270*/  FADD.FTZ R22, -R42, R85 ;  /* 0x000000552a167221 */ /* 0x000fe20000010100 */
[----:B---3--:R-:W-:Y:S02]  /*5280*/  LEA R26, P1, R24, UR10, 0x2 ;  /* 0x0000000a181a7c11 */ /* 0x008fe4000f8210ff */
[----:B------:R-:W-:Y:S01]  /*5290*/  IADD3 R27, PT, PT, R25, R27, RZ ;  /* 0x0000001b191b7210 */ /* 0x000fe20007ffe0ff */
[----:B------:R-:W-:Y:S01]  /*52a0*/  FMUL.FTZ R28, R22, R47 ;  /* 0x0000002f161c7220 */ /* 0x000fe20000410000 */
[----:B-----5:R-:W-:Y:S02]  /*52b0*/  FFMA.FTZ R22, R38, R23, R36 ;  /* 0x0000001726167223 */ /* 0x020fe40000010024 */
[----:B------:R-:W-:Y:S01]  /*52c0*/  LEA.HI.X R27, R24, UR11, R27, 0x2, P1 ;  /* 0x0000000b181b7c11 */ /* 0x000fe200088f141b */
[----:B------:R-:W-:-:S05]  /*52d0*/  FFMA.FTZ R23, R39, R28, R37 ;  /* 0x0000001c27177223 */ /* 0x000fca0000010025 */
[----:B------:R4:W-:Y:S02]  /*52e0*/  STG.E.64 desc[UR6][R26.64], R22 ;  /* 0x000000161a007986 */ /* 0x0009e4000c101b06 */
.L_x_3807:
[----:B------:R-:W-:Y:S05]  /*52f0*/  BSYNC.RECONVERGENT B1 ;  /* 0x0000000000017941 */ /* 0x000fea0003800200 */
.L_x_3806:
[----:B------:R-:W-:Y:S04]  /*5300*/  BSSY.RECONVERGENT B1, `(.L_x_3808) ;  /* 0x0000013000017945 */ /* 0x000fe80003800200 */
[----:B------:R-:W-:Y:S05]  /*5310*/  @P3 BRA `(.L_x_3809) ;  /* 0x0000000000443947 */ /* 0x000fea0003800000 */
[----:B------:R-:W1:Y:S01]  /*5320*/  LDCU.64 UR8, c[0x0][0x3e0] ;  /* 0x00007c00ff0877ac */ /* 0x000e620008000a00 */
[----:B---3--:R-:W-:Y:S01]  /*5330*/  MOV R24, R116 ;  /* 0x0000007400187202 */ /* 0x008fe20000000f00 */
[C---:B------:R-:W-:Y:S01]  /*5340*/  FADD.FTZ R60, -R42.reuse, R60 ;  /* 0x0000003c2a3c7221 */ /* 0x040fe20000010100 */
[----:B------:R-:W-:Y:S01]  /*5350*/  MOV R25, R119 ;  /* 0x0000007700197202 */ /* 0x000fe20000000f00 */
[----:B------:R-:W3:Y:S01]  /*5360*/  LDCU.64 UR10, c[0x0][0x380] ;  /* 0x00007000ff0a77ac */ /* 0x000ee20008000a00 */
[----:B0-2-4-:R-:W-:Y:S01]  /*5370*/  FADD.FTZ R22, -R42, R61 ;  /* 0x0000003d2a167221 */ /* 0x015fe20000010100 */
[----:B-1----:R-:W-:-:S03]  /*5380*/  FMUL.FTZ R23, R60, R47 ;  /* 0x0000002f3c177220 */ /* 0x002fc60000410000 */
[----:B------:R-:W-:Y:S01]  /*5390*/  FMUL.FTZ R28, R22, R47 ;  /* 0x0000002f161c7220 */ /* 0x000fe20000410000 */
[----:B-----5:R-:W-:-:S03]  /*53a0*/  FFMA.FTZ R22, R38, R23, R36 ;  /* 0x0000001726167223 */ /* 0x020fc60000010024 */
[----:B------:R-:W-:Y:S01]  /*53b0*/  FFMA.FTZ R23, R39, R28, R37 ;  /* 0x0000001c27177223 */ /* 0x000fe20000010025 */
[----:B------:R-:W-:Y:S02]  /*53c0*/  IMAD R31, R31, UR8, RZ ;  /* 0x000000081f1f7c24 */ /* 0x000fe4000f8e02ff */
[----:B------:R-:W-:-:S04]  /*53d0*/  IMAD.WIDE.U32 R24, R30, UR8, R24 ;  /* 0x000000081e187c25 */ /* 0x000fc8000f8e0018 */
[----:B------:R-:W-:Y:S01]  /*53e0*/  IMAD R31, R30, UR9, R31 ;  /* 0x000000091e1f7c24 */ /* 0x000fe2000f8e021f */
[----:B---3--:R-:W-:-:S04]  /*53f0*/  LEA R26, P1, R24, UR10, 0x2 ;  /* 0x0000000a181a7c11 */ /* 0x008fc8000f8210ff */
[----:B------:R-:W-:-:S04]  /*5400*/  IADD3 R31, PT, PT, R25, R31, RZ ;  /* 0x0000001f191f7210 */ /* 0x000fc80007ffe0ff */
[----:B------:R-:W-:-:S05]  /*5410*/  LEA.HI.X R27, R24, UR11, R31, 0x2, P1 ;  /* 0x0000000b181b7c11 */ /* 0x000fca00088f141f */
[----:B------:R0:W-:Y:S02]  /*5420*/  STG.E.64 desc[UR6][R26.64], R22 ;  /* 0x000000161a007986 */ /* 0x0001e4000c101b06 */
.L_x_3809:
[----:B------:R-:W-:Y:S05]  /*5430*/  BSYNC.RECONVERGENT B1 ;  /* 0x0000000000017941 */ /* 0x000fea0003800200 */
.L_x_3808:
[----:B------:R-:W-:Y:S04]  /*5440*/  BSSY.RECONVERGENT B1, `(.L_x_3810) ;  /* 0x0000013000017945 */ /* 0x000fe80003800200 */
[----:B------:R-:W-:Y:S05]  /*5450*/  @P4 BRA `(.L_x_3811) ;  /* 0x0000000000444947 */ /* 0x000fea0003800000 */
[----:B------:R-:W1:Y:S01]  /*5460*/  LDCU.64 UR8, c[0x0][0x3e0] ;  /* 0x00007c00ff0877ac */ /* 0x000e620008000a00 */
[----:B0-234-:R-:W-:Y:S01]  /*5470*/  MOV R22, R116 ;  /* 0x0000007400167202 */ /* 0x01dfe20000000f00 */
[----:B------:R-:W-:Y:S01]  /*5480*/  FADD.FTZ R86, -R42, R86 ;  /* 0x000000562a567221 */ /* 0x000fe20000010100 */
[----:B------:R-:W-:Y:S01]  /*5490*/  MOV R23, R119 ;  /* 0x0000007700177202 */ /* 0x000fe20000000f00 */
[----:B------:R-:W0:Y:S02]  /*54a0*/  LDCU.64 UR10, c[0x0][0x380] ;  /* 0x00007000ff0a77ac */ /* 0x000e240008000a00 */
[----:B-1----:R-:W-:Y:S01]  /*54b0*/  FMUL.FTZ R25, R86, R47 ;  /* 0x0000002f56197220 */ /* 0x002fe20000410000 */
[----:B------:R-:W-:Y:S02]  /*54c0*/  IMAD R24, R21, UR8, RZ ;  /* 0x0000000815187c24 */ /* 0x000fe4000f8e02ff */
[----:B------:R-:W-:-:S04]  /*54d0*/  IMAD.WIDE.U32 R22, R9, UR8, R22 ;  /* 0x0000000809167c25 */ /* 0x000fc8000f8e0016 */
[----:B------:R-:W-:Y:S02]  /*54e0*/  IMAD R27, R9, UR9, R24 ;  /* 0x00000009091b7c24 */ /* 0x000fe4000f8e0218 */
[----:B------:R-:W-:Y:S01]  /*54f0*/  FADD.FTZ R24, -R42, R87 ;  /* 0x000000572a187221 */ /* 0x000fe20000010100 */
[----:B0-----:R-:W-:Y:S02]  /*5500*/  LEA R26, P1, R22, UR10, 0x2 ;  /* 0x0000000a161a7c11 */ /* 0x001fe4000f8210ff */
[----:B------:R-:W-:Y:S01]  /*5510*/  IADD3 R27, PT, PT, R23, R27, RZ ;  /* 0x0000001b171b7210 */ /* 0x000fe20007ffe0ff */
[----:B------:R-:W-:Y:S01]  /*5520*/  FMUL.FTZ R28, R24, R47 ;  /* 0x0000002f181c7220 */ /* 0x000fe20000410000 */
[----:B-----5:R-:W-:Y:S02]  /*5530*/  FFMA.FTZ R24, R38, R25, R36 ;  /* 0x0000001926187223 */ /* 0x020fe40000010024 */
[----:B------:R-:W-:Y:S01]  /*5540*/  LEA.HI.X R27, R22, UR11, R27, 0x2, P1 ;  /* 0x0000000b161b7c11 */ /* 0x000fe200088f141b */
[----:B------:R-:W-:-:S05]  /*5550*/  FFMA.FTZ R25, R39, R28, R37 ;  /* 0x0000001c27197223 */ /* 0x000fca0000010025 */
[----:B------:R0:W-:Y:S02]  /*5560*/  STG.E.64 desc[UR6][R26.64], R24 ;  /* 0x000000181a007986 */ /* 0x0001e4000c101b06 */
.L_x_3811:
[----:B------:R-:W-:Y:S05]  /*5570*/  BSYNC.RECONVERGENT B1 ;  /* 0x0000000000017941 */ /* 0x000fea0003800200 */
.L_x_3810:
        /* <DEDUP_REMOVED lines=17> */
[C---:B0-2---:R-:W-:Y:S02]  /*5690*/  IADD3 R29, PT, PT, R46.reuse, 0x140, RZ ;  /* 0x000001402e1d7810 */ /* 0x045fe40007ffe0ff */
[----:B------:R-:W-:Y:S01]  /*56a0*/  IADD3 R28, PT, PT, R46, 0x150, RZ ;  /* 0x000001502e1c7810 */ /* 0x000fe20007ffe0ff */
[----:B------:R-:W-:Y:S08]  /*56b0*/  @P5 BRA `(.L_x_3813) ;  /* 0x0000000000445947 */ /* 0x000ff00003800000 */
[----:B------:R-:W0:Y:S01]  /*56c0*/  LDCU.64 UR8, c[0x0][0x3e0] ;  /* 0x00007c00ff0877ac */ /* 0x000e220008000a00 */
[----:B---34-:R-:W-:Y:S01]  /*56d0*/  MOV R22, R116 ;  /* 0x0000007400167202 */ /* 0x018fe20000000f00 */
[C---:B------:R-:W-:Y:S01]  /*56e0*/  FADD.FTZ R88, -R42.reuse, R88 ;  /* 0x000000582a587221 */ /* 0x040fe20000010100 */
[----:B------:R-:W-:Y:S01]  /*56f0*/  MOV R23, R119 ;  /* 0x0000007700177202 */ /* 0x000fe20000000f00 */
[----:B------:R-:W2:Y:S01]  /*5700*/  LDCU.64 UR10, c[0x0][0x380] ;  /* 0x00007000ff0a77ac */ /* 0x000ea20008000a00 */
[----:B------:R-:W-:-:S04]  /*5710*/  FADD.FTZ R26, -R42, R89 ;  /* 0x000000592a1a7221 */ /* 0x000fc80000010100 */
[----:B-1----:R-:W-:Y:S01]  /*5720*/  FMUL.FTZ R48, R26, R47 ;  /* 0x0000002f1a307220 */ /* 0x002fe20000410000 */
[----:B0-----:R-:W-:Y:S02]  /*5730*/  IMAD R25, R107, UR8, RZ ;  /* 0x000000086b197c24 */ /* 0x001fe4000f8e02ff */
[----:B------:R-:W-:-:S04]  /*5740*/  IMAD.WIDE.U32 R22, R10, UR8, R22 ;  /* 0x000000080a167c25 */ /* 0x000fc8000f8e0016 */
[----:B------:R-:W-:Y:S02]  /*5750*/  IMAD R27, R10, UR9, R25 ;  /* 0x000000090a1b7c24 */ /* 0x000fe4000f8e0219 */
[----:B------:R-:W-:Y:S01]  /*5760*/  FMUL.FTZ R25, R88, R47 ;  /* 0x0000002f58197220 */ /* 0x000fe20000410000 */
[----:B--2---:R-:W-:Y:S02]  /*5770*/  LEA R24, P5, R22, UR10, 0x2 ;  /* 0x0000000a16187c11 */ /* 0x004fe4000f8a10ff */
[----:B------:R-:W-:Y:S01]  /*5780*/  IADD3 R27, PT, PT, R23, R27, RZ ;  /* 0x0000001b171b7210 */ /* 0x000fe20007ffe0ff */
[----:B-----5:R-:W-:-:S03]  /*5790*/  FFMA.FTZ R26, R38, R25, R36 ;  /* 0x00000019261a7223 */ /* 0x020fc60000010024 */
[----:B------:R-:W-:Y:S01]  /*57a0*/  LEA.HI.X R25, R22, UR11, R27, 0x2, P5 ;  /* 0x0000000b16197c11 */ /* 0x000fe2000a8f141b */
[----:B------:R-:W-:-:S05]  /*57b0*/  FFMA.FTZ R27, R39, R48, R37 ;  /* 0x00000030271b7223 */ /* 0x000fca0000010025 */
[----:B------:R0:W-:Y:S02]  /*57c0*/  STG.E.64 desc[UR6][R24.64], R26 ;  /* 0x0000001a18007986 */ /* 0x0001e4000c101b06 */
.L_x_3813:
[----:B------:R-:W-:Y:S05]  /*57d0*/  BSYNC.RECONVERGENT B1 ;  /* 0x0000000000017941 */ /* 0x000fea0003800200 */
.L_x_3812:
[----:B------:R-:W-:Y:S04]  /*57e0*/  BSSY.RECONVERGENT B1, `(.L_x_3814) ;  /* 0x0000013000017945 */ /* 0x000fe80003800200 */
[----:B------:R-:W-:Y:S05]  /*57f0*/  @P2 BRA `(.L_x_3815) ;  /* 0x0000000000442947 */ /* 0x000fea0003800000 */
[----:B------:R-:W2:Y:S01]  /*5800*/  LDCU.64 UR8, c[0x0][0x3e0] ;  /* 0x00007c00ff0877ac */ /* 0x000ea20008000a00 */
[----:B---34-:R-:W-:Y:S01]  /*5810*/  MOV R22, R116 ;  /* 0x0000007400167202 */ /* 0x018fe20000000f00 */
[C---:B------:R-:W-:Y:S01]  /*5820*/  FADD.FTZ R62, -R42.reuse, R62 ;  /* 0x0000003e2a3e7221 */ /* 0x040fe20000010100 */
[----:B------:R-:W-:Y:S01]  /*5830*/  MOV R23, R119 ;  /* 0x0000007700177202 */ /* 0x000fe20000000f00 */
[----:B------:R-:W3:Y:S01]  /*5840*/  LDCU.64 UR10, c[0x0][0x380] ;  /* 0x00007000ff0a77ac */ /* 0x000ee20008000a00 */
[----:B0-----:R-:W-:Y:S01]  /*5850*/  FADD.FTZ R26, -R42, R63 ;  /* 0x0000003f2a1a7221 */ /* 0x001fe20000010100 */
[----:B-1----:R-:W-:Y:S01]  /*5860*/  FMUL.FTZ R25, R62, R47 ;  /* 0x0000002f3e197220 */ /* 0x002fe20000410000 */
[----:B--2---:R-:W-:Y:S02]  /*5870*/  IMAD R35, R35, UR8, RZ ;  /* 0x0000000823237c24 */ /* 0x004fe4000f8e02ff */
[----:B------:R-:W-:-:S04]  /*5880*/  IMAD.WIDE.U32 R22, R32, UR8, R22 ;  /* 0x0000000820167c25 */ /* 0x000fc8000f8e0016 */
[----:B------:R-:W-:Y:S01]  /*5890*/  IMAD R35, R32, UR9, R35 ;  /* 0x0000000920237c24 */ /* 0x000fe2000f8e0223 */
[----:B---3--:R-:W-:Y:S01]  /*58a0*/  LEA R24, P2, R22, UR10, 0x2 ;  /* 0x0000000a16187c11 */ /* 0x008fe2000f8410ff */
[----:B------:R-:W-:Y:S01]  /*58b0*/  FMUL.FTZ R32, R26, R47 ;  /* 0x0000002f1a207220 */ /* 0x000fe20000410000 */
[----:B-----5:R-:W-:Y:S02]  /*58c0*/  FFMA.FTZ R26, R38, R25, R36 ;  /* 0x00000019261a7223 */ /* 0x020fe40000010024 */
[----:B------:R-:W-:Y:S01]  /*58d0*/  IADD3 R35, PT, PT, R23, R35, RZ ;  /* 0x0000002317237210 */ /* 0x000fe20007ffe0ff */
[----:B------:R-:W-:-:S03]  /*58e0*/  FFMA.FTZ R27, R39, R32, R37 ;  /* 0x00000020271b7223 */ /* 0x000fc60000010025 */
[----:B------:R-:W-:-:S05]  /*58f0*/  LEA.HI.X R25, R22, UR11, R35, 0x2, P2 ;  /* 0x0000000b16197c11 */ /* 0x000fca00090f1423 */
[----:B------:R2:W-:Y:S02]  /*5900*/  STG.E.64 desc[UR6][R24.64], R26 ;  /* 0x0000001a18007986 */ /* 0x0005e4000c101b06 */
.L_x_3815:
[----:B------:R-:W-:Y:S05]  /*5910*/  BSYNC.RECONVERGENT B1 ;  /* 0x0000000000017941 */ /* 0x000fea0003800200 */
.L_x_3814:
[----:B------:R-:W-:Y:S04]  /*5920*/  BSSY.RECONVERGENT B1, `(.L_x_3816) ;  /* 0x0000013000017945 */ /* 0x000fe80003800200 */
[----:B------:R-:W-:Y:S05]  /*5930*/  @P1 BRA `(.L_x_3817) ;  /* 0x0000000000441947 */ /* 0x000fea0003800000 */
[----:B------:R-:W1:Y:S01]  /*5940*/  LDCU.64 UR8, c[0x0][0x3e0] ;  /* 0x00007c00ff0877ac */ /* 0x000e620008000a00 */
[----:B---34-:R-:W-:Y:S01]  /*5950*/  MOV R22, R116 ;  /* 0x0000007400167202 */ /* 0x018fe20000000f00 */
[C---:B------:R-:W-:Y:S01]  /*5960*/  FADD.FTZ R64, -R42.reuse, R64 ;  /* 0x000000402a407221 */ /* 0x040fe20000010100 */
[----:B------:R-:W-:Y:S01]  /*5970*/  MOV R23, R119 ;  /* 0x0000007700177202 */ /* 0x000fe20000000f00 */
[----:B------:R-:W3:Y:S01]  /*5980*/  LDCU.64 UR10, c[0x0][0x380] ;  /* 0x00007000ff0a77ac */ /* 0x000ee20008000a00 */
[----:B0-2---:R-:W-:Y:S01]  /*5990*/  FADD.FTZ R26, -R42, R65 ;  /* 0x000000412a1a7221 */ /* 0x005fe20000010100 */
        /* <DEDUP_REMOVED lines=11> */
.L_x_3817:
[----:B------:R-:W-:Y:S05]  /*5a50*/  BSYNC.RECONVERGENT B1 ;  /* 0x0000000000017941 */ /* 0x000fea0003800200 */
.L_x_3816:
[----:B------:R-:W-:Y:S04]  /*5a60*/  BSSY.RECONVERGENT B1, `(.L_x_3818) ;  /* 0x0000013000017945 */ /* 0x000fe80003800200 */
[----:B------:R-:W-:Y:S05]  /*5a70*/  @P6 BRA `(.L_x_3819) ;  /* 0x0000000000446947 */ /* 0x000fea0003800000 */
[----:B------:R-:W0:Y:S01]  /*5a80*/  LDCU.64 UR8, c[0x0][0x3e0] ;  /* 0x00007c00ff0877ac */ /* 0x000e220008000a00 */
[----:B---34-:R-:W-:Y:S01]  /*5a90*/  MOV R22, R116 ;  /* 0x0000007400167202 */ /* 0x018fe20000000f00 */
[----:B------:R-:W-:Y:S01]  /*5aa0*/  FADD.FTZ R66, -R42, R66 ;  /* 0x000000422a427221 */ /* 0x000fe20000010100 */
[----:B------:R-:W-:Y:S01]  /*5ab0*/  MOV R23, R119 ;  /* 0x0000007700177202 */ /* 0x000fe20000000f00 */
[----:B------:R-:W3:Y:S02]  /*5ac0*/  LDCU.64 UR10, c[0x0][0x380] ;  /* 0x00007000ff0a77ac */ /* 0x000ee40008000a00 */
[----:B012---:R-:W-:-:S04]  /*5ad0*/  FMUL.FTZ R25, R66, R47 ;  /* 0x0000002f42197220 */ /* 0x007fc80000410000 */
[----:B-----5:R-:W-:Y:S01]  /*5ae0*/  FFMA.FTZ R26, R38, R25, R36 ;  /* 0x00000019261a7223 */ /* 0x020fe20000010024 */
[----:B------:R-:W-:Y:S02]  /*5af0*/  IMAD R43, R43, UR8, RZ ;  /* 0x000000082b2b7c24 */ /* 0x000fe4000f8e02ff */
[----:B------:R-:W-:-:S04]  /*5b00*/  IMAD.WIDE.U32 R22, R18, UR8, R22 ;  /* 0x0000000812167c25 */ /* 0x000fc8000f8e0016 */
[----:B------:R-:W-:Y:S02]  /*5b10*/  IMAD R43, R18, UR9, R43 ;  /* 0x00000009122b7c24 */ /* 0x000fe4000f8e022b */
[----:B------:R-:W-:Y:S01]  /*5b20*/  FADD.FTZ R18, -R42, R67 ;  /* 0x000000432a127221 */ /* 0x000fe20000010100 */
[----:B---3--:R-:W-:Y:S02]  /*5b30*/  LEA R24, P1, R22, UR10, 0x2 ;  /* 0x0000000a16187c11 */ /* 0x008fe4000f8210ff */
[----:B------:R-:W-:Y:S01]  /*5b40*/  IADD3 R43, PT, PT, R23, R43, RZ ;  /* 0x0000002b172b7210 */ /* 0x000fe20007ffe0ff */
[----:B------:R-:W-:-:S03]  /*5b50*/  FMUL.FTZ R18, R18, R47 ;  /* 0x0000002f12127220 */ /* 0x000fc60000410000 */
[----:B------:R-:W-:Y:S01]  /*5b60*/  LEA.HI.X R25, R22, UR11, R43, 0x2, P1 ;  /* 0x0000000b16197c11 */ /* 0x000fe200088f142b */
[----:B------:R-:W-:-:S05]  /*5b70*/  FFMA.FTZ R27, R39, R18, R37 ;  /* 0x00000012271b7223 */ /* 0x000fca0000010025 */
[----:B------:R0:W-:Y:S02]  /*5b80*/  STG.E.64 desc[UR6][R24.64], R26 ;  /* 0x0000001a18007986 */ /* 0x0001e4000c101b06 */
.L_x_3819:
[----:B------:R-:W-:Y:S05]  /*5b90*/  BSYNC.RECONVERGENT B1 ;  /* 0x0000000000017941 */ /* 0x000fea0003800200 */
.L_x_3818:
[----:B------:R-:W-:Y:S04]  /*5ba0*/  BSSY.RECONVERGENT B1, `(.L_x_3820) ;  /* 0x0000013000017945 */ /* 0x000fe80003800200 */
[----:B------:R-:W-:Y:S05]  /*5bb0*/  @P3 BRA `(.L_x_3821) ;  /* 0x0000000000443947 */ /* 0x000fea0003800000 */
[----:B------:R-:W0:Y:S01]  /*5bc0*/  LDCU.64 UR8, c[0x0][0x3e0] ;  /* 0x00007c00ff0877ac */ /* 0x000e220008000a00 */
[----:B---34-:R-:W-:Y:S01]  /*5bd0*/  MOV R22, R116 ;  /* 0x0000007400167202 */ /* 0x018fe20000000f00 */
[C---:B------:R-:W-:Y:S01]  /*5be0*/  FADD.FTZ R68, -R42.reuse, R68 ;  /* 0x000000442a447221 */ /* 0x040fe20000010100 */
[----:B------:R-:W-:Y:S01]  /*5bf0*/  MOV R23, R119 ;  /* 0x0000007700177202 */ /* 0x000fe20000000f00 */
[----:B------:R-:W3:Y:S01]  /*5c00*/  LDCU.64 UR10, c[0x0][0x380] ;  /* 0x00007000ff0a77ac */ /* 0x000ee20008000a00 */
[----:B------:R-:W-:Y:S01]  /*5c10*/  FADD.FTZ R18, -R42, R69 ;  /* 0x000000452a127221 */ /* 0x000fe20000010100 */
[----:B012---:R-:W-:-:S03]  /*5c20*/  FMUL.FTZ R25, R68, R47 ;  /* 0x0000002f44197220 */ /* 0x007fc60000410000 */
        /* <DEDUP_REMOVED lines=10> */
.L_x_3821:
[----:B------:R-:W-:Y:S05]  /*5cd0*/  BSYNC.RECONVERGENT B1 ;  /* 0x0000000000017941 */ /* 0x000fea0003800200 */
.L_x_3820:
[----:B------:R-:W-:Y:S04]  /*5ce0*/  BSSY.RECONVERGENT B1, `(.L_x_3822) ;  /* 0x0000013000017945 */ /* 0x000fe80003800200 */
[----:B------:R-:W-:Y:S05]  /*5cf0*/  @P4 BRA `(.L_x_3823) ;  /* 0x0000000000444947 */ /* 0x000fea0003800000 */
[----:B------:R-:W0:Y:S01]  /*5d00*/  LDCU.64 UR8, c[0x0][0x3e0] ;  /* 0x00007c00ff0877ac */ /* 0x000e220008000a00 */
[----:B---34-:R-:W-:Y:S01]  /*5d10*/  MOV R22, R116 ;  /* 0x0000007400167202 */ /* 0x018fe20000000f00 */
[C---:B------:R-:W-:Y:S01]  /*5d20*/  FADD.FTZ R70, -R42.reuse, R70 ;  /* 0x000000462a467221 */ /* 0x040fe20000010100 */
[----:B------:R-:W-:Y:S01]  /*5d30*/  MOV R23, R119 ;  /* 0x0000007700177202 */ /* 0x000fe20000000f00 */
[----:B------:R-:W3:Y:S01]  /*5d40*/  LDCU.64 UR10, c[0x0][0x380] ;  /* 0x00007000ff0a77ac */ /* 0x000ee20008000a00 */
[----:B------:R-:W-:-:S04]  /*5d50*/  FADD.FTZ R18, -R42, R71 ;  /* 0x000000472a127221 */ /* 0x000fc80000010100 */
[----:B-1----:R-:W-:-:S04]  /*5d60*/  FMUL.FTZ R18, R18, R47 ;  /* 0x0000002f12127220 */ /* 0x002fc80000410000 */
[----:B0-2--5:R-:W-:Y:S01]  /*5d70*/  FFMA.FTZ R27, R39, R18, R37 ;  /* 0x00000012271b7223 */ /* 0x025fe20000010025 */
[----:B------:R-:W-:Y:S02]  /*5d80*/  IMAD R31, R31, UR8, RZ ;  /* 0x000000081f1f7c24 */ /* 0x000fe4000f8e02ff */
[----:B------:R-:W-:-:S04]  /*5d90*/  IMAD.WIDE.U32 R24, R30, UR8, R22 ;  /* 0x000000081e187c25 */ /* 0x000fc8000f8e0016 */
[----:B------:R-:W-:Y:S01]  /*5da0*/  FMUL.FTZ R23, R70, R47 ;  /* 0x0000002f46177220 */ /* 0x000fe20000410000 */
[----:B------:R-:W-:Y:S01]  /*5db0*/  IMAD R31, R30, UR9, R31 ;  /* 0x000000091e1f7c24 */ /* 0x000fe2000f8e021f */
[----:B---3--:R-:W-:Y:S02]  /*5dc0*/  LEA R22, P1, R24, UR10, 0x2 ;  /* 0x0000000a18167c11 */ /* 0x008fe4000f8210ff */
[----:B------:R-:W-:Y:S02]  /*5dd0*/  FFMA.FTZ R26, R38, R23, R36 ;  /* 0x00000017261a7223 */ /* 0x000fe40000010024 */
[----:B------:R-:W-:-:S04]  /*5de0*/  IADD3 R31, PT, PT, R25, R31, RZ ;  /* 0x0000001f191f7210 */ /* 0x000fc80007ffe0ff */
[----:B------:R-:W-:-:S05]  /*5df0*/  LEA.HI.X R23, R24, UR11, R31, 0x2, P1 ;  /* 0x0000000b18177c11 */ /* 0x000fca00088f141f */
[----:B------:R0:W-:Y:S02]  /*5e00*/  STG.E.64 desc[UR6][R22.64], R26 ;  /* 0x0000001a16007986 */ /* 0x0001e4000c101b06 */
.L_x_3823:
[----:B------:R-:W-:Y:S05]  /*5e10*/  BSYNC.RECONVERGENT B1 ;  /* 0x0000000000017941 */ /* 0x000fea0003800200 */
.L_x_3822:
[----:B------:R-:W-:Y:S01]  /*5e20*/  ISETP.GE.U32.AND P5, PT, R29, UR4, PT ;  /* 0x000000041d007c0c */ /* 0x000fe2000bfa6070 */
[----:B------:R-:W-:Y:S01]  /*5e30*/  BSSY.RECONVERGENT B1, `(.L_x_3824) ;  /* 0x0000026000017945 */ /* 0x000fe20003800200 */
[----:B0-23--:R-:W-:Y:S02]  /*5e40*/  SHF.R.S32.HI R24, RZ, 0x1f, R29 ;  /* 0x0000001fff187819 */ /* 0x00dfe4000001141d */
[----:B------:R-:W-:Y:S02]  /*5e50*/  IADD3 R41, PT, PT, R46, 0x160, RZ ;  /* 0x000001602e297810 */ /* 0x000fe40007ffe0ff */
[----:B------:R-:W-:Y:S02]  /*5e60*/  ISETP.GE.AND.EX P5, PT, R24, UR5, PT, P5 ;  /* 0x0000000518007c0c */ /* 0x000fe4000bfa6350 */
[----:B----4-:R-:W-:Y:S02]  /*5e70*/  IADD3 R23, PT, PT, R46, 0x180, RZ ;  /* 0x000001802e177810 */ /* 0x010fe40007ffe0ff */
        /* <DEDUP_REMOVED lines=17> */
[----:B------:R-:W-:Y:S01]  /*5f90*/  MOV R25, R119 ;  /* 0x0000007700197202 */ /* 0x000fe20000000f00 */
[C---:B------:R-:W-:Y:S01]  /*5fa0*/  FADD.FTZ R72, -R42.reuse, R72 ;  /* 0x000000482a487221 */ /* 0x040fe20000010100 */
[----:B------:R-:W-:Y:S01]  /*5fb0*/  FADD.FTZ R32, -R42, R73 ;  /* 0x000000492a207221 */ /* 0x000fe20000010100 */
[----:B------:R-:W2:Y:S02]  /*5fc0*/  LDCU.64 UR10, c[0x0][0x380] ;  /* 0x00007000ff0a77ac */ /* 0x000ea40008000a00 */
[-C--:B-1----:R-:W-:Y:S01]  /*5fd0*/  FMUL.FTZ R27, R72, R47.reuse ;  /* 0x0000002f481b7220 */ /* 0x082fe20000410000 */
[----:B------:R-:W-:-:S03]  /*5fe0*/  FMUL.FTZ R32, R32, R47 ;  /* 0x0000002f20207220 */ /* 0x000fc60000410000 */
[----:B-----5:R-:W-:Y:S01]  /*5ff0*/  FFMA.FTZ R34, R38, R27, R36 ;  /* 0x0000001b26227223 */ /* 0x020fe20000010024 */
[----:B------:R-:W-:Y:S01]  /*6000*/  FFMA.FTZ R35, R39, R32, R37 ;  /* 0x0000002027237223 */ /* 0x000fe20000010025 */
[----:B0-----:R-:W-:Y:S01]  /*6010*/  IMAD R30, R24, UR8, RZ ;  /* 0x00000008181e7c24 */ /* 0x001fe2000f8e02ff */
[----:B------:R-:W-:-:S05]  /*6020*/  MOV R24, R116 ;  /* 0x0000007400187202 */ /* 0x000fca0000000f00 */
[----:B------:R-:W-:-:S04]  /*6030*/  IMAD.WIDE.U32 R24, R29, UR8, R24 ;  /* 0x000000081d187c25 */ /* 0x000fc8000f8e0018 */
[----:B------:R-:W-:Y:S01]  /*6040*/  IMAD R29, R29, UR9, R30 ;  /* 0x000000091d1d7c24 */ /* 0x000fe2000f8e021e */
[----:B--2---:R-:W-:-:S04]  /*6050*/  LEA R30, P5, R24, UR10, 0x2 ;  /* 0x0000000a181e7c11 */ /* 0x004fc8000f8a10ff */
[----:B------:R-:W-:-:S04]  /*6060*/  IADD3 R29, PT, PT, R25, R29, RZ ;  /* 0x0000001d191d7210 */ /* 0x000fc80007ffe0ff */
[----:B------:R-:W-:-:S05]  /*6070*/  LEA.HI.X R31, R24, UR11, R29, 0x2, P5 ;  /* 0x0000000b181f7c11 */ /* 0x000fca000a8f141d */
[----:B------:R0:W-:Y:S02]  /*6080*/  STG.E.64 desc[UR6][R30.64], R34 ;  /* 0x000000221e007986 */ /* 0x0001e4000c101b06 */
.L_x_3825:
[----:B------:R-:W-:Y:S05]  /*6090*/  BSYNC.RECONVERGENT B1 ;  /* 0x0000000000017941 */ /* 0x000fea0003800200 */
.L_x_3824:
[----:B------:R-:W-:Y:S04]  /*60a0*/  BSSY.RECONVERGENT B1, `(.L_x_3826) ;  /* 0x0000013000017945 */ /* 0x000fe80003800200 */
[----:B------:R-:W-:Y:S05]  /*60b0*/  @P2 BRA `(.L_x_3827) ;  /* 0x0000000000442947 */ /* 0x000fea0003800000 */
[----:B------:R-:W2:Y:S01]  /*60c0*/  LDCU.64 UR8, c[0x0][0x3e0] ;  /* 0x00007c00ff0877ac */ /* 0x000ea20008000a00 */
[----:B------:R-:W-:Y:S01]  /*60d0*/  MOV R24, R116 ;  /* 0x0000007400187202 */ /* 0x000fe20000000f00 */
[C---:B------:R-:W-:Y:S01]  /*60e0*/  FADD.FTZ R74, -R42.reuse, R74 ;  /* 0x0000004a2a4a7221 */ /* 0x040fe20000010100 */
[----:B------:R-:W-:Y:S01]  /*60f0*/  MOV R25, R119 ;  /* 0x0000007700197202 */ /* 0x000fe20000000f00 */
[----:B------:R-:W3:Y:S01]  /*6100*/  LDCU.64 UR10, c[0x0][0x380] ;  /* 0x00007000ff0a77ac */ /* 0x000ee20008000a00 */
[----:B0-----:R-:W-:Y:S01]  /*6110*/  FADD.FTZ R30, -R42, R75 ;  /* 0x0000004b2a1e7221 */ /* 0x001fe20000010100 */
[----:B-1----:R-:W-:-:S03]  /*6120*/  FMUL.FTZ R27, R74, R47 ;  /* 0x0000002f4a1b7220 */ /* 0x002fc60000410000 */
[----:B------:R-:W-:Y:S01]  /*6130*/  FMUL.FTZ R30, R30, R47 ;  /* 0x0000002f1e1e7220 */ /* 0x000fe20000410000 */
[----:B-----5:R-:W-:Y:S01]  /*6140*/  FFMA.FTZ R32, R38, R27, R36 ;  /* 0x0000001b26207223 */ /* 0x020fe20000010024 */
[----:B--2---:R-:W-:Y:S02]  /*6150*/  IMAD R33, R33, UR8, RZ ;  /* 0x0000000821217c24 */ /* 0x004fe4000f8e02ff */
[----:B------:R-:W-:-:S04]  /*6160*/  IMAD.WIDE.U32 R24, R28, UR8, R24 ;  /* 0x000000081c187c25 */ /* 0x000fc8000f8e0018 */
[----:B------:R-:W-:Y:S01]  /*6170*/  IMAD R33, R28, UR9, R33 ;  /* 0x000000091c217c24 */ /* 0x000fe2000f8e0221 */
[----:B---3--:R-:W-:-:S04]  /*6180*/  LEA R28, P2, R24, UR10, 0x2 ;  /* 0x0000000a181c7c11 */ /* 0x008fc8000f8410ff */
[----:B------:R-:W-:-:S04]  /*6190*/  IADD3 R33, PT, PT, R25, R33, RZ ;  /* 0x0000002119217210 */ /* 0x000fc80007ffe0ff */
[----:B------:R-:W-:Y:S01]  /*61a0*/  LEA.HI.X R29, R24, UR11, R33, 0x2, P2 ;  /* 0x0000000b181d7c11 */ /* 0x000fe200090f1421 */
[----:B------:R-:W-:-:S05]  /*61b0*/  FFMA.FTZ R33, R39, R30, R37 ;  /* 0x0000001e27217223 */ /* 0x000fca0000010025 */
[----:B------:R2:W-:Y:S02]  /*61c0*/  STG.E.64 desc[UR6][R28.64], R32 ;  /* 0x000000201c007986 */ /* 0x0005e4000c101b06 */
.L_x_3827:
[----:B------:R-:W-:Y:S05]  /*61d0*/  BSYNC.RECONVERGENT B1 ;  /* 0x0000000000017941 */ /* 0x000fea0003800200 */
.L_x_3826:
[----:B------:R-:W-:Y:S04]  /*61e0*/  BSSY.RECONVERGENT B1, `(.L_x_3828) ;  /* 0x0000013000017945 */ /* 0x000fe80003800200 */
[----:B------:R-:W-:Y:S05]  /*61f0*/  @P1 BRA `(.L_x_3829) ;  /* 0x0000000000441947 */ /* 0x000fea0003800000 */
[----:B------:R-:W0:Y:S01]  /*6200*/  LDCU.64 UR8, c[0x0][0x3e0] ;  /* 0x00007c00ff0877ac */ /* 0x000e220008000a00 */
[----:B------:R-:W-:Y:S01]  /*6210*/  MOV R24, R116 ;  /* 0x0000007400187202 */ /* 0x000fe20000000f00 */
[----:B------:R-:W-:Y:S01]  /*6220*/  FADD.FTZ R76, -R42, R76 ;  /* 0x0000004c2a4c7221 */ /* 0x000fe20000010100 */
[----:B------:R-:W-:Y:S01]  /*6230*/  MOV R25, R119 ;  /* 0x0000007700197202 */ /* 0x000fe20000000f00 */
[----:B------:R-:W3:Y:S01]  /*6240*/  LDCU.64 UR10, c[0x0][0x380] ;  /* 0x00007000ff0a77ac */ /* 0x000ee20008000a00 */
[----:B0-----:R-:W-:Y:S02]  /*6250*/  IMAD R30, R43, UR8, RZ ;  /* 0x000000082b1e7c24 */ /* 0x001fe4000f8e02ff */
[----:B--2---:R-:W-:-:S04]  /*6260*/  IMAD.WIDE.U32 R28, R41, UR8, R24 ;  /* 0x00000008291c7c25 */ /* 0x004fc8000f8e0018 */
[----:B-1----:R-:W-:Y:S01]  /*6270*/  FMUL.FTZ R25, R76, R47 ;  /* 0x0000002f4c197220 */ /* 0x002fe20000410000 */
[----:B------:R-:W-:Y:S02]  /*6280*/  IMAD R41, R41, UR9, R30 ;  /* 0x0000000929297c24 */ /* 0x000fe4000f8e021e */
[----:B------:R-:W-:Y:S01]  /*6290*/  FADD.FTZ R30, -R42, R77 ;  /* 0x0000004d2a1e7221 */ /* 0x000fe20000010100 */
[----:B---3--:R-:W-:Y:S01]  /*62a0*/  LEA R24, P1, R28, UR10, 0x2 ;  /* 0x0000000a1c187c11 */ /* 0x008fe2000f8210ff */
[----:B-----5:R-:W-:Y:S01]  /*62b0*/  FFMA.FTZ R32, R38, R25, R36 ;  /* 0x0000001926207223 */ /* 0x020fe20000010024 */
[----:B------:R-:W-:Y:S01]  /*62c0*/  IADD3 R41, PT, PT, R29, R41, RZ ;  /* 0x000000291d297210 */ /* 0x000fe20007ffe0ff */
[----:B------:R-:W-:-:S03]  /*62d0*/  FMUL.FTZ R30, R30, R47 ;  /* 0x0000002f1e1e7220 */ /* 0x000fc60000410000 */
[----:B------:R-:W-:Y:S01]  /*62e0*/  LEA.HI.X R25, R28, UR11, R41, 0x2, P1 ;  /* 0x0000000b1c197c11 */ /* 0x000fe200088f1429 */
[----:B------:R-:W-:-:S05]  /*62f0*/  FFMA.FTZ R33, R39, R30, R37 ;  /* 0x0000001e27217223 */ /* 0x000fca0000010025 */
[----:B------:R3:W-:Y:S02]  /*6300*/  STG.E.64 desc[UR6][R24.64], R32 ;  /* 0x0000002018007986 */ /* 0x0007e4000c101b06 */
.L_x_3829:
[----:B------:R-:W-:Y:S05]  /*6310*/  BSYNC.RECONVERGENT B1 ;  /* 0x0000000000017941 */ /* 0x000fea0003800200 */
.L_x_3828:
[----:B------:R-:W-:Y:S04]  /*6320*/  BSSY.RECONVERGENT B1, `(.L_x_3830) ;  /* 0x0000013000017945 */ /* 0x000fe80003800200 */
[----:B------:R-:W-:Y:S05]  /*6330*/  @P6 BRA `(.L_x_3831) ;  /* 0x0000000000446947 */ /* 0x000fea0003800000 */
[----:B------:R-:W4:Y:S01]  /*6340*/  LDCU.64 UR8, c[0x0][0x3e0] ;  /* 0x00007c00ff0877ac */ /* 0x000f220008000a00 */
[----:B---3--:R-:W-:Y:S01]  /*6350*/  MOV R24, R116 ;  /* 0x0000007400187202 */ /* 0x008fe20000000f00 */
[C---:B------:R-:W-:Y:S01]  /*6360*/  FADD.FTZ R78, -R42.reuse, R78 ;  /* 0x0000004e2a4e7221 */ /* 0x040fe20000010100 */
[----:B------:R-:W-:Y:S01]  /*6370*/  MOV R25, R119 ;  /* 0x0000007700197202 */ /* 0x000fe20000000f00 */
[----:B------:R-:W3:Y:S01]  /*6380*/  LDCU.64 UR10, c[0x0][0x380] ;  /* 0x00007000ff0a77ac */ /* 0x000ee20008000a00 */
[----:B0-----:R-:W-:-:S04]  /*6390*/  FADD.FTZ R30, -R42, R79 ;  /* 0x0000004f2a1e7221 */ /* 0x001fc80000010100 */
[----:B-1----:R-:W-:-:S04]  /*63a0*/  FMUL.FTZ R30, R30, R47 ;  /* 0x0000002f1e1e7220 */ /* 0x002fc80000410000 */
[----:B--2--5:R-:W-:Y:S01]  /*63b0*/  FFMA.FTZ R33, R39, R30, R37 ;  /* 0x0000001e27217223 */ /* 0x024fe20000010025 */
[----:B----4-:R-:W-:Y:S02]  /*63c0*/  IMAD R27, R44, UR8, RZ ;  /* 0x000000082c1b7c24 */ /* 0x010fe4000f8e02ff */
        /* <DEDUP_REMOVED lines=8> */
.L_x_3831:
[----:B------:R-:W-:Y:S05]  /*6450*/  BSYNC.RECONVERGENT B1 ;  /* 0x0000000000017941 */ /* 0x000fea0003800200 */
.L_x_3830:
[----:B------:R-:W-:Y:S04]  /*6460*/  BSSY.RECONVERGENT B1, `(.L_x_3832) ;  /* 0x0000013000017945 */ /* 0x000fe80003800200 */
[----:B------:R-:W-:Y:S05]  /*6470*/  @P3 BRA `(.L_x_3833) ;  /* 0x0000000000443947 */ /* 0x000fea0003800000 */
[----:B------:R-:W2:Y:S01]  /*6480*/  LDCU.64 UR8, c[0x0][0x3e0] ;  /* 0x00007c00ff0877ac */ /* 0x000ea20008000a00 */
[----:B---34-:R-:W-:Y:S01]  /*6490*/  MOV R24, R116 ;  /* 0x0000007400187202 */ /* 0x018fe20000000f00 */
[----:B------:R-:W-:Y:S01]  /*64a0*/  FADD.FTZ R80, -R42, R80 ;  /* 0x000000502a507221 */ /* 0x000fe20000010100 */
[----:B------:R-:W-:Y:S01]  /*64b0*/  MOV R25, R119 ;  /* 0x0000007700197202 */ /* 0x000fe20000000f00 */
[----:B------:R-:W3:Y:S01]  /*64c0*/  LDCU.64 UR10, c[0x0][0x380] ;  /* 0x00007000ff0a77ac */ /* 0x000ee20008000a00 */
[----:B--2---:R-:W-:Y:S02]  /*64d0*/  IMAD R28, R26, UR8, RZ ;  /* 0x000000081a1c7c24 */ /* 0x004fe4000f8e02ff */
[----:B------:R-:W-:-:S04]  /*64e0*/  IMAD.WIDE.U32 R26, R23, UR8, R24 ;  /* 0x00000008171a7c25 */ /* 0x000fc8000f8e0018 */
[----:B------:R-:W-:Y:S02]  /*64f0*/  IMAD R25, R23, UR9, R28 ;  /* 0x0000000917197c24 */ /* 0x000fe4000f8e021c */
[----:B------:R-:W-:Y:S01]  /*6500*/  FADD.FTZ R28, -R42, R81 ;  /* 0x000000512a1c7221 */ /* 0x000fe20000010100 */
[----:B-1----:R-:W-:Y:S01]  /*6510*/  FMUL.FTZ R23, R80, R47 ;  /* 0x0000002f50177220 */ /* 0x002fe20000410000 */
[----:B---3--:R-:W-:Y:S02]  /*6520*/  LEA R24, P1, R26, UR10, 0x2 ;  /* 0x0000000a1a187c11 */ /* 0x008fe4000f8210ff */
[----:B------:R-:W-:Y:S01]  /*6530*/  IADD3 R25, PT, PT, R27, R25, RZ ;  /* 0x000000191b197210 */ /* 0x000fe20007ffe0ff */
[----:B------:R-:W-:Y:S01]  /*6540*/  FMUL.FTZ R28, R28, R47 ;  /* 0x0000002f1c1c7220 */ /* 0x000fe20000410000 */
[----:B0----5:R-:W-:Y:S02]  /*6550*/  FFMA.FTZ R30, R38, R23, R36 ;  /* 0x00000017261e7223 */ /* 0x021fe40000010024 */
[----:B------:R-:W-:Y:S01]  /*6560*/  LEA.HI.X R25, R26, UR11, R25, 0x2, P1 ;  /* 0x0000000b1a197c11 */ /* 0x000fe200088f1419 */
[----:B------:R-:W-:-:S05]  /*6570*/  FFMA.FTZ R31, R39, R28, R37 ;  /* 0x0000001c271f7223 */ /* 0x000fca0000010025 */
[----:B------:R0:W-:Y:S02]  /*6580*/  STG.E.64 desc[UR6][R24.64], R30 ;  /* 0x0000001e18007986 */ /* 0x0001e4000c101b06 */
.L_x_3833:
[----:B------:R-:W-:Y:S05]  /*6590*/  BSYNC.RECONVERGENT B1 ;  /* 0x0000000000017941 */ /* 0x000fea0003800200 */
.L_x_3832:
[----:B------:R-:W-:Y:S04]  /*65a0*/  BSSY.RECONVERGENT B1, `(.L_x_3834) ;  /* 0x0000013000017945 */ /* 0x000fe80003800200 */
[----:B------:R-:W-:Y:S05]  /*65b0*/  @P4 BRA `(.L_x_3835) ;  /* 0x0000000000444947 */ /* 0x000fea0003800000 */
[----:B------:R-:W2:Y:S01]  /*65c0*/  LDCU.64 UR8, c[0x0][0x3e0] ;  /* 0x00007c00ff0877ac */ /* 0x000ea20008000a00 */
[----:B0--34-:R-:W-:Y:S01]  /*65d0*/  MOV R24, R116 ;  /* 0x0000007400187202 */ /* 0x019fe20000000f00 */
[----:B------:R-:W-:Y:S01]  /*65e0*/  FADD.FTZ R90, -R42, R90 ;  /* 0x0000005a2a5a7221 */ /* 0x000fe20000010100 */
[----:B------:R-:W-:Y:S01]  /*65f0*/  MOV R25, R119 ;  /* 0x0000007700197202 */ /* 0x000fe20000000f00 */
[----:B------:R-:W0:Y:S02]  /*6600*/  LDCU.64 UR10, c[0x0][0x380] ;  /* 0x00007000ff0a77ac */ /* 0x000e240008000a00 */
[----:B-1----:R-:W-:-:S04]  /*6610*/  FMUL.FTZ R23, R90, R47 ;  /* 0x0000002f5a177220 */ /* 0x002fc80000410000 */
[----:B-----5:R-:W-:Y:S01]  /*6620*/  FFMA.FTZ R30, R38, R23, R36 ;  /* 0x00000017261e7223 */ /* 0x020fe20000010024 */
[----:B--2---:R-:W-:Y:S02]  /*6630*/  IMAD R28, R109, UR8, RZ ;  /* 0x000000086d1c7c24 */ /* 0x004fe4000f8e02ff */
[----:B------:R-:W-:-:S04]  /*6640*/  IMAD.WIDE.U32 R26, R11, UR8, R24 ;  /* 0x000000080b1a7c25 */ /* 0x000fc8000f8e0018 */
[----:B------:R-:W-:Y:S02]  /*6650*/  IMAD R25, R11, UR9, R28 ;  /* 0x000000090b197c24 */ /* 0x000fe4000f8e021c */
[----:B------:R-:W-:Y:S01]  /*6660*/  FADD.FTZ R28, -R42, R91 ;  /* 0x0000005b2a1c7221 */ /* 0x000fe20000010100 */
[----:B0-----:R-:W-:Y:S02]  /*6670*/  LEA R24, P1, R26, UR10, 0x2 ;  /* 0x0000000a1a187c11 */ /* 0x001fe4000f8210ff */
[----:B------:R-:W-:Y:S01]  /*6680*/  IADD3 R25, PT, PT, R27, R25, RZ ;  /* 0x000000191b197210 */ /* 0x000fe20007ffe0ff */
[----:B------:R-:W-:-:S03]  /*6690*/  FMUL.FTZ R28, R28, R47 ;  /* 0x0000002f1c1c7220 */ /* 0x000fc60000410000 */
[----:B------:R-:W-:Y:S01]  /*66a0*/  LEA.HI.X R25, R26, UR11, R25, 0x2, P1 ;  /* 0x0000000b1a197c11 */ /* 0x000fe200088f1419 */
[----:B------:R-:W-:-:S05]  /*66b0*/  FFMA.FTZ R31, R39, R28, R37 ;  /* 0x0000001c271f7223 */ /* 0x000fca0000010025 */
[----:B------:R0:W-:Y:S02]  /*66c0*/  STG.E.64 desc[UR6][R24.64], R30 ;  /* 0x0000001e18007986 */ /* 0x0001e4000c101b06 */
.L_x_3835:
[----:B------:R-:W-:Y:S05]  /*66d0*/  BSYNC.RECONVERGENT B1 ;  /* 0x0000000000017941 */ /* 0x000fea0003800200 */
.L_x_3834:
[----:B------:R-:W-:Y:S01]  /*66e0*/  ISETP.GE.U32.AND P5, PT, R12, UR4, PT ;  /* 0x000000040c007c0c */ /* 0x000fe2000bfa6070 */
[----:B------:R-:W-:Y:S01]  /*66f0*/  BSSY.RECONVERGENT B1, `(.L_x_3836) ;  /* 0x0000022000017945 */ /* 0x000fe20003800200 */
[----:B--234-:R-:W-:Y:S02]  /*6700*/  IADD3 R33, PT, PT, R46, 0x1e0, RZ ;  /* 0x000001e02e217810 */ /* 0x01cfe40007ffe0ff */
        /* <DEDUP_REMOVED lines=18> */
[----:B------:R-:W-:Y:S01]  /*6830*/  MOV R25, R119 ;  /* 0x0000007700197202 */ /* 0x000fe20000000f00 */
[----:B------:R-:W2:Y:S01]  /*6840*/  LDCU.64 UR10, c[0x0][0x380] ;  /* 0x00007000ff0a77ac */ /* 0x000ea20008000a00 */
[----:B------:R-:W-:-:S04]  /*6850*/  FADD.FTZ R28, -R42, R95 ;  /* 0x0000005f2a1c7221 */ /* 0x000fc80000010100 */
[----:B-1----:R-:W-:-:S04]  /*6860*/  FMUL.FTZ R28, R28, R47 ;  /* 0x0000002f1c1c7220 */ /* 0x002fc80000410000 */
[----:B-----5:R-:W-:Y:S01]  /*6870*/  FFMA.FTZ R31, R39, R28, R37 ;  /* 0x0000001c271f7223 */ /* 0x020fe20000010025 */
[----:B0-----:R-:W-:Y:S02]  /*6880*/  IMAD R23, R111, UR8, RZ ;  /* 0x000000086f177c24 */ /* 0x001fe4000f8e02ff */
[----:B------:R-:W-:-:S04]  /*6890*/  IMAD.WIDE.U32 R26, R12, UR8, R24 ;  /* 0x000000080c1a7c25 */ /* 0x000fc8000f8e0018 */
[----:B------:R-:W-:Y:S02]  /*68a0*/  IMAD R25, R12, UR9, R23 ;  /* 0x000000090c197c24 */ /* 0x000fe4000f8e0217 */
[----:B------:R-:W-:Y:S01]  /*68b0*/  FMUL.FTZ R23, R94, R47 ;  /* 0x0000002f5e177220 */ /* 0x000fe20000410000 */
[----:B--2---:R-:W-:Y:S02]  /*68c0*/  LEA R24, P5, R26, UR10, 0x2 ;  /* 0x0000000a1a187c11 */ /* 0x004fe4000f8a10ff */
[----:B------:R-:W-:Y:S01]  /*68d0*/  IADD3 R25, PT, PT, R27, R25, RZ ;  /* 0x000000191b197210 */ /* 0x000fe20007ffe0ff */
[----:B------:R-:W-:-:S03]  /*68e0*/  FFMA.FTZ R30, R38, R23, R36 ;  /* 0x00000017261e7223 */ /* 0x000fc60000010024 */
[----:B------:R-:W-:-:S05]  /*68f0*/  LEA.HI.X R25, R26, UR11, R25, 0x2, P5 ;  /* 0x0000000b1a197c11 */ /* 0x000fca000a8f1419 */
[----:B------:R0:W-:Y:S02]  /*6900*/  STG.E.64 desc[UR6][R24.64], R30 ;  /* 0x0000001e18007986 */ /* 0x0001e4000c101b06 */
.L_x_3837:
[----:B------:R-:W-:Y:S05]  /*6910*/  BSYNC.RECONVERGENT B1 ;  /* 0x0000000000017941 */ /* 0x000fea0003800200 */
.L_x_3836:
[----:B------:R-:W-:Y:S04]  /*6920*/  BSSY.RECONVERGENT B1, `(.L_x_3838) ;  /* 0x0000013000017945 */ /* 0x000fe80003800200 */
[----:B------:R-:W-:Y:S05]  /*6930*/  @P2 BRA `(.L_x_3839) ;  /* 0x0000000000442947 */ /* 0x000fea0003800000 */
[----:B------:R-:W2:Y:S01]  /*6940*/  LDCU.64 UR8, c[0x0][0x3e0] ;  /* 0x00007c00ff0877ac */ /* 0x000ea20008000a00 */
[----:B0-----:R-:W-:Y:S01]  /*6950*/  MOV R24, R116 ;  /* 0x0000007400187202 */ /* 0x001fe20000000f00 */
        /* <DEDUP_REMOVED lines=15> */
.L_x_3839:
[----:B------:R-:W-:Y:S05]  /*6a50*/  BSYNC.RECONVERGENT B1 ;  /* 0x0000000000017941 */ /* 0x000fea0003800200 */
.L_x_3838:
[----:B------:R-:W-:Y:S04]  /*6a60*/  BSSY.RECONVERGENT B1, `(.L_x_3840) ;  /* 0x0000013000017945 */ /* 0x000fe80003800200 */
[----:B------:R-:W-:Y:S05]  /*6a70*/  @P1 BRA `(.L_x_3841) ;  /* 0x0000000000441947 */ /* 0x000fea0003800000 */
[----:B------:R-:W3:Y:S01]  /*6a80*/  LDCU.64 UR8, c[0x0][0x3e0] ;  /* 0x00007c00ff0877ac */ /* 0x000ee20008000a00 */
[----:B0-2---:R-:W-:Y:S01]  /*6a90*/  MOV R24, R116 ;  /* 0x0000007400187202 */ /* 0x005fe20000000f00 */
[C---:B------:R-:W-:Y:S01]  /*6aa0*/  FADD.FTZ R98, -R42.reuse, R98 ;  /* 0x000000622a627221 */ /* 0x040fe20000010100 */
[----:B------:R-:W-:Y:S01]  /*6ab0*/  MOV R25, R119 ;  /* 0x0000007700197202 */ /* 0x000fe20000000f00 */
[----:B------:R-:W0:Y:S01]  /*6ac0*/  LDCU.64 UR10, c[0x0][0x380] ;  /* 0x00007000ff0a77ac */ /* 0x000e220008000a00 */
[----:B------:R-:W-:Y:S01]  /*6ad0*/  FADD.FTZ R26, -R42, R99 ;  /* 0x000000632a1a7221 */ /* 0x000fe20000010100 */
[----:B-1----:R-:W-:-:S03]  /*6ae0*/  FMUL.FTZ R23, R98, R47 ;  /* 0x0000002f62177220 */ /* 0x002fc60000410000 */
[----:B------:R-:W-:Y:S01]  /*6af0*/  FMUL.FTZ R26, R26, R47 ;  /* 0x0000002f1a1a7220 */ /* 0x000fe20000410000 */
[----:B-----5:R-:W-:Y:S01]  /*6b00*/  FFMA.FTZ R28, R38, R23, R36 ;  /* 0x00000017261c7223 */ /* 0x020fe20000010024 */
[----:B---3--:R-:W-:Y:S02]  /*6b10*/  IMAD R29, R29, UR8, RZ ;  /* 0x000000081d1d7c24 */ /* 0x008fe4000f8e02ff */
[----:B------:R-:W-:-:S04]  /*6b20*/  IMAD.WIDE.U32 R24, R22, UR8, R24 ;  /* 0x0000000816187c25 */ /* 0x000fc8000f8e0018 */
[----:B------:R-:W-:Y:S01]  /*6b30*/  IMAD R29, R22, UR9, R29 ;  /* 0x00000009161d7c24 */ /* 0x000fe2000f8e021d */
[----:B0-----:R-:W-:-:S04]  /*6b40*/  LEA R22, P1, R24, UR10, 0x2 ;  /* 0x0000000a18167c11 */ /* 0x001fc8000f8210ff */
[----:B------:R-:W-:-:S04]  /*6b50*/  IADD3 R29, PT, PT, R25, R29, RZ ;  /* 0x0000001d191d7210 */ /* 0x000fc80007ffe0ff */
[----:B------:R-:W-:Y:S01]  /*6b60*/  LEA.HI.X R23, R24, UR11, R29, 0x2, P1 ;  /* 0x0000000b18177c11 */ /* 0x000fe200088f141d */
[----:B------:R-:W-:-:S05]  /*6b70*/  FFMA.FTZ R29, R39, R26, R37 ;  /* 0x0000001a271d7223 */ /* 0x000fca0000010025 */
[----:B------:R3:W-:Y:S02]  /*6b80*/  STG.E.64 desc[UR6][R22.64], R28 ;  /* 0x0000001c16007986 */ /* 0x0007e4000c101b06 */
.L_x_3841:
[----:B------:R-:W-:Y:S05]  /*6b90*/  BSYNC.RECONVERGENT B1 ;  /* 0x0000000000017941 */ /* 0x000fea0003800200 */
.L_x_3840:
[----:B------:R-:W-:Y:S04]  /*6ba0*/  BSSY.RECONVERGENT B1, `(.L_x_3842) ;  /* 0x0000013000017945 */ /* 0x000fe80003800200 */
[----:B------:R-:W-:Y:S05]  /*6bb0*/  @P6 BRA `(.L_x_3843) ;  /* 0x0000000000446947 */ /* 0x000fea0003800000 */
[----:B------:R-:W4:Y:S01]  /*6bc0*/  LDCU.64 UR8, c[0x0][0x3e0] ;  /* 0x00007c00ff0877ac */ /* 0x000f220008000a00 */
[----:B---3--:R-:W-:Y:S01]  /*6bd0*/  MOV R22, R116 ;  /* 0x0000007400167202 */ /* 0x008fe20000000f00 */
[----:B------:R-:W-:Y:S01]  /*6be0*/  FADD.FTZ R100, -R42, R100 ;  /* 0x000000642a647221 */ /* 0x000fe20000010100 */
[----:B------:R-:W-:Y:S01]  /*6bf0*/  MOV R23, R119 ;  /* 0x0000007700177202 */ /* 0x000fe20000000f00 */
[----:B------:R-:W3:Y:S01]  /*6c00*/  LDCU.64 UR10, c[0x0][0x380] ;  /* 0x00007000ff0a77ac */ /* 0x000ee20008000a00 */
[----:B----4-:R-:W-:Y:S02]  /*6c10*/  IMAD R27, R32, UR8, RZ ;  /* 0x00000008201b7c24 */ /* 0x010fe4000f8e02ff */
[----:B0-2---:R-:W-:-:S04]  /*6c20*/  IMAD.WIDE.U32 R24, R18, UR8, R22 ;  /* 0x0000000812187c25 */ /* 0x005fc8000f8e0016 */
        /* <DEDUP_REMOVED lines=10> */
.L_x_3843:
[----:B------:R-:W-:Y:S05]  /*6cd0*/  BSYNC.RECONVERGENT B1 ;  /* 0x0000000000017941 */ /* 0x000fea0003800200 */
.L_x_3842:
        /* <DEDUP_REMOVED lines=9> */
[----:B-----5:R-:W-:Y:S01]  /*6d70*/  FFMA.FTZ R27, R39, R18, R37 ;  /* 0x00000012271b7223 */ /* 0x020fe20000010025 */
[----:B0-----:R-:W-:Y:S02]  /*6d80*/  IMAD R34, R34, UR8, RZ ;  /* 0x0000000822227c24 */ /* 0x001fe4000f8e02ff */
[----:B--2---:R-:W-:-:S04]  /*6d90*/  IMAD.WIDE.U32 R24, R33, UR8, R22 ;  /* 0x0000000821187c25 */ /* 0x004fc8000f8e0016 */
[----:B------:R-:W-:Y:S01]  /*6da0*/  FMUL.FTZ R23, R102, R47 ;  /* 0x0000002f66177220 */ /* 0x000fe20000410000 */
[----:B------:R-:W-:Y:S01]  /*6db0*/  IMAD R33, R33, UR9, R34 ;  /* 0x0000000921217c24 */ /* 0x000fe2000f8e0222 */
[----:B---3--:R-:W-:Y:S02]  /*6dc0*/  LEA R22, P1, R24, UR10, 0x2 ;  /* 0x0000000a18167c11 */ /* 0x008fe4000f8210ff */
[----:B------:R-:W-:Y:S02]  /*6dd0*/  FFMA.FTZ R26, R38, R23, R36 ;  /* 0x00000017261a7223 */ /* 0x000fe40000010024 */
[----:B------:R-:W-:-:S04]  /*6de0*/  IADD3 R33, PT, PT, R25, R33, RZ ;  /* 0x0000002119217210 */ /* 0x000fc80007ffe0ff */
[----:B------:R-:W-:-:S05]  /*6df0*/  LEA.HI.X R23, R24, UR11, R33, 0x2, P1 ;  /* 0x0000000b18177c11 */ /* 0x000fca00088f1421 */
[----:B------:R0:W-:Y:S02]  /*6e00*/  STG.E.64 desc[UR6][R22.64], R26 ;  /* 0x0000001a16007986 */ /* 0x0001e4000c101b06 */
.L_x_3845:
[----:B------:R-:W-:Y:S05]  /*6e10*/  BSYNC.RECONVERGENT B1 ;  /* 0x0000000000017941 */ /* 0x000fea0003800200 */
.L_x_3844:
[----:B------:R-:W-:Y:S05]  /*6e20*/  @P4 BRA `(.L_x_3846) ;  /* 0x0000004000c84947 */ /* 0x000fea0003800000 */
[----:B------:R-:W0:Y:S01]  /*6e30*/  LDCU.64 UR4, c[0x0][0x3e0] ;  /* 0x00007c00ff0477ac */ /* 0x000e220008000a00 */
[----:B------:R-:W-:Y:S01]  /*6e40*/  MOV R117, R119 ;  /* 0x0000007700757202 */ /* 0x000fe20000000f00 */
[C---:B------:R-:W-:Y:S01]  /*6e50*/  FADD.FTZ R104, -R42.reuse, R104 ;  /* 0x000000682a687221 */ /* 0x040fe20000010100 */
[----:B------:R-:W-:Y:S01]  /*6e60*/  FADD.FTZ R42, -R42, R105 ;  /* 0x000000692a2a7221 */ /* 0x000fe20000010100 */
[----:B------:R-:W2:Y:S03]  /*6e70*/  LDCU.64 UR8, c[0x0][0x380] ;  /* 0x00007000ff0877ac */ /* 0x000ea60008000a00 */
[----:B-1----:R-:W-:-:S04]  /*6e80*/  FMUL.FTZ R42, R42, R47 ;  /* 0x0000002f2a2a7220 */ /* 0x002fc80000410000 */
[----:B-----5:R-:W-:Y:S01]  /*6e90*/  FFMA.FTZ R37, R39, R42, R37 ;  /* 0x0000002a27257223 */ /* 0x020fe20000010025 */
[----:B0--34-:R-:W-:Y:S02]  /*6ea0*/  IMAD R23, R115, UR4, RZ ;  /* 0x0000000473177c24 */ /* 0x019fe4000f8e02ff */
[----:B------:R-:W-:-:S04]  /*6eb0*/  IMAD.WIDE.U32 R116, R14, UR4, R116 ;  /* 0x000000040e747c25 */ /* 0x000fc8000f8e0074 */
[----:B--2---:R-:W-:Y:S02]  /*6ec0*/  IMAD R25, R14, UR5, R23 ;  /* 0x000000050e197c24 */ /* 0x004fe4000f8e0217 */
[----:B------:R-:W-:Y:S01]  /*6ed0*/  FMUL.FTZ R23, R104, R47 ;  /* 0x0000002f68177220 */ /* 0x000fe20000410000 */
[----:B------:R-:W-:Y:S02]  /*6ee0*/  LEA R22, P1, R116, UR8, 0x2 ;  /* 0x0000000874167c11 */ /* 0x000fe4000f8210ff */
[----:B------:R-:W-:Y:S01]  /*6ef0*/  IADD3 R25, PT, PT, R117, R25, RZ ;  /* 0x0000001975197210 */ /* 0x000fe20007ffe0ff */
[----:B------:R-:W-:-:S03]  /*6f00*/  FFMA.FTZ R36, R38, R23, R36 ;  /* 0x0000001726247223 */ /* 0x000fc60000010024 */
[----:B------:R-:W-:-:S05]  /*6f10*/  LEA.HI.X R23, R116, UR9, R25, 0x2, P1 ;  /* 0x0000000974177c11 */ /* 0x000fca00088f1419 */
[----:B------:R0:W-:Y:S01]  /*6f20*/  STG.E.64 desc[UR6][R22.64], R36 ;  /* 0x0000002416007986 */ /* 0x0001e2000c101b06 */
[----:B------:R-:W-:Y:S05]  /*6f30*/  BRA `(.L_x_3846) ;  /* 0x0000004000847947 */ /* 0x000fea0003800000 */
.L_x_3783:
[----:B------:R-:W2:Y:S01]  /*6f40*/  LDCU.64 UR4, c[0x0][0x3e8] ;  /* 0x00007d00ff0477ac */ /* 0x000ea20008000a00 */
[----:B0-----:R-:W-:Y:S01]  /*6f50*/  SHF.R.S32.HI R50, RZ, 0x1f, R46 ;  /* 0x0000001fff327819 */ /* 0x001fe2000001142e */
[----:B------:R-:W-:Y:S01]  /*6f60*/  BSSY.RECONVERGENT B1, `(.L_x_3847) ;  /* 0x0000027000017945 */ /* 0x000fe20003800200 */
[C---:B------:R-:W-:Y:S02]  /*6f70*/  IADD3 R55, PT, PT, R46.reuse, 0x10, RZ ;  /* 0x000000102e377810 */ /* 0x040fe40007ffe0ff */
[C---:B------:R-:W-:Y:S02]  /*6f80*/  IADD3 R52, PT, PT, R46.reuse, 0x20, RZ ;  /* 0x000000202e347810 */ /* 0x040fe40007ffe0ff */
[----:B------:R-:W-:Y:S02]  /*6f90*/  SHF.R.S32.HI R54, RZ, 0x1f, R55 ;  /* 0x0000001fff367819 */ /* 0x000fe40000011437 */
        /* <DEDUP_REMOVED lines=8> */
[----:B------:R-:W-:Y:S01]  /*7020*/  FADD.FTZ R22, -R42, R22 ;  /* 0x000000162a167221 */ /* 0x000fe20000010100 */
[----:B------:R-:W0:Y:S03]  /*7030*/  LDCU.64 UR8, c[0x0][0x3e0] ;  /* 0x00007c00ff0877ac */ /* 0x000e260008000a00 */
[----:B-1----:R-:W-:Y:S01]  /*7040*/  FMUL.FTZ R51, R22, R47 ;  /* 0x0000002f16337220 */ /* 0x002fe20000410000 */
[----:B------:R-:W-:Y:S01]  /*7050*/  FADD.FTZ R22, -R42, R23 ;  /* 0x000000172a167221 */ /* 0x000fe20000010100 */
[----:B------:R-:W1:Y:S01]  /*7060*/  LDCU.64 UR10, c[0x0][0x380] ;  /* 0x00007000ff0a77ac */ /* 0x000e620008000a00 */
[----:B------:R-:W-:Y:S01]  /*7070*/  MOV R23, R119 ;  /* 0x0000007700177202 */ /* 0x000fe20000000f00 */
[----:B-----5:R-:W-:Y:S01]  /*7080*/  FFMA.FTZ R112, R38, R51, R36 ;  /* 0x0000003326707223 */ /* 0x020fe20000010024 */
[----:B------:R-:W-:-:S03]  /*7090*/  FMUL.FTZ R110, R22, R47 ;  /* 0x0000002f166e7220 */ /* 0x000fc60000410000 */
[----:B------:R-:W-:Y:S01]  /*70a0*/  FMUL.FTZ R22, R112, -1.4426950216293334961 ;  /* 0xbfb8aa3b70167820 */ /* 0x000fe20000410000 */
[----:B------:R-:W-:-:S04]  /*70b0*/  FFMA.FTZ R110, R39, R110, R37 ;  /* 0x0000006e276e7223 */ /* 0x000fc80000010025 */
[----:B------:R-:W-:Y:S01]  /*70c0*/  FMUL.FTZ R51, R110, -1.4426950216293334961 ;  /* 0xbfb8aa3b6e337820 */ /* 0x000fe20000410000 */
[----:B------:R-:W2:Y:S01]  /*70d0*/  MUFU.EX2 R22, R22 ;  /* 0x0000001600167308 */ /* 0x000ea20000000800 */
[----:B0-----:R-:W-:-:S04]  /*70e0*/  IMAD R125, R50, UR8, RZ ;  /* 0x00000008327d7c24 */ /* 0x001fc8000f8e02ff */
        /* <DEDUP_REMOVED lines=9> */
[----:B-1----:R-:W-:-:S04]  /*7180*/  LEA R50, P1, R22, UR10, 0x2 ;  /* 0x0000000a16327c11 */ /* 0x002fc8000f8210ff */
[----:B------:R-:W-:Y:S01]  /*7190*/  LEA.HI.X R51, R22, UR11, R125, 0x2, P1 ;  /* 0x0000000b16337c11 */ /* 0x000fe200088f147d */
[----:B0-----:R-:W-:Y:S01]  /*71a0*/  FMUL.FTZ R22, R112, R121 ;  /* 0x0000007970167220 */ /* 0x001fe20000410000 */
[----:B--2---:R-:W-:-:S05]  /*71b0*/  FMUL.FTZ R23, R110, R123 ;  /* 0x0000007b6e177220 */ /* 0x004fca0000410000 */
[----:B------:R0:W-:Y:S02]  /*71c0*/  STG.E.64 desc[UR6][R50.64], R22 ;  /* 0x0000001632007986 */ /* 0x0001e4000c101b06 */
.L_x_3848:
[----:B------:R-:W-:Y:S05]  /*71d0*/  BSYNC.RECONVERGENT B1 ;  /* 0x0000000000017941 */ /* 0x000fea0003800200 */
.L_x_3847:
[----:B------:R-:W-:Y:S01]  /*71e0*/  BSSY.RECONVERGENT B1, `(.L_x_3849) ;  /* 0x000001f000017945 */ /* 0x000fe20003800200 */
[C---:B0-----:R-:W-:Y:S02]  /*71f0*/  IADD3 R51, PT, PT, R46.reuse, 0x50, RZ ;  /* 0x000000502e337810 */ /* 0x041fe40007ffe0ff */
[----:B------:R-:W-:Y:S01]  /*7200*/  IADD3 R50, PT, PT, R46, 0x60, RZ ;  /* 0x000000602e327810 */ /* 0x000fe20007ffe0ff */
[----:B------:R-:W-:Y:S06]  /*7210*/  @P3 BRA `(.L_x_3850) ;  /* 0x00000000006c3947 */ /* 0x000fec0003800000 */
[C---:B------:R-:W-:Y:S01]  /*7220*/  FADD.FTZ R24, -R42.reuse, R24 ;  /* 0x000000182a187221 */ /* 0x040fe20000010100 */
        /* <DEDUP_REMOVED lines=26> */
.L_x_3850:
[----:B------:R-:W-:Y:S05]  /*73d0*/  BSYNC.RECONVERGENT B1 ;  /* 0x0000000000017941 */ /* 0x000fea0003800200 */
.L_x_3849:
        /* <DEDUP_REMOVED lines=18> */
[----:B0-----:R-:W-:Y:S01]  /*7500*/  FADD.FTZ R54, R22, 1 ;  /* 0x3f80000016367421 */ /* 0x001fe20000010000 */
[----:B------:R-:W-:-:S04]  /*7510*/  MOV R22, R116 ;  /* 0x0000007400167202 */ /* 0x000fc80000000f00 */
[----:B------:R-:W0:Y:S01]  /*7520*/  MUFU.RCP R110, R110 ;  /* 0x0000006e006e7308 */ /* 0x000e220000001000 */
[----:B------:R-:W-:-:S07]  /*7530*/  IMAD.WIDE.U32 R22, R52, UR8, R22 ;  /* 0x0000000834167c25 */ /* 0x000fce000f8e0016 */
[----:B------:R-:W2:Y:S01]  /*7540*/  MUFU.RCP R55, R54 ;  /* 0x0000003600377308 */ /* 0x000ea20000001000 */
[----:B-1----:R-:W-:Y:S02]  /*7550*/  LEA R24, P1, R22, UR10, 0x2 ;  /* 0x0000000a16187c11 */ /* 0x002fe4000f8210ff */
[----:B------:R-:W-:-:S04]  /*7560*/  IADD3 R53, PT, PT, R23, R53, RZ ;  /* 0x0000003517357210 */ /* 0x000fc80007ffe0ff */
[----:B------:R-:W-:Y:S01]  /*7570*/  LEA.HI.X R25, R22, UR11, R53, 0x2, P1 ;  /* 0x0000000b16197c11 */ /* 0x000fe200088f1435 */
[----:B0-----:R-:W-:Y:S01]  /*7580*/  FMUL.FTZ R23, R27, R110 ;  /* 0x0000006e1b177220 */ /* 0x001fe20000410000 */
[----:B--2---:R-:W-:-:S05]  /*7590*/  FMUL.FTZ R22, R26, R55 ;  /* 0x000000371a167220 */ /* 0x004fca0000410000 */
[----:B------:R2:W-:Y:S02]  /*75a0*/  STG.E.64 desc[UR6][R24.64], R22 ;  /* 0x0000001618007986 */ /* 0x0005e4000c101b06 */
.L_x_3852:
[----:B------:R-:W-:Y:S05]  /*75b0*/  BSYNC.RECONVERGENT B1 ;  /* 0x0000000000017941 */ /* 0x000fea0003800200 */
.L_x_3851:
        /* <DEDUP_REMOVED lines=13> */
[----:B------:R-:W-:Y:S02]  /*7690*/  ISETP.GE.AND.EX P3, PT, R54, UR5, PT, P3 ;  /* 0x0000000536007c0c */ /* 0x000fe4000bf66330 */
[----:B------:R-:W-:Y:S02]  /*76a0*/  ISETP.GE.AND.EX P4, PT, R53, UR5, PT, P4 ;  /* 0x0000000535007c0c */ /* 0x000fe4000bf86340 */
[C---:B------:R-:W-:Y:S02]  /*76b0*/  IADD3 R27, PT, PT, R46.reuse, 0x80, RZ ;  /* 0x000000802e1b7810 */ /* 0x040fe40007ffe0ff */
[----:B------:R-:W-:Y:S01]  /*76c0*/  IADD3 R26, PT, PT, R46, 0xa0, RZ ;  /* 0x000000a02e1a7810 */ /* 0x000fe20007ffe0ff */
[----:B------:R-:W-:Y:S08]  /*76d0*/  @P5 BRA `(.L_x_3854) ;  /* 0x00000000006c5947 */ /* 0x000ff00003800000 */
[C---:B------:R-:W-:Y:S01]  /*76e0*/  FADD.FTZ R28, -R42.reuse, R28 ;  /* 0x0000001c2a1c7221 */ /* 0x040fe20000010100 */
[----:B0-2---:R-:W-:Y:S01]  /*76f0*/  FADD.FTZ R22, -R42, R29 ;  /* 0x0000001d2a167221 */ /* 0x005fe20000010100 */
        /* <DEDUP_REMOVED lines=14> */
[----:B0-----:R-:W-:Y:S02]  /*77e0*/  FADD.FTZ R112, R24, 1 ;  /* 0x3f80000018707421 */ /* 0x001fe40000010000 */
[----:B------:R0:W2:Y:S08]  /*77f0*/  MUFU.RCP R110, R23 ;  /* 0x00000017006e7308 */ /* 0x0000b00000001000 */
[----:B------:R-:W3:Y:S01]  /*7800*/  MUFU.RCP R121, R112 ;  /* 0x0000007000797308 */ /* 0x000ee20000001000 */
[----:B0-----:R-:W-:-:S03]  /*7810*/  MOV R23, R119 ;  /* 0x0000007700177202 */ /* 0x001fc60000000f00 */
[----:B------:R-:W-:-:S04]  /*7820*/  IMAD.WIDE.U32 R48, R48, UR8, R22 ;  /* 0x0000000830307c25 */ /* 0x000fc8000f8e0016 */
[----:B--2---:R-:W-:Y:S01]  /*7830*/  FMUL.FTZ R22, R29, R110 ;  /* 0x0000006e1d167220 */ /* 0x004fe20000410000 */
[----:B------:R-:W-:Y:S02]  /*7840*/  IADD3 R25, PT, PT, R49, R25, RZ ;  /* 0x0000001931197210 */ /* 0x000fe40007ffe0ff */
[----:B-1----:R-:W-:-:S04]  /*7850*/  LEA R24, P5, R48, UR10, 0x2 ;  /* 0x0000000a30187c11 */ /* 0x002fc8000f8a10ff */
[----:B------:R-:W-:Y:S01]  /*7860*/  LEA.HI.X R25, R48, UR11, R25, 0x2, P5 ;  /* 0x0000000b30197c11 */ /* 0x000fe2000a8f1419 */
[----:B---3--:R-:W-:-:S05]  /*7870*/  FMUL.FTZ R23, R28, R121 ;  /* 0x000000791c177220 */ /* 0x008fca0000410000 */
[----:B------:R3:W-:Y:S03]  /*7880*/  STG.E.64 desc[UR6][R24.64], R22 ;  /* 0x0000001618007986 */ /* 0x0007e6000c101b06 */
.L_x_3854:
[----:B------:R-:W-:Y:S05]  /*7890*/  BSYNC.RECONVERGENT B1 ;  /* 0x0000000000017941 */ /* 0x000fea0003800200 */
.L_x_3853:
[----:B------:R-:W-:Y:S04]  /*78a0*/  BSSY.RECONVERGENT B1, `(.L_x_3855) ;  /* 0x000001d000017945 */ /* 0x000fe80003800200 */
[----:B------:R-:W-:Y:S05]  /*78b0*/  @P1 BRA `(.L_x_3856) ;  /* 0x00000000006c1947 */ /* 0x000fea0003800000 */
[C---:B0-23--:R-:W-:Y:S01]  /*78c0*/  FADD.FTZ R22, -R42.reuse, R83 ;  /* 0x000000532a167221 */ /* 0x04dfe20000010100 */
        /* <DEDUP_REMOVED lines=26> */
.L_x_3856:
[----:B------:R-:W-:Y:S05]  /*7a70*/  BSYNC.RECONVERGENT B1 ;  /* 0x0000000000017941 */ /* 0x000fea0003800200 */
.L_x_3855:
        /* <DEDUP_REMOVED lines=21> */
[----:B------:R-:W-:Y:S01]  /*7bd0*/  IMAD R51, R51, UR9, R48 ;  /* 0x0000000933337c24 */ /* 0x000fe2000f8e0230 */
[----:B-1----:R-:W-:Y:S02]  /*7be0*/  LEA R24, P1, R22, UR10, 0x2 ;  /* 0x0000000a16187c11 */ /* 0x002fe4000f8210ff */
[----:B------:R-:W1:Y:S02]  /*7bf0*/  MUFU.RCP R29, R29 ;  /* 0x0000001d001d7308 */ /* 0x000e640000001000 */
[----:B------:R-:W-:-:S04]  /*7c00*/  IADD3 R51, PT, PT, R23, R51, RZ ;  /* 0x0000003317337210 */ /* 0x000fc80007ffe0ff */
[----:B------:R-:W-:Y:S01]  /*7c10*/  LEA.HI.X R25, R22, UR11, R51, 0x2, P1 ;  /* 0x0000000b16197c11 */ /* 0x000fe200088f1433 */
[----:B0-----:R-:W-:Y:S01]  /*7c20*/  FMUL.FTZ R22, R31, R28 ;  /* 0x0000001c1f167220 */ /* 0x001fe20000410000 */
[----:B-1----:R-:W-:-:S05]  /*7c30*/  FMUL.FTZ R23, R30, R29 ;  /* 0x0000001d1e177220 */ /* 0x002fca0000410000 */
[----:B------:R0:W-:Y:S02]  /*7c40*/  STG.E.64 desc[UR6][R24.64], R22 ;  /* 0x0000001618007986 */ /* 0x0001e4000c101b06 */
.L_x_3858:
[----:B------:R-:W-:Y:S05]  /*7c50*/  BSYNC.RECONVERGENT B1 ;  /* 0x0000000000017941 */ /* 0x000fea0003800200 */
.L_x_3857:
        /* <DEDUP_REMOVED lines=29> */
.L_x_3860:
[----:B------:R-:W-:Y:S05]  /*7e30*/  BSYNC.RECONVERGENT B1 ;  /* 0x0000000000017941 */ /* 0x000fea0003800200 */
.L_x_3859:
        /* <DEDUP_REMOVED lines=29> */
.L_x_3862:
[----:B------:R-:W-:Y:S05]  /*8010*/  BSYNC.RECONVERGENT B1 ;  /* 0x0000000000017941 */ /* 0x000fea0003800200 */
.L_x_3861:
        /* <DEDUP_REMOVED lines=19> */
[----:B------:R-:W-:Y:S01]  /*8150*/  FADD.FTZ R22, -R42, R57 ;  /* 0x000000392a167221 */ /* 0x000fe20000010100 */
        /* <DEDUP_REMOVED lines=25> */
.L_x_3864:
[----:B------:R-:W-:Y:S05]  /*82f0*/  BSYNC.RECONVERGENT B1 ;  /* 0x0000000000017941 */ /* 0x000fea0003800200 */
.L_x_3863:
[----:B------:R-:W-:Y:S04]  /*8300*/  BSSY.RECONVERGENT B1, `(.L_x_3865) ;  /* 0x000001d000017945 */ /* 0x000fe80003800200 */
[----:B------:R-:W-:Y:S05]  /*8310*/  @P2 BRA `(.L_x_3866) ;  /* 0x00000000006c2947 */ /* 0x000fea0003800000 */
[C---:B------:R-:W-:Y:S01]  /*8320*/  FADD.FTZ R92, -R42.reuse, R92 ;  /* 0x0000005c2a5c7221 */ /* 0x040fe20000010100 */
[----:B0-----:R-:W-:Y:S01]  /*8330*/  FADD.FTZ R22, -R42, R93 ;  /* 0x0000005d2a167221 */ /* 0x001fe20000010100 */
        /* <DEDUP_REMOVED lines=25> */
.L_x_3866:
[----:B------:R-:W-:Y:S05]  /*84d0*/  BSYNC.RECONVERGENT B1 ;  /* 0x0000000000017941 */ /* 0x000fea0003800200 */
.L_x_3865:
[----:B------:R-:W-:Y:S04]  /*84e0*/  BSSY.RECONVERGENT B1, `(.L_x_3867) ;  /* 0x000001d000017945 */ /* 0x000fe80003800200 */
[----:B------:R-:W-:Y:S05]  /*84f0*/  @P1 BRA `(.L_x_3868) ;  /* 0x00000000006c1947 */ /* 0x000fea0003800000 */
[C---:B------:R-:W-:Y:S01]  /*8500*/  FADD.FTZ R58, -R42.reuse, R58 ;  /* 0x0000003a2a3a7221 */ /* 0x040fe20000010100 */
[----:B0-2---:R-:W-:Y:S01]  /*8510*/  FADD.FTZ R22, -R42, R59 ;  /* 0x0000003b2a167221 */ /* 0x005fe20000010100 */
        /* <DEDUP_REMOVED lines=25> */
.L_x_3868:
[----:B------:R-:W-:Y:S05]  /*86b0*/  BSYNC.RECONVERGENT B1 ;  /* 0x0000000000017941 */ /* 0x000fea0003800200 */
.L_x_3867:
[----:B------:R-:W-:Y:S04]  /*86c0*/  BSSY.RECONVERGENT B1, `(.L_x_3869) ;  /* 0x000001d000017945 */ /* 0x000fe80003800200 */
[----:B------:R-:W-:Y:S05]  /*86d0*/  @P6 BRA `(.L_x_3870) ;  /* 0x00000000006c6947 */ /* 0x000fea0003800000 */
[C---:B------:R-:W-:Y:S01]  /*86e0*/  FADD.FTZ R84, -R42.reuse, R84 ;  /* 0x000000542a547221 */ /* 0x040fe20000010100 */
[----:B0-23--:R-:W-:Y:S01]  /*86f0*/  FADD.FTZ R22, -R42, R85 ;  /* 0x000000552a167221 */ /* 0x00dfe20000010100 */
        /* <DEDUP_REMOVED lines=25> */
.L_x_3870:
[----:B------:R-:W-:Y:S05]  /*8890*/  BSYNC.RECONVERGENT B1 ;  /* 0x0000000000017941 */ /* 0x000fea0003800200 */
.L_x_3869:
        /* <DEDUP_REMOVED lines=29> */
.L_x_3872:
[----:B------:R-:W-:Y:S05]  /*8a70*/  BSYNC.RECONVERGENT B1 ;  /* 0x0000000000017941 */ /* 0x000fea0003800200 */
.L_x_3871:
        /* <DEDUP_REMOVED lines=29> */
.L_x_3874:
[----:B------:R-:W-:Y:S05]  /*8c50*/  BSYNC.RECONVERGENT B1 ;  /* 0x0000000000017941 */ /* 0x000fea0003800200 */
.L_x_3873:
        /* <DEDUP_REMOVED lines=47> */
.L_x_3876:
[----:B------:R-:W-:Y:S05]  /*8f50*/  BSYNC.RECONVERGENT B1 ;  /* 0x0000000000017941 */ /* 0x000fea0003800200 */
.L_x_3875:
        /* <DEDUP_REMOVED lines=29> */
.L_x_3878:
[----:B------:R-:W-:Y:S05]  /*9130*/  BSYNC.RECONVERGENT B1 ;  /* 0x0000000000017941 */ /* 0x000fea0003800200 */
.L_x_3877:
        /* <DEDUP_REMOVED lines=29> */
.L_x_3880:
[----:B------:R-:W-:Y:S05]  /*9310*/  BSYNC.RECONVERGENT B1 ;  /* 0x0000000000017941 */ /* 0x000fea0003800200 */
.L_x_3879:
        /* <DEDUP_REMOVED lines=29> */
.L_x_3882:
[----:B------:R-:W-:Y:S05]  /*94f0*/  BSYNC.RECONVERGENT B1 ;  /* 0x0000000000017941 */ /* 0x000fea0003800200 */
.L_x_3881:
[----:B------:R-:W-:Y:S04]  /*9500*/  BSSY.RECONVERGENT B1, `(.L_x_3883) ;  /* 0x000001d000017945 */ /* 0x000fe80003800200 */
[----:B------:R-:W-:Y:S05]  /*9510*/  @P3 BRA `(.L_x_3884) ;  /* 0x00000000006c3947 */ /* 0x000fea0003800000 */
[C---:B------:R-:W-:Y:S01]  /*9520*/  FADD.FTZ R68, -R42.reuse, R68 ;  /* 0x000000442a447221 */ /* 0x040fe20000010100 */
[----:B------:R-:W-:Y:S01]  /*9530*/  FADD.FTZ R18, -R42, R69 ;  /* 0x000000452a127221 */ /* 0x000fe20000010100 */
[----:B------:R-:W0:Y:S02]  /*9540*/  LDCU.64 UR8, c[0x0][0x3e0] ;  /* 0x00007c00ff0877ac */ /* 0x000e240008000a00 */
[-C--:B01234-:R-:W-:Y:S01]  /*9550*/  FMUL.FTZ R23, R68, R47.reuse ;  /* 0x0000002f44177220 */ /* 0x09ffe20000410000 */
[----:B------:R-:W-:Y:S01]  /*9560*/  FMUL.FTZ R22, R18, R47 ;  /* 0x0000002f12167220 */ /* 0x000fe20000410000 */
[----:B------:R-:W0:Y:S02]  /*9570*/  LDCU.64 UR10, c[0x0][0x380] ;  /* 0x00007000ff0a77ac */ /* 0x000e240008000a00 */
[----:B-----5:R-:W-:Y:S01]  /*9580*/  FFMA.FTZ R35, R38, R23, R36 ;  /* 0x0000001726237223 */ /* 0x020fe20000010024 */
[----:B------:R-:W-:Y:S01]  /*9590*/  FFMA.FTZ R34, R39, R22, R37 ;  /* 0x0000001627227223 */ /* 0x000fe20000010025 */
[----:B------:R-:W-:-:S02]  /*95a0*/  MOV R22, R116 ;  /* 0x0000007400167202 */ /* 0x000fc40000000f00 */
[----:B------:R-:W-:Y:S01]  /*95b0*/  FMUL.FTZ R18, R35, -1.4426950216293334961 ;  /* 0xbfb8aa3b23127820 */ /* 0x000fe20000410000 */
[----:B------:R-:W-:Y:S01]  /*95c0*/  FMUL.FTZ R24, R34, -1.4426950216293334961 ;  /* 0xbfb8aa3b22187820 */ /* 0x000fe20000410000 */
[----:B------:R-:W-:-:S04]  /*95d0*/  MOV R23, R119 ;  /* 0x0000007700177202 */ /* 0x000fc80000000f00 */
[----:B------:R-:W1:Y:S01]  /*95e0*/  MUFU.EX2 R18, R18 ;  /* 0x0000001200127308 */ /* 0x000e620000000800 */
[----:B------:R-:W-:-:S03]  /*95f0*/  IMAD R32, R32, UR8, RZ ;  /* 0x0000000820207c24 */ /* 0x000fc6000f8e02ff */
[----:B------:R-:W2:Y:S01]  /*9600*/  MUFU.EX2 R24, R24 ;  /* 0x0000001800187308 */ /* 0x000ea20000000800 */
[----:B------:R-:W-:-:S04]  /*9610*/  IMAD.WIDE.U32 R22, R31, UR8, R22 ;  /* 0x000000081f167c25 */ /* 0x000fc8000f8e0016 */
[----:B------:R-:W-:Y:S02]  /*9620*/  IMAD R31, R31, UR9, R32 ;  /* 0x000000091f1f7c24 */ /* 0x000fe4000f8e0220 */
[----:B-1----:R-:W-:-:S03]  /*9630*/  FADD.FTZ R30, R18, 1 ;  /* 0x3f800000121e7421 */ /* 0x002fc60000010000 */
[----:B------:R-:W-:Y:S01]  /*9640*/  IADD3 R31, PT, PT, R23, R31, RZ ;  /* 0x0000001f171f7210 */ /* 0x000fe20007ffe0ff */
[----:B--2---:R-:W-:Y:S01]  /*9650*/  FADD.FTZ R33, R24, 1 ;  /* 0x3f80000018217421 */ /* 0x004fe20000010000 */
[C---:B0-----:R-:W-:Y:S01]  /*9660*/  LEA R24, P1, R22.reuse, UR10, 0x2 ;  /* 0x0000000a16187c11 */ /* 0x041fe2000f8210ff */
[----:B------:R-:W0:Y:S03]  /*9670*/  MUFU.RCP R30, R30 ;  /* 0x0000001e001e7308 */ /* 0x000e260000001000 */
[----:B------:R-:W-:-:S05]  /*9680*/  LEA.HI.X R25, R22, UR11, R31, 0x2, P1 ;  /* 0x0000000b16197c11 */ /* 0x000fca00088f141f */
[----:B------:R-:W1:Y:S01]  /*9690*/  MUFU.RCP R33, R33 ;  /* 0x0000002100217308 */ /* 0x000e620000001000 */
[----:B0-----:R-:W-:Y:S01]  /*96a0*/  FMUL.FTZ R30, R35, R30 ;  /* 0x0000001e231e7220 */ /* 0x001fe20000410000 */
[----:B-1----:R-:W-:-:S05]  /*96b0*/  FMUL.FTZ R31, R34, R33 ;  /* 0x00000021221f7220 */ /* 0x002fca0000410000 */
[----:B------:R0:W-:Y:S02]  /*96c0*/  STG.E.64 desc[UR6][R24.64], R30 ;  /* 0x0000001e18007986 */ /* 0x0001e4000c101b06 */
.L_x_3884:
[----:B------:R-:W-:Y:S05]  /*96d0*/  BSYNC.RECONVERGENT B1 ;  /* 0x0000000000017941 */ /* 0x000fea0003800200 */
.L_x_3883:
        /* <DEDUP_REMOVED lines=29> */
.L_x_3886:
[----:B------:R-:W-:Y:S05]  /*98b0*/  BSYNC.RECONVERGENT B1 ;  /* 0x0000000000017941 */ /* 0x000fea0003800200 */
.L_x_3885:
[----:B------:R-:W-:Y:S01]  /*98c0*/  ISETP.GE.U32.AND P5, PT, R27, UR4, PT ;  /* 0x000000041b007c0c */ /* 0x000fe2000bfa6070 */
[----:B------:R-:W-:Y:S01]  /*98d0*/  BSSY.RECONVERGENT B1, `(.L_x_3887) ;  /* 0x0000030000017945 */ /* 0x000fe20003800200 */
[----:B------:R-:W-:Y:S02]  /*98e0*/  SHF.R.S32.HI R29, RZ, 0x1f, R27 ;  /* 0x0000001fff1d7819 */ /* 0x000fe4000001141b */
[C---:B0-234-:R-:W-:Y:S02]  /*98f0*/  IADD3 R25, PT, PT, R46.reuse, 0x160, RZ ;  /* 0x000001602e197810 */ /* 0x05dfe40007ffe0ff */
        /* <DEDUP_REMOVED lines=45> */
.L_x_3888:
[----:B------:R-:W-:Y:S05]  /*9bd0*/  BSYNC.RECONVERGENT B1 ;  /* 0x0000000000017941 */ /* 0x000fea0003800200 */
.L_x_3887:
[----:B------:R-:W-:Y:S04]  /*9be0*/  BSSY.RECONVERGENT B1, `(.L_x_3889) ;  /* 0x000001d000017945 */ /* 0x000fe80003800200 */
[----:B------:R-:W-:Y:S05]  /*9bf0*/  @P2 BRA `(.L_x_3890) ;  /* 0x00000000006c2947 */ /* 0x000fea0003800000 */
[C---:B------:R-:W-:Y:S01]  /*9c00*/  FADD.FTZ R74, -R42.reuse, R74 ;  /* 0x0000004a2a4a7221 */ /* 0x040fe20000010100 */
[----:B0-----:R-:W-:Y:S01]  /*9c10*/  FADD.FTZ R28, -R42, R75 ;  /* 0x0000004b2a1c7221 */ /* 0x001fe20000010100 */
        /* <DEDUP_REMOVED lines=24> */
[----:B------:R2:W-:Y:S02]  /*9da0*/  STG.E.64 desc[UR6][R26.64], R30 ;  /* 0x0000001e1a007986 */ /* 0x0005e4000c101b06 */
.L_x_3890:
[----:B------:R-:W-:Y:S05]  /*9db0*/  BSYNC.RECONVERGENT B1 ;  /* 0x0000000000017941 */ /* 0x000fea0003800200 */
.L_x_3889:
[----:B------:R-:W-:Y:S04]  /*9dc0*/  BSSY.RECONVERGENT B1, `(.L_x_3891) ;  /* 0x000001d000017945 */ /* 0x000fe80003800200 */
[----:B------:R-:W-:Y:S05]  /*9dd0*/  @P1 BRA `(.L_x_3892) ;  /* 0x00000000006c1947 */ /* 0x000fea0003800000 */
[C---:B------:R-:W-:Y:S01]  /*9de0*/  FADD.FTZ R76, -R42.reuse, R76 ;  /* 0x0000004c2a4c7221 */ /* 0x040fe20000010100 */
[----:B--2---:R-:W-:Y:S01]  /*9df0*/  FADD.FTZ R26, -R42, R77 ;  /* 0x0000004d2a1a7221 */ /* 0x004fe20000010100 */
        /* <DEDUP_REMOVED lines=24> */
[----:B------:R3:W-:Y:S02]  /*9f80*/  STG.E.64 desc[UR6][R28.64], R30 ;  /* 0x0000001e1c007986 */ /* 0x0007e4000c101b06 */
.L_x_3892:
[----:B------:R-:W-:Y:S05]  /*9f90*/  BSYNC.RECONVERGENT B1 ;  /* 0x0000000000017941 */ /* 0x000fea0003800200 */
.L_x_3891:
        /* <DEDUP_REMOVED lines=13> */
[----:B0--3--:R-:W-:-:S05]  /*a070*/  FMUL.FTZ R28, R34, -1.4426950216293334961 ;  /* 0xbfb8aa3b221c7820 */ /* 0x009fca0000410000 */
[----:B------:R-:W0:Y:S01]  /*a080*/  MUFU.EX2 R25, R25 ;  /* 0x0000001900197308 */ /* 0x000e220000000800 */
[----:B--2---:R-:W-:-:S03]  /*a090*/  IMAD R29, R44, UR8, RZ ;  /* 0x000000082c1d7c24 */ /* 0x004fc6000f8e02ff */
[----:B------:R-:W2:Y:S01]  /*a0a0*/  MUFU.EX2 R28, R28 ;  /* 0x0000001c001c7308 */ /* 0x000ea20000000800 */
[----:B------:R-:W-:-:S04]  /*a0b0*/  IMAD.WIDE.U32 R26, R40, UR8, R26 ;  /* 0x00000008281a7c25 */ /* 0x000fc8000f8e001a */
[----:B------:R-:W-:Y:S02]  /*a0c0*/  IMAD R29, R40, UR9, R29 ;  /* 0x00000009281d7c24 */ /* 0x000fe4000f8e021d */
[----:B0-----:R-:W-:-:S03]  /*a0d0*/  FADD.FTZ R30, R25, 1 ;  /* 0x3f800000191e7421 */ /* 0x001fc60000010000 */
[----:B------:R-:W-:Y:S01]  /*a0e0*/  IADD3 R29, PT, PT, R27, R29, RZ ;  /* 0x0000001d1b1d7210 */ /* 0x000fe20007ffe0ff */
[----:B--2---:R-:W-:Y:S01]  /*a0f0*/  FADD.FTZ R32, R28, 1 ;  /* 0x3f8000001c207421 */ /* 0x004fe20000010000 */
[C---:B-1----:R-:W-:Y:S01]  /*a100*/  LEA R28, P1, R26.reuse, UR10, 0x2 ;  /* 0x0000000a1a1c7c11 */ /* 0x042fe2000f8210ff */
[----:B------:R-:W0:Y:S03]  /*a110*/  MUFU.RCP R30, R30 ;  /* 0x0000001e001e7308 */ /* 0x000e260000001000 */
[----:B------:R-:W-:-:S05]  /*a120*/  LEA.HI.X R29, R26, UR11, R29, 0x2, P1 ;  /* 0x0000000b1a1d7c11 */ /* 0x000fca00088f141d */
[----:B------:R-:W1:Y:S01]  /*a130*/  MUFU.RCP R31, R32 ;  /* 0x00000020001f7308 */ /* 0x000e620000001000 */
[----:B0-----:R-:W-:Y:S01]  /*a140*/  FMUL.FTZ R30, R33, R30 ;  /* 0x0000001e211e7220 */ /* 0x001fe20000410000 */
[----:B-1----:R-:W-:-:S05]  /*a150*/  FMUL.FTZ R31, R34, R31 ;  /* 0x0000001f221f7220 */ /* 0x002fca0000410000 */
[----:B------:R4:W-:Y:S02]  /*a160*/  STG.E.64 desc[UR6][R28.64], R30 ;  /* 0x0000001e1c007986 */ /* 0x0009e4000c101b06 */
.L_x_3894:
[----:B------:R-:W-:Y:S05]  /*a170*/  BSYNC.RECONVERGENT B1 ;  /* 0x0000000000017941 */ /* 0x000fea0003800200 */
.L_x_3893:
[----:B------:R-:W-:Y:S04]  /*a180*/  BSSY.RECONVERGENT B1, `(.L_x_3895) ;  /* 0x000001d000017945 */ /* 0x000fe80003800200 */
[----:B------:R-:W-:Y:S05]  /*a190*/  @P3 BRA `(.L_x_3896) ;  /* 0x00000000006c3947 */ /* 0x000fea0003800000 */
[C---:B------:R-:W-:Y:S01]  /*a1a0*/  FADD.FTZ R80, -R42.reuse, R80 ;  /* 0x000000502a507221 */ /* 0x040fe20000010100 */
[----:B--2---:R-:W-:Y:S01]  /*a1b0*/  FADD.FTZ R26, -R42, R81 ;  /* 0x000000512a1a7221 */ /* 0x004fe20000010100 */
[----:B------:R-:W2:Y:S02]  /*a1c0*/  LDCU.64 UR8, c[0x0][0x3e0] ;  /* 0x00007c00ff0877ac */ /* 0x000ea40008000a00 */
[-C--:B-1----:R-:W-:Y:S01]  /*a1d0*/  FMUL.FTZ R25, R80, R47.reuse ;  /* 0x0000002f50197220 */ /* 0x082fe20000410000 */
[----:B------:R-:W-:Y:S01]  /*a1e0*/  FMUL.FTZ R26, R26, R47 ;  /* 0x0000002f1a1a7220 */ /* 0x000fe20000410000 */
[----:B------:R-:W1:Y:S02]  /*a1f0*/  LDCU.64 UR10, c[0x0][0x380] ;  /* 0x00007000ff0a77ac */ /* 0x000e640008000a00 */
[----:B0--345:R-:W-:Y:S01]  /*a200*/  FFMA.FTZ R31, R38, R25, R36 ;  /* 0x00000019261f7223 */ /* 0x039fe20000010024 */
[----:B------:R-:W-:-:S03]  /*a210*/  FFMA.FTZ R32, R39, R26, R37 ;  /* 0x0000001a27207223 */ /* 0x000fc60000010025 */
[----:B------:R-:W-:Y:S01]  /*a220*/  FMUL.FTZ R25, R31, -1.4426950216293334961 ;  /* 0xbfb8aa3b1f197820 */ /* 0x000fe20000410000 */
[----:B------:R-:W-:-:S05]  /*a230*/  FMUL.FTZ R26, R32, -1.4426950216293334961 ;  /* 0xbfb8aa3b201a7820 */ /* 0x000fca0000410000 */
[----:B------:R-:W0:Y:S01]  /*a240*/  MUFU.EX2 R25, R25 ;  /* 0x0000001900197308 */ /* 0x000e220000000800 */
[----:B--2---:R-:W-:Y:S01]  /*a250*/  IMAD R34, R24, UR8, RZ ;  /* 0x0000000818227c24 */ /* 0x004fe2000f8e02ff */
[----:B------:R-:W-:Y:S02]  /*a260*/  MOV R24, R116 ;  /* 0x0000007400187202 */ /* 0x000fe40000000f00 */
[----:B------:R-:W2:Y:S01]  /*a270*/  MUFU.EX2 R26, R26 ;  /* 0x0000001a001a7308 */ /* 0x000ea20000000800 */
[----:B0-----:R-:W-:Y:S01]  /*a280*/  FADD.FTZ R28, R25, 1 ;  /* 0x3f800000191c7421 */ /* 0x001fe20000010000 */
[----:B------:R-:W-:Y:S01]  /*a290*/  MOV R25, R119 ;  /* 0x0000007700197202 */ /* 0x000fe20000000f00 */
[----:B--2---:R-:W-:-:S04]  /*a2a0*/  FADD.FTZ R30, R26, 1 ;  /* 0x3f8000001a1e7421 */ /* 0x004fc80000010000 */
        /* <DEDUP_REMOVED lines=10> */
.L_x_3896:
[----:B------:R-:W-:Y:S05]  /*a350*/  BSYNC.RECONVERGENT B1 ;  /* 0x0000000000017941 */ /* 0x000fea0003800200 */
.L_x_3895:
[----:B------:R-:W-:Y:S04]  /*a360*/  BSSY.RECONVERGENT B1, `(.L_x_3897) ;  /* 0x000001d000017945 */ /* 0x000fe80003800200 */
[----:B------:R-:W-:Y:S05]  /*a370*/  @P4 BRA `(.L_x_3898) ;  /* 0x00000000006c4947 */ /* 0x000fea0003800000 */
[C---:B------:R-:W-:Y:S01]  /*a380*/  FADD.FTZ R90, -R42.reuse, R90 ;  /* 0x0000005a2a5a7221 */ /* 0x040fe20000010100 */
[----:B------:R-:W-:Y:S01]  /*a390*/  FADD.FTZ R24, -R42, R91 ;  /* 0x0000005b2a187221 */ /* 0x000fe20000010100 */
[----:B------:R-:W0:Y:S01]  /*a3a0*/  LDCU.64 UR8, c[0x0][0x3e0] ;  /* 0x00007c00ff0877ac */ /* 0x000e220008000a00 */
[----:B------:R-:W-:Y:S01]  /*a3b0*/  MOV R25, R119 ;  /* 0x0000007700197202 */ /* 0x000fe20000000f00 */
[-C--:B-1----:R-:W-:Y:S01]  /*a3c0*/  FMUL.FTZ R23, R90, R47.reuse ;  /* 0x0000002f5a177220 */ /* 0x082fe20000410000 */
[----:B------:R-:W-:Y:S01]  /*a3d0*/  FMUL.FTZ R24, R24, R47 ;  /* 0x0000002f18187220 */ /* 0x000fe20000410000 */
[----:B------:R-:W1:Y:S02]  /*a3e0*/  LDCU.64 UR10, c[0x0][0x380] ;  /* 0x00007000ff0a77ac */ /* 0x000e640008000a00 */
[----:B0-2345:R-:W-:Y:S01]  /*a3f0*/  FFMA.FTZ R31, R38, R23, R36 ;  /* 0x00000017261f7223 */ /* 0x03dfe20000010024 */
[----:B------:R-:W-:Y:S01]  /*a400*/  FFMA.FTZ R32, R39, R24, R37 ;  /* 0x0000001827207223 */ /* 0x000fe20000010025 */
[----:B------:R-:W-:-:S02]  /*a410*/  MOV R24, R116 ;  /* 0x0000007400187202 */ /* 0x000fc40000000f00 */
[----:B------:R-:W-:Y:S01]  /*a420*/  FMUL.FTZ R23, R31, -1.4426950216293334961 ;  /* 0xbfb8aa3b1f177820 */ /* 0x000fe20000410000 */
[----:B------:R-:W-:-:S05]  /*a430*/  FMUL.FTZ R26, R32, -1.4426950216293334961 ;  /* 0xbfb8aa3b201a7820 */ /* 0x000fca0000410000 */
[----:B------:R-:W0:Y:S01]  /*a440*/  MUFU.EX2 R23, R23 ;  /* 0x0000001700177308 */ /* 0x000e220000000800 */
[----:B------:R-:W-:-:S03]  /*a450*/  IMAD R34, R109, UR8, RZ ;  /* 0x000000086d227c24 */ /* 0x000fc6000f8e02ff */
[----:B------:R-:W2:Y:S01]  /*a460*/  MUFU.EX2 R26, R26 ;  /* 0x0000001a001a7308 */ /* 0x000ea20000000800 */
[----:B------:R-:W-:-:S04]  /*a470*/  IMAD.WIDE.U32 R24, R11, UR8, R24 ;  /* 0x000000080b187c25 */ /* 0x000fc8000f8e0018 */
[----:B0-----:R-:W-:Y:S01]  /*a480*/  FADD.FTZ R28, R23, 1 ;  /* 0x3f800000171c7421 */ /* 0x001fe20000010000 */
[----:B------:R-:W-:Y:S02]  /*a490*/  IMAD R23, R11, UR9, R34 ;  /* 0x000000090b177c24 */ /* 0x000fe4000f8e0222 */
[----:B--2---:R-:W-:Y:S01]  /*a4a0*/  FADD.FTZ R30, R26, 1 ;  /* 0x3f8000001a1e7421 */ /* 0x004fe20000010000 */
[----:B-1----:R-:W-:Y:S02]  /*a4b0*/  LEA R26, P1, R24, UR10, 0x2 ;  /* 0x0000000a181a7c11 */ /* 0x002fe4000f8210ff */
[----:B------:R-:W0:Y:S01]  /*a4c0*/  MUFU.RCP R28, R28 ;  /* 0x0000001c001c7308 */ /* 0x000e220000001000 */
[----:B------:R-:W-:-:S04]  /*a4d0*/  IADD3 R23, PT, PT, R25, R23, RZ ;  /* 0x0000001719177210 */ /* 0x000fc80007ffe0ff */
[----:B------:R-:W-:-:S03]  /*a4e0*/  LEA.HI.X R27, R24, UR11, R23, 0x2, P1 ;  /* 0x0000000b181b7c11 */ /* 0x000fc600088f1417 */
[----:B------:R-:W1:Y:S01]  /*a4f0*/  MUFU.RCP R29, R30 ;  /* 0x0000001e001d7308 */ /* 0x000e620000001000 */
[----:B0-----:R-:W-:Y:S01]  /*a500*/  FMUL.FTZ R28, R31, R28 ;  /* 0x0000001c1f1c7220 */ /* 0x001fe20000410000 */
[----:B-1----:R-:W-:-:S05]  /*a510*/  FMUL.FTZ R29, R32, R29 ;  /* 0x0000001d201d7220 */ /* 0x002fca0000410000 */
[----:B------:R0:W-:Y:S02]  /*a520*/  STG.E.64 desc[UR6][R26.64], R28 ;  /* 0x0000001c1a007986 */ /* 0x0001e4000c101b06 */
.L_x_3898:
[----:B------:R-:W-:Y:S05]  /*a530*/  BSYNC.RECONVERGENT B1 ;  /* 0x0000000000017941 */ /* 0x000fea0003800200 */
.L_x_3897:
        /* <DEDUP_REMOVED lines=18> */
[C---:B------:R-:W-:Y:S01]  /*a660*/  FADD.FTZ R94, -R42.reuse, R94 ;  /* 0x0000005e2a5e7221 */ /* 0x040fe20000010100 */
[----:B0-2---:R-:W-:Y:S01]  /*a670*/  FADD.FTZ R26, -R42, R95 ;  /* 0x0000005f2a1a7221 */ /* 0x005fe20000010100 */
        /* <DEDUP_REMOVED lines=9> */
[----:B---34-:R-:W-:-:S05]  /*a710*/  FMUL.FTZ R28, R34, -1.4426950216293334961 ;  /* 0xbfb8aa3b221c7820 */ /* 0x018fca0000410000 */
        /* <DEDUP_REMOVED lines=14> */
[----:B------:R0:W-:Y:S02]  /*a800*/  STG.E.64 desc[UR6][R28.64], R30 ;  /* 0x0000001e1c007986 */ /* 0x0001e4000c101b06 */
.L_x_3900:
[----:B------:R-:W-:Y:S05]  /*a810*/  BSYNC.RECONVERGENT B1 ;  /* 0x0000000000017941 */ /* 0x000fea0003800200 */
.L_x_3899:
[----:B------:R-:W-:Y:S04]  /*a820*/  BSSY.RECONVERGENT B1, `(.L_x_3901) ;  /* 0x000001d000017945 */ /* 0x000fe80003800200 */
[----:B------:R-:W-:Y:S05]  /*a830*/  @P2 BRA `(.L_x_3902) ;  /* 0x00000000006c2947 */ /* 0x000fea0003800000 */
        /* <DEDUP_REMOVED lines=16> */
[----:B--2---:R-:W-:Y:S01]  /*a940*/  FADD.FTZ R30, R25, 1 ;  /* 0x3f800000191e7421 */ /* 0x004fe20000010000 */
[----:B------:R-:W-:Y:S02]  /*a950*/  IMAD R25, R13, UR9, R40 ;  /* 0x000000090d197c24 */ /* 0x000fe4000f8e0228 */
[----:B0-----:R-:W-:Y:S01]  /*a960*/  FADD.FTZ R32, R28, 1 ;  /* 0x3f8000001c207421 */ /* 0x001fe20000010000 */
        /* <DEDUP_REMOVED lines=8> */
.L_x_3902:
[----:B------:R-:W-:Y:S05]  /*a9f0*/  BSYNC.RECONVERGENT B1 ;  /* 0x0000000000017941 */ /* 0x000fea0003800200 */
.L_x_3901:
        /* <DEDUP_REMOVED lines=29> */
.L_x_3904:
[----:B------:R-:W-:Y:S05]  /*abd0*/  BSYNC.RECONVERGENT B1 ;  /* 0x0000000000017941 */ /* 0x000fea0003800200 */
.L_x_3903:
[----:B------:R-:W-:Y:S04]  /*abe0*/  BSSY.RECONVERGENT B1, `(.L_x_3905) ;  /* 0x000001d000017945 */ /* 0x000fe80003800200 */
[----:B------:R-:W-:Y:S05]  /*abf0*/  @P6 BRA `(.L_x_3906) ;  /* 0x00000000006c6947 */ /* 0x000fea0003800000 */
[C---:B------:R-:W-:Y:S01]  /*ac00*/  FADD.FTZ R100, -R42.reuse, R100 ;  /* 0x000000642a647221 */ /* 0x040fe20000010100 */
[----:B------:R-:W-:Y:S01]  /*ac10*/  FADD.FTZ R22, -R42, R101 ;  /* 0x000000652a167221 */ /* 0x000fe20000010100 */
[----:B------:R-:W3:Y:S02]  /*ac20*/  LDCU.64 UR8, c[0x0][0x3e0] ;  /* 0x00007c00ff0877ac */ /* 0x000ee40008000a00 */
[-C--:B-1----:R-:W-:Y:S01]  /*ac30*/  FMUL.FTZ R25, R100, R47.reuse ;  /* 0x0000002f64197220 */ /* 0x082fe20000410000 */
[----:B0-2---:R-:W-:Y:S01]  /*ac40*/  FMUL.FTZ R26, R22, R47 ;  /* 0x0000002f161a7220 */ /* 0x005fe20000410000 */
[----:B------:R-:W0:Y:S02]  /*ac50*/  LDCU.64 UR10, c[0x0][0x380] ;  /* 0x00007000ff0a77ac */ /* 0x000e240008000a00 */
[----:B---345:R-:W-:Y:S01]  /*ac60*/  FFMA.FTZ R31, R38, R25, R36 ;  /* 0x00000019261f7223 */ /* 0x038fe20000010024 */
[----:B------:R-:W-:Y:S01]  /*ac70*/  FFMA.FTZ R32, R39, R26, R37 ;  /* 0x0000001a27207223 */ /* 0x000fe20000010025 */
[----:B------:R-:W-:-:S02]  /*ac80*/  MOV R25, R119 ;  /* 0x0000007700197202 */ /* 0x000fc40000000f00 */
[----:B------:R-:W-:Y:S01]  /*ac90*/  FMUL.FTZ R22, R31, -1.4426950216293334961 ;  /* 0xbfb8aa3b1f167820 */ /* 0x000fe20000410000 */
[----:B------:R-:W-:-:S05]  /*aca0*/  FMUL.FTZ R26, R32, -1.4426950216293334961 ;  /* 0xbfb8aa3b201a7820 */ /* 0x000fca0000410000 */
[----:B------:R-:W1:Y:S01]  /*acb0*/  MUFU.EX2 R22, R22 ;  /* 0x0000001600167308 */ /* 0x000e620000000800 */
[----:B------:R-:W-:Y:S01]  /*acc0*/  IMAD R27, R24, UR8, RZ ;  /* 0x00000008181b7c24 */ /* 0x000fe2000f8e02ff */
[----:B------:R-:W-:Y:S02]  /*acd0*/  MOV R24, R116 ;  /* 0x0000007400187202 */ /* 0x000fe40000000f00 */
[----:B------:R-:W2:Y:S01]  /*ace0*/  MUFU.EX2 R26, R26 ;  /* 0x0000001a001a7308 */ /* 0x000ea20000000800 */
[C---:B------:R-:W-:Y:S02]  /*acf0*/  IMAD R27, R18.reuse, UR9, R27 ;  /* 0x00000009121b7c24 */ /* 0x040fe4000f8e021b */
[----:B------:R-:W-:-:S05]  /*ad00*/  IMAD.WIDE.U32 R24, R18, UR8, R24 ;  /* 0x0000000812187c25 */ /* 0x000fca000f8e0018 */
[----:B------:R-:W-:Y:S01]  /*ad10*/  IADD3 R27, PT, PT, R25, R27, RZ ;  /* 0x0000001b191b7210 */ /* 0x000fe20007ffe0ff */
[----:B-1----:R-:W-:Y:S01]  /*ad20*/  FADD.FTZ R28, R22, 1 ;  /* 0x3f800000161c7421 */ /* 0x002fe20000010000 */
[----:B--2---:R-:W-:Y:S01]  /*ad30*/  FADD.FTZ R30, R26, 1 ;  /* 0x3f8000001a1e7421 */ /* 0x004fe20000010000 */
[----:B0-----:R-:W-:-:S04]  /*ad40*/  LEA R26, P1, R24, UR10, 0x2 ;  /* 0x0000000a181a7c11 */ /* 0x001fc8000f8210ff */
[----:B------:R-:W0:Y:S01]  /*ad50*/  MUFU.RCP R28, R28 ;  /* 0x0000001c001c7308 */ /* 0x000e220000001000 */
[----:B------:R-:W-:-:S07]  /*ad60*/  LEA.HI.X R27, R24, UR11, R27, 0x2, P1 ;  /* 0x0000000b181b7c11 */ /* 0x000fce00088f141b */
[----:B------:R-:W1:Y:S01]  /*ad70*/  MUFU.RCP R29, R30 ;  /* 0x0000001e001d7308 */ /* 0x000e620000001000 */
[----:B0-----:R-:W-:Y:S01]  /*ad80*/  FMUL.FTZ R28, R31, R28 ;  /* 0x0000001c1f1c7220 */ /* 0x001fe20000410000 */
[----:B-1----:R-:W-:-:S05]  /*ad90*/  FMUL.FTZ R29, R32, R29 ;  /* 0x0000001d201d7220 */ /* 0x002fca0000410000 */
[----:B------:R0:W-:Y:S02]  /*ada0*/  STG.E.64 desc[UR6][R26.64], R28 ;  /* 0x0000001c1a007986 */ /* 0x0001e4000c101b06 */
.L_x_3906:
[----:B------:R-:W-:Y:S05]  /*adb0*/  BSYNC.RECONVERGENT B1 ;  /* 0x0000000000017941 */ /* 0x000fea0003800200 */
.L_x_3905:
[----:B------:R-:W-:Y:S04]  /*adc0*/  BSSY.RECONVERGENT B1, `(.L_x_3907) ;  /* 0x000001d000017945 */ /* 0x000fe80003800200 */
[----:B------:R-:W-:Y:S05]  /*add0*/  @P3 BRA `(.L_x_3908) ;  /* 0x00000000006c3947 */ /* 0x000fea0003800000 */
[C---:B------:R-:W-:Y:S01]  /*ade0*/  FADD.FTZ R102, -R42.reuse, R102 ;  /* 0x000000662a667221 */ /* 0x040fe20000010100 */
[----:B------:R-:W-:Y:S01]  /*adf0*/  FADD.FTZ R18, -R42, R103 ;  /* 0x000000672a127221 */ /* 0x000fe20000010100 */
[----:B------:R-:W2:Y:S02]  /*ae00*/  LDCU.64 UR8, c[0x0][0x3e0] ;  /* 0x00007c00ff0877ac */ /* 0x000ea40008000a00 */
[-C--:B-1----:R-:W-:Y:S01]  /*ae10*/  FMUL.FTZ R25, R102, R47.reuse ;  /* 0x0000002f66197220 */ /* 0x082fe20000410000 */
[----:B------:R-:W-:Y:S01]  /*ae20*/  FMUL.FTZ R22, R18, R47 ;  /* 0x0000002f12167220 */ /* 0x000fe20000410000 */
[----:B------:R-:W1:Y:S02]  /*ae30*/  LDCU.64 UR10, c[0x0][0x380] ;  /* 0x00007000ff0a77ac */ /* 0x000e640008000a00 */
[----:B0--345:R-:W-:Y:S01]  /*ae40*/  FFMA.FTZ R29, R38, R25, R36 ;  /* 0x00000019261d7223 */ /* 0x039fe20000010024 */
[----:B--2---:R-:W-:Y:S01]  /*ae50*/  FFMA.FTZ R30, R39, R22, R37 ;  /* 0x00000016271e7223 */ /* 0x004fe20000010025 */
[----:B------:R-:W-:-:S02]  /*ae60*/  MOV R22, R116 ;  /* 0x0000007400167202 */ /* 0x000fc40000000f00 */
[----:B------:R-:W-:Y:S01]  /*ae70*/  FMUL.FTZ R18, R29, -1.4426950216293334961 ;  /* 0xbfb8aa3b1d127820 */ /* 0x000fe20000410000 */
[----:B------:R-:W-:-:S05]  /*ae80*/  FMUL.FTZ R24, R30, -1.4426950216293334961 ;  /* 0xbfb8aa3b1e187820 */ /* 0x000fca0000410000 */
[----:B------:R-:W0:Y:S01]  /*ae90*/  MUFU.EX2 R18, R18 ;  /* 0x0000001200127308 */ /* 0x000e220000000800 */
[----:B------:R-:W-:Y:S01]  /*aea0*/  IMAD R25, R23, UR8, RZ ;  /* 0x0000000817197c24 */ /* 0x000fe2000f8e02ff */
[----:B------:R-:W-:Y:S02]  /*aeb0*/  MOV R23, R119 ;  /* 0x0000007700177202 */ /* 0x000fe40000000f00 */
[----:B------:R-:W2:Y:S01]  /*aec0*/  MUFU.EX2 R24, R24 ;  /* 0x0000001800187308 */ /* 0x000ea20000000800 */
[C---:B------:R-:W-:Y:S02]  /*aed0*/  IMAD R25, R46.reuse, UR9, R25 ;  /* 0x000000092e197c24 */ /* 0x040fe4000f8e0219 */
[----:B------:R-:W-:-:S05]  /*aee0*/  IMAD.WIDE.U32 R22, R46, UR8, R22 ;  /* 0x000000082e167c25 */ /* 0x000fca000f8e0016 */
[----:B------:R-:W-:Y:S01]  /*aef0*/  IADD3 R25, PT, PT, R23, R25, RZ ;  /* 0x0000001917197210 */ /* 0x000fe20007ffe0ff */
[----:B0-----:R-:W-:Y:S01]  /*af00*/  FADD.FTZ R26, R18, 1 ;  /* 0x3f800000121a7421 */ /* 0x001fe20000010000 */
[----:B--2---:R-:W-:Y:S01]  /*af10*/  FADD.FTZ R28, R24, 1 ;  /* 0x3f800000181c7421 */ /* 0x004fe20000010000 */
[----:B-1----:R-:W-:-:S04]  /*af20*/  LEA R24, P1, R22, UR10, 0x2 ;  /* 0x0000000a16187c11 */ /* 0x002fc8000f8210ff */
[----:B------:R-:W0:Y:S01]  /*af30*/  MUFU.RCP R26, R26 ;  /* 0x0000001a001a7308 */ /* 0x000e220000001000 */
[----:B------:R-:W-:-:S07]  /*af40*/  LEA.HI.X R25, R22, UR11, R25, 0x2, P1 ;  /* 0x0000000b16197c11 */ /* 0x000fce00088f1419 */
[----:B------:R-:W1:Y:S01]  /*af50*/  MUFU.RCP R27, R28 ;  /* 0x0000001c001b7308 */ /* 0x000e620000001000 */
[----:B0-----:R-:W-:Y:S01]  /*af60*/  FMUL.FTZ R26, R29, R26 ;  /* 0x0000001a1d1a7220 */ /* 0x001fe20000410000 */
[----:B-1----:R-:W-:-:S05]  /*af70*/  FMUL.FTZ R27, R30, R27 ;  /* 0x0000001b1e1b7220 */ /* 0x002fca0000410000 */
[----:B------:R0:W-:Y:S02]  /*af80*/  STG.E.64 desc[UR6][R24.64], R26 ;  /* 0x0000001a18007986 */ /* 0x0001e4000c101b06 */
.L_x_3908:
[----:B------:R-:W-:Y:S05]  /*af90*/  BSYNC.RECONVERGENT B1 ;  /* 0x0000000000017941 */ /* 0x000fea0003800200 */
.L_x_3907:
[----:B------:R-:W-:Y:S05]  /*afa0*/  @P4 BRA `(.L_x_3846) ;  /* 0x0000000000684947 */ /* 0x000fea0003800000 */
[C---:B------:R-:W-:Y:S01]  /*afb0*/  FADD.FTZ R104, -R42.reuse, R104 ;  /* 0x000000682a687221 */ /* 0x040fe20000010100 */
[----:B------:R-:W-:Y:S01]  /*afc0*/  FADD.FTZ R42, -R42, R105 ;  /* 0x000000692a2a7221 */ /* 0x000fe20000010100 */
[----:B------:R-:W3:Y:S01]  /*afd0*/  LDCU.64 UR4, c[0x0][0x3e0] ;  /* 0x00007c00ff0477ac */ /* 0x000ee20008000a00 */
[----:B------:R-:W-:Y:S01]  /*afe0*/  MOV R117, R119 ;  /* 0x0000007700757202 */ /* 0x000fe20000000f00 */
[-C--:B-1----:R-:W-:Y:S01]  /*aff0*/  FMUL.FTZ R23, R104, R47.reuse ;  /* 0x0000002f68177220 */ /* 0x082fe20000410000 */
[----:B------:R-:W-:Y:S01]  /*b000*/  FMUL.FTZ R42, R42, R47 ;  /* 0x0000002f2a2a7220 */ /* 0x000fe20000410000 */
[----:B------:R-:W1:Y:S02]  /*b010*/  LDCU.64 UR8, c[0x0][0x380] ;  /* 0x00007000ff0877ac */ /* 0x000e640008000a00 */
[----:B0-2--5:R-:W-:Y:S01]  /*b020*/  FFMA.FTZ R27, R38, R23, R36 ;  /* 0x00000017261b7223 */ /* 0x025fe20000010024 */
[----:B------:R-:W-:-:S03]  /*b030*/  FFMA.FTZ R42, R39, R42, R37 ;  /* 0x0000002a272a7223 */ /* 0x000fc60000010025 */
        /* <DEDUP_REMOVED lines=17> */
.L_x_3846:
[----:B------:R-:W-:Y:S05]  /*b150*/  BSYNC.RECONVERGENT B0 ;  /* 0x0000000000007941 */ /* 0x000fea0003800200 */
.L_x_3782:
        /* <DEDUP_REMOVED lines=8> */
.L_x_3910:
        /* <DEDUP_REMOVED lines=10> */
.L_x_4559:


//--------------------- .text._Z35group_norm_nhwc_fwd_one_pass_kernelI11Fp32IOBf16WLi64ELi60ELi480EEv26Group_norm_nhwc_fwd_params --------------------------
	.section	.text._Z35group_norm_nhwc_fwd_one_pass_kernelI11Fp32IOBf16WLi64ELi60ELi480EEv26Group_norm_nhwc_fwd_params,"ax",@progbits
	.align	128
        .global         _Z35group_norm_nhwc_fwd_one_pass_kernelI11Fp32IOBf16WLi64ELi60ELi480EEv26Group_norm_nhwc_fwd_params
        .type           _Z35group_norm_nhwc_fwd_one_pass_kernelI11Fp32IOBf16WLi64ELi60ELi480EEv26Group_norm_nhwc_fwd_params,@function
        .size           _Z35group_norm_nhwc_fwd_one_pass_kernelI11Fp32IOBf16WLi64ELi60ELi480EEv26Group_norm_nhwc_fwd_params,(.L_x_4560 - _Z35group_norm_nhwc_fwd_one_pass_kernelI11Fp32IOBf16WLi64ELi60ELi480EEv26Group_norm_nhwc_fwd_params)
        .other          _Z35group_norm_nhwc_fwd_one_pass_kernelI11Fp32IOBf16WLi64ELi60ELi480EEv26Group_norm_nhwc_fwd_params,@"STO_CUDA_ENTRY STV_DEFAULT"
_Z35group_norm_nhwc_fwd_one_pass_kernelI11Fp32IOBf16WLi64ELi60ELi480EEv26Group_norm_nhwc_fwd_params:
.text._Z35group_norm_nhwc_fwd_one_pass_kernelI11Fp32IOBf16WLi64ELi60ELi480EEv26Group_norm_nhwc_fwd_params:
        /* <DEDUP_REMOVED lines=25> */
.L_x_3938:
[----:B0-----:R-:W0:Y:S01]  /*0190*/  LDC R0, c[0x0][0x3f8] ;  /* 0x0000fe00ff007b82 */ /* 0x001e220000000800 */
[----:B-1----:R-:W1:Y:S01]  /*01a0*/  S2R R8, SR_TID.X ;  /* 0x0000000000087919 */ /* 0x002e620000002100 */
[----:B--2---:R-:W2:Y:S01]  /*01b0*/  LDCU.64 UR8, c[0x0][0x3e8] ;  /* 0x00007d00ff0877ac */ /* 0x004ea20008000a00 */
[----:B------:R-:W-:Y:S01]  /*01c0*/  IADD3 R18, PT, PT, R23, 0x10, RZ ;  /* 0x0000001017127810 */ /* 0x000fe20007ffe0ff */
[----:B---3--:R-:W3:Y:S01]  /*01d0*/  LDCU.64 UR10, c[0x0][0x3f0] ;  /* 0x00007e00ff0a77ac */ /* 0x008ee20008000a00 */
[----:B0-----:R-:W-:Y:S02]  /*01e0*/  IABS R5, R0 ;  /* 0x0000000000057213 */ /* 0x001fe40000000000 */
[----:B------:R-:W-:Y:S02]  /*01f0*/  ISETP.NE.AND P3, PT, R0, RZ, PT ;  /* 0x000000ff0000720c */ /* 0x000fe40003f65270 */
[----:B------:R-:W0:Y:S08]  /*0200*/  I2F.RP R4, R5 ;  /* 0x0000000500047306 */ /* 0x000e300000209400 */
[----:B0-----:R-:W0:Y:S02]  /*0210*/  MUFU.RCP R4, R4 ;  /* 0x0000000400047308 */ /* 0x001e240000001000 */
[----:B0-----:R-:W-:-:S06]  /*0220*/  IADD3 R2, PT, PT, R4, 0xffffffe, RZ ;  /* 0x0ffffffe04027810 */ /* 0x001fcc0007ffe0ff */
[----:B------:R0:W5:Y:S02]  /*0230*/  F2I.FTZ.U32.TRUNC.NTZ R3, R2 ;  /* 0x0000000200037305 */ /* 0x000164000021f000 */
        /* <DEDUP_REMOVED lines=13> */
[----:B------:R-:W-:Y:S01]  /*0310*/  @!P2 IMAD.IADD R2, R2, 0x1, -R5 ;  /* 0x000000010202a824 */ /* 0x000fe200078e0a05 */
[----:B------:R-:W-:Y:S02]  /*0320*/  @!P2 IADD3 R3, PT, PT, R3, 0x1, RZ ;  /* 0x000000010303a810 */ /* 0x000fe40007ffe0ff */
        /* <DEDUP_REMOVED lines=14> */
[----:B------:R-:W-:Y:S01]  /*0410*/  VIADD R2, R23, 0x20 ;  /* 0x0000002017027836 */ /* 0x000fe20000000000 */
[----:B------:R-:W-:Y:S01]  /*0420*/  IADD3 R5, PT, PT, -R3, RZ, RZ ;  /* 0x000000ff03057210 */ /* 0x000fe20007ffe1ff */
[----:B------:R-:W1:Y:S01]  /*0430*/  @!P2 LDC.64 R10, c[0x0][0x390] ;  /* 0x0000e400ff0aab82 */ /* 0x000e620000000a00 */
[----:B------:R-:W-:-:S02]  /*0440*/  IADD3 R9, PT, PT, R9, R8, RZ ;  /* 0x0000000809097210 */ /* 0x000fc40007ffe0ff */
[----:B------:R-:W-:Y:S01]  /*0450*/  ISETP.GE.U32.AND P3, PT, R2, UR8, PT ;  /* 0x0000000802007c0c */ /* 0x000fe2000bf66070 */
[----:B------:R-:W-:Y:S01]  /*0460*/  IMAD R0, R0, R5, UR7 ;  /* 0x0000000700007e24 */ /* 0x000fe2000f8e0205 */
[----:B------:R-:W-:Y:S02]  /*0470*/  SHF.L.U32 R9, R9, 0x1, RZ ;  /* 0x0000000109097819 */ /* 0x000fe400000006ff */
[----:B------:R-:W-:Y:S01]  /*0480*/  SHF.R.S32.HI R5, RZ, 0x1f, R2 ;  /* 0x0000001fff057819 */ /* 0x000fe20000011402 */
[----:B------:R-:W-:Y:S01]  /*0490*/  IMAD R0, R0, 0x3c, RZ ;  /* 0x0000003c00007824 */ /* 0x000fe200078e02ff */
[----:B------:R-:W-:Y:S02]  /*04a0*/  LOP3.LUT R25, R9, 0xffff, RZ, 0xc0, !PT ;  /* 0x0000ffff09197812 */ /* 0x000fe400078ec0ff */
[----:B------:R-:W-:Y:S02]  /*04b0*/  ISETP.GE.AND.EX P3, PT, R5, UR9, PT, P3 ;  /* 0x0000000905007c0c */ /* 0x000fe4000bf66330 */
[----:B------:R-:W-:Y:S01]  /*04c0*/  SHF.R.S32.HI R9, RZ, 0x1f, R18 ;  /* 0x0000001fff097819 */ /* 0x000fe20000011412 */
[----:B0-----:R-:W-:Y:S01]  /*04d0*/  @!P2 IMAD R14, R7, R12, RZ ;  /* 0x0000000c070ea224 */ /* 0x001fe200078e02ff */
[----:B------:R-:W-:-:S02]  /*04e0*/  SHF.R.S32.HI R4, RZ, 0x1f, R3 ;  /* 0x0000001fff047819 */ /* 0x000fc40000011403 */
[----:B------:R-:W-:Y:S01]  /*04f0*/  IADD3 R24, P4, PT, R0, R25, RZ ;  /* 0x0000001900187210 */ /* 0x000fe20007f9e0ff */
[----:B------:R-:W-:Y:S01]  /*0500*/  @!P2 IMAD R13, R23, R13, R14 ;  /* 0x0000000d170da224 */ /* 0x000fe200078e020e */
[----:B------:R-:W-:Y:S01]  /*0510*/  ISETP.GE.AND.EX P1, PT, R9, UR9, PT, P1 ;  /* 0x0000000909007c0c */ /* 0x000fe2000bf26310 */
[----:B---3--:R-:W-:Y:S01]  /*0520*/  IMAD R6, R4, UR10, RZ ;  /* 0x0000000a04067c24 */ /* 0x008fe2000f8e02ff */
[----:B------:R-:W-:Y:S02]  /*0530*/  LEA.HI.X.SX32 R25, R0, RZ, 0x1, P4 ;  /* 0x000000ff00197211 */ /* 0x000fe400020f0eff */
[----:B------:R-:W-:Y:S01]  /*0540*/  IADD3 R4, PT, PT, R23, 0x30, RZ ;  /* 0x0000003017047810 */ /* 0x000fe20007ffe0ff */
[C---:B------:R-:W-:Y:S02]  /*0550*/  IMAD R27, R3.reuse, UR11, R6 ;  /* 0x0000000b031b7c24 */ /* 0x040fe4000f8e0206 */
[----:B------:R-:W-:Y:S01]  /*0560*/  IMAD.WIDE.U32 R24, R3, UR10, R24 ;  /* 0x0000000a03187c25 */ /* 0x000fe2000f8e0018 */
[----:B------:R-:W0:Y:S01]  /*0570*/  @!P3 LDC.64 R6, c[0x0][0x3e0] ;  /* 0x0000f800ff06bb82 */ /* 0x000e220000000a00 */
[----:B------:R-:W-:-:S02]  /*0580*/  ISETP.GE.U32.AND P4, PT, R4, UR8, PT ;  /* 0x0000000804007c0c */ /* 0x000fc4000bf86070 */
[----:B------:R-:W-:Y:S01]  /*0590*/  @!P2 IMAD.MOV.U32 R26, RZ, RZ, R24 ;  /* 0x000000ffff1aa224 */ /* 0x000fe200078e0018 */
[----:B------:R-:W-:Y:S02]  /*05a0*/  IADD3 R27, PT, PT, R25, R27, RZ ;  /* 0x0000001b191b7210 */ /* 0x000fe40007ffe0ff */
[----:B------:R-:W-:Y:S02]  /*05b0*/  SHF.R.S32.HI R3, RZ, 0x1f, R4 ;  /* 0x0000001fff037819 */ /* 0x000fe40000011404 */
[----:B------:R-:W2:Y:S01]  /*05c0*/  @!P1 LDC.64 R16, c[0x0][0x3e0] ;  /* 0x0000f800ff109b82 */ /* 0x000ea20000000a00 */
[----:B------:R-:W-:Y:S01]  /*05d0*/  @!P2 IMAD.WIDE.U32 R14, R23, R12, R26 ;  /* 0x0000000c170ea225 */ /* 0x000fe200078e001a */
[----:B------:R-:W-:Y:S02]  /*05e0*/  ISETP.GE.AND.EX P4, PT, R3, UR9, PT, P4 ;  /* 0x0000000903007c0c */ /* 0x000fe4000bf86340 */
[----:B------:R-:W-:Y:S02]  /*05f0*/  @!P3 MOV R20, R24 ;  /* 0x000000180014b202 */ /* 0x000fe40000000f00 */
[----:B------:R-:W-:-:S02]  /*0600*/  @!P2 IADD3 R15, PT, PT, R15, R13, RZ ;  /* 0x0000000d0f0fa210 */ /* 0x000fc40007ffe0ff */
[C---:B-1----:R-:W-:Y:S01]  /*0610*/  @!P2 LEA R28, P5, R14.reuse, R10, 0x2 ;  /* 0x0000000a0e1ca211 */ /* 0x042fe200078a10ff */
[----:B------:R-:W1:Y:S01]  /*0620*/  @!P3 LDC.64 R12, c[0x0][0x390] ;  /* 0x0000e400ff0cbb82 */ /* 0x000e620000000a00 */
[----:B------:R-:W-:Y:S02]  /*0630*/  @!P3 MOV R21, R27 ;  /* 0x0000001b0015b202 */ /* 0x000fe40000000f00 */
[----:B------:R-:W-:Y:S01]  /*0640*/  @!P2 LEA.HI.X R29, R14, R11, R15, 0x2, P5 ;  /* 0x0000000b0e1da211 */ /* 0x000fe200028f140f */
[----:B0-----:R-:W-:-:S04]  /*0650*/  @!P3 IMAD R5, R5, R6, RZ ;  /* 0x000000060505b224 */ /* 0x001fc800078e02ff */
[----:B------:R-:W0:Y:S01]  /*0660*/  @!P1 LDC.64 R14, c[0x0][0x390] ;  /* 0x0000e400ff0e9b82 */ /* 0x000e220000000a00 */
[----:B------:R-:W-:Y:S01]  /*0670*/  @!P3 IMAD.WIDE.U32 R20, R2, R6, R20 ;  /* 0x000000060214b225 */ /* 0x000fe200078e0014 */
[----:B------:R-:W-:-:S03]  /*0680*/  @!P1 MOV R6, R24 ;  /* 0x0000001800069202 */ /* 0x000fc60000000f00 */
[----:B------:R-:W-:Y:S01]  /*0690*/  @!P3 IMAD R5, R2, R7, R5 ;  /* 0x000000070205b224 */ /* 0x000fe200078e0205 */
[----:B------:R-:W-:Y:S01]  /*06a0*/  @!P1 MOV R7, R27 ;  /* 0x0000001b00079202 */ /* 0x000fe20000000f00 */
[-C--:B--2---:R-:W-:Y:S01]  /*06b0*/  @!P1 IMAD R9, R9, R16.reuse, RZ ;  /* 0x0000001009099224 */ /* 0x084fe200078e02ff */
[----:B------:R-:W2:Y:S01]  /*06c0*/  @!P4 LDC.64 R10, c[0x0][0x3e0] ;  /* 0x0000f800ff0acb82 */ /* 0x000ea20000000a00 */
[----:B------:R-:W-:Y:S01]  /*06d0*/  @!P3 IMAD.IADD R5, R21, 0x1, R5 ;  /* 0x000000011505b824 */ /* 0x000fe200078e0205 */
[----:B------:R-:W-:Y:S01]  /*06e0*/  MOV R2, RZ ;  /* 0x000000ff00027202 */ /* 0x000fe20000000f00 */
[C---:B------:R-:W-:Y:S02]  /*06f0*/  @!P1 IMAD R17, R18.reuse, R17, R9 ;  /* 0x0000001112119224 */ /* 0x040fe400078e0209 */
[----:B------:R-:W-:Y:S01]  /*0700*/  @!P1 IMAD.WIDE.U32 R18, R18, R16, R6 ;  /* 0x0000001012129225 */ /* 0x000fe200078e0006 */
[----:B------:R-:W-:Y:S02]  /*0710*/  @!P4 MOV R16, R24 ;  /* 0x000000180010c202 */ /* 0x000fe40000000f00 */
[----:B------:R-:W3:Y:S01]  /*0720*/  @!P4 LDC.64 R6, c[0x0][0x390] ;  /* 0x0000e400ff06cb82 */ /* 0x000ee20000000a00 */
[----:B-1----:R-:W-:-:S02]  /*0730*/  @!P3 LEA R12, P6, R20, R12, 0x2 ;  /* 0x0000000c140cb211 */ /* 0x002fc400078c10ff */
[----:B------:R-:W-:Y:S02]  /*0740*/  @!P1 IADD3 R17, PT, PT, R19, R17, RZ ;  /* 0x0000001113119210 */ /* 0x000fe40007ffe0ff */
[----:B------:R-:W-:Y:S02]  /*0750*/  @!P3 LEA.HI.X R13, R20, R13, R5, 0x2, P6 ;  /* 0x0000000d140db211 */ /* 0x000fe400030f1405 */
[----:B------:R-:W-:Y:S02]  /*0760*/  CS2R R20, SRZ ;  /* 0x0000000000147805 */ /* 0x000fe4000001ff00 */
[----:B0-----:R-:W-:-:S04]  /*0770*/  @!P1 LEA R14, P5, R18, R14, 0x2 ;  /* 0x0000000e120e9211 */ /* 0x001fc800078a10ff */
[----:B------:R-:W-:Y:S01]  /*0780*/  @!P1 LEA.HI.X R15, R18, R15, R17, 0x2, P5 ;  /* 0x0000000f120f9211 */ /* 0x000fe200028f1411 */
[----:B------:R-:W5:Y:S01]  /*0790*/  @!P2 LDG.E.64 R20, desc[UR14][R28.64] ;  /* 0x0000000e1c14a981 */ /* 0x000f62000c1e1b00 */
[----:B------:R-:W-:Y:S01]  /*07a0*/  @!P4 MOV R17, R27 ;  /* 0x0000001b0011c202 */ /* 0x000fe20000000f00 */
[-C--:B--2---:R-:W-:Y:S02]  /*07b0*/  @!P4 IMAD R3, R3, R10.reuse, RZ ;  /* 0x0000000a0303c224 */ /* 0x084fe400078e02ff */
[----:B------:R-:W-:-:S04]  /*07c0*/  @!P4 IMAD.WIDE.U32 R16, R4, R10, R16 ;  /* 0x0000000a0410c225 */ /* 0x000fc800078e0010 */
[----:B------:R-:W-:Y:S02]  /*07d0*/  @!P4 IMAD R9, R4, R11, R3 ;  /* 0x0000000b0409c224 */ /* 0x000fe400078e0203 */
[----:B------:R-:W-:Y:S01]  /*07e0*/  HFMA2 R3, -RZ, RZ, 0, 0 ;  /* 0x00000000ff037431 */ /* 0x000fe200000001ff */
[----:B------:R-:W-:Y:S02]  /*07f0*/  CS2R R4, SRZ ;  /* 0x0000000000047805 */ /* 0x000fe4000001ff00 */
[C---:B---3--:R-:W-:Y:S01]  /*0800*/  @!P4 LEA R10, P2, R16.reuse, R6, 0x2 ;  /* 0x00000006100ac211 */ /* 0x048fe200078410ff */
[----:B------:R-:W-:Y:S02]  /*0810*/  @!P4 IMAD.IADD R9, R17, 0x1, R9 ;  /* 0x000000011109c824 */ /* 0x000fe400078e0209 */
[----:B------:R0:W2:Y:S03]  /*0820*/  @!P1 LDG.E.64 R2, desc[UR14][R14.64] ;  /* 0x0000000e0e029981 */ /* 0x0000a6000c1e1b00 */
[----:B------:R-:W-:-:S02]  /*0830*/  @!P4 LEA.HI.X R11, R16, R7, R9, 0x2, P2 ;  /* 0x00000007100bc211 */ /* 0x000fc400010f1409 */
[----:B------:R-:W-:Y:S01]  /*0840*/  CS2R R6, SRZ ;  /* 0x0000000000067805 */ /* 0x000fe2000001ff00 */
[----:B------:R1:W3:Y:S05]  /*0850*/  @!P3 LDG.E.64 R4, desc[UR14][R12.64] ;  /* 0x0000000e0c04b981 */ /* 0x0002ea000c1e1b00 */
        /* <DEDUP_REMOVED lines=59> */
.L_x_3912:
[----:B------:R-:W-:Y:S05]  /*0c10*/  BSYNC.RECONVERGENT B0 ;  /* 0x0000000000007941 */ /* 0x000fea0003800200 */
.L_x_3911:
        /* <DEDUP_REMOVED lines=44> */
.L_x_3914:
[----:B------:R-:W-:Y:S05]  /*0ee0*/  BSYNC.RECONVERGENT B0 ;  /* 0x0000000000007941 */ /* 0x000fea0003800200 */
.L_x_3913:
        /* <DEDUP_REMOVED lines=20> */
[----:B--2---:R-:W-:Y:S01]  /*1030*/  IMAD.U32 R17, RZ, RZ, UR5 ;  /* 0x00000005ff117e24 */ /* 0x004fe2000f8e00ff */
        /* <DEDUP_REMOVED lines=10> */
.L_x_3917:
[----:B---3--:R-:W2:Y:S04]  /*10e0*/  LDG.E.STRONG.GPU R12, desc[UR14][R8.64] ;  /* 0x0000000e080c7981 */ /* 0x008ea8000c1ef900 */
[----:B--2---:R-:W-:Y:S01]  /*10f0*/  CCTL.IVALL ;  /* 0x00000000ff00798f */ /* 0x004fe20002000000 */
[----:B------:R-:W-:Y:S05]  /*1100*/  YIELD ;  /* 0x0000000000007946 */ /* 0x000fea0003800000 */
[----:B------:R-:W-:-:S13]  /*1110*/  ISETP.NE.AND P2, PT, R12, R15, PT ;  /* 0x0000000f0c00720c */ /* 0x000fda0003f45270 */
[----:B------:R-:W-:Y:S05]  /*1120*/  @P2 BRA `(.L_x_3917) ;  /* 0xfffffffc00ec2947 */ /* 0x000fea000383ffff */
.L_x_3916:
        /* <DEDUP_REMOVED lines=15> */
.L_x_3919:
        /* <DEDUP_REMOVED lines=32> */
[----:B------:R-:W-:Y:S01]  /*1420*/  IMAD.U32 R9, RZ, RZ, UR23 ;  /* 0x00000017ff097e24 */ /* 0x000fe2000f8e00ff */
[----:B------:R-:W-:Y:S01]  /*1430*/  UIADD3 UR23, UPT, UPT, UR5, 0x5, URZ ;  /* 0x0000000505177890 */ /* 0x000fe2000fffe0ff */
[----:B0-----:R-:W-:Y:S01]  /*1440*/  @!P2 FADD.FTZ R10, R10, R12 ;  /* 0x0000000c0a0aa221 */ /* 0x001fe20000010000 */
[----:B------:R-:W-:Y:S02]  /*1450*/  @!P2 FADD.FTZ R11, R11, R13 ;  /* 0x0000000d0b0ba221 */ /* 0x000fe40000010000 */
[----:B------:R-:W-:Y:S02]  /*1460*/  ISETP.EQ.OR P2, PT, R9, UR18, P3 ;  /* 0x0000001209007c0c */ /* 0x000fe40009f42670 */
[----:B------:R-:W-:Y:S01]  /*1470*/  MOV R9, UR23 ;  /* 0x0000001700097c02 */ /* 0x000fe20008000f00 */
[----:B------:R-:W-:Y:S01]  /*1480*/  UIADD3 UR23, UPT, UPT, UR5, 0x7, URZ ;  /* 0x0000000705177890 */ /* 0x000fe2000fffe0ff */
[----:B------:R-:W-:Y:S01]  /*1490*/  MOV R12, UR24 ;  /* 0x00000018000c7c02 */ /* 0x000fe20008000f00 */
[----:B--2---:R-:W-:Y:S01]  /*14a0*/  @!P4 FADD.FTZ R10, R10, R14 ;  /* 0x0000000e0a0ac221 */ /* 0x004fe20000010000 */
[----:B------:R-:W-:Y:S01]  /*14b0*/  @!P4 FADD.FTZ R11, R11, R15 ;  /* 0x0000000f0b0bc221 */ /* 0x000fe20000010000 */
[----:B------:R-:W-:-:S02]  /*14c0*/  ISETP.EQ.OR P4, PT, R9, UR18, P3 ;  /* 0x0000001209007c0c */ /* 0x000fc40009f82670 */
[----:B---3--:R-:W-:Y:S01]  /*14d0*/  @!P6 FADD.FTZ R10, R10, R16 ;  /* 0x000000100a0ae221 */ /* 0x008fe20000010000 */
[----:B------:R-:W-:Y:S01]  /*14e0*/  @!P6 FADD.FTZ R11, R11, R17 ;  /* 0x000000110b0be221 */ /* 0x000fe20000010000 */
[----:B------:R-:W-:Y:S02]  /*14f0*/  ISETP.EQ.OR P6, PT, R12, UR18, P3 ;  /* 0x000000120c007c0c */ /* 0x000fe40009fc2670 */
        /* <DEDUP_REMOVED lines=45> */
.L_x_3918:
        /* <DEDUP_REMOVED lines=10> */
[----:B------:R-:W-:Y:S01]  /*1870*/  ISETP.EQ.OR P2, PT, R8, UR18, P3 ;  /* 0x0000001208007c0c */ /* 0x000fe20009f42670 */
[----:B------:R-:W-:Y:S02]  /*1880*/  IMAD.U32 R8, RZ, RZ, UR10 ;  /* 0x0000000aff087e24 */ /* 0x000fe4000f8e00ff */
[----:B------:R-:W-:-:S03]  /*1890*/  MOV R9, UR12 ;  /* 0x0000000c00097c02 */ /* 0x000fc60008000f00 */
        /* <DEDUP_REMOVED lines=21> */
[----:B-1----:R-:W-:Y:S01]  /*19f0*/  IMAD.U32 R16, RZ, RZ, UR8 ;  /* 0x00000008ff107e24 */ /* 0x002fe2000f8e00ff */
[----:B--2---:R-:W-:-:S03]  /*1a00*/  MOV R17, UR9 ;  /* 0x0000000900117c02 */ /* 0x004fc60008000f00 */
        /* <DEDUP_REMOVED lines=16> */
.L_x_3920:
[----:B------:R-:W-:-:S13]  /*1b10*/  LOP3.LUT P2, R8, R22, 0x3, RZ, 0xc0, !PT ;  /* 0x0000000316087812 */ /* 0x000fda000784c0ff */
[----:B------:R-:W-:Y:S05]  /*1b20*/  @!P2 BRA `(.L_x_3915) ;  /* 0x0000000000a0a947 */ /* 0x000fea0003800000 */
[----:B------:R-:W-:-:S13]  /*1b30*/  ISETP.NE.AND P2, PT, R8, 0x1, PT ;  /* 0x000000010800780c */ /* 0x000fda0003f45270 */
[----:B------:R-:W-:Y:S05]  /*1b40*/  @!P2 BRA `(.L_x_3921) ;  /* 0x000000000060a947 */ /* 0x000fea0003800000 */
[----:B------:R-:W-:Y:S02]  /*1b50*/  UIADD3 UR8, UPT, UPT, UR5, 0x1, URZ ;  /* 0x0000000105087890 */ /* 0x000fe4000fffe0ff */
[----:B------:R-:W-:-:S04]  /*1b60*/  MOV R8, UR5 ;  /* 0x0000000500087c02 */ /* 0x000fc80008000f00 */
[----:B------:R-:W-:Y:S01]  /*1b70*/  ISETP.EQ.OR P4, PT, R8, UR18, P3 ;  /* 0x0000001208007c0c */ /* 0x000fe20009f82670 */
[----:B------:R-:W-:-:S05]  /*1b80*/  IMAD.U32 R8, RZ, RZ, UR8 ;  /* 0x00000008ff087e24 */ /* 0x000fca000f8e00ff */
        /* <DEDUP_REMOVED lines=20> */
.L_x_3921:
[----:B------:R-:W-:Y:S01]  /*1cd0*/  IMAD.U32 R9, RZ, RZ, UR5 ;  /* 0x00000005ff097e24 */ /* 0x000fe2000f8e00ff */
[----:B------:R-:W-:Y:S01]  /*1ce0*/  LOP3.LUT R8, R22, 0x1, RZ, 0xc0, !PT ;  /* 0x0000000116087812 */ /* 0x000fe200078ec0ff */
[----:B------:R-:W-:Y:S03]  /*1cf0*/  BSSY.RECONVERGENT B0, `(.L_x_3915) ;  /* 0x000000b000007945 */ /* 0x000fe60003800200 */
        /* <DEDUP_REMOVED lines=10> */
.L_x_3922:
[----:B------:R-:W-:Y:S05]  /*1da0*/  BSYNC.RECONVERGENT B0 ;  /* 0x0000000000007941 */ /* 0x000fea0003800200 */
.L_x_3915:
[----:B------:R-:W4:Y:S01]  /*1db0*/  S2R R14, SR_TID.X ;  /* 0x00000000000e7919 */ /* 0x000f220000002100 */
[----:B------:R-:W5:Y:S01]  /*1dc0*/  S2UR UR8, SR_CgaCtaId ;  /* 0x00000000000879c3 */ /* 0x000f620000008800 */
[----:B------:R-:W0:Y:S01]  /*1dd0*/  LDCU UR9, c[0x0][0x414] ;  /* 0x00008280ff0977ac */ /* 0x000e220008000800 */
[----:B------:R-:W-:Y:S01]  /*1de0*/  MOV R29, UR7 ;  /* 0x00000007001d7c02 */ /* 0x000fe20008000f00 */
[----:B------:R-:W-:-:S05]  /*1df0*/  UMOV UR5, 0x400 ;  /* 0x0000040000057882 */ /* 0x000fca0000000000 */
[----:B-123--:R-:W1:Y:S08]  /*1e00*/  @P0 LDC.64 R16, c[0x0][0x388] ;  /* 0x0000e200ff100b82 */ /* 0x00ee700000000a00 */
[----:B------:R-:W2:Y:S01]  /*1e10*/  LDC.64 R12, c[0x0][0x398] ;  /* 0x0000e600ff0c7b82 */ /* 0x000ea20000000a00 */
[----:B-----5:R-:W-:Y:S01]  /*1e20*/  ULEA UR5, UR8, UR5, 0x18 ;  /* 0x0000000508057291 */ /* 0x020fe2000f8ec0ff */
[----:B----4-:R-:W-:Y:S01]  /*1e30*/  LOP3.LUT R8, R14, 0xffff, RZ, 0xc0, !PT ;  /* 0x0000ffff0e087812 */ /* 0x010fe200078ec0ff */
[----:B-1----:R-:W-:-:S07]  /*1e40*/  @P0 IMAD.WIDE R16, R29, 0x8, R16 ;  /* 0x000000081d100825 */ /* 0x002fce00078e0210 */
[----:B------:R-:W-:Y:S01]  /*1e50*/  @!P3 STS.64 [UR5+0x90], R10 ;  /* 0x0000900aff00b988 */ /* 0x000fe20008000a05 */
[----:B------:R-:W-:-:S05]  /*1e60*/  IMAD R8, R8, 0x889, RZ ;  /* 0x0000088908087824 */ /* 0x000fca00078e02ff */
[----:B------:R-:W-:-:S04]  /*1e70*/  SHF.R.U32.HI R8, RZ, 0x10, R8 ;  /* 0x00000010ff087819 */ /* 0x000fc80000011608 */
[----:B------:R-:W-:-:S05]  /*1e80*/  PRMT R8, R8, 0x9910, RZ ;  /* 0x0000991008087816 */ /* 0x000fca00000000ff */
[----:B------:R-:W-:-:S05]  /*1e90*/  IMAD R8, R8, 0x1e, RZ ;  /* 0x0000001e08087824 */ /* 0x000fca00078e02ff */
[----:B------:R-:W-:Y:S02]  /*1ea0*/  IADD3 R15, PT, PT, RZ, -R8, RZ ;  /* 0x80000008ff0f7210 */ /* 0x000fe40007ffe0ff */
[----:B------:R-:W1:Y:S02]  /*1eb0*/  LDC.64 R8, c[0x0][0x3a0] ;  /* 0x0000e800ff087b82 */ /* 0x000e640000000a00 */
[----:B------:R-:W-:-:S04]  /*1ec0*/  PRMT R15, R15, 0x7710, RZ ;  /* 0x000077100f0f7816 */ /* 0x000fc800000000ff */
[----:B------:R-:W-:Y:S01]  /*1ed0*/  IADD3 R15, PT, PT, R15, R14, RZ ;  /* 0x0000000e0f0f7210 */ /* 0x000fe20007ffe0ff */
[----:B0-----:R-:W-:-:S03]  /*1ee0*/  @P0 FMUL.FTZ R14, R10, UR9 ;  /* 0x000000090a0e0c20 */ /* 0x001fc60008410000 */
[----:B------:R-:W-:-:S04]  /*1ef0*/  SHF.L.U32 R15, R15, 0x1, RZ ;  /* 0x000000010f0f7819 */ /* 0x000fc800000006ff */
[----:B------:R-:W-:Y:S01]  /*1f00*/  LOP3.LUT R19, R15, 0xffff, RZ, 0xc0, !PT ;  /* 0x0000ffff0f137812 */ /* 0x000fe200078ec0ff */
[----:B------:R-:W-:-:S04]  /*1f10*/  @P0 FMUL.FTZ R15, R11, UR9 ;  /* 0x000000090b0f0c20 */ /* 0x000fc80008410000 */
[----:B------:R-:W-:Y:S01]  /*1f20*/  IMAD.IADD R19, R0, 0x1, R19 ;  /* 0x0000000100137824 */ /* 0x000fe200078e0213 */
[----:B------:R-:W-:Y:S03]  /*1f30*/  @P0 STG.E.64 desc[UR14][R16.64], R14 ;  /* 0x0000000e10000986 */ /* 0x000fe6000c101b0e */
[C---:B--2---:R-:W-:Y:S01]  /*1f40*/  IMAD.WIDE R12, R19.reuse, 0x2, R12 ;  /* 0x00000002130c7825 */ /* 0x044fe200078e020c */
[----:B------:R-:W-:Y:S03]  /*1f50*/  BAR.SYNC.DEFER_BLOCKING 0x0 ;  /* 0x0000000000007b1d */ /* 0x000fe60000010000 */
[----:B-1----:R-:W-:-:S03]  /*1f60*/  IMAD.WIDE R18, R19, 0x2, R8 ;  /* 0x0000000213127825 */ /* 0x002fc600078e0208 */
[----:B------:R-:W2:Y:S04]  /*1f70*/  LDG.E.U16 R28, desc[UR14][R12.64] ;  /* 0x0000000e0c1c7981 */ /* 0x000ea8000c1e1500 */
[----:B------:R-:W3:Y:S04]  /*1f80*/  LDG.E.U16 R29, desc[UR14][R18.64] ;  /* 0x0000000e121d7981 */ /* 0x000ee8000c1e1500 */
[----:B------:R-:W0:Y:S01]  /*1f90*/  LDS.64 R8, [UR5+0x90] ;  /* 0x00009005ff087984 */ /* 0x000e220008000a00 */
[----:B------:R-:W1:Y:S03]  /*1fa0*/  LDCU.U8 UR5, c[0x0][0x3fc] ;  /* 0x00007f80ff0577ac */ /* 0x000e660008000000 */
[----:B------:R-:W4:Y:S04]  /*1fb0*/  LDG.E.U16 R12, desc[UR14][R12.64+0x2] ;  /* 0x0000020e0c0c7981 */ /* 0x000f28000c1e1500 */
[----:B------:R-:W5:Y:S01]  /*1fc0*/  LDG.E.U16 R18, desc[UR14][R18.64+0x2] ;  /* 0x0000020e12127981 */ /* 0x000f62000c1e1500 */
        /* <DEDUP_REMOVED lines=11> */
[----:B----4-:R-:W-:Y:S02]  /*2080*/  SHF.L.U32 R10, R12, 0x10, RZ ;  /* 0x000000100c0a7819 */ /* 0x010fe400000006ff */
[----:B---3--:R-:W-:Y:S02]  /*2090*/  SHF.L.U32 R12, R29, 0x10, RZ ;  /* 0x000000101d0c7819 */ /* 0x008fe400000006ff */
[----:B-----5:R-:W-:Y:S01]  /*20a0*/  SHF.L.U32 R11, R18, 0x10, RZ ;  /* 0x00000010120b7819 */ /* 0x020fe200000006ff */
        /* <DEDUP_REMOVED lines=12> */
[----:B------:R-:W-:Y:S01]  /*2170*/  FADD.FTZ R21, -R0, R21 ;  /* 0x0000001500157221 */ /* 0x000fe20000010100 */
[----:B------:R-:W-:Y:S01]  /*2180*/  MOV R17, R27 ;  /* 0x0000001b00117202 */ /* 0x000fe20000000f00 */
[----:B------:R-:W1:Y:S01]  /*2190*/  LDCU.64 UR8, c[0x0][0x380] ;  /* 0x00007000ff0877ac */ /* 0x000e620008000a00 */
[----:B0-----:R-:W-:Y:S02]  /*21a0*/  IMAD R14, R14, UR12, RZ ;  /* 0x0000000c0e0e7c24 */ /* 0x001fe4000f8e02ff */
[----:B------:R-:W-:-:S04]  /*21b0*/  IMAD.WIDE.U32 R16, R23, UR12, R16 ;  /* 0x0000000c17107c25 */ /* 0x000fc8000f8e0010 */
[----:B------:R-:W-:Y:S01]  /*21c0*/  IMAD R15, R23, UR13, R14 ;  /* 0x0000000d170f7c24 */ /* 0x000fe2000f8e020e */
[----:B-1----:R-:W-:-:S04]  /*21d0*/  LEA R14, P1, R16, UR8, 0x2 ;  /* 0x00000008100e7c11 */ /* 0x002fc8000f8210ff */
[----:B------:R-:W-:Y:S01]  /*21e0*/  IADD3 R15, PT, PT, R17, R15, RZ ;  /* 0x0000000f110f7210 */ /* 0x000fe20007ffe0ff */
[----:B------:R-:W-:-:S03]  /*21f0*/  FADD.FTZ R17, -R0, R20 ;  /* 0x0000001400117221 */ /* 0x000fc60000010100 */
[----:B------:R-:W-:Y:S01]  /*2200*/  LEA.HI.X R15, R16, UR9, R15, 0x2, P1 ;  /* 0x00000009100f7c11 */ /* 0x000fe200088f140f */
[-C--:B------:R-:W-:Y:S01]  /*2210*/  FMUL.FTZ R16, R17, R8.reuse ;  /* 0x0000000811107220 */ /* 0x080fe20000410000 */
[----:B------:R-:W-:-:S03]  /*2220*/  FMUL.FTZ R17, R21, R8 ;  /* 0x0000000815117220 */ /* 0x000fc60000410000 */
[----:B------:R-:W-:Y:S01]  /*2230*/  FFMA.FTZ R16, R9, R16, R12 ;  /* 0x0000001009107223 */ /* 0x000fe2000001000c */
[----:B------:R-:W-:-:S05]  /*2240*/  FFMA.FTZ R17, R10, R17, R11 ;  /* 0x000000110a117223 */ /* 0x000fca000001000b */
[----:B------:R0:W-:Y:S02]  /*2250*/  STG.E.64 desc[UR14][R14.64], R16 ;  /* 0x000000100e007986 */ /* 0x0001e4000c101b0e */
.L_x_3926:
[----:B------:R-:W-:Y:S05]  /*2260*/  BSYNC.RECONVERGENT B1 ;  /* 0x0000000000017941 */ /* 0x000fea0003800200 */
.L_x_3925:
        /* <DEDUP_REMOVED lines=14> */
[----:B------:R-:W1:Y:S03]  /*2350*/  LDCU.64 UR12, c[0x0][0x380] ;  /* 0x00007000ff0c77ac */ /* 0x000e660008000a00 */
[----:B------:R-:W-:-:S04]  /*2360*/  FMUL.FTZ R3, R3, R8 ;  /* 0x0000000803037220 */ /* 0x000fc80000410000 */
[----:B------:R-:W-:Y:S01]  /*2370*/  FFMA.FTZ R3, R10, R3, R11 ;  /* 0x000000030a037223 */ /* 0x000fe2000001000b */
[----:B0-----:R-:W-:-:S04]  /*2380*/  IMAD R14, R14, UR8, RZ ;  /* 0x000000080e0e7c24 */ /* 0x001fc8000f8e02ff */
[----:B------:R-:W-:Y:S01]  /*2390*/  IMAD R21, R19, UR9, R14 ;  /* 0x0000000913157c24 */ /* 0x000fe2000f8e020e */
[----:B------:R-:W-:-:S05]  /*23a0*/  MOV R14, R24 ;  /* 0x00000018000e7202 */ /* 0x000fca0000000f00 */
[----:B------:R-:W-:-:S04]  /*23b0*/  IMAD.WIDE.U32 R14, R19, UR8, R14 ;  /* 0x00000008130e7c25 */ /* 0x000fc8000f8e000e */
[----:B------:R-:W-:Y:S01]  /*23c0*/  FADD.FTZ R19, -R0, R2 ;  /* 0x0000000200137221 */ /* 0x000fe20000010100 */
[----:B------:R-:W-:Y:S01]  /*23d0*/  IMAD.IADD R21, R15, 0x1, R21 ;  /* 0x000000010f157824 */ /* 0x000fe200078e0215 */
[C---:B-1----:R-:W-:Y:S02]  /*23e0*/  LEA R20, P1, R14.reuse, UR12, 0x2 ;  /* 0x0000000c0e147c11 */ /* 0x042fe4000f8210ff */
[----:B------:R-:W-:Y:S02]  /*23f0*/  FMUL.FTZ R2, R19, R8 ;  /* 0x0000000813027220 */ /* 0x000fe40000410000 */
[----:B------:R-:W-:Y:S02]  /*2400*/  LEA.HI.X R21, R14, UR13, R21, 0x2, P1 ;  /* 0x0000000d0e157c11 */ /* 0x000fe400088f1415 */
[----:B------:R-:W-:-:S05]  /*2410*/  FFMA.FTZ R2, R9, R2, R12 ;  /* 0x0000000209027223 */ /* 0x000fca000001000c */
[----:B------:R0:W-:Y:S02]  /*2420*/  STG.E.64 desc[UR14][R20.64], R2 ;  /* 0x0000000214007986 */ /* 0x0001e4000c101b0e */
.L_x_3928:
[----:B------:R-:W-:Y:S05]  /*2430*/  BSYNC.RECONVERGENT B1 ;  /* 0x0000000000017941 */ /* 0x000fea0003800200 */
.L_x_3927:
[----:B------:R-:W-:Y:S04]  /*2440*/  BSSY.RECONVERGENT B1, `(.L_x_3929) ;  /* 0x0000013000017945 */ /* 0x000fe80003800200 */
[----:B------:R-:W-:Y:S05]  /*2450*/  @P2 BRA `(.L_x_3930) ;  /* 0x0000000000442947 */ /* 0x000fea0003800000 */
[----:B------:R-:W1:Y:S01]  /*2460*/  LDCU.64 UR8, c[0x0][0x3e0] ;  /* 0x00007c00ff0877ac */ /* 0x000e620008000a00 */
[----:B------:R-:W-:Y:S01]  /*2470*/  MOV R14, R24 ;  /* 0x00000018000e7202 */ /* 0x000fe20000000f00 */
[C---:B0-----:R-:W-:Y:S01]  /*2480*/  FADD.FTZ R3, -R0.reuse, R4 ;  /* 0x0000000400037221 */ /* 0x041fe20000010100 */
[----:B------:R-:W-:Y:S01]  /*2490*/  MOV R15, R27 ;  /* 0x0000001b000f7202 */ /* 0x000fe20000000f00 */
[----:B------:R-:W0:Y:S01]  /*24a0*/  LDCU.64 UR12, c[0x0][0x380] ;  /* 0x00007000ff0c77ac */ /* 0x000e220008000a00 */
[----:B------:R-:W-:Y:S01]  /*24b0*/  FADD.FTZ R5, -R0, R5 ;  /* 0x0000000500057221 */ /* 0x000fe20000010100 */
        /* <DEDUP_REMOVED lines=8> */
[----:B------:R-:W-:-:S04]  /*2540*/  IADD3 R13, PT, PT, R15, R13, RZ ;  /* 0x0000000d0f0d7210 */ /* 0x000fc80007ffe0ff */
[----:B------:R-:W-:-:S05]  /*2550*/  LEA.HI.X R5, R14, UR13, R13, 0x2, P1 ;  /* 0x0000000d0e057c11 */ /* 0x000fca00088f140d */
[----:B------:R1:W-:Y:S02]  /*2560*/  STG.E.64 desc[UR14][R4.64], R2 ;  /* 0x0000000204007986 */ /* 0x0003e4000c101b0e */
.L_x_3930:
[----:B------:R-:W-:Y:S05]  /*2570*/  BSYNC.RECONVERGENT B1 ;  /* 0x0000000000017941 */ /* 0x000fea0003800200 */
.L_x_3929:
[----:B------:R-:W-:Y:S05]  /*2580*/  @P3 BRA `(.L_x_3931) ;  /* 0x0000000800543947 */ /* 0x000fea0003800000 */
[----:B------:R-:W2:Y:S01]  /*2590*/  LDCU.64 UR8, c[0x0][0x3e0] ;  /* 0x00007c00ff0877ac */ /* 0x000ea20008000a00 */
[----:B01----:R-:W-:Y:S01]  /*25a0*/  MOV R2, R24 ;  /* 0x0000001800027202 */ /* 0x003fe20000000f00 */
[C---:B------:R-:W-:Y:S01]  /*25b0*/  FADD.FTZ R5, -R0.reuse, R6 ;  /* 0x0000000600057221 */ /* 0x040fe20000010100 */
[----:B------:R-:W-:Y:S01]  /*25c0*/  MOV R3, R27 ;  /* 0x0000001b00037202 */ /* 0x000fe20000000f00 */
[----:B------:R-:W0:Y:S01]  /*25d0*/  LDCU.64 UR10, c[0x0][0x380] ;  /* 0x00007000ff0a77ac */ /* 0x000e220008000a00 */
[----:B------:R-:W-:Y:S01]  /*25e0*/  FADD.FTZ R7, -R0, R7 ;  /* 0x0000000700077221 */ /* 0x000fe20000010100 */
        /* <DEDUP_REMOVED lines=8> */
[----:B------:R-:W-:-:S04]  /*2670*/  IADD3 R17, PT, PT, R3, R17, RZ ;  /* 0x0000001103117210 */ /* 0x000fc80007ffe0ff */
[----:B------:R-:W-:-:S05]  /*2680*/  LEA.HI.X R5, R2, UR11, R17, 0x2, P1 ;  /* 0x0000000b02057c11 */ /* 0x000fca00088f1411 */
[----:B------:R2:W-:Y:S01]  /*2690*/  STG.E.64 desc[UR14][R4.64], R6 ;  /* 0x0000000604007986 */ /* 0x0005e2000c101b0e */
[----:B------:R-:W-:Y:S05]  /*26a0*/  BRA `(.L_x_3931) ;  /* 0x00000008000c7947 */ /* 0x000fea0003800000 */
.L_x_3924:
[----:B------:R-:W0:Y:S01]  /*26b0*/  LDCU.64 UR8, c[0x0][0x3e8] ;  /* 0x00007d00ff0877ac */ /* 0x000e220008000a00 */
[----:B------:R-:W-:Y:S01]  /*26c0*/  SHF.R.S32.HI R18, RZ, 0x1f, R23 ;  /* 0x0000001fff127819 */ /* 0x000fe20000011417 */
[C---:B------:R-:W-:Y:S01]  /*26d0*/  VIADD R13, R23.reuse, 0x20 ;  /* 0x00000020170d7836 */ /* 0x040fe20000000000 */
[C---:B------:R-:W-:Y:S01]  /*26e0*/  IADD3 R16, PT, PT, R23.reuse, 0x30, RZ ;  /* 0x0000003017107810 */ /* 0x040fe20007ffe0ff */
[----:B------:R-:W-:Y:S01]  /*26f0*/  BSSY.RECONVERGENT B1, `(.L_x_3932) ;  /* 0x0000021000017945 */ /* 0x000fe20003800200 */
[----:B0-----:R-:W-:Y:S02]  /*2700*/  ISETP.GE.U32.AND P2, PT, R23, UR8, PT ;  /* 0x0000000817007c0c */ /* 0x001fe4000bf46070 */
[----:B------:R-:W-:Y:S02]  /*2710*/  ISETP.GE.U32.AND P3, PT, R13, UR8, PT ;  /* 0x000000080d007c0c */ /* 0x000fe4000bf66070 */
[----:B------:R-:W-:Y:S02]  /*2720*/  ISETP.GE.AND.EX P2, PT, R18, UR9, PT, P2 ;  /* 0x0000000912007c0c */ /* 0x000fe4000bf46320 */
[----:B------:R-:W-:-:S11]  /*2730*/  ISETP.GE.U32.AND P4, PT, R16, UR8, PT ;  /* 0x0000000810007c0c */ /* 0x000fd6000bf86070 */
[----:B------:R-:W-:Y:S05]  /*2740*/  @P2 BRA `(.L_x_3933) ;  /* 0x00000000006c2947 */ /* 0x000fea0003800000 */
[----:B------:R-:W0:Y:S01]  /*2750*/  LDCU.64 UR10, c[0x0][0x3e0] ;  /* 0x00007c00ff0a77ac */ /* 0x000e220008000a00 */
[----:B------:R-:W-:Y:S01]  /*2760*/  MOV R14, R24 ;  /* 0x00000018000e7202 */ /* 0x000fe20000000f00 */
[C---:B------:R-:W-:Y:S01]  /*2770*/  FADD.FTZ R17, -R0.reuse, R20 ;  /* 0x0000001400117221 */ /* 0x040fe20000010100 */
[----:B------:R-:W-:Y:S01]  /*2780*/  MOV R15, R27 ;  /* 0x0000001b000f7202 */ /* 0x000fe20000000f00 */
[----:B------:R-:W-:Y:S01]  /*2790*/  FADD.FTZ R21, -R0, R21 ;  /* 0x0000001500157221 */ /* 0x000fe20000010100 */
[----:B------:R-:W1:Y:S01]  /*27a0*/  LDCU.64 UR12, c[0x0][0x380] ;  /* 0x00007000ff0c77ac */ /* 0x000e620008000a00 */
[----:B------:R-:W-:Y:S01]  /*27b0*/  FMUL.FTZ R17, R17, R8 ;  /* 0x0000000811117220 */ /* 0x000fe20000410000 */
[----:B0-----:R-:W-:Y:S02]  /*27c0*/  IMAD R18, R18, UR10, RZ ;  /* 0x0000000a12127c24 */ /* 0x001fe4000f8e02ff */
[----:B------:R-:W-:-:S04]  /*27d0*/  IMAD.WIDE.U32 R14, R23, UR10, R14 ;  /* 0x0000000a170e7c25 */ /* 0x000fc8000f8e000e */
[----:B------:R-:W-:Y:S01]  /*27e0*/  IMAD R19, R23, UR11, R18 ;  /* 0x0000000b17137c24 */ /* 0x000fe2000f8e0212 */
[----:B-1----:R-:W-:-:S04]  /*27f0*/  LEA R18, P2, R14, UR12, 0x2 ;  /* 0x0000000c0e127c11 */ /* 0x002fc8000f8410ff */
[----:B------:R-:W-:Y:S01]  /*2800*/  IADD3 R19, PT, PT, R15, R19, RZ ;  /* 0x000000130f137210 */ /* 0x000fe20007ffe0ff */
[----:B------:R-:W-:Y:S01]  /*2810*/  FFMA.FTZ R15, R9, R17, R12 ;  /* 0x00000011090f7223 */ /* 0x000fe2000001000c */
[----:B------:R-:W-:Y:S02]  /*2820*/  FMUL.FTZ R17, R21, R8 ;  /* 0x0000000815117220 */ /* 0x000fe40000410000 */
[----:B------:R-:W-:Y:S01]  /*2830*/  LEA.HI.X R19, R14, UR13, R19, 0x2, P2 ;  /* 0x0000000d0e137c11 */ /* 0x000fe200090f1413 */
[----:B------:R-:W-:Y:S01]  /*2840*/  FMUL.FTZ R20, R15, -1.4426950216293334961 ;  /* 0xbfb8aa3b0f147820 */ /* 0x000fe20000410000 */
[----:B------:R-:W-:-:S04]  /*2850*/  FFMA.FTZ R17, R10, R17, R11 ;  /* 0x000000110a117223 */ /* 0x000fc8000001000b */
[----:B------:R-:W-:Y:S01]  /*2860*/  FMUL.FTZ R28, R17, -1.4426950216293334961 ;  /* 0xbfb8aa3b111c7820 */ /* 0x000fe20000410000 */
[----:B------:R-:W0:Y:S05]  /*2870*/  MUFU.EX2 R20, R20 ;  /* 0x0000001400147308 */ /* 0x000e2a0000000800 */
[----:B------:R-:W1:Y:S01]  /*2880*/  MUFU.EX2 R28, R28 ;  /* 0x0000001c001c7308 */ /* 0x000e620000000800 */
[----:B0-----:R-:W-:-:S04]  /*2890*/  FADD.FTZ R21, R20, 1 ;  /* 0x3f80000014157421 */ /* 0x001fc80000010000 */
[----:B------:R-:W0:Y:S01]  /*28a0*/  MUFU.RCP R14, R21 ;  /* 0x00000015000e7308 */ /* 0x000e220000001000 */
[----:B-1----:R-:W-:-:S07]  /*28b0*/  FADD.FTZ R29, R28, 1 ;  /* 0x3f8000001c1d7421 */ /* 0x002fce0000010000 */
[----:B------:R-:W1:Y:S01]  /*28c0*/  MUFU.RCP R29, R29 ;  /* 0x0000001d001d7308 */ /* 0x000e620000001000 */
[----:B0-----:R-:W-:Y:S01]  /*28d0*/  FMUL.FTZ R14, R15, R14 ;  /* 0x0000000e0f0e7220 */ /* 0x001fe20000410000 */
[----:B-1----:R-:W-:-:S05]  /*28e0*/  FMUL.FTZ R15, R17, R29 ;  /* 0x0000001d110f7220 */ /* 0x002fca0000410000 */
[----:B------:R0:W-:Y:S02]  /*28f0*/  STG.E.64 desc[UR14][R18.64], R14 ;  /* 0x0000000e12007986 */ /* 0x0001e4000c101b0e */
.L_x_3933:
[----:B------:R-:W-:Y:S05]  /*2900*/  BSYNC.RECONVERGENT B1 ;  /* 0x0000000000017941 */ /* 0x000fea0003800200 */
.L_x_3932:
        /* <DEDUP_REMOVED lines=10> */
[C---:B------:R-:W-:Y:S01]  /*29b0*/  FADD.FTZ R3, -R0.reuse, R3 ;  /* 0x0000000300037221 */ /* 0x040fe20000010100 */
[----:B------:R-:W-:Y:S01]  /*29c0*/  SHF.R.S32.HI R19, RZ, 0x1f, R20 ;  /* 0x0000001fff137819 */ /* 0x000fe20000011414 */
[----:B------:R-:W-:Y:S01]  /*29d0*/  FADD.FTZ R21, -R0, R2 ;  /* 0x0000000200157221 */ /* 0x000fe20000010100 */
[----:B------:R-:W1:Y:S03]  /*29e0*/  LDCU.64 UR12, c[0x0][0x380] ;  /* 0x00007000ff0c77ac */ /* 0x000e660008000a00 */
[----:B------:R-:W-:Y:S01]  /*29f0*/  FMUL.FTZ R21, R21, R8 ;  /* 0x0000000815157220 */ /* 0x000fe20000410000 */
[----:B0-----:R-:W-:-:S02]  /*2a00*/  IMAD R19, R19, UR10, RZ ;  /* 0x0000000a13137c24 */ /* 0x001fc4000f8e02ff */
[----:B------:R-:W-:-:S04]  /*2a10*/  IMAD.WIDE.U32 R14, R20, UR10, R14 ;  /* 0x0000000a140e7c25 */ /* 0x000fc8000f8e000e */
[----:B------:R-:W-:Y:S01]  /*2a20*/  IMAD R19, R20, UR11, R19 ;  /* 0x0000000b14137c24 */ /* 0x000fe2000f8e0213 */
[----:B-1----:R-:W-:-:S04]  /*2a30*/  LEA R2, P1, R14, UR12, 0x2 ;  /* 0x0000000c0e027c11 */ /* 0x002fc8000f8210ff */
[----:B------:R-:W-:Y:S01]  /*2a40*/  IADD3 R29, PT, PT, R15, R19, RZ ;  /* 0x000000130f1d7210 */ /* 0x000fe20007ffe0ff */
[----:B------:R-:W-:Y:S01]  /*2a50*/  FMUL.FTZ R19, R3, R8 ;  /* 0x0000000803137220 */ /* 0x000fe20000410000 */
[----:B------:R-:W-:Y:S02]  /*2a60*/  FFMA.FTZ R15, R9, R21, R12 ;  /* 0x00000015090f7223 */ /* 0x000fe4000001000c */
        /* <DEDUP_REMOVED lines=13> */
.L_x_3935:
[----:B------:R-:W-:Y:S05]  /*2b40*/  BSYNC.RECONVERGENT B1 ;  /* 0x0000000000017941 */ /* 0x000fea0003800200 */
.L_x_3934:
[----:B------:R-:W-:Y:S04]  /*2b50*/  BSSY.RECONVERGENT B1, `(.L_x_3936) ;  /* 0x000001d000017945 */ /* 0x000fe80003800200 */
[----:B------:R-:W-:Y:S05]  /*2b60*/  @P3 BRA `(.L_x_3937) ;  /* 0x00000000006c3947 */ /* 0x000fea0003800000 */
[C---:B0-----:R-:W-:Y:S01]  /*2b70*/  FADD.FTZ R3, -R0.reuse, R4 ;  /* 0x0000000400037221 */ /* 0x041fe20000010100 */
[----:B------:R-:W-:Y:S01]  /*2b80*/  FADD.FTZ R5, -R0, R5 ;  /* 0x0000000500057221 */ /* 0x000fe20000010100 */
        /* <DEDUP_REMOVED lines=25> */
.L_x_3937:
[----:B------:R-:W-:Y:S05]  /*2d20*/  BSYNC.RECONVERGENT B1 ;  /* 0x0000000000017941 */ /* 0x000fea0003800200 */
.L_x_3936:
[----:B------:R-:W-:Y:S05]  /*2d30*/  @P4 BRA `(.L_x_3931) ;  /* 0x0000000000684947 */ /* 0x000fea0003800000 */
[C---:B01----:R-:W-:Y:S01]  /*2d40*/  FADD.FTZ R3, -R0.reuse, R6 ;  /* 0x0000000600037221 */ /* 0x043fe20000010100 */
[----:B------:R-:W-:Y:S01]  /*2d50*/  FADD.FTZ R7, -R0, R7 ;  /* 0x0000000700077221 */ /* 0x000fe20000010100 */
        /* <DEDUP_REMOVED lines=24> */
.L_x_3931:
[----:B------:R-:W-:Y:S05]  /*2ee0*/  BSYNC.RECONVERGENT B0 ;  /* 0x0000000000007941 */ /* 0x000fea0003800200 */
.L_x_3923:
        /* <DEDUP_REMOVED lines=8> */
.L_x_3939:
        /* <DEDUP_REMOVED lines=9> */
.L_x_4560:


//--------------------- .text._Z35group_norm_nhwc_fwd_one_pass_kernelI11Fp32IOBf16WLi128ELi60ELi480EEv26Group_norm_nhwc_fwd_params --------------------------
	.section	.text._Z35group_norm_nhwc_fwd_one_pass_kernelI11Fp32IOBf16WLi128ELi60ELi480EEv26Group_norm_nhwc_fwd_params,"ax",@progbits
	.align	128
        .global         _Z35group_norm_nhwc_fwd_one_pass_kernelI11Fp32IOBf16WLi128ELi60ELi480EEv26Group_norm_nhwc_fwd_params
        .type           _Z35group_norm_nhwc_fwd_one_pass_kernelI11Fp32IOBf16WLi128ELi60ELi480EEv26Group_norm_nhwc_fwd_params,@function
        .size           _Z35group_norm_nhwc_fwd_one_pass_kernelI11Fp32IOBf16WLi128ELi60ELi480EEv26Group_norm_nhwc_fwd_params,(.L_x_4561 - _Z35group_norm_nhwc_fwd_one_pass_kernelI11Fp32IOBf16WLi128ELi60ELi480EEv26Group_norm_nhwc_fwd_params)
        .other          _Z35group_norm_nhwc_fwd_one_pass_kernelI11Fp32IOBf16WLi128ELi60ELi480EEv26Group_norm_nhwc_fwd_params,@"STO_CUDA_ENTRY STV_DEFAULT"
_Z35group_norm_nhwc_fwd_one_pass_kernelI11Fp32IOBf16WLi128ELi60ELi480EEv26Group_norm_nhwc_fwd_params:
.text._Z35group_norm_nhwc_fwd_one_pass_kernelI11Fp32IOBf16WLi128ELi60ELi480EEv26Group_norm_nhwc_fwd_params:
        /* <DEDUP_REMOVED lines=51> */
.L_x_3983:
[----:B0-----:R-:W0:Y:S01]  /*0330*/  LDCU UR5, c[0x0][0x3f8] ;  /* 0x00007f00ff0577ac */ /* 0x001e220008000800 */
[----:B--2---:R-:W-:Y:S02]  /*0340*/  IABS R8, UR16 ;  /* 0x0000001000087c13 */ /* 0x004fe40008000000 */
[C---:B---34-:R-:W-:Y:S01]  /*0350*/  IADD3 R17, PT, PT, R0.reuse, 0x30, RZ ;  /* 0x0000003000117810 */ /* 0x058fe20007ffe0ff */
[----:B-1----:R-:W1:Y:S01]  /*0360*/  LDCU.64 UR22, c[0x0][0x3e8] ;  /* 0x00007d00ff1677ac */ /* 0x002e620008000a00 */
[C---:B------:R-:W-:Y:S02]  /*0370*/  IADD3 R19, PT, PT, R0.reuse, 0x40, RZ ;  /* 0x0000004000137810 */ /* 0x040fe40007ffe0ff */
[----:B------:R-:W-:Y:S01]  /*0380*/  IADD3 R18, PT, PT, R0, 0x20, RZ ;  /* 0x0000002000127810 */ /* 0x000fe20007ffe0ff */
[----:B------:R-:W2:Y:S01]  /*0390*/  LDCU.64 UR20, c[0x0][0x3f0] ;  /* 0x00007e00ff1477ac */ /* 0x000ea20008000a00 */
        /* <DEDUP_REMOVED lines=75> */
[----:B------:R-:W-:Y:S01]  /*0850*/  SHF.R.S32.HI R12, RZ, 0x1f, R10 ;  /* 0x0000001fff0c7819 */ /* 0x000fe2000001140a */
[----:B------:R-:W-:Y:S02]  /*0860*/  @!P1 IMAD.MOV.U32 R14, RZ, RZ, R2 ;  /* 0x000000ffff0e9224 */ /* 0x000fe400078e0002 */
[----:B------:R-:W-:Y:S01]  /*0870*/  @!P4 IMAD R24, R18, R23, R24 ;  /* 0x000000171218c224 */ /* 0x000fe200078e0218 */
[----:B------:R-:W-:Y:S01]  /*0880*/  ISETP.GE.AND.EX P3, PT, R12, UR23, PT, P3 ;  /* 0x000000170c007c0c */ /* 0x000fe2000bf66330 */
[----:B------:R-:W-:Y:S01]  /*0890*/  @!P1 IMAD.WIDE.U32 R6, R19, R6, R14 ;  /* 0x0000000613069225 */ /* 0x000fe200078e000e */
[----:B------:R-:W-:-:S02]  /*08a0*/  @!P4 MOV R14, R2 ;  /* 0x00000002000ec202 */ /* 0x000fc40000000f00 */
[----:B------:R-:W-:Y:S02]  /*08b0*/  @!P4 MOV R15, R5 ;  /* 0x00000005000fc202 */ /* 0x000fe40000000f00 */
[----:B------:R-:W-:Y:S02]  /*08c0*/  @!P1 IADD3 R25, PT, PT, R7, R25, RZ ;  /* 0x0000001907199210 */ /* 0x000fe40007ffe0ff */
[----:B----4-:R-:W-:Y:S01]  /*08d0*/  @!P1 LEA R16, P6, R6, R16, 0x2 ;  /* 0x0000001006109211 */ /* 0x010fe200078c10ff */
[----:B------:R-:W-:Y:S02]  /*08e0*/  @!P4 IMAD.WIDE.U32 R22, R18, R22, R14 ;  /* 0x000000161216c225 */ /* 0x000fe400078e000e */
[----:B------:R-:W0:Y:S01]  /*08f0*/  @!P2 LDC.64 R14, c[0x0][0x3e0] ;  /* 0x0000f800ff0eab82 */ /* 0x000e220000000a00 */
[----:B------:R-:W-:Y:S02]  /*0900*/  @!P1 LEA.HI.X R17, R6, R17, R25, 0x2, P6 ;  /* 0x0000001106119211 */ /* 0x000fe400030f1419 */
[----:B------:R-:W-:-:S02]  /*0910*/  CS2R R6, SRZ ;  /* 0x0000000000067805 */ /* 0x000fc4000001ff00 */
        /* <DEDUP_REMOVED lines=20> */
[----:B------:R-:W1:Y:S01]  /*0a60*/  @!P5 LDC.64 R12, c[0x0][0x3e0] ;  /* 0x0000f800ff0cdb82 */ /* 0x000e620000000a00 */
[----:B------:R-:W-:Y:S01]  /*0a70*/  @!P3 MOV R25, R5 ;  /* 0x000000050019b202 */ /* 0x000fe20000000f00 */
[----:B------:R-:W-:Y:S01]  /*0a80*/  @!P3 IMAD R19, R10, R19, R28 ;  /* 0x000000130a13b224 */ /* 0x000fe200078e021c */
[----:B------:R-:W-:Y:S02]  /*0a90*/  @!P2 IADD3 R15, PT, PT, R15, R11, RZ ;  /* 0x0000000b0f0fa210 */ /* 0x000fe40007ffe0ff */
        /* <DEDUP_REMOVED lines=41> */
[----:B------:R-:W-:Y:S01]  /*0d30*/  @!P5 MOV R28, R2 ;  /* 0x00000002001cd202 */ /* 0x000fe20000000f00 */
[----:B------:R-:W-:-:S02]  /*0d40*/  @!P5 IMAD.MOV.U32 R29, RZ, RZ, R5 ;  /* 0x000000ffff1dd224 */ /* 0x000fc400078e0005 */
        /* <DEDUP_REMOVED lines=82> */
.L_x_3941:
[----:B------:R-:W-:Y:S05]  /*1270*/  BSYNC.RECONVERGENT B0 ;  /* 0x0000000000007941 */ /* 0x000fea0003800200 */
.L_x_3940:
        /* <DEDUP_REMOVED lines=45> */
.L_x_3943:
[----:B------:R-:W-:Y:S05]  /*1550*/  BSYNC.RECONVERGENT B0 ;  /* 0x0000000000007941 */ /* 0x000fea0003800200 */
.L_x_3942:
        /* <DEDUP_REMOVED lines=32> */
.L_x_3946:
[----:B------:R-:W3:Y:S04]  /*1760*/  LDG.E.STRONG.GPU R28, desc[UR24][R16.64] ;  /* 0x00000018101c7981 */ /* 0x000ee8000c1ef900 */
[----:B---3--:R-:W-:Y:S01]  /*1770*/  CCTL.IVALL ;  /* 0x00000000ff00798f */ /* 0x008fe20002000000 */
[----:B------:R-:W-:Y:S05]  /*1780*/  YIELD ;  /* 0x0000000000007946 */ /* 0x000fea0003800000 */
[----:B------:R-:W-:-:S13]  /*1790*/  ISETP.NE.AND P2, PT, R28, R29, PT ;  /* 0x0000001d1c00720c */ /* 0x000fda0003f45270 */
[----:B------:R-:W-:Y:S05]  /*17a0*/  @P2 BRA `(.L_x_3946) ;  /* 0xfffffffc00ec2947 */ /* 0x000fea000383ffff */
.L_x_3945:
        /* <DEDUP_REMOVED lines=14> */
.L_x_3948:
        /* <DEDUP_REMOVED lines=91> */
.L_x_3947:
        /* <DEDUP_REMOVED lines=51> */
.L_x_3949:
        /* <DEDUP_REMOVED lines=28> */
.L_x_3950:
        /* <DEDUP_REMOVED lines=13> */
.L_x_3951:
[----:B------:R-:W-:Y:S05]  /*2400*/  BSYNC.RECONVERGENT B0 ;  /* 0x0000000000007941 */ /* 0x000fea0003800200 */
.L_x_3944:
        /* <DEDUP_REMOVED lines=56> */
[----:B-1----:R-:W-:Y:S01]  /*2790*/  IMAD R31, R0, UR23, R30 ;  /* 0x00000017001f7c24 */ /* 0x002fe2000f8e021e */
[----:B--2---:R-:W-:-:S04]  /*27a0*/  LEA R30, P1, R28, UR18, 0x2 ;  /* 0x000000121c1e7c11 */ /* 0x004fc8000f8210ff */
[----:B------:R-:W-:-:S04]  /*27b0*/  IADD3 R29, PT, PT, R29, R31, RZ ;  /* 0x0000001f1d1d7210 */ /* 0x000fc80007ffe0ff */
[----:B------:R-:W-:Y:S01]  /*27c0*/  LEA.HI.X R31, R28, UR19, R29, 0x2, P1 ;  /* 0x000000131c1f7c11 */ /* 0x000fe200088f141d */
[----:B------:R-:W-:Y:S01]  /*27d0*/  FADD.FTZ R28, R11, -UR5 ;  /* 0x800000050b1c7e21 */ /* 0x000fe20008010000 */
[----:B------:R-:W-:-:S03]  /*27e0*/  FMUL.FTZ R11, R10, UR17 ;  /* 0x000000110a0b7c20 */ /* 0x000fc60008410000 */
[----:B------:R-:W-:Y:S01]  /*27f0*/  FMUL.FTZ R28, R28, UR17 ;  /* 0x000000111c1c7c20 */ /* 0x000fe20008410000 */
[----:B------:R-:W-:-:S03]  /*2800*/  FFMA.FTZ R10, R16, R11, R18 ;  /* 0x0000000b100a7223 */ /* 0x000fc60000010012 */
[----:B------:R-:W-:-:S05]  /*2810*/  FFMA.FTZ R11, R17, R28, R19 ;  /* 0x0000001c110b7223 */ /* 0x000fca0000010013 */
[----:B------:R0:W-:Y:S02]  /*2820*/  STG.E.64 desc[UR24][R30.64], R10 ;  /* 0x0000000a1e007986 */ /* 0x0001e4000c101b18 */
.L_x_3955:
[----:B------:R-:W-:Y:S05]  /*2830*/  BSYNC.RECONVERGENT B1 ;  /* 0x0000000000017941 */ /* 0x000fea0003800200 */
.L_x_3954:
[----:B------:R-:W-:Y:S04]  /*2840*/  BSSY.RECONVERGENT B1, `(.L_x_3956) ;  /* 0x0000013000017945 */ /* 0x000fe80003800200 */
[----:B------:R-:W-:Y:S05]  /*2850*/  @P2 BRA `(.L_x_3957) ;  /* 0x0000000000442947 */ /* 0x000fea0003800000 */
[----:B------:R-:W2:Y:S01]  /*2860*/  LDCU.64 UR18, c[0x0][0x3e0] ;  /* 0x00007c00ff1277ac */ /* 0x000ea20008000a00 */
[----:B0-----:R-:W-:Y:S01]  /*2870*/  MOV R10, R2 ;  /* 0x00000002000a7202 */ /* 0x001fe20000000f00 */
[----:B------:R-:W-:Y:S01]  /*2880*/  FADD.FTZ R12, R12, -UR5 ;  /* 0x800000050c0c7e21 */ /* 0x000fe20008010000 */
[----:B------:R-:W-:Y:S01]  /*2890*/  MOV R11, R5 ;  /* 0x00000005000b7202 */ /* 0x000fe20000000f00 */
[----:B------:R-:W0:Y:S01]  /*28a0*/  LDCU.64 UR22, c[0x0][0x380] ;  /* 0x00007000ff1677ac */ /* 0x000e220008000a00 */
[----:B------:R-:W-:Y:S01]  /*28b0*/  FADD.FTZ R13, R13, -UR5 ;  /* 0x800000050d0d7e21 */ /* 0x000fe20008010000 */
[----:B--2---:R-:W-:Y:S02]  /*28c0*/  IMAD R28, R34, UR18, RZ ;  /* 0x00000012221c7c24 */ /* 0x004fe4000f8e02ff */
[----:B------:R-:W-:-:S04]  /*28d0*/  IMAD.WIDE.U32 R10, R27, UR18, R10 ;  /* 0x000000121b0a7c25 */ /* 0x000fc8000f8e000a */
[----:B------:R-:W-:Y:S01]  /*28e0*/  IMAD R29, R27, UR19, R28 ;  /* 0x000000131b1d7c24 */ /* 0x000fe2000f8e021c */
[----:B0-----:R-:W-:-:S04]  /*28f0*/  LEA R28, P1, R10, UR22, 0x2 ;  /* 0x000000160a1c7c11 */ /* 0x001fc8000f8210ff */
[----:B------:R-:W-:Y:S01]  /*2900*/  IADD3 R29, PT, PT, R11, R29, RZ ;  /* 0x0000001d0b1d7210 */ /* 0x000fe20007ffe0ff */
[----:B------:R-:W-:Y:S01]  /*2910*/  FMUL.FTZ R11, R12, UR17 ;  /* 0x000000110c0b7c20 */ /* 0x000fe20008410000 */
[----:B------:R-:W-:Y:S02]  /*2920*/  FMUL.FTZ R12, R13, UR17 ;  /* 0x000000110d0c7c20 */ /* 0x000fe40008410000 */
[----:B------:R-:W-:Y:S01]  /*2930*/  LEA.HI.X R29, R10, UR23, R29, 0x2, P1 ;  /* 0x000000170a1d7c11 */ /* 0x000fe200088f141d */
[----:B------:R-:W-:Y:S01]  /*2940*/  FFMA.FTZ R10, R16, R11, R18 ;  /* 0x0000000b100a7223 */ /* 0x000fe20000010012 */
[----:B------:R-:W-:-:S05]  /*2950*/  FFMA.FTZ R11, R17, R12, R19 ;  /* 0x0000000c110b7223 */ /* 0x000fca0000010013 */
[----:B------:R2:W-:Y:S02]  /*2960*/  STG.E.64 desc[UR24][R28.64], R10 ;  /* 0x0000000a1c007986 */ /* 0x0005e4000c101b18 */
.L_x_3957:
[----:B------:R-:W-:Y:S05]  /*2970*/  BSYNC.RECONVERGENT B1 ;  /* 0x0000000000017941 */ /* 0x000fea0003800200 */
.L_x_3956:
[----:B--2---:R-:W-:Y:S01]  /*2980*/  IADD3 R29, PT, PT, R0, 0x20, RZ ;  /* 0x00000020001d7810 */ /* 0x004fe20007ffe0ff */
        /* <DEDUP_REMOVED lines=8> */
[----:B------:R-:W2:Y:S01]  /*2a10*/  LDCU.64 UR22, c[0x0][0x380] ;  /* 0x00007000ff1677ac */ /* 0x000ea20008000a00 */
[----:B0-----:R-:W-:-:S04]  /*2a20*/  IMAD R10, R10, UR18, RZ ;  /* 0x000000120a0a7c24 */ /* 0x001fc8000f8e02ff */
[----:B------:R-:W-:Y:S01]  /*2a30*/  IMAD R13, R29, UR19, R10 ;  /* 0x000000131d0d7c24 */ /* 0x000fe2000f8e020a */
[----:B------:R-:W-:-:S05]  /*2a40*/  MOV R10, R2 ;  /* 0x00000002000a7202 */ /* 0x000fca0000000f00 */
[----:B------:R-:W-:-:S05]  /*2a50*/  IMAD.WIDE.U32 R10, R29, UR18, R10 ;  /* 0x000000121d0a7c25 */ /* 0x000fca000f8e000a */
[----:B------:R-:W-:Y:S02]  /*2a60*/  IADD3 R13, PT, PT, R11, R13, RZ ;  /* 0x0000000d0b0d7210 */ /* 0x000fe40007ffe0ff */
[----:B--2---:R-:W-:-:S04]  /*2a70*/  LEA R12, P1, R10, UR22, 0x2 ;  /* 0x000000160a0c7c11 */ /* 0x004fc8000f8210ff */
[----:B------:R-:W-:Y:S01]  /*2a80*/  LEA.HI.X R13, R10, UR23, R13, 0x2, P1 ;  /* 0x000000170a0d7c11 */ /* 0x000fe200088f140d */
[----:B------:R-:W-:Y:S01]  /*2a90*/  FADD.FTZ R10, R9, -UR5 ;  /* 0x80000005090a7e21 */ /* 0x000fe20008010000 */
[----:B------:R-:W-:-:S03]  /*2aa0*/  FMUL.FTZ R9, R8, UR17 ;  /* 0x0000001108097c20 */ /* 0x000fc60008410000 */
[----:B------:R-:W-:Y:S01]  /*2ab0*/  FMUL.FTZ R10, R10, UR17 ;  /* 0x000000110a0a7c20 */ /* 0x000fe20008410000 */
[----:B------:R-:W-:-:S03]  /*2ac0*/  FFMA.FTZ R8, R16, R9, R18 ;  /* 0x0000000910087223 */ /* 0x000fc60000010012 */
[----:B------:R-:W-:-:S05]  /*2ad0*/  FFMA.FTZ R9, R17, R10, R19 ;  /* 0x0000000a11097223 */ /* 0x000fca0000010013 */
[----:B------:R0:W-:Y:S02]  /*2ae0*/  STG.E.64 desc[UR24][R12.64], R8 ;  /* 0x000000080c007986 */ /* 0x0001e4000c101b18 */
.L_x_3959:
[----:B------:R-:W-:Y:S05]  /*2af0*/  BSYNC.RECONVERGENT B1 ;  /* 0x0000000000017941 */ /* 0x000fea0003800200 */
.L_x_3958:
[C---:B0-----:R-:W-:Y:S01]  /*2b00*/  IADD3 R13, PT, PT, R0.reuse, 0x30, RZ ;  /* 0x00000030000d7810 */ /* 0x041fe20007ffe0ff */
        /* <DEDUP_REMOVED lines=26> */
.L_x_3961:
[----:B------:R-:W-:Y:S05]  /*2cb0*/  BSYNC.RECONVERGENT B1 ;  /* 0x0000000000017941 */ /* 0x000fea0003800200 */
.L_x_3960:
[----:B------:R-:W-:Y:S01]  /*2cc0*/  BSSY.RECONVERGENT B1, `(.L_x_3962) ;  /* 0x0000016000017945 */ /* 0x000fe20003800200 */
[C---:B------:R-:W-:Y:S01]  /*2cd0*/  IADD3 R13, PT, PT, R0.reuse, 0x50, RZ ;  /* 0x00000050000d7810 */ /* 0x040fe20007ffe0ff */
[C---:B0-----:R-:W-:Y:S01]  /*2ce0*/  VIADD R6, R0.reuse, 0x60 ;  /* 0x0000006000067836 */ /* 0x041fe20000000000 */
[----:B------:R-:W-:Y:S01]  /*2cf0*/  IADD3 R7, PT, PT, R0, 0x70, RZ ;  /* 0x0000007000077810 */ /* 0x000fe20007ffe0ff */
[----:B------:R-:W-:Y:S06]  /*2d00*/  @P2 BRA `(.L_x_3963) ;  /* 0x0000000000442947 */ /* 0x000fec0003800000 */
[----:B------:R-:W0:Y:S01]  /*2d10*/  LDCU.64 UR18, c[0x0][0x3e0] ;  /* 0x00007c00ff1277ac */ /* 0x000e220008000a00 */
[----:B------:R-:W-:Y:S01]  /*2d20*/  MOV R8, R2 ;  /* 0x0000000200087202 */ /* 0x000fe20000000f00 */
[----:B------:R-:W-:Y:S01]  /*2d30*/  FADD.FTZ R14, R14, -UR5 ;  /* 0x800000050e0e7e21 */ /* 0x000fe20008010000 */
[----:B------:R-:W-:Y:S01]  /*2d40*/  FADD.FTZ R15, R15, -UR5 ;  /* 0x800000050f0f7e21 */ /* 0x000fe20008010000 */
[----:B------:R-:W2:Y:S01]  /*2d50*/  LDCU.64 UR22, c[0x0][0x380] ;  /* 0x00007000ff1677ac */ /* 0x000ea20008000a00 */
[----:B0-----:R-:W-:-:S04]  /*2d60*/  IMAD R9, R28, UR18, RZ ;  /* 0x000000121c097c24 */ /* 0x001fc8000f8e02ff */
[----:B------:R-:W-:Y:S01]  /*2d70*/  IMAD R11, R12, UR19, R9 ;  /* 0x000000130c0b7c24 */ /* 0x000fe2000f8e0209 */
[----:B------:R-:W-:-:S03]  /*2d80*/  MOV R9, R5 ;  /* 0x0000000500097202 */ /* 0x000fc60000000f00 */
[----:B------:R-:W-:-:S04]  /*2d90*/  IMAD.WIDE.U32 R8, R12, UR18, R8 ;  /* 0x000000120c087c25 */ /* 0x000fc8000f8e0008 */
[----:B------:R-:W-:Y:S01]  /*2da0*/  FMUL.FTZ R12, R15, UR17 ;  /* 0x000000110f0c7c20 */ /* 0x000fe20008410000 */
[----:B------:R-:W-:Y:S01]  /*2db0*/  IADD3 R11, PT, PT, R9, R11, RZ ;  /* 0x0000000b090b7210 */ /* 0x000fe20007ffe0ff */
[----:B------:R-:W-:Y:S01]  /*2dc0*/  FMUL.FTZ R9, R14, UR17 ;  /* 0x000000110e097c20 */ /* 0x000fe20008410000 */
[----:B--2---:R-:W-:-:S04]  /*2dd0*/  LEA R10, P1, R8, UR22, 0x2 ;  /* 0x00000016080a7c11 */ /* 0x004fc8000f8210ff */
[----:B------:R-:W-:Y:S01]  /*2de0*/  LEA.HI.X R11, R8, UR23, R11, 0x2, P1 ;  /* 0x00000017080b7c11 */ /* 0x000fe200088f140b */
[----:B------:R-:W-:Y:S01]  /*2df0*/  FFMA.FTZ R8, R16, R9, R18 ;  /* 0x0000000910087223 */ /* 0x000fe20000010012 */
[----:B------:R-:W-:-:S05]  /*2e00*/  FFMA.FTZ R9, R17, R12, R19 ;  /* 0x0000000c11097223 */ /* 0x000fca0000010013 */
[----:B------:R0:W-:Y:S02]  /*2e10*/  STG.E.64 desc[UR24][R10.64], R8 ;  /* 0x000000080a007986 */ /* 0x0001e4000c101b18 */
.L_x_3963:
[----:B------:R-:W-:Y:S05]  /*2e20*/  BSYNC.RECONVERGENT B1 ;  /* 0x0000000000017941 */ /* 0x000fea0003800200 */
.L_x_3962:
        /* <DEDUP_REMOVED lines=15> */
[----:B------:R-:W2:Y:S01]  /*2f20*/  LDCU.64 UR22, c[0x0][0x380] ;  /* 0x00007000ff1677ac */ /* 0x000ea20008000a00 */
[----:B------:R-:W-:Y:S01]  /*2f30*/  FADD.FTZ R21, R21, -UR5 ;  /* 0x8000000515157e21 */ /* 0x000fe20008010000 */
[----:B------:R-:W-:-:S03]  /*2f40*/  FMUL.FTZ R11, R20, UR17 ;  /* 0x00000011140b7c20 */ /* 0x000fc60008410000 */
[----:B------:R-:W-:Y:S01]  /*2f50*/  FMUL.FTZ R20, R21, UR17 ;  /* 0x0000001115147c20 */ /* 0x000fe20008410000 */
[----:B------:R-:W-:Y:S01]  /*2f60*/  FFMA.FTZ R12, R16, R11, R18 ;  /* 0x0000000b100c7223 */ /* 0x000fe20000010012 */
[----:B0-----:R-:W-:Y:S02]  /*2f70*/  IMAD R10, R10, UR18, RZ ;  /* 0x000000120a0a7c24 */ /* 0x001fe4000f8e02ff */
[----:B------:R-:W-:-:S04]  /*2f80*/  IMAD.WIDE.U32 R8, R13, UR18, R8 ;  /* 0x000000120d087c25 */ /* 0x000fc8000f8e0008 */
[----:B------:R-:W-:Y:S01]  /*2f90*/  IMAD R13, R13, UR19, R10 ;  /* 0x000000130d0d7c24 */ /* 0x000fe2000f8e020a */
[----:B--2---:R-:W-:-:S04]  /*2fa0*/  LEA R10, P1, R8, UR22, 0x2 ;  /* 0x00000016080a7c11 */ /* 0x004fc8000f8210ff */
[----:B------:R-:W-:-:S04]  /*2fb0*/  IADD3 R13, PT, PT, R9, R13, RZ ;  /* 0x0000000d090d7210 */ /* 0x000fc80007ffe0ff */
[----:B------:R-:W-:Y:S01]  /*2fc0*/  LEA.HI.X R11, R8, UR23, R13, 0x2, P1 ;  /* 0x00000017080b7c11 */ /* 0x000fe200088f140d */
[----:B------:R-:W-:-:S05]  /*2fd0*/  FFMA.FTZ R13, R17, R20, R19 ;  /* 0x00000014110d7223 */ /* 0x000fca0000010013 */
[----:B------:R0:W-:Y:S02]  /*2fe0*/  STG.E.64 desc[UR24][R10.64], R12 ;  /* 0x0000000c0a007986 */ /* 0x0001e4000c101b18 */
.L_x_3965:
[----:B------:R-:W-:Y:S05]  /*2ff0*/  BSYNC.RECONVERGENT B1 ;  /* 0x0000000000017941 */ /* 0x000fea0003800200 */
.L_x_3964:
[----:B------:R-:W-:Y:S04]  /*3000*/  BSSY.RECONVERGENT B1, `(.L_x_3966) ;  /* 0x0000013000017945 */ /* 0x000fe80003800200 */
[----:B------:R-:W-:Y:S05]  /*3010*/  @P2 BRA `(.L_x_3967) ;  /* 0x0000000000442947 */ /* 0x000fea0003800000 */
[----:B------:R-:W2:Y:S01]  /*3020*/  LDCU.64 UR18, c[0x0][0x3e0] ;  /* 0x00007c00ff1277ac */ /* 0x000ea20008000a00 */
[----:B------:R-:W-:Y:S01]  /*3030*/  MOV R8, R2 ;  /* 0x0000000200087202 */ /* 0x000fe20000000f00 */
[----:B------:R-:W-:Y:S01]  /*3040*/  FADD.FTZ R22, R22, -UR5 ;  /* 0x8000000516167e21 */ /* 0x000fe20008010000 */
[----:B------:R-:W-:Y:S01]  /*3050*/  MOV R9, R5 ;  /* 0x0000000500097202 */ /* 0x000fe20000000f00 */
[----:B------:R-:W3:Y:S01]  /*3060*/  LDCU.64 UR22, c[0x0][0x380] ;  /* 0x00007000ff1677ac */ /* 0x000ee20008000a00 */
[----:B------:R-:W-:Y:S01]  /*3070*/  FADD.FTZ R23, R23, -UR5 ;  /* 0x8000000517177e21 */ /* 0x000fe20008010000 */
[----:B0-----:R-:W-:-:S04]  /*3080*/  FMUL.FTZ R11, R22, UR17 ;  /* 0x00000011160b7c20 */ /* 0x001fc80008410000 */
[----:B------:R-:W-:Y:S01]  /*3090*/  FFMA.FTZ R12, R16, R11, R18 ;  /* 0x0000000b100c7223 */ /* 0x000fe20000010012 */
[----:B--2---:R-:W-:Y:S02]  /*30a0*/  IMAD R15, R15, UR18, RZ ;  /* 0x000000120f0f7c24 */ /* 0x004fe4000f8e02ff */
[----:B------:R-:W-:-:S04]  /*30b0*/  IMAD.WIDE.U32 R8, R6, UR18, R8 ;  /* 0x0000001206087c25 */ /* 0x000fc8000f8e0008 */
[----:B------:R-:W-:Y:S01]  /*30c0*/  IMAD R15, R6, UR19, R15 ;  /* 0x00000013060f7c24 */ /* 0x000fe2000f8e020f */
[----:B---3--:R-:W-:Y:S01]  /*30d0*/  LEA R10, P1, R8, UR22, 0x2 ;  /* 0x00000016080a7c11 */ /* 0x008fe2000f8210ff */
[----:B------:R-:W-:-:S03]  /*30e0*/  FMUL.FTZ R6, R23, UR17 ;  /* 0x0000001117067c20 */ /* 0x000fc60008410000 */
[----:B------:R-:W-:Y:S01]  /*30f0*/  IADD3 R15, PT, PT, R9, R15, RZ ;  /* 0x0000000f090f7210 */ /* 0x000fe20007ffe0ff */
[----:B------:R-:W-:-:S03]  /*3100*/  FFMA.FTZ R13, R17, R6, R19 ;  /* 0x00000006110d7223 */ /* 0x000fc60000010013 */
[----:B------:R-:W-:-:S05]  /*3110*/  LEA.HI.X R11, R8, UR23, R15, 0x2, P1 ;  /* 0x00000017080b7c11 */ /* 0x000fca00088f140f */
[----:B------:R2:W-:Y:S02]  /*3120*/  STG.E.64 desc[UR24][R10.64], R12 ;  /* 0x0000000c0a007986 */ /* 0x0005e4000c101b18 */
.L_x_3967:
[----:B------:R-:W-:Y:S05]  /*3130*/  BSYNC.RECONVERGENT B1 ;  /* 0x0000000000017941 */ /* 0x000fea0003800200 */
.L_x_3966:
        /* <DEDUP_REMOVED lines=8> */
[----:B------:R-:W-:Y:S01]  /*31c0*/  FFMA.FTZ R16, R16, R5, R18 ;  /* 0x0000000510107223 */ /* 0x000fe20000010012 */
[----:B------:R-:W-:Y:S01]  /*31d0*/  FFMA.FTZ R17, R17, R6, R19 ;  /* 0x0000000611117223 */ /* 0x000fe20000010013 */
[----:B---3--:R-:W-:Y:S02]  /*31e0*/  IMAD R14, R14, UR18, RZ ;  /* 0x000000120e0e7c24 */ /* 0x008fe4000f8e02ff */
[----:B------:R-:W-:-:S04]  /*31f0*/  IMAD.WIDE.U32 R2, R7, UR18, R2 ;  /* 0x0000001207027c25 */ /* 0x000fc8000f8e0002 */
[----:B------:R-:W-:Y:S01]  /*3200*/  IMAD R7, R7, UR19, R14 ;  /* 0x0000001307077c24 */ /* 0x000fe2000f8e020e */
[----:B----4-:R-:W-:-:S04]  /*3210*/  LEA R4, P1, R2, UR20, 0x2 ;  /* 0x0000001402047c11 */ /* 0x010fc8000f8210ff */
[----:B------:R-:W-:-:S04]  /*3220*/  IADD3 R7, PT, PT, R3, R7, RZ ;  /* 0x0000000703077210 */ /* 0x000fc80007ffe0ff */
[----:B------:R-:W-:-:S05]  /*3230*/  LEA.HI.X R5, R2, UR21, R7, 0x2, P1 ;  /* 0x0000001502057c11 */ /* 0x000fca00088f1407 */
[----:B------:R3:W-:Y:S01]  /*3240*/  STG.E.64 desc[UR24][R4.64], R16 ;  /* 0x0000001004007986 */ /* 0x0007e2000c101b18 */
[----:B------:R-:W-:Y:S05]  /*3250*/  BRA `(.L_x_3968) ;  /* 0x0000001000207947 */ /* 0x000fea0003800000 */
.L_x_3953:
[----:B------:R-:W0:Y:S01]  /*3260*/  LDCU.64 UR22, c[0x0][0x3e8] ;  /* 0x00007d00ff1677ac */ /* 0x000e220008000a00 */
[----:B------:R-:W-:Y:S01]  /*3270*/  BSSY.RECONVERGENT B1, `(.L_x_3969) ;  /* 0x000001f000017945 */ /* 0x000fe20003800200 */
[----:B0-----:R-:W-:-:S04]  /*3280*/  ISETP.GE.U32.AND P1, PT, R27, UR22, PT ;  /* 0x000000161b007c0c */ /* 0x001fc8000bf26070 */
[----:B------:R-:W-:Y:S01]  /*3290*/  ISETP.GE.AND.EX P1, PT, R34, UR23, PT, P1 ;  /* 0x0000001722007c0c */ /* 0x000fe2000bf26310 */
[----:B------:R-:W-:-:S12]  /*32a0*/  @P4 BRA `(.L_x_3970) ;  /* 0x00000000006c4947 */ /* 0x000fd80003800000 */
[----:B------:R-:W0:Y:S01]  /*32b0*/  LDCU.64 UR18, c[0x0][0x3e0] ;  /* 0x00007c00ff1277ac */ /* 0x000e220008000a00 */
[----:B------:R-:W-:Y:S01]  /*32c0*/  MOV R28, R2 ;  /* 0x00000002001c7202 */ /* 0x000fe20000000f00 */
[----:B------:R-:W-:Y:S01]  /*32d0*/  FADD.FTZ R10, R10, -UR5 ;  /* 0x800000050a0a7e21 */ /* 0x000fe20008010000 */
[----:B------:R-:W-:Y:S01]  /*32e0*/  MOV R29, R5 ;  /* 0x00000005001d7202 */ /* 0x000fe20000000f00 */
[----:B------:R-:W2:Y:S01]  /*32f0*/  LDCU.64 UR20, c[0x0][0x380] ;  /* 0x00007000ff1477ac */ /* 0x000ea20008000a00 */
[----:B------:R-:W-:-:S04]  /*3300*/  FADD.FTZ R11, R11, -UR5 ;  /* 0x800000050b0b7e21 */ /* 0x000fc80008010000 */
[----:B------:R-:W-:-:S04]  /*3310*/  FMUL.FTZ R11, R11, UR17 ;  /* 0x000000110b0b7c20 */ /* 0x000fc80008410000 */
[----:B------:R-:W-:Y:S01]  /*3320*/  FFMA.FTZ R11, R17, R11, R19 ;  /* 0x0000000b110b7223 */ /* 0x000fe20000010013 */
[----:B0-----:R-:W-:Y:S02]  /*3330*/  IMAD R30, R35, UR18, RZ ;  /* 0x00000012231e7c24 */ /* 0x001fe4000f8e02ff */
[----:B------:R-:W-:-:S04]  /*3340*/  IMAD.WIDE.U32 R28, R0, UR18, R28 ;  /* 0x00000012001c7c25 */ /* 0x000fc8000f8e001c */
[----:B-1----:R-:W-:Y:S01]  /*3350*/  IMAD R31, R0, UR19, R30 ;  /* 0x00000013001f7c24 */ /* 0x002fe2000f8e021e */
[----:B--2---:R-:W-:-:S04]  /*3360*/  LEA R30, P2, R28, UR20, 0x2 ;  /* 0x000000141c1e7c11 */ /* 0x004fc8000f8410ff */
        /* <DEDUP_REMOVED lines=15> */
.L_x_3970:
[----:B------:R-:W-:Y:S05]  /*3460*/  BSYNC.RECONVERGENT B1 ;  /* 0x0000000000017941 */ /* 0x000fea0003800200 */
.L_x_3969:
[----:B------:R-:W-:Y:S04]  /*3470*/  BSSY.RECONVERGENT B1, `(.L_x_3971) ;  /* 0x000001d000017945 */ /* 0x000fe80003800200 */
[----:B------:R-:W-:Y:S05]  /*3480*/  @P1 BRA `(.L_x_3972) ;  /* 0x00000000006c1947 */ /* 0x000fea0003800000 */
[----:B------:R-:W2:Y:S01]  /*3490*/  LDCU.64 UR18, c[0x0][0x3e0] ;  /* 0x00007c00ff1277ac */ /* 0x000ea20008000a00 */
[----:B0-----:R-:W-:Y:S01]  /*34a0*/  MOV R10, R2 ;  /* 0x00000002000a7202 */ /* 0x001fe20000000f00 */
[----:B------:R-:W-:Y:S01]  /*34b0*/  FADD.FTZ R12, R12, -UR5 ;  /* 0x800000050c0c7e21 */ /* 0x000fe20008010000 */
[----:B------:R-:W-:Y:S01]  /*34c0*/  MOV R11, R5 ;  /* 0x00000005000b7202 */ /* 0x000fe20000000f00 */
[----:B------:R-:W0:Y:S01]  /*34d0*/  LDCU.64 UR20, c[0x0][0x380] ;  /* 0x00007000ff1477ac */ /* 0x000e220008000a00 */
[----:B------:R-:W-:-:S04]  /*34e0*/  FADD.FTZ R13, R13, -UR5 ;  /* 0x800000050d0d7e21 */ /* 0x000fc80008010000 */
[----:B------:R-:W-:Y:S01]  /*34f0*/  FMUL.FTZ R30, R13, UR17 ;  /* 0x000000110d1e7c20 */ /* 0x000fe20008410000 */
[----:B--2---:R-:W-:Y:S02]  /*3500*/  IMAD R28, R34, UR18, RZ ;  /* 0x00000012221c7c24 */ /* 0x004fe4000f8e02ff */
[----:B------:R-:W-:-:S04]  /*3510*/  IMAD.WIDE.U32 R10, R27, UR18, R10 ;  /* 0x000000121b0a7c25 */ /* 0x000fc8000f8e000a */
[----:B------:R-:W-:Y:S01]  /*3520*/  IMAD R29, R27, UR19, R28 ;  /* 0x000000131b1d7c24 */ /* 0x000fe2000f8e021c */
[----:B0-----:R-:W-:-:S04]  /*3530*/  LEA R28, P1, R10, UR20, 0x2 ;  /* 0x000000140a1c7c11 */ /* 0x001fc8000f8210ff */
[----:B------:R-:W-:Y:S01]  /*3540*/  IADD3 R29, PT, PT, R11, R29, RZ ;  /* 0x0000001d0b1d7210 */ /* 0x000fe20007ffe0ff */
[----:B------:R-:W-:-:S03]  /*3550*/  FMUL.FTZ R11, R12, UR17 ;  /* 0x000000110c0b7c20 */ /* 0x000fc60008410000 */
[----:B------:R-:W-:Y:S01]  /*3560*/  LEA.HI.X R29, R10, UR21, R29, 0x2, P1 ;  /* 0x000000150a1d7c11 */ /* 0x000fe200088f141d */
[----:B------:R-:W-:Y:S01]  /*3570*/  FFMA.FTZ R10, R16, R11, R18 ;  /* 0x0000000b100a7223 */ /* 0x000fe20000010012 */
        /* <DEDUP_REMOVED lines=12> */
.L_x_3972:
[----:B------:R-:W-:Y:S05]  /*3640*/  BSYNC.RECONVERGENT B1 ;  /* 0x0000000000017941 */ /* 0x000fea0003800200 */
.L_x_3971:
[----:B--2---:R-:W-:Y:S01]  /*3650*/  IADD3 R29, PT, PT, R0, 0x20, RZ ;  /* 0x00000020001d7810 */ /* 0x004fe20007ffe0ff */
[----:B------:R-:W-:Y:S03]  /*3660*/  BSSY.RECONVERGENT B1, `(.L_x_3973) ;  /* 0x0000020000017945 */ /* 0x000fe60003800200 */
[----:B------:R-:W-:Y:S02]  /*3670*/  ISETP.GE.U32.AND P1, PT, R29, UR22, PT ;  /* 0x000000161d007c0c */ /* 0x000fe4000bf26070 */
[----:B0-----:R-:W-:-:S04]  /*3680*/  SHF.R.S32.HI R10, RZ, 0x1f, R29 ;  /* 0x0000001fff0a7819 */ /* 0x001fc8000001141d */
[----:B------:R-:W-:-:S13]  /*3690*/  ISETP.GE.AND.EX P1, PT, R10, UR23, PT, P1 ;  /* 0x000000170a007c0c */ /* 0x000fda000bf26310 */
[----:B------:R-:W-:Y:S05]  /*36a0*/  @P1 BRA `(.L_x_3974) ;  /* 0x00000000006c1947 */ /* 0x000fea0003800000 */
[----:B------:R-:W0:Y:S01]  /*36b0*/  LDCU.64 UR18, c[0x0][0x3e0] ;  /* 0x00007c00ff1277ac */ /* 0x000e220008000a00 */
[----:B------:R-:W-:Y:S02]  /*36c0*/  IMAD.MOV.U32 R11, RZ, RZ, R5 ;  /* 0x000000ffff0b7224 */ /* 0x000fe400078e0005 */
[----:B------:R-:W-:Y:S01]  /*36d0*/  FADD.FTZ R8, R8, -UR5 ;  /* 0x8000000508087e21 */ /* 0x000fe20008010000 */
[----:B------:R-:W-:Y:S01]  /*36e0*/  FADD.FTZ R9, R9, -UR5 ;  /* 0x8000000509097e21 */ /* 0x000fe20008010000 */
[----:B------:R-:W2:Y:S03]  /*36f0*/  LDCU.64 UR20, c[0x0][0x380] ;  /* 0x00007000ff1477ac */ /* 0x000ea60008000a00 */
[----:B------:R-:W-:-:S04]  /*3700*/  FMUL.FTZ R28, R9, UR17 ;  /* 0x00000011091c7c20 */ /* 0x000fc80008410000 */
[----:B------:R-:W-:-:S04]  /*3710*/  FFMA.FTZ R9, R17, R28, R19 ;  /* 0x0000001c11097223 */ /* 0x000fc80000010013 */
        /* <DEDUP_REMOVED lines=8> */
[----:B--2---:R-:W-:Y:S01]  /*37a0*/  LEA R12, P1, R10, UR20, 0x2 ;  /* 0x000000140a0c7c11 */ /* 0x004fe2000f8210ff */
[----:B0-----:R-:W-:Y:S02]  /*37b0*/  FADD.FTZ R29, R28, 1 ;  /* 0x3f8000001c1d7421 */ /* 0x001fe40000010000 */
[----:B------:R-:W-:Y:S01]  /*37c0*/  FFMA.FTZ R8, R16, R11, R18 ;  /* 0x0000000b10087223 */ /* 0x000fe20000010012 */
[----:B------:R-:W-:Y:S01]  /*37d0*/  LEA.HI.X R13, R10, UR21, R13, 0x2, P1 ;  /* 0x000000150a0d7c11 */ /* 0x000fe200088f140d */
[----:B------:R-:W0:Y:S02]  /*37e0*/  MUFU.RCP R30, R29 ;  /* 0x0000001d001e7308 */ /* 0x000e240000001000 */
[----:B------:R-:W-:-:S06]  /*37f0*/  FMUL.FTZ R10, R8, -1.4426950216293334961 ;  /* 0xbfb8aa3b080a7820 */ /* 0x000fcc0000410000 */
[----:B------:R-:W2:Y:S01]  /*3800*/  MUFU.EX2 R10, R10 ;  /* 0x0000000a000a7308 */ /* 0x000ea20000000800 */
[----:B0-----:R-:W-:Y:S01]  /*3810*/  FMUL.FTZ R9, R9, R30 ;  /* 0x0000001e09097220 */ /* 0x001fe20000410000 */
[----:B--2---:R-:W-:-:S06]  /*3820*/  FADD.FTZ R11, R10, 1 ;  /* 0x3f8000000a0b7421 */ /* 0x004fcc0000010000 */
[----:B------:R-:W0:Y:S02]  /*3830*/  MUFU.RCP R11, R11 ;  /* 0x0000000b000b7308 */ /* 0x000e240000001000 */
[----:B0-----:R-:W-:-:S05]  /*3840*/  FMUL.FTZ R8, R8, R11 ;  /* 0x0000000b08087220 */ /* 0x001fca0000410000 */
[----:B------:R0:W-:Y:S02]  /*3850*/  STG.E.64 desc[UR24][R12.64], R8 ;  /* 0x000000080c007986 */ /* 0x0001e4000c101b18 */
.L_x_3974:
[----:B------:R-:W-:Y:S05]  /*3860*/  BSYNC.RECONVERGENT B1 ;  /* 0x0000000000017941 */ /* 0x000fea0003800200 */
.L_x_3973:
        /* <DEDUP_REMOVED lines=37> */
.L_x_3976:
[----:B------:R-:W-:Y:S05]  /*3ac0*/  BSYNC.RECONVERGENT B1 ;  /* 0x0000000000017941 */ /* 0x000fea0003800200 */
.L_x_3975:
[----:B------:R-:W-:Y:S01]  /*3ad0*/  BSSY.RECONVERGENT B1, `(.L_x_3977) ;  /* 0x0000020000017945 */ /* 0x000fe20003800200 */
[C---:B------:R-:W-:Y:S02]  /*3ae0*/  IADD3 R28, PT, PT, R0.reuse, 0x50, RZ ;  /* 0x00000050001c7810 */ /* 0x040fe40007ffe0ff */
        /* <DEDUP_REMOVED lines=13> */
[----:B------:R-:W3:Y:S01]  /*3bc0*/  MUFU.EX2 R8, R8 ;  /* 0x0000000800087308 */ /* 0x000ee20000000800 */
[----:B0-----:R-:W-:-:S03]  /*3bd0*/  IMAD R13, R13, UR18, RZ ;  /* 0x000000120d0d7c24 */ /* 0x001fc6000f8e02ff */
[----:B------:R-:W0:Y:S01]  /*3be0*/  MUFU.EX2 R9, R9 ;  /* 0x0000000900097308 */ /* 0x000e220000000800 */
[----:B------:R-:W-:Y:S02]  /*3bf0*/  IMAD R29, R12, UR19, R13 ;  /* 0x000000130c1d7c24 */ /* 0x000fe4000f8e020d */
[----:B---3--:R-:W-:Y:S01]  /*3c00*/  FADD.FTZ R14, R8, 1 ;  /* 0x3f800000080e7421 */ /* 0x008fe20000010000 */
[----:B------:R-:W-:Y:S01]  /*3c10*/  MOV R8, R2 ;  /* 0x0000000200087202 */ /* 0x000fe20000000f00 */
[----:B0-----:R-:W-:Y:S01]  /*3c20*/  FADD.FTZ R15, R9, 1 ;  /* 0x3f800000090f7421 */ /* 0x001fe20000010000 */
[----:B------:R-:W-:-:S03]  /*3c30*/  MOV R9, R5 ;  /* 0x0000000500097202 */ /* 0x000fc60000000f00 */
[----:B------:R-:W0:Y:S01]  /*3c40*/  MUFU.RCP R14, R14 ;  /* 0x0000000e000e7308 */ /* 0x000e220000001000 */
[----:B------:R-:W-:-:S07]  /*3c50*/  IMAD.WIDE.U32 R12, R12, UR18, R8 ;  /* 0x000000120c0c7c25 */ /* 0x000fce000f8e0008 */
[----:B------:R-:W3:Y:S01]  /*3c60*/  MUFU.RCP R15, R15 ;  /* 0x0000000f000f7308 */ /* 0x000ee20000001000 */
[----:B------:R-:W-:Y:S02]  /*3c70*/  IADD3 R29, PT, PT, R13, R29, RZ ;  /* 0x0000001d0d1d7210 */ /* 0x000fe40007ffe0ff */
[----:B--2---:R-:W-:-:S04]  /*3c80*/  LEA R8, P1, R12, UR20, 0x2 ;  /* 0x000000140c087c11 */ /* 0x004fc8000f8210ff */
[----:B------:R-:W-:Y:S01]  /*3c90*/  LEA.HI.X R9, R12, UR21, R29, 0x2, P1 ;  /* 0x000000150c097c11 */ /* 0x000fe200088f141d */
[----:B0-----:R-:W-:Y:S01]  /*3ca0*/  FMUL.FTZ R10, R10, R14 ;  /* 0x0000000e0a0a7220 */ /* 0x001fe20000410000 */
[----:B---3--:R-:W-:-:S05]  /*3cb0*/  FMUL.FTZ R11, R11, R15 ;  /* 0x0000000f0b0b7220 */ /* 0x008fca0000410000 */
[----:B------:R0:W-:Y:S02]  /*3cc0*/  STG.E.64 desc[UR24][R8.64], R10 ;  /* 0x0000000a08007986 */ /* 0x0001e4000c101b18 */
.L_x_3978:
[----:B------:R-:W-:Y:S05]  /*3cd0*/  BSYNC.RECONVERGENT B1 ;  /* 0x0000000000017941 */ /* 0x000fea0003800200 */
.L_x_3977:
        /* <DEDUP_REMOVED lines=22> */
[----:B0-----:R-:W-:Y:S01]  /*3e40*/  IMAD R21, R8, UR18, RZ ;  /* 0x0000001208157c24 */ /* 0x001fe2000f8e02ff */
[----:B------:R-:W-:Y:S02]  /*3e50*/  MOV R8, R2 ;  /* 0x0000000200087202 */ /* 0x000fe40000000f00 */
[----:B------:R-:W0:Y:S01]  /*3e60*/  MUFU.EX2 R20, R20 ;  /* 0x0000001400147308 */ /* 0x000e220000000800 */
[----:B------:R-:W-:Y:S02]  /*3e70*/  IMAD R21, R28, UR19, R21 ;  /* 0x000000131c157c24 */ /* 0x000fe4000f8e0215 */
[----:B---3--:R-:W-:Y:S01]  /*3e80*/  FADD.FTZ R15, R9, 1 ;  /* 0x3f800000090f7421 */ /* 0x008fe20000010000 */
[----:B------:R-:W-:Y:S01]  /*3e90*/  MOV R9, R5 ;  /* 0x0000000500097202 */ /* 0x000fe20000000f00 */
[----:B0-----:R-:W-:-:S04]  /*3ea0*/  FADD.FTZ R14, R20, 1 ;  /* 0x3f800000140e7421 */ /* 0x001fc80000010000 */
[----:B------:R-:W0:Y:S01]  /*3eb0*/  MUFU.RCP R15, R15 ;  /* 0x0000000f000f7308 */ /* 0x000e220000001000 */
[----:B------:R-:W-:-:S05]  /*3ec0*/  IMAD.WIDE.U32 R28, R28, UR18, R8 ;  /* 0x000000121c1c7c25 */ /* 0x000fca000f8e0008 */
[----:B------:R-:W-:Y:S02]  /*3ed0*/  IADD3 R21, PT, PT, R29, R21, RZ ;  /* 0x000000151d157210 */ /* 0x000fe40007ffe0ff */
[----:B------:R-:W3:Y:S01]  /*3ee0*/  MUFU.RCP R14, R14 ;  /* 0x0000000e000e7308 */ /* 0x000ee20000001000 */
[----:B--2---:R-:W-:-:S04]  /*3ef0*/  LEA R8, P1, R28, UR20, 0x2 ;  /* 0x000000141c087c11 */ /* 0x004fc8000f8210ff */
[----:B------:R-:W-:Y:S01]  /*3f00*/  LEA.HI.X R9, R28, UR21, R21, 0x2, P1 ;  /* 0x000000151c097c11 */ /* 0x000fe200088f1415 */
[----:B0-----:R-:W-:Y:S01]  /*3f10*/  FMUL.FTZ R10, R10, R15 ;  /* 0x0000000f0a0a7220 */ /* 0x001fe20000410000 */
[----:B---3--:R-:W-:-:S05]  /*3f20*/  FMUL.FTZ R11, R11, R14 ;  /* 0x0000000e0b0b7220 */ /* 0x008fca0000410000 */
[----:B------:R0:W-:Y:S02]  /*3f30*/  STG.E.64 desc[UR24][R8.64], R10 ;  /* 0x0000000a08007986 */ /* 0x0001e4000c101b18 */
.L_x_3980:
[----:B------:R-:W-:Y:S05]  /*3f40*/  BSYNC.RECONVERGENT B1 ;  /* 0x0000000000017941 */ /* 0x000fea0003800200 */
.L_x_3979:
[----:B------:R-:W-:Y:S04]  /*3f50*/  BSSY.RECONVERGENT B1, `(.L_x_3981) ;  /* 0x000001d000017945 */ /* 0x000fe80003800200 */
[----:B------:R-:W-:Y:S05]  /*3f60*/  @P2 BRA `(.L_x_3982) ;  /* 0x00000000006c2947 */ /* 0x000fea0003800000 */
[----:B------:R-:W-:Y:S01]  /*3f70*/  FADD.FTZ R22, R22, -UR5 ;  /* 0x8000000516167e21 */ /* 0x000fe20008010000 */
[----:B------:R-:W-:Y:S01]  /*3f80*/  FADD.FTZ R23, R23, -UR5 ;  /* 0x8000000517177e21 */ /* 0x000fe20008010000 */
[----:B------:R-:W2:Y:S01]  /*3f90*/  LDCU.64 UR18, c[0x0][0x3e0] ;  /* 0x00007c00ff1277ac */ /* 0x000ea20008000a00 */
[----:B0-----:R-:W-:Y:S01]  /*3fa0*/  MOV R9, R5 ;  /* 0x0000000500097202 */ /* 0x001fe20000000f00 */
[----:B------:R-:W-:Y:S01]  /*3fb0*/  FMUL.FTZ R15, R22, UR17 ;  /* 0x00000011160f7c20 */ /* 0x000fe20008410000 */
[----:B------:R-:W-:Y:S01]  /*3fc0*/  FMUL.FTZ R14, R23, UR17 ;  /* 0x00000011170e7c20 */ /* 0x000fe20008410000 */
[----:B------:R-:W0:Y:S02]  /*3fd0*/  LDCU.64 UR20, c[0x0][0x380] ;  /* 0x00007000ff1477ac */ /* 0x000e240008000a00 */
[----:B------:R-:W-:Y:S01]  /*3fe0*/  FFMA.FTZ R15, R16, R15, R18 ;  /* 0x0000000f100f7223 */ /* 0x000fe20000010012 */
[----:B------:R-:W-:-:S03]  /*3ff0*/  FFMA.FTZ R14, R17, R14, R19 ;  /* 0x0000000e110e7223 */ /* 0x000fc60000010013 */
[----:B------:R-:W-:Y:S01]  /*4000*/  FMUL.FTZ R8, R15, -1.4426950216293334961 ;  /* 0xbfb8aa3b0f087820 */ /* 0x000fe20000410000 */
[----:B------:R-:W-:-:S05]  /*4010*/  FMUL.FTZ R10, R14, -1.4426950216293334961 ;  /* 0xbfb8aa3b0e0a7820 */ /* 0x000fca0000410000 */
[----:B------:R-:W3:Y:S01]  /*4020*/  MUFU.EX2 R8, R8 ;  /* 0x0000000800087308 */ /* 0x000ee20000000800 */
[----:B--2---:R-:W-:-:S03]  /*4030*/  IMAD R13, R13, UR18, RZ ;  /* 0x000000120d0d7c24 */ /* 0x004fc6000f8e02ff */
[----:B------:R-:W2:Y:S01]  /*4040*/  MUFU.EX2 R10, R10 ;  /* 0x0000000a000a7308 */ /* 0x000ea20000000800 */
[----:B------:R-:W-:Y:S02]  /*4050*/  IMAD R13, R6, UR19, R13 ;  /* 0x00000013060d7c24 */ /* 0x000fe4000f8e020d */
[----:B---3--:R-:W-:Y:S01]  /*4060*/  FADD.FTZ R20, R8, 1 ;  /* 0x3f80000008147421 */ /* 0x008fe20000010000 */
[----:B------:R-:W-:Y:S01]  /*4070*/  MOV R8, R2 ;  /* 0x0000000200087202 */ /* 0x000fe20000000f00 */
[----:B--2---:R-:W-:-:S04]  /*4080*/  FADD.FTZ R21, R10, 1 ;  /* 0x3f8000000a157421 */ /* 0x004fc80000010000 */
[----:B------:R-:W2:Y:S01]  /*4090*/  MUFU.RCP R20, R20 ;  /* 0x0000001400147308 */ /* 0x000ea20000001000 */
[----:B------:R-:W-:-:S03]  /*40a0*/  IMAD.WIDE.U32 R8, R6, UR18, R8 ;  /* 0x0000001206087c25 */ /* 0x000fc6000f8e0008 */
[----:B0-----:R-:W-:-:S04]  /*40b0*/  LEA R10, P1, R8, UR20, 0x2 ;  /* 0x00000014080a7c11 */ /* 0x001fc8000f8210ff */
[----:B------:R-:W0:Y:S01]  /*40c0*/  MUFU.RCP R21, R21 ;  /* 0x0000001500157308 */ /* 0x000e220000001000 */
[----:B------:R-:W-:-:S04]  /*40d0*/  IADD3 R13, PT, PT, R9, R13, RZ ;  /* 0x0000000d090d7210 */ /* 0x000fc80007ffe0ff */
[----:B------:R-:W-:Y:S01]  /*40e0*/  LEA.HI.X R11, R8, UR21, R13, 0x2, P1 ;  /* 0x00000015080b7c11 */ /* 0x000fe200088f140d */
[----:B--2---:R-:W-:Y:S01]  /*40f0*/  FMUL.FTZ R8, R15, R20 ;  /* 0x000000140f087220 */ /* 0x004fe20000410000 */
[----:B0-----:R-:W-:-:S05]  /*4100*/  FMUL.FTZ R9, R14, R21 ;  /* 0x000000150e097220 */ /* 0x001fca0000410000 */
[----:B------:R2:W-:Y:S02]  /*4110*/  STG.E.64 desc[UR24][R10.64], R8 ;  /* 0x000000080a007986 */ /* 0x0005e4000c101b18 */
.L_x_3982:
[----:B------:R-:W-:Y:S05]  /*4120*/  BSYNC.RECONVERGENT B1 ;  /* 0x0000000000017941 */ /* 0x000fea0003800200 */
.L_x_3981:
[----:B------:R-:W-:Y:S05]  /*4130*/  @P3 BRA `(.L_x_3968) ;  /* 0x0000000000683947 */ /* 0x000fea0003800000 */
[----:B------:R-:W-:Y:S01]  /*4140*/  FADD.FTZ R25, R25, -UR5 ;  /* 0x8000000519197e21 */ /* 0x000fe20008010000 */
[----:B------:R-:W-:Y:S01]  /*4150*/  FADD.FTZ R24, R24, -UR5 ;  /* 0x8000000518187e21 */ /* 0x000fe20008010000 */
[----:B------:R-:W3:Y:S02]  /*4160*/  LDCU.64 UR18, c[0x0][0x3e0] ;  /* 0x00007c00ff1277ac */ /* 0x000ee40008000a00 */
[----:B------:R-:W-:Y:S01]  /*4170*/  FMUL.FTZ R4, R25, UR17 ;  /* 0x0000001119047c20 */ /* 0x000fe20008410000 */
[----:B------:R-:W-:Y:S01]  /*4180*/  FMUL.FTZ R3, R24, UR17 ;  /* 0x0000001118037c20 */ /* 0x000fe20008410000 */
[----:B------:R-:W4:Y:S02]  /*4190*/  LDCU.64 UR20, c[0x0][0x380] ;  /* 0x00007000ff1477ac */ /* 0x000f240008000a00 */
[----:B------:R-:W-:Y:S01]  /*41a0*/  FFMA.FTZ R17, R17, R4, R19 ;  /* 0x0000000411117223 */ /* 0x000fe20000010013 */
[----:B------:R-:W-:-:S03]  /*41b0*/  FFMA.FTZ R16, R16, R3, R18 ;  /* 0x0000000310107223 */ /* 0x000fc60000010012 */
[----:B------:R-:W-:Y:S01]  /*41c0*/  FMUL.FTZ R4, R17, -1.4426950216293334961 ;  /* 0xbfb8aa3b11047820 */ /* 0x000fe20000410000 */
[----:B------:R-:W-:-:S05]  /*41d0*/  FMUL.FTZ R3, R16, -1.4426950216293334961 ;  /* 0xbfb8aa3b10037820 */ /* 0x000fca0000410000 */
[----:B------:R-:W0:Y:S01]  /*41e0*/  MUFU.EX2 R4, R4 ;  /* 0x0000000400047308 */ /* 0x000e220000000800 */
[----:B---3--:R-:W-:-:S03]  /*41f0*/  IMAD R12, R12, UR18, RZ ;  /* 0x000000120c0c7c24 */ /* 0x008fc6000f8e02ff */
[----:B------:R-:W3:Y:S01]  /*4200*/  MUFU.EX2 R3, R3 ;  /* 0x0000000300037308 */ /* 0x000ee20000000800 */
[----:B0-2---:R-:W-:Y:S01]  /*4210*/  FADD.FTZ R8, R4, 1 ;  /* 0x3f80000004087421 */ /* 0x005fe20000010000 */
[----:B---3--:R-:W-:Y:S01]  /*4220*/  FADD.FTZ R6, R3, 1 ;  /* 0x3f80000003067421 */ /* 0x008fe20000010000 */
[----:B------:R-:W-:-:S04]  /*4230*/  MOV R3, R5 ;  /* 0x0000000500037202 */ /* 0x000fc80000000f00 */
[----:B------:R-:W0:Y:S01]  /*4240*/  MUFU.RCP R8, R8 ;  /* 0x0000000800087308 */ /* 0x000e220000001000 */
[----:B------:R-:W-:-:S07]  /*4250*/  IMAD.WIDE.U32 R2, R7, UR18, R2 ;  /* 0x0000001207027c25 */ /* 0x000fce000f8e0002 */
[----:B------:R-:W2:Y:S01]  /*4260*/  MUFU.RCP R9, R6 ;  /* 0x0000000600097308 */ /* 0x000ea20000001000 */
[----:B------:R-:W-:Y:S01]  /*4270*/  IMAD R7, R7, UR19, R12 ;  /* 0x0000001307077c24 */ /* 0x000fe2000f8e020c */
[----:B----4-:R-:W-:-:S04]  /*4280*/  LEA R4, P1, R2, UR20, 0x2 ;  /* 0x0000001402047c11 */ /* 0x010fc8000f8210ff */
[----:B------:R-:W-:-:S04]  /*4290*/  IADD3 R7, PT, PT, R3, R7, RZ ;  /* 0x0000000703077210 */ /* 0x000fc80007ffe0ff */
[----:B------:R-:W-:Y:S01]  /*42a0*/  LEA.HI.X R5, R2, UR21, R7, 0x2, P1 ;  /* 0x0000001502057c11 */ /* 0x000fe200088f1407 */
[----:B0-----:R-:W-:Y:S01]  /*42b0*/  FMUL.FTZ R17, R17, R8 ;  /* 0x0000000811117220 */ /* 0x001fe20000410000 */
[----:B--2---:R-:W-:-:S05]  /*42c0*/  FMUL.FTZ R16, R16, R9 ;  /* 0x0000000910107220 */ /* 0x004fca0000410000 */
[----:B------:R4:W-:Y:S02]  /*42d0*/  STG.E.64 desc[UR24][R4.64], R16 ;  /* 0x0000001004007986 */ /* 0x0009e4000c101b18 */
.L_x_3968:
[----:B------:R-:W-:Y:S05]  /*42e0*/  BSYNC.RECONVERGENT B0 ;  /* 0x0000000000007941 */ /* 0x000fea0003800200 */
.L_x_3952:
[----:B------:R-:W-:Y:S02]  /*42f0*/  UIADD3 UR16, UPT, UPT, UR31, UR16, URZ ;  /* 0x000000101f107290 */ /* 0x000fe4000fffe0ff */
[----:B------:R-:W-:Y:S02]  /*4300*/  UIADD3 UR4, UPT, UPT, UR4, 0x1, URZ ;  /* 0x0000000104047890 */ /* 0x000fe4000fffe0ff */
[----:B------:R-:W-:-:S09]  /*4310*/  UISETP.GE.AND UP1, UPT, UR16, UR7, UPT ;  /* 0x000000071000728c */ /* 0x000fd2000bf26270 */
[----:B------:R-:W-:Y:S05]  /*4320*/  BRA.U !UP1, `(.L_x_3983) ;  /* 0xffffffc109007547 */ /* 0x000fea000b83ffff */
[----:B------:R-:W-:Y:S05]  /*4330*/  EXIT ;  /* 0x000000000000794d */ /* 0x000fea0003800000 */
.L_x_3984:
        /* <DEDUP_REMOVED lines=12> */
.L_x_4561:


//--------------------- .text._Z35group_norm_nhwc_fwd_one_pass_kernelI11Fp32IOBf16WLi256ELi60ELi480EEv26Group_norm_nhwc_fwd_params --------------------------
	.section	.text._Z35group_norm_nhwc_fwd_one_pass_kernelI11Fp32IOBf16WLi256ELi60ELi480EEv26Group_norm_nhwc_fwd_params,"ax",@progbits
	.align	128
        .global         _Z35group_norm_nhwc_fwd_one_pass_kernelI11Fp32IOBf16WLi256ELi60ELi480EEv26Group_norm_nhwc_fwd_params
        .type           _Z35group_norm_nhwc_fwd_one_pass_kernelI11Fp32IOBf16WLi256ELi60ELi480EEv26Group_norm_nhwc_fwd_params,@function
        .size           _Z35group_norm_nhwc_fwd_one_pass_kernelI11Fp32IOBf16WLi256ELi60ELi480EEv26Group_norm_nhwc_fwd_params,(.L_x_4562 - _Z35group_norm_nhwc_fwd_one_pass_kernelI11Fp32IOBf16WLi256ELi60ELi480EEv26Group_norm_nhwc_fwd_params)
        .other          _Z35group_norm_nhwc_fwd_one_pass_kernelI11Fp32IOBf16WLi256ELi60ELi480EEv26Group_norm_nhwc_fwd_params,@"STO_CUDA_ENTRY STV_DEFAULT"
_Z35group_norm_nhwc_fwd_one_pass_kernelI11Fp32IOBf16WLi256ELi60ELi480EEv26Group_norm_nhwc_fwd_params:
.text._Z35group_norm_nhwc_fwd_one_pass_kernelI11Fp32IOBf16WLi256ELi60ELi480EEv26Group_norm_nhwc_fwd_params:
        /* <DEDUP_REMOVED lines=61> */
.L_x_4060:
[----:B01234-:R-:W0:Y:S01]  /*03d0*/  LDC R35, c[0x0][0x3f8] ;  /* 0x0000fe00ff237b82 */ /* 0x01fe220000000800 */
        /* <DEDUP_REMOVED lines=377> */
.L_x_3986:
[----:B------:R-:W-:Y:S05]  /*1b70*/  BSYNC.RECONVERGENT B0 ;  /* 0x0000000000007941 */ /* 0x000fea0003800200 */
.L_x_3985:
        /* <DEDUP_REMOVED lines=44> */
.L_x_3988:
[----:B------:R-:W-:Y:S05]  /*1e40*/  BSYNC.RECONVERGENT B0 ;  /* 0x0000000000007941 */ /* 0x000fea0003800200 */
.L_x_3987:
        /* <DEDUP_REMOVED lines=24> */
.L_x_3991:
[----:B---3--:R-:W3:Y:S04]  /*1fd0*/  LDG.E.STRONG.GPU R30, desc[UR6][R28.64] ;  /* 0x000000061c1e7981 */ /* 0x008ee8000c1ef900 */
[----:B---3--:R-:W-:Y:S01]  /*1fe0*/  CCTL.IVALL ;  /* 0x00000000ff00798f */ /* 0x008fe20002000000 */
[----:B------:R-:W-:Y:S05]  /*1ff0*/  YIELD ;  /* 0x0000000000007946 */ /* 0x000fea0003800000 */
[----:B------:R-:W-:-:S13]  /*2000*/  ISETP.NE.AND P2, PT, R30, R35, PT ;  /* 0x000000231e00720c */ /* 0x000fda0003f45270 */
[----:B------:R-:W-:Y:S05]  /*2010*/  @P2 BRA `(.L_x_3991) ;  /* 0xfffffffc00ec2947 */ /* 0x000fea000383ffff */
.L_x_3990:
        /* <DEDUP_REMOVED lines=15> */
.L_x_3993:
        /* <DEDUP_REMOVED lines=60> */
.L_x_3992:
        /* <DEDUP_REMOVED lines=35> */
.L_x_3994:
        /* <DEDUP_REMOVED lines=18> */
.L_x_3995:
        /* <DEDUP_REMOVED lines=9> */
.L_x_3996:
[----:B------:R-:W-:Y:S05]  /*28b0*/  BSYNC.RECONVERGENT B0 ;  /* 0x0000000000007941 */ /* 0x000fea0003800200 */
.L_x_3989:
[----:B------:R-:W4:Y:S01]  /*28c0*/  S2UR UR5, SR_CgaCtaId ;  /* 0x00000000000579c3 */ /* 0x000f220000008800 */
[----:B------:R-:W5:Y:S01]  /*28d0*/  LDCU UR8, c[0x0][0x414] ;  /* 0x00008280ff0877ac */ /* 0x000f620008000800 */
        /* <DEDUP_REMOVED lines=8> */
[----:B-----5:R-:W-:Y:S01]  /*2960*/  @P0 FMUL.FTZ R30, R48, UR8 ;  /* 0x00000008301e0c20 */ /* 0x020fe20008410000 */
[----:B------:R-:W-:Y:S01]  /*2970*/  @P0 FMUL.FTZ R31, R49, UR8 ;  /* 0x00000008311f0c20 */ /* 0x000fe20008410000 */
[----:B------:R-:W-:Y:S04]  /*2980*/  @!P3 STS.64 [UR4+0x90], R48 ;  /* 0x00009030ff00b988 */ /* 0x000fe80008000a04 */
[----:B------:R-:W-:Y:S01]  /*2990*/  @P0 STG.E.64 desc[UR6][R34.64], R30 ;  /* 0x0000001e22000986 */ /* 0x000fe2000c101b06 */
[C---:B-1----:R-:W-:Y:S01]  /*29a0*/  IMAD.WIDE R32, R37.reuse, 0x2, R32 ;  /* 0x0000000225207825 */ /* 0x042fe200078e0220 */
[----:B------:R-:W-:Y:S03]  /*29b0*/  BAR.SYNC.DEFER_BLOCKING 0x0 ;  /* 0x0000000000007b1d */ /* 0x000fe60000010000 */
[----:B---3--:R-:W-:-:S03]  /*29c0*/  IMAD.WIDE R36, R37, 0x2, R28 ;  /* 0x0000000225247825 */ /* 0x008fc600078e021c */
[----:B------:R-:W2:Y:S04]  /*29d0*/  LDG.E.U16 R38, desc[UR6][R32.64] ;  /* 0x0000000620267981 */ /* 0x000ea8000c1e1500 */
[----:B------:R-:W3:Y:S04]  /*29e0*/  LDG.E.U16 R39, desc[UR6][R32.64+0x2] ;  /* 0x0000020620277981 */ /* 0x000ee8000c1e1500 */
[----:B------:R-:W4:Y:S04]  /*29f0*/  LDG.E.U16 R40, desc[UR6][R36.64] ;  /* 0x0000000624287981 */ /* 0x000f28000c1e1500 */
[----:B------:R2:W5:Y:S01]  /*2a00*/  LDG.E.U16 R41, desc[UR6][R36.64+0x2] ;  /* 0x0000020624297981 */ /* 0x000562000c1e1500 */
[----:B------:R-:W-:Y:S03]  /*2a10*/  BSSY.RECONVERGENT B0, `(.L_x_3997) ;  /* 0x000036c000007945 */ /* 0x000fe60003800200 */
[----:B------:R-:W1:Y:S01]  /*2a20*/  LDS.64 R28, [UR4+0x90] ;  /* 0x00009004ff1c7984 */ /* 0x000e620008000a00 */
[----:B------:R-:W0:Y:S02]  /*2a30*/  LDCU.U8 UR4, c[0x0][0x3fc] ;  /* 0x00007f80ff0477ac */ /* 0x000e240008000000 */
[----:B0-----:R-:W-:Y:S01]  /*2a40*/  UISETP.NE.AND UP0, UPT, UR4, URZ, UPT ;  /* 0x000000ff0400728c */ /* 0x001fe2000bf05270 */
[----:B-1----:R-:W-:-:S04]  /*2a50*/  FMUL.FTZ R28, R28, UR8 ;  /* 0x000000081c1c7c20 */ /* 0x002fc80008410000 */
[----:B------:R-:W-:-:S04]  /*2a60*/  FMUL.FTZ R42, R28, R28 ;  /* 0x0000001c1c2a7220 */ /* 0x000fc80000410000 */
[----:B------:R-:W-:-:S05]  /*2a70*/  FFMA.FTZ R29, R29, UR8, -R42 ;  /* 0x000000081d1d7c23 */ /* 0x000fca000801082a */
[----:B------:R-:W-:-:S13]  /*2a80*/  FSETP.GTU.FTZ.AND P2, PT, R29, RZ, PT ;  /* 0x000000ff1d00720b */ /* 0x000fda0003f5c000 */
[----:B------:R-:W0:Y:S02]  /*2a90*/  @P2 LDC R30, c[0x0][0x3a8] ;  /* 0x0000ea00ff1e2b82 */ /* 0x000e240000000800 */
[----:B0-----:R-:W-:Y:S01]  /*2aa0*/  @P2 FADD.FTZ R30, R29, R30 ;  /* 0x0000001e1d1e2221 */ /* 0x001fe20000010000 */
[----:B------:R-:W-:-:S06]  /*2ab0*/  HFMA2 R29, -RZ, RZ, 1.875, 0 ;  /* 0x3f800000ff1d7431 */ /* 0x000fcc00000001ff */
        /* <DEDUP_REMOVED lines=17> */
[C---:B------:R-:W-:Y:S01]  /*2bd0*/  FADD.FTZ R80, -R28.reuse, R80 ;  /* 0x000000501c507221 */ /* 0x040fe20000010100 */
[----:B------:R-:W-:Y:S01]  /*2be0*/  MOV R31, R113 ;  /* 0x00000071001f7202 */ /* 0x000fe20000000f00 */
[----:B------:R-:W1:Y:S01]  /*2bf0*/  LDCU.64 UR4, c[0x0][0x380] ;  /* 0x00007000ff0477ac */ /* 0x000e620008000a00 */
[----:B------:R-:W-:Y:S01]  /*2c00*/  FADD.FTZ R40, -R28, R81 ;  /* 0x000000511c287221 */ /* 0x000fe20000010100 */
        /* <DEDUP_REMOVED lines=8> */
[----:B------:R-:W-:-:S04]  /*2c90*/  IADD3 R33, PT, PT, R31, R33, RZ ;  /* 0x000000211f217210 */ /* 0x000fc80007ffe0ff */
[----:B------:R-:W-:-:S05]  /*2ca0*/  LEA.HI.X R33, R30, UR5, R33, 0x2, P1 ;  /* 0x000000051e217c11 */ /* 0x000fca00088f1421 */
[----:B------:R0:W-:Y:S02]  /*2cb0*/  STG.E.64 desc[UR6][R32.64], R34 ;  /* 0x0000002220007986 */ /* 0x0001e4000c101b06 */
.L_x_4000:
[----:B------:R-:W-:Y:S05]  /*2cc0*/  BSYNC.RECONVERGENT B1 ;  /* 0x0000000000017941 */ /* 0x000fea0003800200 */
.L_x_3999:
[----:B------:R-:W-:Y:S04]  /*2cd0*/  BSSY.RECONVERGENT B1, `(.L_x_4001) ;  /* 0x0000013000017945 */ /* 0x000fe80003800200 */
[----:B------:R-:W-:Y:S05]  /*2ce0*/  @P2 BRA `(.L_x_4002) ;  /* 0x0000000000442947 */ /* 0x000fea0003800000 */
[----:B------:R-:W1:Y:S01]  /*2cf0*/  LDCU.64 UR4, c[0x0][0x3e0] ;  /* 0x00007c00ff0477ac */ /* 0x000e620008000a00 */
[----:B------:R-:W-:Y:S01]  /*2d00*/  MOV R30, R114 ;  /* 0x00000072001e7202 */ /* 0x000fe20000000f00 */
[C---:B------:R-:W-:Y:S01]  /*2d10*/  FADD.FTZ R98, -R28.reuse, R98 ;  /* 0x000000621c627221 */ /* 0x040fe20000010100 */
[----:B------:R-:W-:Y:S01]  /*2d20*/  MOV R31, R113 ;  /* 0x00000071001f7202 */ /* 0x000fe20000000f00 */
[----:B------:R-:W2:Y:S01]  /*2d30*/  LDCU.64 UR10, c[0x0][0x380] ;  /* 0x00007000ff0a77ac */ /* 0x000ea20008000a00 */
[----:B------:R-:W-:Y:S01]  /*2d40*/  FADD.FTZ R40, -R28, R99 ;  /* 0x000000631c287221 */ /* 0x000fe20000010100 */
[----:B0-----:R-:W-:-:S03]  /*2d50*/  FMUL.FTZ R34, R98, R29 ;  /* 0x0000001d62227220 */ /* 0x001fc60000410000 */
[----:B------:R-:W-:Y:S01]  /*2d60*/  FMUL.FTZ R35, R40, R29 ;  /* 0x0000001d28237220 */ /* 0x000fe20000410000 */
[----:B------:R-:W-:-:S03]  /*2d70*/  FFMA.FTZ R34, R36, R34, R39 ;  /* 0x0000002224227223 */ /* 0x000fc60000010027 */
[----:B------:R-:W-:Y:S01]  /*2d80*/  FFMA.FTZ R35, R37, R35, R38 ;  /* 0x0000002325237223 */ /* 0x000fe20000010026 */
[----:B-1----:R-:W-:Y:S02]  /*2d90*/  IMAD R33, R27, UR4, RZ ;  /* 0x000000041b217c24 */ /* 0x002fe4000f8e02ff */
[----:B------:R-:W-:-:S04]  /*2da0*/  IMAD.WIDE.U32 R30, R10, UR4, R30 ;  /* 0x000000040a1e7c25 */ /* 0x000fc8000f8e001e */
[----:B------:R-:W-:Y:S01]  /*2db0*/  IMAD R33, R10, UR5, R33 ;  /* 0x000000050a217c24 */ /* 0x000fe2000f8e0221 */
[----:B--2---:R-:W-:-:S04]  /*2dc0*/  LEA R32, P1, R30, UR10, 0x2 ;  /* 0x0000000a1e207c11 */ /* 0x004fc8000f8210ff */
[----:B------:R-:W-:-:S04]  /*2dd0*/  IADD3 R33, PT, PT, R31, R33, RZ ;  /* 0x000000211f217210 */ /* 0x000fc80007ffe0ff */
[----:B------:R-:W-:-:S05]  /*2de0*/  LEA.HI.X R33, R30, UR11, R33, 0x2, P1 ;  /* 0x0000000b1e217c11 */ /* 0x000fca00088f1421 */
[----:B------:R1:W-:Y:S02]  /*2df0*/  STG.E.64 desc[UR6][R32.64], R34 ;  /* 0x0000002220007986 */ /* 0x0003e4000c101b06 */
.L_x_4002:
[----:B------:R-:W-:Y:S05]  /*2e00*/  BSYNC.RECONVERGENT B1 ;  /* 0x0000000000017941 */ /* 0x000fea0003800200 */
.L_x_4001:
        /* <DEDUP_REMOVED lines=12> */
[C---:B------:R-:W-:Y:S01]  /*2ed0*/  FADD.FTZ R96, -R28.reuse, R96 ;  /* 0x000000601c607221 */ /* 0x040fe20000010100 */
[----:B------:R-:W-:Y:S01]  /*2ee0*/  MOV R31, R113 ;  /* 0x00000071001f7202 */ /* 0x000fe20000000f00 */
[----:B------:R-:W3:Y:S01]  /*2ef0*/  LDCU.64 UR10, c[0x0][0x380] ;  /* 0x00007000ff0a77ac */ /* 0x000ee20008000a00 */
[----:B------:R-:W-:Y:S01]  /*2f00*/  FADD.FTZ R40, -R28, R97 ;  /* 0x000000611c287221 */ /* 0x000fe20000010100 */
[----:B01----:R-:W-:-:S03]  /*2f10*/  FMUL.FTZ R34, R96, R29 ;  /* 0x0000001d60227220 */ /* 0x003fc60000410000 */
[----:B------:R-:W-:Y:S01]  /*2f20*/  FMUL.FTZ R35, R40, R29 ;  /* 0x0000001d28237220 */ /* 0x000fe20000410000 */
[----:B------:R-:W-:-:S03]  /*2f30*/  FFMA.FTZ R34, R36, R34, R39 ;  /* 0x0000002224227223 */ /* 0x000fc60000010027 */
[----:B------:R-:W-:Y:S01]  /*2f40*/  FFMA.FTZ R35, R37, R35, R38 ;  /* 0x0000002325237223 */ /* 0x000fe20000010026 */
[----:B--2---:R-:W-:Y:S02]  /*2f50*/  IMAD R33, R53, UR4, RZ ;  /* 0x0000000435217c24 */ /* 0x004fe4000f8e02ff */
[----:B------:R-:W-:-:S04]  /*2f60*/  IMAD.WIDE.U32 R30, R12, UR4, R30 ;  /* 0x000000040c1e7c25 */ /* 0x000fc8000f8e001e */
[----:B------:R-:W-:Y:S01]  /*2f70*/  IMAD R33, R12, UR5, R33 ;  /* 0x000000050c217c24 */ /* 0x000fe2000f8e0221 */
[----:B---3--:R-:W-:-:S04]  /*2f80*/  LEA R32, P5, R30, UR10, 0x2 ;  /* 0x0000000a1e207c11 */ /* 0x008fc8000f8a10ff */
[----:B------:R-:W-:-:S04]  /*2f90*/  IADD3 R33, PT, PT, R31, R33, RZ ;  /* 0x000000211f217210 */ /* 0x000fc80007ffe0ff */
[----:B------:R-:W-:-:S05]  /*2fa0*/  LEA.HI.X R33, R30, UR11, R33, 0x2, P5 ;  /* 0x0000000b1e217c11 */ /* 0x000fca000a8f1421 */
[----:B------:R2:W-:Y:S02]  /*2fb0*/  STG.E.64 desc[UR6][R32.64], R34 ;  /* 0x0000002220007986 */ /* 0x0005e4000c101b06 */
.L_x_4004:
[----:B------:R-:W-:Y:S05]  /*2fc0*/  BSYNC.RECONVERGENT B1 ;  /* 0x0000000000017941 */ /* 0x000fea0003800200 */
.L_x_4003:
[----:B------:R-:W-:Y:S04]  /*2fd0*/  BSSY.RECONVERGENT B1, `(.L_x_4005) ;  /* 0x0000013000017945 */ /* 0x000fe80003800200 */
[----:B------:R-:W-:Y:S05]  /*2fe0*/  @P6 BRA `(.L_x_4006) ;  /* 0x0000000000446947 */ /* 0x000fea0003800000 */
[----:B------:R-:W3:Y:S01]  /*2ff0*/  LDCU.64 UR4, c[0x0][0x3e0] ;  /* 0x00007c00ff0477ac */ /* 0x000ee20008000a00 */
[----:B012---:R-:W-:Y:S01]  /*3000*/  MOV R32, R114 ;  /* 0x0000007200207202 */ /* 0x007fe20000000f00 */
[C---:B------:R-:W-:Y:S01]  /*3010*/  FADD.FTZ R94, -R28.reuse, R94 ;  /* 0x0000005e1c5e7221 */ /* 0x040fe20000010100 */
[----:B------:R-:W-:Y:S01]  /*3020*/  MOV R33, R113 ;  /* 0x0000007100217202 */ /* 0x000fe20000000f00 */
[----:B------:R-:W0:Y:S01]  /*3030*/  LDCU.64 UR10, c[0x0][0x380] ;  /* 0x00007000ff0a77ac */ /* 0x000e220008000a00 */
[----:B------:R-:W-:Y:S01]  /*3040*/  FADD.FTZ R40, -R28, R95 ;  /* 0x0000005f1c287221 */ /* 0x000fe20000010100 */
[----:B---3--:R-:W-:Y:S02]  /*3050*/  IMAD R30, R55, UR4, RZ ;  /* 0x00000004371e7c24 */ /* 0x008fe4000f8e02ff */
[----:B------:R-:W-:-:S04]  /*3060*/  IMAD.WIDE.U32 R32, R13, UR4, R32 ;  /* 0x000000040d207c25 */ /* 0x000fc8000f8e0020 */
[----:B------:R-:W-:Y:S02]  /*3070*/  IMAD R31, R13, UR5, R30 ;  /* 0x000000050d1f7c24 */ /* 0x000fe4000f8e021e */
[----:B------:R-:W-:Y:S01]  /*3080*/  FMUL.FTZ R30, R94, R29 ;  /* 0x0000001d5e1e7220 */ /* 0x000fe20000410000 */
[----:B0-----:R-:W-:Y:S02]  /*3090*/  LEA R34, P5, R32, UR10, 0x2 ;  /* 0x0000000a20227c11 */ /* 0x001fe4000f8a10ff */
[----:B------:R-:W-:Y:S01]  /*30a0*/  IADD3 R33, PT, PT, R33, R31, RZ ;  /* 0x0000001f21217210 */ /* 0x000fe20007ffe0ff */
[----:B------:R-:W-:Y:S01]  /*30b0*/  FMUL.FTZ R31, R40, R29 ;  /* 0x0000001d281f7220 */ /* 0x000fe20000410000 */
[----:B------:R-:W-:Y:S02]  /*30c0*/  FFMA.FTZ R30, R36, R30, R39 ;  /* 0x0000001e241e7223 */ /* 0x000fe40000010027 */
[----:B------:R-:W-:Y:S01]  /*30d0*/  LEA.HI.X R35, R32, UR11, R33, 0x2, P5 ;  /* 0x0000000b20237c11 */ /* 0x000fe2000a8f1421 */
[----:B------:R-:W-:-:S05]  /*30e0*/  FFMA.FTZ R31, R37, R31, R38 ;  /* 0x0000001f251f7223 */ /* 0x000fca0000010026 */
[----:B------:R3:W-:Y:S02]  /*30f0*/  STG.E.64 desc[UR6][R34.64], R30 ;  /* 0x0000001e22007986 */ /* 0x0007e4000c101b06 */
.L_x_4006:
[----:B------:R-:W-:Y:S05]  /*3100*/  BSYNC.RECONVERGENT B1 ;  /* 0x0000000000017941 */ /* 0x000fea0003800200 */
.L_x_4005:
[----:B------:R-:W-:Y:S04]  /*3110*/  BSSY.RECONVERGENT B1, `(.L_x_4007) ;  /* 0x0000013000017945 */ /* 0x000fe80003800200 */
[----:B------:R-:W-:Y:S05]  /*3120*/  @P1 BRA `(.L_x_4008) ;  /* 0x0000000000441947 */ /* 0x000fea0003800000 */
[----:B------:R-:W4:Y:S01]  /*3130*/  LDCU.64 UR4, c[0x0][0x3e0] ;  /* 0x00007c00ff0477ac */ /* 0x000f220008000a00 */
[----:B---3--:R-:W-:Y:S01]  /*3140*/  MOV R30, R114 ;  /* 0x00000072001e7202 */ /* 0x008fe20000000f00 */
[C---:B------:R-:W-:Y:S01]  /*3150*/  FADD.FTZ R92, -R28.reuse, R92 ;  /* 0x0000005c1c5c7221 */ /* 0x040fe20000010100 */
[----:B------:R-:W-:Y:S01]  /*3160*/  MOV R31, R113 ;  /* 0x00000071001f7202 */ /* 0x000fe20000000f00 */
[----:B------:R-:W3:Y:S01]  /*3170*/  LDCU.64 UR10, c[0x0][0x380] ;  /* 0x00007000ff0a77ac */ /* 0x000ee20008000a00 */
[----:B------:R-:W-:Y:S01]  /*3180*/  FADD.FTZ R40, -R28, R93 ;  /* 0x0000005d1c287221 */ /* 0x000fe20000010100 */
[----:B012---:R-:W-:-:S04]  /*3190*/  FMUL.FTZ R32, R92, R29 ;  /* 0x0000001d5c207220 */ /* 0x007fc80000410000 */
[----:B------:R-:W-:Y:S01]  /*31a0*/  FFMA.FTZ R32, R36, R32, R39 ;  /* 0x0000002024207223 */ /* 0x000fe20000010027 */
[----:B----4-:R-:W-:Y:S02]  /*31b0*/  IMAD R33, R57, UR4, RZ ;  /* 0x0000000439217c24 */ /* 0x010fe4000f8e02ff */
[----:B------:R-:W-:-:S04]  /*31c0*/  IMAD.WIDE.U32 R30, R14, UR4, R30 ;  /* 0x000000040e1e7c25 */ /* 0x000fc8000f8e001e */
[----:B------:R-:W-:Y:S01]  /*31d0*/  IMAD R33, R14, UR5, R33 ;  /* 0x000000050e217c24 */ /* 0x000fe2000f8e0221 */
[----:B---3--:R-:W-:-:S04]  /*31e0*/  LEA R34, P1, R30, UR10, 0x2 ;  /* 0x0000000a1e227c11 */ /* 0x008fc8000f8210ff */
[----:B------:R-:W-:Y:S01]  /*31f0*/  IADD3 R31, PT, PT, R31, R33, RZ ;  /* 0x000000211f1f7210 */ /* 0x000fe20007ffe0ff */
[----:B------:R-:W-:-:S03]  /*3200*/  FMUL.FTZ R33, R40, R29 ;  /* 0x0000001d28217220 */ /* 0x000fc60000410000 */
[----:B------:R-:W-:Y:S01]  /*3210*/  LEA.HI.X R35, R30, UR11, R31, 0x2, P1 ;  /* 0x0000000b1e237c11 */ /* 0x000fe200088f141f */
[----:B------:R-:W-:-:S05]  /*3220*/  FFMA.FTZ R33, R37, R33, R38 ;  /* 0x0000002125217223 */ /* 0x000fca0000010026 */
[----:B------:R4:W-:Y:S02]  /*3230*/  STG.E.64 desc[UR6][R34.64], R32 ;  /* 0x0000002022007986 */ /* 0x0009e4000c101b06 */
.L_x_4008:
[----:B------:R-:W-:Y:S05]  /*3240*/  BSYNC.RECONVERGENT B1 ;  /* 0x0000000000017941 */ /* 0x000fea0003800200 */
.L_x_4007:
[----:B------:R-:W-:Y:S04]  /*3250*/  BSSY.RECONVERGENT B1, `(.L_x_4009) ;  /* 0x0000013000017945 */ /* 0x000fe80003800200 */
[----:B------:R-:W-:Y:S05]  /*3260*/  @P2 BRA `(.L_x_4010) ;  /* 0x0000000000442947 */ /* 0x000fea0003800000 */
[----:B------:R-:W5:Y:S01]  /*3270*/  LDCU.64 UR4, c[0x0][0x3e0] ;  /* 0x00007c00ff0477ac */ /* 0x000f620008000a00 */
[----:B---3--:R-:W-:Y:S01]  /*3280*/  MOV R30, R114 ;  /* 0x00000072001e7202 */ /* 0x008fe20000000f00 */
[C---:B------:R-:W-:Y:S01]  /*3290*/  FADD.FTZ R90, -R28.reuse, R90 ;  /* 0x0000005a1c5a7221 */ /* 0x040fe20000010100 */
[----:B------:R-:W-:Y:S01]  /*32a0*/  MOV R31, R113 ;  /* 0x00000071001f7202 */ /* 0x000fe20000000f00 */
[----:B------:R-:W3:Y:S01]  /*32b0*/  LDCU.64 UR10, c[0x0][0x380] ;  /* 0x00007000ff0a77ac */ /* 0x000ee20008000a00 */
[----:B------:R-:W-:Y:S01]  /*32c0*/  FADD.FTZ R40, -R28, R91 ;  /* 0x0000005b1c287221 */ /* 0x000fe20000010100 */
[----:B012-4-:R-:W-:-:S03]  /*32d0*/  FMUL.FTZ R34, R90, R29 ;  /* 0x0000001d5a227220 */ /* 0x017fc60000410000 */
[----:B------:R-:W-:Y:S01]  /*32e0*/  FMUL.FTZ R35, R40, R29 ;  /* 0x0000001d28237220 */ /* 0x000fe20000410000 */
[----:B------:R-:W-:-:S03]  /*32f0*/  FFMA.FTZ R34, R36, R34, R39 ;  /* 0x0000002224227223 */ /* 0x000fc60000010027 */
[----:B------:R-:W-:Y:S01]  /*3300*/  FFMA.FTZ R35, R37, R35, R38 ;  /* 0x0000002325237223 */ /* 0x000fe20000010026 */
[----:B-----5:R-:W-:Y:S02]  /*3310*/  IMAD R32, R59, UR4, RZ ;  /* 0x000000043b207c24 */ /* 0x020fe4000f8e02ff */
[----:B------:R-:W-:-:S04]  /*3320*/  IMAD.WIDE.U32 R30, R15, UR4, R30 ;  /* 0x000000040f1e7c25 */ /* 0x000fc8000f8e001e */
[----:B------:R-:W-:Y:S01]  /*3330*/  IMAD R33, R15, UR5, R32 ;  /* 0x000000050f217c24 */ /* 0x000fe2000f8e0220 */
[----:B---3--:R-:W-:-:S04]  /*3340*/  LEA R32, P1, R30, UR10, 0x2 ;  /* 0x0000000a1e207c11 */ /* 0x008fc8000f8210ff */
[----:B------:R-:W-:-:S04]  /*3350*/  IADD3 R33, PT, PT, R31, R33, RZ ;  /* 0x000000211f217210 */ /* 0x000fc80007ffe0ff */
[----:B------:R-:W-:-:S05]  /*3360*/  LEA.HI.X R33, R30, UR11, R33, 0x2, P1 ;  /* 0x0000000b1e217c11 */ /* 0x000fca00088f1421 */
[----:B------:R0:W-:Y:S02]  /*3370*/  STG.E.64 desc[UR6][R32.64], R34 ;  /* 0x0000002220007986 */ /* 0x0001e4000c101b06 */
.L_x_4010:
[----:B------:R-:W-:Y:S05]  /*3380*/  BSYNC.RECONVERGENT B1 ;  /* 0x0000000000017941 */ /* 0x000fea0003800200 */
.L_x_4009:
        /* <DEDUP_REMOVED lines=27> */
.L_x_4012:
[----:B------:R-:W-:Y:S05]  /*3540*/  BSYNC.RECONVERGENT B1 ;  /* 0x0000000000017941 */ /* 0x000fea0003800200 */
.L_x_4011:
[----:B------:R-:W-:Y:S04]  /*3550*/  BSSY.RECONVERGENT B1, `(.L_x_4013) ;  /* 0x0000013000017945 */ /* 0x000fe80003800200 */
[----:B------:R-:W-:Y:S05]  /*3560*/  @P3 BRA `(.L_x_4014) ;  /* 0x0000000000443947 */ /* 0x000fea0003800000 */
[----:B------:R-:W5:Y:S01]  /*3570*/  LDCU.64 UR4, c[0x0][0x3e0] ;  /* 0x00007c00ff0477ac */ /* 0x000f620008000a00 */
[----:B---3--:R-:W-:Y:S01]  /*3580*/  MOV R30, R114 ;  /* 0x00000072001e7202 */ /* 0x008fe20000000f00 */
[C---:B------:R-:W-:Y:S01]  /*3590*/  FADD.FTZ R86, -R28.reuse, R86 ;  /* 0x000000561c567221 */ /* 0x040fe20000010100 */
[----:B------:R-:W-:Y:S01]  /*35a0*/  MOV R31, R113 ;  /* 0x00000071001f7202 */ /* 0x000fe20000000f00 */
[----:B------:R-:W3:Y:S01]  /*35b0*/  LDCU.64 UR10, c[0x0][0x380] ;  /* 0x00007000ff0a77ac */ /* 0x000ee20008000a00 */
[----:B012-4-:R-:W-:Y:S01]  /*35c0*/  FADD.FTZ R34, -R28, R87 ;  /* 0x000000571c227221 */ /* 0x017fe20000010100 */
[----:B------:R-:W-:-:S03]  /*35d0*/  FMUL.FTZ R86, R86, R29 ;  /* 0x0000001d56567220 */ /* 0x000fc60000410000 */
        /* <DEDUP_REMOVED lines=10> */
.L_x_4014:
[----:B------:R-:W-:Y:S05]  /*3680*/  BSYNC.RECONVERGENT B1 ;  /* 0x0000000000017941 */ /* 0x000fea0003800200 */
.L_x_4013:
        /* <DEDUP_REMOVED lines=19> */
.L_x_4016:
[----:B------:R-:W-:Y:S05]  /*37c0*/  BSYNC.RECONVERGENT B1 ;  /* 0x0000000000017941 */ /* 0x000fea0003800200 */
.L_x_4015:
        /* <DEDUP_REMOVED lines=19> */
.L_x_4018:
[----:B------:R-:W-:Y:S05]  /*3900*/  BSYNC.RECONVERGENT B1 ;  /* 0x0000000000017941 */ /* 0x000fea0003800200 */
.L_x_4017:
        /* <DEDUP_REMOVED lines=29> */
.L_x_4020:
[----:B------:R-:W-:Y:S05]  /*3ae0*/  BSYNC.RECONVERGENT B1 ;  /* 0x0000000000017941 */ /* 0x000fea0003800200 */
.L_x_4019:
        /* <DEDUP_REMOVED lines=19> */
.L_x_4022:
[----:B------:R-:W-:Y:S05]  /*3c20*/  BSYNC.RECONVERGENT B1 ;  /* 0x0000000000017941 */ /* 0x000fea0003800200 */
.L_x_4021:
        /* <DEDUP_REMOVED lines=19> */
.L_x_4024:
[----:B------:R-:W-:Y:S05]  /*3d60*/  BSYNC.RECONVERGENT B1 ;  /* 0x0000000000017941 */ /* 0x000fea0003800200 */
.L_x_4023:
[----:B------:R-:W-:Y:S04]  /*3d70*/  BSSY.RECONVERGENT B1, `(.L_x_4025) ;  /* 0x0000013000017945 */ /* 0x000fe80003800200 */
[----:B------:R-:W-:Y:S05]  /*3d80*/  @P2 BRA `(.L_x_4026) ;  /* 0x0000000000442947 */ /* 0x000fea0003800000 */
[----:B------:R-:W0:Y:S01]  /*3d90*/  LDCU.64 UR4, c[0x0][0x3e0] ;  /* 0x00007c00ff0477ac */ /* 0x000e220008000a00 */
[----:B---3--:R-:W-:Y:S01]  /*3da0*/  MOV R30, R114 ;  /* 0x00000072001e7202 */ /* 0x008fe20000000f00 */
[----:B------:R-:W-:Y:S01]  /*3db0*/  FADD.FTZ R72, -R28, R72 ;  /* 0x000000481c487221 */ /* 0x000fe20000010100 */
[----:B------:R-:W-:Y:S01]  /*3dc0*/  MOV R31, R113 ;  /* 0x00000071001f7202 */ /* 0x000fe20000000f00 */
[----:B------:R-:W3:Y:S02]  /*3dd0*/  LDCU.64 UR10, c[0x0][0x380] ;  /* 0x00007000ff0a77ac */ /* 0x000ee40008000a00 */
[----:B------:R-:W-:-:S04]  /*3de0*/  FMUL.FTZ R72, R72, R29 ;  /* 0x0000001d48487220 */ /* 0x000fc80000410000 */
[----:B------:R-:W-:Y:S01]  /*3df0*/  FFMA.FTZ R72, R36, R72, R39 ;  /* 0x0000004824487223 */ /* 0x000fe20000010027 */
[----:B012-4-:R-:W-:Y:S02]  /*3e00*/  IMAD R34, R107, UR4, RZ ;  /* 0x000000046b227c24 */ /* 0x017fe4000f8e02ff */
        /* <DEDUP_REMOVED lines=9> */
.L_x_4026:
[----:B------:R-:W-:Y:S05]  /*3ea0*/  BSYNC.RECONVERGENT B1 ;  /* 0x0000000000017941 */ /* 0x000fea0003800200 */
.L_x_4025:
[----:B------:R-:W-:Y:S04]  /*3eb0*/  BSSY.RECONVERGENT B1, `(.L_x_4027) ;  /* 0x0000013000017945 */ /* 0x000fe80003800200 */
[----:B------:R-:W-:Y:S05]  /*3ec0*/  @P3 BRA `(.L_x_4028) ;  /* 0x0000000000443947 */ /* 0x000fea0003800000 */
[----:B------:R-:W5:Y:S01]  /*3ed0*/  LDCU.64 UR4, c[0x0][0x3e0] ;  /* 0x00007c00ff0477ac */ /* 0x000f620008000a00 */
[----:B0--3--:R-:W-:Y:S01]  /*3ee0*/  MOV R30, R114 ;  /* 0x00000072001e7202 */ /* 0x009fe20000000f00 */
[C---:B------:R-:W-:Y:S01]  /*3ef0*/  FADD.FTZ R70, -R28.reuse, R70 ;  /* 0x000000461c467221 */ /* 0x040fe20000010100 */
[----:B------:R-:W-:Y:S01]  /*3f00*/  MOV R31, R113 ;  /* 0x00000071001f7202 */ /* 0x000fe20000000f00 */
[----:B------:R-:W0:Y:S01]  /*3f10*/  LDCU.64 UR10, c[0x0][0x380] ;  /* 0x00007000ff0a77ac */ /* 0x000e220008000a00 */
[----:B-12-4-:R-:W-:Y:S01]  /*3f20*/  FADD.FTZ R34, -R28, R71 ;  /* 0x000000471c227221 */ /* 0x016fe20000010100 */
        /* <DEDUP_REMOVED lines=8> */
[----:B------:R-:W-:-:S04]  /*3fb0*/  IADD3 R35, PT, PT, R33, R35, RZ ;  /* 0x0000002321237210 */ /* 0x000fc80007ffe0ff */
[----:B------:R-:W-:-:S05]  /*3fc0*/  LEA.HI.X R31, R32, UR11, R35, 0x2, P1 ;  /* 0x0000000b201f7c11 */ /* 0x000fca00088f1423 */
[----:B------:R0:W-:Y:S02]  /*3fd0*/  STG.E.64 desc[UR6][R30.64], R70 ;  /* 0x000000461e007986 */ /* 0x0001e4000c101b06 */
.L_x_4028:
[----:B------:R-:W-:Y:S05]  /*3fe0*/  BSYNC.RECONVERGENT B1 ;  /* 0x0000000000017941 */ /* 0x000fea0003800200 */
.L_x_4027:
[----:B------:R-:W-:Y:S05]  /*3ff0*/  @P4 BRA `(.L_x_4029) ;  /* 0x0000002000344947 */ /* 0x000fea0003800000 */
[----:B------:R-:W0:Y:S01]  /*4000*/  LDCU.64 UR4, c[0x0][0x3e0] ;  /* 0x00007c00ff0477ac */ /* 0x000e220008000a00 */
[----:B------:R-:W-:Y:S01]  /*4010*/  MOV R112, R114 ;  /* 0x0000007200707202 */ /* 0x000fe20000000f00 */
[----:B------:R-:W-:Y:S01]  /*4020*/  FADD.FTZ R68, -R28, R68 ;  /* 0x000000441c447221 */ /* 0x000fe20000010100 */
[----:B------:R-:W5:Y:S03]  /*4030*/  LDCU.64 UR8, c[0x0][0x380] ;  /* 0x00007000ff0877ac */ /* 0x000f660008000a00 */
[----:B------:R-:W-:-:S04]  /*4040*/  FMUL.FTZ R68, R68, R29 ;  /* 0x0000001d44447220 */ /* 0x000fc80000410000 */
[----:B------:R-:W-:Y:S01]  /*4050*/  FFMA.FTZ R36, R36, R68, R39 ;  /* 0x0000004424247223 */ /* 0x000fe20000010027 */
[----:B0--3--:R-:W-:Y:S02]  /*4060*/  IMAD R30, R111, UR4, RZ ;  /* 0x000000046f1e7c24 */ /* 0x009fe4000f8e02ff */
[----:B------:R-:W-:-:S04]  /*4070*/  IMAD.WIDE.U32 R112, R25, UR4, R112 ;  /* 0x0000000419707c25 */ /* 0x000fc8000f8e0070 */
[----:B------:R-:W-:Y:S02]  /*4080*/  IMAD R31, R25, UR5, R30 ;  /* 0x00000005191f7c24 */ /* 0x000fe4000f8e021e */
[----:B------:R-:W-:Y:S01]  /*4090*/  FADD.FTZ R30, -R28, R69 ;  /* 0x000000451c1e7221 */ /* 0x000fe20000010100 */
[----:B-----5:R-:W-:Y:S02]  /*40a0*/  LEA R28, P1, R112, UR8, 0x2 ;  /* 0x00000008701c7c11 */ /* 0x020fe4000f8210ff */
[----:B------:R-:W-:Y:S01]  /*40b0*/  IADD3 R31, PT, PT, R113, R31, RZ ;  /* 0x0000001f711f7210 */ /* 0x000fe20007ffe0ff */
[----:B------:R-:W-:-:S03]  /*40c0*/  FMUL.FTZ R30, R30, R29 ;  /* 0x0000001d1e1e7220 */ /* 0x000fc60000410000 */
[----:B------:R-:W-:Y:S01]  /*40d0*/  LEA.HI.X R29, R112, UR9, R31, 0x2, P1 ;  /* 0x00000009701d7c11 */ /* 0x000fe200088f141f */
[----:B------:R-:W-:-:S05]  /*40e0*/  FFMA.FTZ R37, R37, R30, R38 ;  /* 0x0000001e25257223 */ /* 0x000fca0000010026 */
[----:B------:R0:W-:Y:S01]  /*40f0*/  STG.E.64 desc[UR6][R28.64], R36 ;  /* 0x000000241c007986 */ /* 0x0001e2000c101b06 */
[----:B------:R-:W-:Y:S05]  /*4100*/  BRA `(.L_x_4029) ;  /* 0x0000001c00f07947 */ /* 0x000fea0003800000 */
.L_x_3998:
[----:B------:R-:W0:Y:S01]  /*4110*/  LDCU.64 UR10, c[0x0][0x3e8] ;  /* 0x00007d00ff0a77ac */ /* 0x000e220008000a00 */
[----:B------:R-:W-:Y:S01]  /*4120*/  BSSY.RECONVERGENT B1, `(.L_x_4030) ;  /* 0x0000021000017945 */ /* 0x000fe20003800200 */
[----:B0-----:R-:W-:Y:S02]  /*4130*/  ISETP.GE.U32.AND P3, PT, R10, UR10, PT ;  /* 0x0000000a0a007c0c */ /* 0x001fe4000bf66070 */
[----:B------:R-:W-:Y:S02]  /*4140*/  ISETP.GE.U32.AND P5, PT, R12, UR10, PT ;  /* 0x0000000a0c007c0c */ /* 0x000fe4000bfa6070 */
[----:B------:R-:W-:Y:S02]  /*4150*/  ISETP.GE.U32.AND P2, PT, R13, UR10, PT ;  /* 0x0000000a0d007c0c */ /* 0x000fe4000bf46070 */
[----:B------:R-:W-:Y:S01]  /*4160*/  ISETP.GE.AND.EX P3, PT, R27, UR11, PT, P3 ;  /* 0x0000000b1b007c0c */ /* 0x000fe2000bf66330 */
[----:B------:R-:W-:-:S12]  /*4170*/  @P1 BRA `(.L_x_4031) ;  /* 0x00000000006c1947 */ /* 0x000fd80003800000 */
[C---:B------:R-:W-:Y:S01]  /*4180*/  FADD.FTZ R80, -R28.reuse, R80 ;  /* 0x000000501c507221 */ /* 0x040fe20000010100 */
[----:B------:R-:W-:Y:S01]  /*4190*/  FADD.FTZ R30, -R28, R81 ;  /* 0x000000511c1e7221 */ /* 0x000fe20000010100 */
        /* <DEDUP_REMOVED lines=25> */
.L_x_4031:
[----:B------:R-:W-:Y:S05]  /*4330*/  BSYNC.RECONVERGENT B1 ;  /* 0x0000000000017941 */ /* 0x000fea0003800200 */
.L_x_4030:
[----:B------:R-:W-:Y:S04]  /*4340*/  BSSY.RECONVERGENT B1, `(.L_x_4032) ;  /* 0x000001d000017945 */ /* 0x000fe80003800200 */
[----:B------:R-:W-:Y:S05]  /*4350*/  @P3 BRA `(.L_x_4033) ;  /* 0x00000000006c3947 */ /* 0x000fea0003800000 */
[C---:B------:R-:W-:Y:S01]  /*4360*/  FADD.FTZ R98, -R28.reuse, R98 ;  /* 0x000000621c627221 */ /* 0x040fe20000010100 */
[----:B0-----:R-:W-:Y:S01]  /*4370*/  FADD.FTZ R30, -R28, R99 ;  /* 0x000000631c1e7221 */ /* 0x001fe20000010100 */
        /* <DEDUP_REMOVED lines=25> */
.L_x_4033:
[----:B------:R-:W-:Y:S05]  /*4510*/  BSYNC.RECONVERGENT B1 ;  /* 0x0000000000017941 */ /* 0x000fea0003800200 */
.L_x_4032:
        /* <DEDUP_REMOVED lines=11> */
[----:B01----:R-:W-:Y:S01]  /*45d0*/  FADD.FTZ R30, -R28, R97 ;  /* 0x000000611c1e7221 */ /* 0x003fe20000010100 */
        /* <DEDUP_REMOVED lines=25> */
.L_x_4035:
[----:B------:R-:W-:Y:S05]  /*4770*/  BSYNC.RECONVERGENT B1 ;  /* 0x0000000000017941 */ /* 0x000fea0003800200 */
.L_x_4034:
[----:B------:R-:W-:Y:S04]  /*4780*/  BSSY.RECONVERGENT B1, `(.L_x_4036) ;  /* 0x000001d000017945 */ /* 0x000fe80003800200 */
[----:B------:R-:W-:Y:S05]  /*4790*/  @P2 BRA `(.L_x_4037) ;  /* 0x00000000006c2947 */ /* 0x000fea0003800000 */
[C---:B------:R-:W-:Y:S01]  /*47a0*/  FADD.FTZ R94, -R28.reuse, R94 ;  /* 0x0000005e1c5e7221 */ /* 0x040fe20000010100 */
[----:B012---:R-:W-:Y:S01]  /*47b0*/  FADD.FTZ R30, -R28, R95 ;  /* 0x0000005f1c1e7221 */ /* 0x007fe20000010100 */
        /* <DEDUP_REMOVED lines=25> */
.L_x_4037:
[----:B------:R-:W-:Y:S05]  /*4950*/  BSYNC.RECONVERGENT B1 ;  /* 0x0000000000017941 */ /* 0x000fea0003800200 */
.L_x_4036:
[----:B------:R-:W-:Y:S04]  /*4960*/  BSSY.RECONVERGENT B1, `(.L_x_4038) ;  /* 0x000001d000017945 */ /* 0x000fe80003800200 */
[----:B------:R-:W-:Y:S05]  /*4970*/  @P1 BRA `(.L_x_4039) ;  /* 0x00000000006c1947 */ /* 0x000fea0003800000 */
[C---:B------:R-:W-:Y:S01]  /*4980*/  FADD.FTZ R92, -R28.reuse, R92 ;  /* 0x0000005c1c5c7221 */ /* 0x040fe20000010100 */
[----:B0123--:R-:W-:Y:S01]  /*4990*/  FADD.FTZ R30, -R28, R93 ;  /* 0x0000005d1c1e7221 */ /* 0x00ffe20000010100 */
        /* <DEDUP_REMOVED lines=25> */
.L_x_4039:
[----:B------:R-:W-:Y:S05]  /*4b30*/  BSYNC.RECONVERGENT B1 ;  /* 0x0000000000017941 */ /* 0x000fea0003800200 */
.L_x_4038:
[----:B------:R-:W-:Y:S04]  /*4b40*/  BSSY.RECONVERGENT B1, `(.L_x_4040) ;  /* 0x000001d000017945 */ /* 0x000fe80003800200 */
[----:B------:R-:W-:Y:S05]  /*4b50*/  @P6 BRA `(.L_x_4041) ;  /* 0x00000000006c6947 */ /* 0x000fea0003800000 */
[C---:B------:R-:W-:Y:S01]  /*4b60*/  FADD.FTZ R90, -R28.reuse, R90 ;  /* 0x0000005a1c5a7221 */ /* 0x040fe20000010100 */
[----:B01234-:R-:W-:Y:S01]  /*4b70*/  FADD.FTZ R30, -R28, R91 ;  /* 0x0000005b1c1e7221 */ /* 0x01ffe20000010100 */
        /* <DEDUP_REMOVED lines=25> */
.L_x_4041:
[----:B------:R-:W-:Y:S05]  /*4d10*/  BSYNC.RECONVERGENT B1 ;  /* 0x0000000000017941 */ /* 0x000fea0003800200 */
.L_x_4040:
        /* <DEDUP_REMOVED lines=37> */
.L_x_4043:
[----:B------:R-:W-:Y:S05]  /*4f70*/  BSYNC.RECONVERGENT B1 ;  /* 0x0000000000017941 */ /* 0x000fea0003800200 */
.L_x_4042:
        /* <DEDUP_REMOVED lines=29> */
.L_x_4045:
[----:B------:R-:W-:Y:S05]  /*5150*/  BSYNC.RECONVERGENT B1 ;  /* 0x0000000000017941 */ /* 0x000fea0003800200 */
.L_x_4044:
        /* <DEDUP_REMOVED lines=29> */
.L_x_4047:
[----:B------:R-:W-:Y:S05]  /*5330*/  BSYNC.RECONVERGENT B1 ;  /* 0x0000000000017941 */ /* 0x000fea0003800200 */
.L_x_4046:
[----:B------:R-:W-:Y:S04]  /*5340*/  BSSY.RECONVERGENT B1, `(.L_x_4048) ;  /* 0x000001d000017945 */ /* 0x000fe80003800200 */
[----:B------:R-:W-:Y:S05]  /*5350*/  @P6 BRA `(.L_x_4049) ;  /* 0x00000000006c6947 */ /* 0x000fea0003800000 */
[C---:B------:R-:W-:Y:S01]  /*5360*/  FADD.FTZ R82, -R28.reuse, R82 ;  /* 0x000000521c527221 */ /* 0x040fe20000010100 */
[----:B01234-:R-:W-:Y:S01]  /*5370*/  FADD.FTZ R30, -R28, R83 ;  /* 0x000000531c1e7221 */ /* 0x01ffe20000010100 */
        /* <DEDUP_REMOVED lines=25> */
.L_x_4049:
[----:B------:R-:W-:Y:S05]  /*5510*/  BSYNC.RECONVERGENT B1 ;  /* 0x0000000000017941 */ /* 0x000fea0003800200 */
.L_x_4048:
        /* <DEDUP_REMOVED lines=39> */
.L_x_4051:
[----:B------:R-:W-:Y:S05]  /*5790*/  BSYNC.RECONVERGENT B1 ;  /* 0x0000000000017941 */ /* 0x000fea0003800200 */
.L_x_4050:
        /* <DEDUP_REMOVED lines=29> */
.L_x_4053:
[----:B------:R-:W-:Y:S05]  /*5970*/  BSYNC.RECONVERGENT B1 ;  /* 0x0000000000017941 */ /* 0x000fea0003800200 */
.L_x_4052:
        /* <DEDUP_REMOVED lines=29> */
.L_x_4055:
[----:B------:R-:W-:Y:S05]  /*5b50*/  BSYNC.RECONVERGENT B1 ;  /* 0x0000000000017941 */ /* 0x000fea0003800200 */
.L_x_4054:
        /* <DEDUP_REMOVED lines=29> */
.L_x_4057:
[----:B------:R-:W-:Y:S05]  /*5d30*/  BSYNC.RECONVERGENT B1 ;  /* 0x0000000000017941 */ /* 0x000fea0003800200 */
.L_x_4056:
        /* <DEDUP_REMOVED lines=29> */
.L_x_4059:
[----:B------:R-:W-:Y:S05]  /*5f10*/  BSYNC.RECONVERGENT B1 ;  /* 0x0000000000017941 */ /* 0x000fea0003800200 */
.L_x_4058:
[----:B------:R-:W-:Y:S05]  /*5f20*/  @P6 BRA `(.L_x_4029) ;  /* 0x0000000000686947 */ /* 0x000fea0003800000 */
[C---:B------:R-:W-:Y:S01]  /*5f30*/  FADD.FTZ R68, -R28.reuse, R68 ;  /* 0x000000441c447221 */ /* 0x040fe20000010100 */
[----:B------:R-:W-:Y:S01]  /*5f40*/  FADD.FTZ R28, -R28, R69 ;  /* 0x000000451c1c7221 */ /* 0x000fe20000010100 */
[----:B------:R-:W0:Y:S01]  /*5f50*/  LDCU.64 UR4, c[0x0][0x3e0] ;  /* 0x00007c00ff0477ac */ /* 0x000e220008000a00 */
[----:B------:R-:W-:Y:S01]  /*5f60*/  MOV R112, R114 ;  /* 0x0000007200707202 */ /* 0x000fe20000000f00 */
[-C--:B------:R-:W-:Y:S01]  /*5f70*/  FMUL.FTZ R68, R68, R29.reuse ;  /* 0x0000001d44447220 */ /* 0x080fe20000410000 */
[----:B------:R-:W-:Y:S01]  /*5f80*/  FMUL.FTZ R29, R28, R29 ;  /* 0x0000001d1c1d7220 */ /* 0x000fe20000410000 */
[----:B------:R-:W5:Y:S02]  /*5f90*/  LDCU.64 UR8, c[0x0][0x380] ;  /* 0x00007000ff0877ac */ /* 0x000f640008000a00 */
[----:B------:R-:W-:Y:S01]  /*5fa0*/  FFMA.FTZ R39, R36, R68, R39 ;  /* 0x0000004424277223 */ /* 0x000fe20000010027 */
[----:B------:R-:W-:-:S03]  /*5fb0*/  FFMA.FTZ R38, R37, R29, R38 ;  /* 0x0000001d25267223 */ /* 0x000fc60000010026 */
[----:B------:R-:W-:Y:S01]  /*5fc0*/  FMUL.FTZ R28, R39, -1.4426950216293334961 ;  /* 0xbfb8aa3b271c7820 */ /* 0x000fe20000410000 */
[----:B------:R-:W-:-:S05]  /*5fd0*/  FMUL.FTZ R29, R38, -1.4426950216293334961 ;  /* 0xbfb8aa3b261d7820 */ /* 0x000fca0000410000 */
[----:B------:R-:W5:Y:S01]  /*5fe0*/  MUFU.EX2 R28, R28 ;  /* 0x0000001c001c7308 */ /* 0x000f620000000800 */
[----:B0-----:R-:W-:-:S03]  /*5ff0*/  IMAD R34, R111, UR4, RZ ;  /* 0x000000046f227c24 */ /* 0x001fc6000f8e02ff */
[----:B------:R-:W0:Y:S01]  /*6000*/  MUFU.EX2 R29, R29 ;  /* 0x0000001d001d7308 */ /* 0x000e220000000800 */
[----:B------:R-:W-:-:S04]  /*6010*/  IMAD.WIDE.U32 R112, R25, UR4, R112 ;  /* 0x0000000419707c25 */ /* 0x000fc8000f8e0070 */
[----:B-1234-:R-:W-:Y:S02]  /*6020*/  IMAD R33, R25, UR5, R34 ;  /* 0x0000000519217c24 */ /* 0x01efe4000f8e0222 */
[----:B-----5:R-:W-:Y:S01]  /*6030*/  FADD.FTZ R30, R28, 1 ;  /* 0x3f8000001c1e7421 */ /* 0x020fe20000010000 */
[C---:B------:R-:W-:Y:S02]  /*6040*/  LEA R28, P1, R112.reuse, UR8, 0x2 ;  /* 0x00000008701c7c11 */ /* 0x040fe4000f8210ff */
        /* <DEDUP_REMOVED lines=8> */
.L_x_4029:
[----:B------:R-:W-:Y:S05]  /*60d0*/  BSYNC.RECONVERGENT B0 ;  /* 0x0000000000007941 */ /* 0x000fea0003800200 */
.L_x_3997:
        /* <DEDUP_REMOVED lines=8> */
.L_x_4061:
        /* <DEDUP_REMOVED lines=10> */
.L_x_4562:


//--------------------- .text._Z35group_norm_nhwc_fwd_one_pass_kernelI11Fp32IOBf16WLi512ELi60ELi480EEv26Group_norm_nhwc_fwd_params --------------------------
	.section	.text._Z35group_norm_nhwc_fwd_one_pass_kernelI11Fp32IOBf16WLi512ELi60ELi480EEv26Group_norm_nhwc_fwd_params,"ax",@progbits
	.align	128
        .global         _Z35group_norm_nhwc_fwd_one_pass_kernelI11Fp32IOBf16WLi512ELi60ELi480EEv26Group_norm_nhwc_fwd_params
        .type           _Z35group_norm_nhwc_fwd_one_pass_kernelI11Fp32IOBf16WLi512ELi60ELi480EEv26Group_norm_nhwc_fwd_params,@function
        .size           _Z35group_norm_nhwc_fwd_one_pass_kernelI11Fp32IOBf16WLi512ELi60ELi480EEv26Group_norm_nhwc_fwd_params,(.L_x_4563 - _Z35group_norm_nhwc_fwd_one_pass_kernelI11Fp32IOBf16WLi512ELi60ELi480EEv26Group_norm_nhwc_fwd_params)
        .other          _Z35group_norm_nhwc_fwd_one_pass_kernelI11Fp32IOBf16WLi512ELi60ELi480EEv26Group_norm_nhwc_fwd_params,@"STO_CUDA_ENTRY STV_DEFAULT"
_Z35group_norm_nhwc_fwd_one_pass_kernelI11Fp32IOBf16WLi512ELi60ELi480EEv26Group_norm_nhwc_fwd_params:
.text._Z35group_norm_nhwc_fwd_one_pass_kernelI11Fp32IOBf16WLi512ELi60ELi480EEv26Group_norm_nhwc_fwd_params:
        /* <DEDUP_REMOVED lines=47> */
.L_x_4201:
[----:B0-----:R-:W0:Y:S01]  /*02f0*/  LDC R33, c[0x0][0x3f8] ;  /* 0x0000fe00ff217b82 */ /* 0x001e220000000800 */
[----:B-1----:R-:W1:Y:S01]  /*0300*/  LDCU UR8, c[0x0][0x404] ;  /* 0x00008080ff0877ac */ /* 0x002e620008000800 */
[----:B------:R-:W-:Y:S01]  /*0310*/  LOP3.LUT R117, R16, 0xffff, RZ, 0xc0, !PT ;  /* 0x0000ffff10757812 */ /* 0x000fe200078ec0ff */
[----:B--2---:R-:W2:Y:S01]  /*0320*/  LDCU.64 UR4, c[0x0][0x3e8] ;  /* 0x00007d00ff0477ac */ /* 0x004ea20008000a00 */
[----:B-1----:R-:W-:Y:S01]  /*0330*/  IMAD R39, R3, UR8, R108 ;  /* 0x0000000803277c24 */ /* 0x002fe2000f8e026c */
[----:B------:R-:W1:Y:S01]  /*0340*/  LDCU.64 UR8, c[0x0][0x3f0] ;  /* 0x00007e00ff0877ac */ /* 0x000e620008000a00 */
[----:B0-----:R-:W-:-:S03]  /*0350*/  IABS R25, R33 ;  /* 0x0000002100197213 */ /* 0x001fc60000000000 */
[----:B---3--:R-:W-:Y:S01]  /*0360*/  IADD3 R29, PT, PT, R39, 0x10, RZ ;  /* 0x00000010271d7810 */ /* 0x008fe20007ffe0ff */
[----:B------:R-:W0:Y:S01]  /*0370*/  I2F.RP R18, R25 ;  /* 0x0000001900127306 */ /* 0x000e220000209400 */
[----:B------:R-:W-:Y:S02]  /*0380*/  ISETP.NE.AND P2, PT, R33, RZ, PT ;  /* 0x000000ff2100720c */ /* 0x000fe40003f45270 */
[----:B--2---:R-:W-:Y:S02]  /*0390*/  ISETP.GE.U32.AND P6, PT, R29, UR4, PT ;  /* 0x000000041d007c0c */ /* 0x004fe4000bfc6070 */
[----:B------:R-:W-:Y:S02]  /*03a0*/  SHF.R.S32.HI R31, RZ, 0x1f, R29 ;  /* 0x0000001fff1f7819 */ /* 0x000fe4000001141d */
[----:B------:R-:W-:Y:S02]  /*03b0*/  IADD3 R45, PT, PT, R39, 0x70, RZ ;  /* 0x00000070272d7810 */ /* 0x000fe40007ffe0ff */
[----:B------:R-:W-:-:S02]  /*03c0*/  ISETP.GE.AND.EX P6, PT, R31, UR5, PT, P6 ;  /* 0x000000051f007c0c */ /* 0x000fc4000bfc6360 */
[----:B------:R-:W-:Y:S02]  /*03d0*/  IADD3 R47, PT, PT, R39, 0x80, RZ ;  /* 0x00000080272f7810 */ /* 0x000fe40007ffe0ff */
[----:B------:R-:W-:Y:S01]  /*03e0*/  ISETP.GE.U32.AND P5, PT, R45, UR4, PT ;  /* 0x000000042d007c0c */ /* 0x000fe2000bfa6070 */
[----:B0-----:R-:W0:Y:S01]  /*03f0*/  MUFU.RCP R18, R18 ;  /* 0x0000001200127308 */ /* 0x001e220000001000 */
[----:B------:R-:W-:Y:S02]  /*0400*/  SHF.R.S32.HI R53, RZ, 0x1f, R47 ;  /* 0x0000001fff357819 */ /* 0x000fe4000001142f */
[----:B------:R-:W-:-:S05]  /*0410*/  IADD3 R51, PT, PT, R39, 0xa0, RZ ;  /* 0x000000a027337810 */ /* 0x000fca0007ffe0ff */
[----:B------:R-:W2:Y:S08]  /*0420*/  @!P6 LDC.64 R40, c[0x0][0x3e0] ;  /* 0x0000f800ff28eb82 */ /* 0x000eb00000000a00 */
[----:B------:R-:W3:Y:S01]  /*0430*/  @!P6 LDC.64 R48, c[0x0][0x390] ;  /* 0x0000e400ff30eb82 */ /* 0x000ee20000000a00 */
[----:B0---4-:R-:W-:-:S04]  /*0440*/  IADD3 R22, PT, PT, R18, 0xffffffe, RZ ;  /* 0x0ffffffe12167810 */ /* 0x011fc80007ffe0ff */
        /* <DEDUP_REMOVED lines=8> */
[----:B------:R-:W-:Y:S02]  /*04d0*/  IMAD R18, R25, R18, R24 ;  /* 0x0000001219127224 */ /* 0x000fe400078e0218 */
[----:B--2---:R-:W-:-:S03]  /*04e0*/  @!P6 IMAD R24, R31, R40, RZ ;  /* 0x000000281f18e224 */ /* 0x004fc600078e02ff */
[----:B------:R-:W-:-:S13]  /*04f0*/  ISETP.GT.U32.AND P1, PT, R25, R18, PT ;  /* 0x000000121900720c */ /* 0x000fda0003f24070 */
[-C--:B------:R-:W-:Y:S02]  /*0500*/  @!P1 IADD3 R18, PT, PT, R18, -R25.reuse, RZ ;  /* 0x8000001912129210 */ /* 0x080fe40007ffe0ff */
[----:B------:R-:W-:Y:S02]  /*0510*/  @!P1 IADD3 R23, PT, PT, R23, 0x1, RZ ;  /* 0x0000000117179810 */ /* 0x000fe40007ffe0ff */
[----:B------:R-:W-:Y:S02]  /*0520*/  ISETP.GE.U32.AND P4, PT, R18, R25, PT ;  /* 0x000000191200720c */ /* 0x000fe40003f86070 */
[----:B------:R-:W-:Y:S02]  /*0530*/  LOP3.LUT R18, R8, R33, RZ, 0x3c, !PT ;  /* 0x0000002108127212 */ /* 0x000fe400078e3cff */
[----:B------:R-:W-:Y:S02]  /*0540*/  ISETP.GE.U32.AND P1, PT, R39, UR4, PT ;  /* 0x0000000427007c0c */ /* 0x000fe4000bf26070 */
[----:B------:R-:W-:-:S02]  /*0550*/  ISETP.GE.AND P3, PT, R18, RZ, PT ;  /* 0x000000ff1200720c */ /* 0x000fc40003f66270 */
[----:B------:R-:W-:-:S04]  /*0560*/  SHF.R.S32.HI R25, RZ, 0x1f, R39 ;  /* 0x0000001fff197819 */ /* 0x000fc80000011427 */
[----:B------:R-:W-:Y:S02]  /*0570*/  ISETP.GE.AND.EX P1, PT, R25, UR5, PT, P1 ;  /* 0x0000000519007c0c */ /* 0x000fe4000bf26310 */
[----:B------:R-:W-:-:S05]  /*0580*/  @P4 IADD3 R23, PT, PT, R23, 0x1, RZ ;  /* 0x0000000117174810 */ /* 0x000fca0007ffe0ff */
[----:B------:R-:W-:Y:S02]  /*0590*/  @!P3 IADD3 R23, PT, PT, -R23, RZ, RZ ;  /* 0x000000ff1717b210 */ /* 0x000fe40007ffe1ff */
[----:B------:R-:W-:Y:S02]  /*05a0*/  @!P2 LOP3.LUT R23, RZ, R33, RZ, 0x33, !PT ;  /* 0x00000021ff17a212 */ /* 0x000fe400078e33ff */
[----:B------:R-:W-:Y:S02]  /*05b0*/  ISETP.GE.U32.AND P3, PT, R47, UR4, PT ;  /* 0x000000042f007c0c */ /* 0x000fe4000bf66070 */
[----:B------:R-:W-:Y:S01]  /*05c0*/  IADD3 R27, PT, PT, -R23, RZ, RZ ;  /* 0x000000ff171b7210 */ /* 0x000fe20007ffe1ff */
[----:B------:R-:W0:Y:S01]  /*05d0*/  @!P1 LDC.64 R36, c[0x0][0x3e0] ;  /* 0x0000f800ff249b82 */ /* 0x000e220000000a00 */
[----:B------:R-:W-:Y:S02]  /*05e0*/  SHF.R.S32.HI R22, RZ, 0x1f, R23 ;  /* 0x0000001fff167819 */ /* 0x000fe40000011417 */
[----:B------:R-:W-:Y:S01]  /*05f0*/  ISETP.GE.AND.EX P3, PT, R53, UR5, PT, P3 ;  /* 0x0000000535007c0c */ /* 0x000fe2000bf66330 */
[----:B------:R-:W-:Y:S01]  /*0600*/  IMAD R18, R33, R27, R8 ;  /* 0x0000001b21127224 */ /* 0x000fe200078e0208 */
[----:B------:R-:W-:Y:S01]  /*0610*/  IADD3 R33, PT, PT, R39, 0x20, RZ ;  /* 0x0000002027217810 */ /* 0x000fe20007ffe0ff */
[----:B-1----:R-:W-:-:S02]  /*0620*/  IMAD R22, R22, UR8, RZ ;  /* 0x0000000816167c24 */ /* 0x002fc4000f8e02ff */
[----:B------:R-:W-:Y:S01]  /*0630*/  IMAD R18, R18, 0x3c, RZ ;  /* 0x0000003c12127824 */ /* 0x000fe200078e02ff */
[----:B------:R-:W1:Y:S01]  /*0640*/  @!P1 LDC.64 R42, c[0x0][0x390] ;  /* 0x0000e400ff2a9b82 */ /* 0x000e620000000a00 */
[----:B------:R-:W-:Y:S01]  /*0650*/  ISETP.GE.U32.AND P4, PT, R33, UR4, PT ;  /* 0x0000000421007c0c */ /* 0x000fe2000bf86070 */
[----:B------:R-:W-:Y:S01]  /*0660*/  IMAD R119, R23, UR9, R22 ;  /* 0x0000000917777c24 */ /* 0x000fe2000f8e0216 */
[----:B------:R-:W-:Y:S02]  /*0670*/  SHF.R.S32.HI R35, RZ, 0x1f, R33 ;  /* 0x0000001fff237819 */ /* 0x000fe40000011421 */
[C---:B------:R-:W-:Y:S02]  /*0680*/  IADD3 R116, P2, PT, R18.reuse, R117, RZ ;  /* 0x0000007512747210 */ /* 0x040fe40007f5e0ff */
[----:B------:R-:W-:Y:S02]  /*0690*/  ISETP.GE.AND.EX P4, PT, R35, UR5, PT, P4 ;  /* 0x0000000523007c0c */ /* 0x000fe4000bf86340 */
[----:B------:R-:W-:-:S03]  /*06a0*/  LEA.HI.X.SX32 R117, R18, RZ, 0x1, P2 ;  /* 0x000000ff12757211 */ /* 0x000fc600010f0eff */
[----:B------:R-:W-:-:S04]  /*06b0*/  IMAD.WIDE.U32 R116, R23, UR8, R116 ;  /* 0x0000000817747c25 */ /* 0x000fc8000f8e0074 */
[----:B0-----:R-:W-:Y:S01]  /*06c0*/  @!P1 IMAD R22, R25, R36, RZ ;  /* 0x0000002419169224 */ /* 0x001fe200078e02ff */
[----:B------:R-:W-:-:S03]  /*06d0*/  IADD3 R119, PT, PT, R117, R119, RZ ;  /* 0x0000007775777210 */ /* 0x000fc60007ffe0ff */
[----:B------:R-:W0:Y:S01]  /*06e0*/  @!P4 LDC.64 R26, c[0x0][0x3e0] ;  /* 0x0000f800ff1acb82 */ /* 0x000e220000000a00 */
[----:B------:R-:W-:Y:S01]  /*06f0*/  @!P1 MOV R118, R116 ;  /* 0x0000007400769202 */ /* 0x000fe20000000f00 */
[----:B------:R-:W-:Y:S01]  /*0700*/  @!P1 IMAD R31, R39, R37, R22 ;  /* 0x00000025271f9224 */ /* 0x000fe200078e0216 */
[----:B------:R-:W-:Y:S01]  /*0710*/  @!P6 MOV R25, R119 ;  /* 0x000000770019e202 */ /* 0x000fe20000000f00 */
[----:B------:R-:W-:Y:S01]  /*0720*/  @!P6 IMAD R37, R29, R41, R24 ;  /* 0x000000291d25e224 */ /* 0x000fe200078e0218 */
[----:B------:R-:W-:Y:S01]  /*0730*/  SHF.R.S32.HI R41, RZ, 0x1f, R45 ;  /* 0x0000001fff297819 */ /* 0x000fe2000001142d */
[----:B------:R-:W-:Y:S01]  /*0740*/  @!P1 IMAD.WIDE.U32 R22, R39, R36, R118 ;  /* 0x0000002427169225 */ /* 0x000fe200078e0076 */
[----:B------:R-:W-:Y:S01]  /*0750*/  @!P6 MOV R24, R116 ;  /* 0x000000740018e202 */ /* 0x000fe20000000f00 */
[----:B------:R-:W2:Y:S01]  /*0760*/  @!P4 LDC.64 R60, c[0x0][0x390] ;  /* 0x0000e400ff3ccb82 */ /* 0x000ea20000000a00 */
[----:B------:R-:W-:Y:S02]  /*0770*/  ISETP.GE.AND.EX P5, PT, R41, UR5, PT, P5 ;  /* 0x0000000529007c0c */ /* 0x000fe4000bfa6350 */
[----:B------:R-:W-:Y:S01]  /*0780*/  @!P1 IADD3 R23, PT, PT, R23, R31, RZ ;  /* 0x0000001f17179210 */ /* 0x000fe20007ffe0ff */
[----:B------:R-:W-:Y:S01]  /*0790*/  @!P6 IMAD.WIDE.U32 R24, R29, R40, R24 ;  /* 0x000000281d18e225 */ /* 0x000fe200078e0018 */
[----:B-1----:R-:W-:-:S04]  /*07a0*/  @!P1 LEA R30, P2, R22, R42, 0x2 ;  /* 0x0000002a161e9211 */ /* 0x002fc800078410ff */
[----:B------:R-:W-:Y:S02]  /*07b0*/  @!P1 LEA.HI.X R31, R22, R43, R23, 0x2, P2 ;  /* 0x0000002b161f9211 */ /* 0x000fe400010f1417 */
[----:B------:R-:W-:Y:S02]  /*07c0*/  @!P6 IADD3 R22, PT, PT, R25, R37, RZ ;  /* 0x000000251916e210 */ /* 0x000fe40007ffe0ff */
[C---:B---3--:R-:W-:Y:S01]  /*07d0*/  @!P6 LEA R42, P2, R24.reuse, R48, 0x2 ;  /* 0x00000030182ae211 */ /* 0x048fe200078410ff */
[----:B------:R-:W1:Y:S01]  /*07e0*/  @!P5 LDC.64 R62, c[0x0][0x3e0] ;  /* 0x0000f800ff3edb82 */ /* 0x000e620000000a00 */
[----:B------:R-:W-:Y:S01]  /*07f0*/  MOV R23, RZ ;  /* 0x000000ff00177202 */ /* 0x000fe20000000f00 */
[----:B0-----:R-:W-:Y:S01]  /*0800*/  @!P4 IMAD R28, R35, R26, RZ ;  /* 0x0000001a231cc224 */ /* 0x001fe200078e02ff */
[----:B------:R-:W-:Y:S02]  /*0810*/  @!P6 LEA.HI.X R43, R24, R49, R22, 0x2, P2 ;  /* 0x00000031182be211 */ /* 0x000fe400010f1416 */
[----:B------:R-:W-:Y:S01]  /*0820*/  MOV R22, RZ ;  /* 0x000000ff00167202 */ /* 0x000fe20000000f00 */
[----:B------:R-:W-:Y:S01]  /*0830*/  @!P4 IMAD R59, R33, R27, R28 ;  /* 0x0000001b213bc224 */ /* 0x000fe200078e021c */
[----:B------:R-:W-:Y:S01]  /*0840*/  IADD3 R49, PT, PT, R39, 0x90, RZ ;  /* 0x0000009027317810 */ /* 0x000fe20007ffe0ff */
[----:B------:R-:W0:Y:S03]  /*0850*/  @!P3 LDC.64 R36, c[0x0][0x3e0] ;  /* 0x0000f800ff24bb82 */ /* 0x000e260000000a00 */
[----:B------:R3:W4:Y:S01]  /*0860*/  @!P1 LDG.E.64 R22, desc[UR6][R30.64] ;  /* 0x000000061e169981 */ /* 0x000722000c1e1b00 */
[----:B------:R-:W-:-:S02]  /*0870*/  ISETP.GE.U32.AND P1, PT, R49, UR4, PT ;  /* 0x0000000431007c0c */ /* 0x000fc4000bf26070 */
[----:B------:R-:W-:Y:S02]  /*0880*/  CS2R R24, SRZ ;  /* 0x0000000000187805 */ /* 0x000fe4000001ff00 */
[----:B------:R-:W-:Y:S02]  /*0890*/  SHF.R.S32.HI R55, RZ, 0x1f, R49 ;  /* 0x0000001fff377819 */ /* 0x000fe40000011431 */
[----:B------:R-:W-:Y:S01]  /*08a0*/  ISETP.GE.U32.AND P2, PT, R51, UR4, PT ;  /* 0x0000000433007c0c */ /* 0x000fe2000bf46070 */
[----:B------:R-:W5:Y:S01]  /*08b0*/  @!P5 LDC.64 R28, c[0x0][0x390] ;  /* 0x0000e400ff1cdb82 */ /* 0x000f620000000a00 */
[----:B------:R-:W-:Y:S01]  /*08c0*/  ISETP.GE.AND.EX P1, PT, R55, UR5, PT, P1 ;  /* 0x0000000537007c0c */ /* 0x000fe2000bf26310 */
[----:B------:R2:W4:Y:S01]  /*08d0*/  @!P6 LDG.E.64 R24, desc[UR6][R42.64] ;  /* 0x000000062a18e981 */ /* 0x000522000c1e1b00 */
[----:B------:R-:W-:Y:S02]  /*08e0*/  SHF.R.S32.HI R57, RZ, 0x1f, R51 ;  /* 0x0000001fff397819 */ /* 0x000fe40000011433 */
[----:B---3--:R-:W-:-:S02]  /*08f0*/  @!P4 MOV R30, R116 ;  /* 0x00000074001ec202 */ /* 0x008fc40000000f00 */
[----:B------:R-:W-:Y:S01]  /*0900*/  @!P4 MOV R31, R119 ;  /* 0x00000077001fc202 */ /* 0x000fe20000000f00 */
[----:B------:R-:W3:Y:S01]  /*0910*/  @!P3 LDC.64 R34, c[0x0][0x390] ;  /* 0x0000e400ff22bb82 */ /* 0x000ee20000000a00 */
[----:B------:R-:W-:Y:S01]  /*0920*/  ISETP.GE.AND.EX P2, PT, R57, UR5, PT, P2 ;  /* 0x0000000539007c0c */ /* 0x000fe2000bf46320 */
[----:B------:R-:W-:Y:S01]  /*0930*/  @!P4 IMAD.WIDE.U32 R26, R33, R26, R30 ;  /* 0x0000001a211ac225 */ /* 0x000fe200078e001e */
[----:B--2---:R-:W-:-:S03]  /*0940*/  @!P5 MOV R42, R116 ;  /* 0x00000074002ad202 */ /* 0x004fc60000000f00 */
[----:B-1----:R-:W-:Y:S01]  /*0950*/  @!P5 IMAD R38, R41, R62, RZ ;  /* 0x0000003e2926d224 */ /* 0x002fe200078e02ff */
[----:B------:R-:W-:Y:S01]  /*0960*/  @!P4 IADD3 R27, PT, PT, R27, R59, RZ ;  /* 0x0000003b1b1bc210 */ /* 0x000fe20007ffe0ff */
[----:B------:R-:W1:Y:S01]  /*0970*/  @!P1 LDC.64 R32, c[0x0][0x3e0] ;  /* 0x0000f800ff209b82 */ /* 0x000e620000000a00 */
[C---:B------:R-:W-:Y:S02]  /*0980*/  @!P4 LEA R40, P6, R26.reuse, R60, 0x2 ;  /* 0x0000003c1a28c211 */ /* 0x040fe400078c10ff */
[----:B------:R-:W-:Y:S02]  /*0990*/  @!P5 MOV R43, R119 ;  /* 0x00000077002bd202 */ /* 0x000fe40000000f00 */
[----:B------:R-:W-:Y:S01]  /*09a0*/  @!P4 LEA.HI.X R41, R26, R61, R27, 0x2, P6 ;  /* 0x0000003d1a29c211 */ /* 0x000fe200030f141b */
[----:B0-----:R-:W-:Y:S01]  /*09b0*/  @!P3 IMAD R26, R53, R36, RZ ;  /* 0x00000024351ab224 */ /* 0x001fe200078e02ff */
[----:B------:R-:W-:Y:S01]  /*09c0*/  @!P3 MOV R44, R116 ;  /* 0x00000074002cb202 */ /* 0x000fe20000000f00 */
[----:B------:R-:W-:Y:S01]  /*09d0*/  @!P5 IMAD R59, R45, R63, R38 ;  /* 0x0000003f2d3bd224 */ /* 0x000fe200078e0226 */
[----:B------:R-:W0:Y:S01]  /*09e0*/  @!P2 LDC.64 R30, c[0x0][0x3e0] ;  /* 0x0000f800ff1eab82 */ /* 0x000e220000000a00 */
[----:B------:R-:W-:Y:S01]  /*09f0*/  @!P3 IMAD R61, R47, R37, R26 ;  /* 0x000000252f3db224 */ /* 0x000fe200078e021a */
[----:B------:R-:W-:Y:S01]  /*0a00*/  CS2R R26, SRZ ;  /* 0x00000000001a7805 */ /* 0x000fe2000001ff00 */
[----:B------:R-:W-:Y:S01]  /*0a10*/  @!P5 IMAD.WIDE.U32 R42, R45, R62, R42 ;  /* 0x0000003e2d2ad225 */ /* 0x000fe200078e002a */
[----:B------:R-:W-:-:S02]  /*0a20*/  @!P3 MOV R45, R119 ;  /* 0x00000077002db202 */ /* 0x000fc40000000f00 */
[----:B------:R-:W-:Y:S02]  /*0a30*/  IADD3 R53, PT, PT, R39, 0xb0, RZ ;  /* 0x000000b027357810 */ /* 0x000fe40007ffe0ff */
[----:B------:R2:W4:Y:S01]  /*0a40*/  @!P4 LDG.E.64 R26, desc[UR6][R40.64] ;  /* 0x00000006281ac981 */ /* 0x000522000c1e1b00 */
[----:B------:R-:W-:Y:S01]  /*0a50*/  @!P3 IMAD.WIDE.U32 R44, R47, R36, R44 ;  /* 0x000000242f2cb225 */ /* 0x000fe200078e002c */
[----:B------:R-:W-:Y:S01]  /*0a60*/  ISETP.GE.U32.AND P4, PT, R53, UR4, PT ;  /* 0x0000000435007c0c */ /* 0x000fe2000bf86070 */
[----:B------:R-:W2:Y:S01]  /*0a70*/  @!P1 LDC.64 R62, c[0x0][0x390] ;  /* 0x0000e400ff3e9b82 */ /* 0x000ea20000000a00 */
[----:B------:R-:W-:Y:S02]  /*0a80*/  SHF.R.S32.HI R47, RZ, 0x1f, R53 ;  /* 0x0000001fff2f7819 */ /* 0x000fe40000011435 */
[----:B------:R-:W-:Y:S02]  /*0a90*/  @!P5 IADD3 R37, PT, PT, R43, R59, RZ ;  /* 0x0000003b2b25d210 */ /* 0x000fe40007ffe0ff */
[----:B------:R-:W-:-:S02]  /*0aa0*/  ISETP.GE.AND.EX P4, PT, R47, UR5, PT, P4 ;  /* 0x000000052f007c0c */ /* 0x000fc4000bf86340 */
[C---:B-----5:R-:W-:Y:S01]  /*0ab0*/  @!P5 LEA R36, P6, R42.reuse, R28, 0x2 ;  /* 0x0000001c2a24d211 */ /* 0x060fe200078c10ff */
[----:B------:R-:W5:Y:S03]  /*0ac0*/  @!P2 LDC.64 R64, c[0x0][0x390] ;  /* 0x0000e400ff40ab82 */ /* 0x000f660000000a00 */
[----:B------:R-:W-:Y:S02]  /*0ad0*/  @!P5 LEA.HI.X R37, R42, R29, R37, 0x2, P6 ;  /* 0x0000001d2a25d211 */ /* 0x000fe400030f1425 */
[C---:B---3--:R-:W-:Y:S01]  /*0ae0*/  @!P3 LEA R42, P6, R44.reuse, R34, 0x2 ;  /* 0x000000222c2ab211 */ /* 0x048fe200078c10ff */
[----:B-1----:R-:W-:Y:S01]  /*0af0*/  @!P1 IMAD R34, R55, R32, RZ ;  /* 0x0000002037229224 */ /* 0x002fe200078e02ff */
[----:B------:R-:W-:Y:S01]  /*0b00*/  @!P3 IADD3 R28, PT, PT, R45, R61, RZ ;  /* 0x0000003d2d1cb210 */ /* 0x000fe20007ffe0ff */
[----:B0-----:R-:W-:Y:S01]  /*0b10*/  @!P2 IMAD R38, R57, R30, RZ ;  /* 0x0000001e3926a224 */ /* 0x001fe200078e02ff */
[----:B------:R-:W-:Y:S01]  /*0b20*/  @!P2 MOV R45, R119 ;  /* 0x00000077002da202 */ /* 0x000fe20000000f00 */
[----:B--2---:R-:W-:Y:S01]  /*0b30*/  @!P1 IMAD R41, R49, R33, R34 ;  /* 0x0000002131299224 */ /* 0x004fe200078e0222 */
[----:B------:R-:W-:Y:S01]  /*0b40*/  @!P3 LEA.HI.X R43, R44, R35, R28, 0x2, P6 ;  /* 0x000000232c2bb211 */ /* 0x000fe200030f141c */
[----:B------:R-:W0:Y:S01]  /*0b50*/  @!P4 LDC.64 R70, c[0x0][0x390] ;  /* 0x0000e400ff46cb82 */ /* 0x000e220000000a00 */
[----:B------:R-:W-:Y:S01]  /*0b60*/  @!P2 MOV R44, R116 ;  /* 0x00000074002ca202 */ /* 0x000fe20000000f00 */
[----:B------:R-:W-:-:S06]  /*0b70*/  @!P2 IMAD R61, R51, R31, R38 ;  /* 0x0000001f333da224 */ /* 0x000fcc00078e0226 */
[----:B------:R-:W1:Y:S01]  /*0b80*/  @!P4 LDC.64 R34, c[0x0][0x3e0] ;  /* 0x0000f800ff22cb82 */ /* 0x000e620000000a00 */
[----:B------:R-:W-:Y:S01]  /*0b90*/  @!P2 IMAD.WIDE.U32 R44, R51, R30, R44 ;  /* 0x0000001e332ca225 */ /* 0x000fe200078e002c */
[----:B------:R-:W-:Y:S02]  /*0ba0*/  CS2R R30, SRZ ;  /* 0x00000000001e7805 */ /* 0x000fe4000001ff00 */
[----:B------:R-:W-:Y:S02]  /*0bb0*/  @!P1 MOV R28, R116 ;  /* 0x00000074001c9202 */ /* 0x000fe40000000f00 */
[----:B------:R-:W-:Y:S02]  /*0bc0*/  @!P1 MOV R29, R119 ;  /* 0x00000077001d9202 */ /* 0x000fe40000000f00 */
[----:B------:R-:W-:Y:S01]  /*0bd0*/  IADD3 R55, PT, PT, R39, 0xc0, RZ ;  /* 0x000000c027377810 */ /* 0x000fe20007ffe0ff */
[----:B------:R-:W2:Y:S01]  /*0be0*/  @!P3 LDG.E.64 R30, desc[UR6][R42.64] ;  /* 0x000000062a1eb981 */ /* 0x000ea2000c1e1b00 */
[----:B------:R-:W-:-:S02]  /*0bf0*/  @!P1 IMAD.WIDE.U32 R32, R49, R32, R28 ;  /* 0x0000002031209225 */ /* 0x000fc400078e001c */
[----:B------:R-:W-:Y:S02]  /*0c00*/  ISETP.GE.U32.AND P3, PT, R55, UR4, PT ;  /* 0x0000000437007c0c */ /* 0x000fe4000bf66070 */
[----:B------:R-:W-:Y:S02]  /*0c10*/  SHF.R.S32.HI R49, RZ, 0x1f, R55 ;  /* 0x0000001fff317819 */ /* 0x000fe40000011437 */
[----:B------:R-:W-:Y:S02]  /*0c20*/  CS2R R28, SRZ ;  /* 0x00000000001c7805 */ /* 0x000fe4000001ff00 */
[----:B------:R-:W-:Y:S02]  /*0c30*/  ISETP.GE.AND.EX P3, PT, R49, UR5, PT, P3 ;  /* 0x0000000531007c0c */ /* 0x000fe4000bf66330 */
[----:B------:R-:W-:Y:S02]  /*0c40*/  IADD3 R59, PT, PT, R39, 0xe0, RZ ;  /* 0x000000e0273b7810 */ /* 0x000fe40007ffe0ff */
[----:B------:R1:W3:Y:S02]  /*0c50*/  @!P5 LDG.E.64 R28, desc[UR6][R36.64] ;  /* 0x00000006241cd981 */ /* 0x0002e4000c1e1b00 */
[----:B------:R-:W-:-:S02]  /*0c60*/  ISETP.GE.U32.AND P5, PT, R59, UR4, PT ;  /* 0x000000043b007c0c */ /* 0x000fc4000bfa6070 */
[----:B------:R-:W-:Y:S01]  /*0c70*/  SHF.R.S32.HI R57, RZ, 0x1f, R59 ;  /* 0x0000001fff397819 */ /* 0x000fe2000001143b */
[----:B-1----:R-:W-:Y:S01]  /*0c80*/  @!P4 IMAD R36, R47, R34, RZ ;  /* 0x000000222f24c224 */ /* 0x002fe200078e02ff */
[----:B------:R-:W-:-:S03]  /*0c90*/  @!P1 IADD3 R33, PT, PT, R33, R41, RZ ;  /* 0x0000002921219210 */ /* 0x000fc60007ffe0ff */
[----:B------:R-:W-:Y:S01]  /*0ca0*/  @!P4 IMAD R69, R53, R35, R36 ;  /* 0x000000233545c224 */ /* 0x000fe200078e0224 */
[C---:B------:R-:W-:Y:S01]  /*0cb0*/  @!P1 LEA R40, P6, R32.reuse, R62, 0x2 ;  /* 0x0000003e20289211 */ /* 0x040fe200078c10ff */
[----:B------:R-:W1:Y:S01]  /*0cc0*/  @!P3 LDC.64 R36, c[0x0][0x3e0] ;  /* 0x0000f800ff24bb82 */ /* 0x000e620000000a00 */
[----:B------:R-:W-:Y:S02]  /*0cd0*/  ISETP.GE.AND.EX P5, PT, R57, UR5, PT, P5 ;  /* 0x0000000539007c0c */ /* 0x000fe4000bfa6350 */
[----:B------:R-:W-:Y:S02]  /*0ce0*/  @!P4 MOV R46, R116 ;  /* 0x00000074002ec202 */ /* 0x000fe40000000f00 */
[----:B------:R-:W-:Y:S02]  /*0cf0*/  @!P4 MOV R47, R119 ;  /* 0x00000077002fc202 */ /* 0x000fe40000000f00 */
[----:B------:R-:W-:Y:S02]  /*0d00*/  @!P1 LEA.HI.X R41, R32, R63, R33, 0x2, P6 ;  /* 0x0000003f20299211 */ /* 0x000fe400030f1421 */
[----:B------:R-:W-:-:S02]  /*0d10*/  @!P2 IADD3 R32, PT, PT, R45, R61, RZ ;  /* 0x0000003d2d20a210 */ /* 0x000fc40007ffe0ff */
[C---:B-----5:R-:W-:Y:S01]  /*0d20*/  @!P2 LEA R50, P6, R44.reuse, R64, 0x2 ;  /* 0x000000402c32a211 */ /* 0x060fe200078c10ff */
[----:B------:R-:W-:Y:S01]  /*0d30*/  @!P4 IMAD.WIDE.U32 R46, R53, R34, R46 ;  /* 0x00000022352ec225 */ /* 0x000fe200078e002e */
[----:B------:R-:W-:Y:S02]  /*0d40*/  IADD3 R63, PT, PT, R39, 0x100, RZ ;  /* 0x00000100273f7810 */ /* 0x000fe40007ffe0ff */
[----:B------:R-:W-:Y:S02]  /*0d50*/  CS2R R34, SRZ ;  /* 0x0000000000227805 */ /* 0x000fe4000001ff00 */
[----:B------:R-:W-:Y:S02]  /*0d60*/  @!P2 LEA.HI.X R51, R44, R65, R32, 0x2, P6 ;  /* 0x000000412c33a211 */ /* 0x000fe400030f1420 */
[----:B------:R-:W-:Y:S02]  /*0d70*/  CS2R R32, SRZ ;  /* 0x0000000000207805 */ /* 0x000fe4000001ff00 */
[----:B------:R-:W-:Y:S01]  /*0d80*/  ISETP.GE.U32.AND P6, PT, R63, UR4, PT ;  /* 0x000000043f007c0c */ /* 0x000fe2000bfc6070 */
[----:B------:R-:W5:Y:S01]  /*0d90*/  @!P5 LDC.64 R42, c[0x0][0x3e0] ;  /* 0x0000f800ff2adb82 */ /* 0x000f620000000a00 */
[----:B------:R-:W-:Y:S01]  /*0da0*/  SHF.R.S32.HI R67, RZ, 0x1f, R63 ;  /* 0x0000001fff437819 */ /* 0x000fe2000001143f */
[----:B------:R-:W2:Y:S01]  /*0db0*/  @!P2 LDG.E.64 R34, desc[UR6][R50.64] ;  /* 0x000000063222a981 */ /* 0x000ea2000c1e1b00 */
[----:B------:R-:W-:-:S02]  /*0dc0*/  IADD3 R61, PT, PT, R39, 0xf0, RZ ;  /* 0x000000f0273d7810 */ /* 0x000fc40007ffe0ff */
[----:B------:R-:W-:Y:S01]  /*0dd0*/  ISETP.GE.AND.EX P2, PT, R67, UR5, PT, P6 ;  /* 0x0000000543007c0c */ /* 0x000fe2000bf46360 */
[----:B------:R1:W2:Y:S01]  /*0de0*/  @!P1 LDG.E.64 R32, desc[UR6][R40.64] ;  /* 0x0000000628209981 */ /* 0x0002a2000c1e1b00 */
[----:B------:R-:W-:Y:S01]  /*0df0*/  ISETP.GE.U32.AND P1, PT, R61, UR4, PT ;  /* 0x000000043d007c0c */ /* 0x000fe2000bf26070 */
[----:B------:R-:W5:Y:S01]  /*0e00*/  @!P3 LDC.64 R44, c[0x0][0x390] ;  /* 0x0000e400ff2cbb82 */ /* 0x000f620000000a00 */
[----:B------:R-:W-:Y:S02]  /*0e10*/  SHF.R.S32.HI R65, RZ, 0x1f, R61 ;  /* 0x0000001fff417819 */ /* 0x000fe4000001143d */
[----:B------:R-:W-:Y:S02]  /*0e20*/  @!P4 IADD3 R38, PT, PT, R47, R69, RZ ;  /* 0x000000452f26c210 */ /* 0x000fe40007ffe0ff */
[----:B0-----:R-:W-:Y:S02]  /*0e30*/  @!P4 LEA R48, P6, R46, R70, 0x2 ;  /* 0x000000462e30c211 */ /* 0x001fe400078c10ff */
[----:B------:R-:W-:Y:S01]  /*0e40*/  ISETP.GE.AND.EX P1, PT, R65, UR5, PT, P1 ;  /* 0x0000000541007c0c */ /* 0x000fe2000bf26310 */
[----:B-1----:R-:W-:Y:S01]  /*0e50*/  @!P3 IMAD R40, R49, R36, RZ ;  /* 0x000000243128b224 */ /* 0x002fe200078e02ff */
[----:B------:R-:W-:-:S02]  /*0e60*/  @!P3 MOV R50, R116 ;  /* 0x000000740032b202 */ /* 0x000fc40000000f00 */
[----:B------:R-:W-:Y:S02]  /*0e70*/  @!P3 MOV R51, R119 ;  /* 0x000000770033b202 */ /* 0x000fe40000000f00 */
[----:B------:R-:W-:Y:S02]  /*0e80*/  @!P4 LEA.HI.X R49, R46, R71, R38, 0x2, P6 ;  /* 0x000000472e31c211 */ /* 0x000fe400030f1426 */
[----:B------:R-:W0:Y:S01]  /*0e90*/  @!P5 LDC.64 R46, c[0x0][0x390] ;  /* 0x0000e400ff2edb82 */ /* 0x000e220000000a00 */
[C---:B------:R-:W-:Y:S02]  /*0ea0*/  @!P3 IMAD R69, R55.reuse, R37, R40 ;  /* 0x000000253745b224 */ /* 0x040fe400078e0228 */
[----:B------:R-:W-:-:S05]  /*0eb0*/  @!P3 IMAD.WIDE.U32 R50, R55, R36, R50 ;  /* 0x000000243732b225 */ /* 0x000fca00078e0032 */
[----:B------:R-:W1:Y:S01]  /*0ec0*/  @!P2 LDC.64 R36, c[0x0][0x3e0] ;  /* 0x0000f800ff24ab82 */ /* 0x000e620000000a00 */
[----:B-----5:R-:W-:Y:S01]  /*0ed0*/  @!P5 IMAD R38, R57, R42, RZ ;  /* 0x0000002a3926d224 */ /* 0x020fe200078e02ff */
[----:B------:R-:W-:Y:S02]  /*0ee0*/  @!P5 MOV R52, R116 ;  /* 0x000000740034d202 */ /* 0x000fe40000000f00 */
[----:B------:R-:W-:Y:S02]  /*0ef0*/  CS2R R56, SRZ ;  /* 0x0000000000387805 */ /* 0x000fe4000001ff00 */
[----:B------:R-:W-:Y:S02]  /*0f00*/  @!P5 MOV R53, R119 ;  /* 0x000000770035d202 */ /* 0x000fe40000000f00 */
[----:B------:R-:W5:Y:S01]  /*0f10*/  @!P1 LDC.64 R40, c[0x0][0x3e0] ;  /* 0x0000f800ff289b82 */ /* 0x000f620000000a00 */
[----:B------:R-:W-:Y:S01]  /*0f20*/  @!P5 IMAD R71, R59, R43, R38 ;  /* 0x0000002b3b47d224 */ /* 0x000fe200078e0226 */
[----:B------:R-:W-:Y:S01]  /*0f30*/  IADD3 R38, PT, PT, R39, 0x110, RZ ;  /* 0x0000011027267810 */ /* 0x000fe20007ffe0ff */
[----:B------:R-:W-:Y:S01]  /*0f40*/  @!P5 IMAD.WIDE.U32 R42, R59, R42, R52 ;  /* 0x0000002a3b2ad225 */ /* 0x000fe200078e0034 */
[----:B------:R-:W-:Y:S01]  /*0f50*/  @!P3 IADD3 R51, PT, PT, R51, R69, RZ ;  /* 0x000000453333b210 */ /* 0x000fe20007ffe0ff */
[----:B------:R1:W2:Y:S01]  /*0f60*/  @!P4 LDG.E.64 R56, desc[UR6][R48.64] ;  /* 0x000000063038c981 */ /* 0x0002a2000c1e1b00 */
[----:B------:R-:W-:-:S02]  /*0f70*/  @!P3 LEA R44, P6, R50, R44, 0x2 ;  /* 0x0000002c322cb211 */ /* 0x000fc400078c10ff */
[----:B------:R-:W-:Y:S02]  /*0f80*/  ISETP.GE.U32.AND P4, PT, R38, UR4, PT ;  /* 0x0000000426007c0c */ /* 0x000fe4000bf86070 */
[----:B------:R-:W-:Y:S02]  /*0f90*/  SHF.R.S32.HI R55, RZ, 0x1f, R38 ;  /* 0x0000001fff377819 */ /* 0x000fe40000011426 */
[----:B------:R-:W-:Y:S02]  /*0fa0*/  @!P3 LEA.HI.X R45, R50, R45, R51, 0x2, P6 ;  /* 0x0000002d322db211 */ /* 0x000fe400030f1433 */
[----:B------:R-:W-:Y:S02]  /*0fb0*/  @!P5 IADD3 R43, PT, PT, R43, R71, RZ ;  /* 0x000000472b2bd210 */ /* 0x000fe40007ffe0ff */
[C---:B0-----:R-:W-:Y:S02]  /*0fc0*/  @!P5 LEA R46, P6, R42.reuse, R46, 0x2 ;  /* 0x0000002e2a2ed211 */ /* 0x041fe400078c10ff */
[----:B------:R-:W-:Y:S01]  /*0fd0*/  ISETP.GE.AND.EX P4, PT, R55, UR5, PT, P4 ;  /* 0x0000000537007c0c */ /* 0x000fe2000bf86340 */
[----:B-1----:R-:W-:Y:S01]  /*0fe0*/  @!P2 IMAD R52, R67, R36, RZ ;  /* 0x000000244334a224 */ /* 0x002fe200078e02ff */
[----:B------:R-:W-:-:S02]  /*0ff0*/  @!P5 LEA.HI.X R47, R42, R47, R43, 0x2, P6 ;  /* 0x0000002f2a2fd211 */ /* 0x000fc400030f142b */
[----:B------:R-:W0:Y:S01]  /*1000*/  @!P1 LDC.64 R42, c[0x0][0x390] ;  /* 0x0000e400ff2a9b82 */ /* 0x000e220000000a00 */
[----:B------:R-:W-:Y:S01]  /*1010*/  @!P1 MOV R48, R116 ;  /* 0x0000007400309202 */ /* 0x000fe20000000f00 */
[----:B-----5:R-:W-:Y:S01]  /*1020*/  @!P1 IMAD R50, R65, R40, RZ ;  /* 0x0000002841329224 */ /* 0x020fe200078e02ff */
[----:B------:R-:W-:Y:S01]  /*1030*/  @!P1 MOV R49, R119 ;  /* 0x0000007700319202 */ /* 0x000fe20000000f00 */
[----:B------:R-:W-:-:S04]  /*1040*/  @!P2 IMAD R73, R63, R37, R52 ;  /* 0x000000253f49a224 */ /* 0x000fc800078e0234 */
[----:B------:R-:W1:Y:S01]  /*1050*/  @!P2 LDC.64 R52, c[0x0][0x390] ;  /* 0x0000e400ff34ab82 */ /* 0x000e620000000a00 */
[C---:B------:R-:W-:Y:S02]  /*1060*/  @!P1 IMAD R65, R61.reuse, R41, R50 ;  /* 0x000000293d419224 */ /* 0x040fe400078e0232 */
[----:B------:R-:W-:Y:S01]  /*1070*/  @!P1 IMAD.WIDE.U32 R48, R61, R40, R48 ;  /* 0x000000283d309225 */ /* 0x000fe200078e0030 */
[----:B------:R-:W-:Y:S02]  /*1080*/  CS2R R58, SRZ ;  /* 0x00000000003a7805 */ /* 0x000fe4000001ff00 */
[----:B------:R-:W-:Y:S02]  /*1090*/  CS2R R60, SRZ ;  /* 0x00000000003c7805 */ /* 0x000fe4000001ff00 */
[----:B------:R-:W5:Y:S01]  /*10a0*/  @!P4 LDC.64 R40, c[0x0][0x3e0] ;  /* 0x0000f800ff28cb82 */ /* 0x000f620000000a00 */
[----:B------:R-:W-:Y:S01]  /*10b0*/  @!P2 MOV R50, R116 ;  /* 0x000000740032a202 */ /* 0x000fe20000000f00 */
[----:B------:R-:W2:Y:S01]  /*10c0*/  @!P3 LDG.E.64 R58, desc[UR6][R44.64] ;  /* 0x000000062c3ab981 */ /* 0x000ea2000c1e1b00 */
[----:B------:R-:W-:-:S02]  /*10d0*/  @!P2 MOV R51, R119 ;  /* 0x000000770033a202 */ /* 0x000fc40000000f00 */
[C---:B------:R-:W-:Y:S01]  /*10e0*/  IADD3 R71, PT, PT, R39.reuse, 0x130, RZ ;  /* 0x0000013027477810 */ /* 0x040fe20007ffe0ff */
[----:B------:R0:W2:Y:S01]  /*10f0*/  @!P5 LDG.E.64 R60, desc[UR6][R46.64] ;  /* 0x000000062e3cd981 */ /* 0x0000a2000c1e1b00 */
[----:B------:R-:W-:Y:S01]  /*1100*/  IADD3 R67, PT, PT, R39, 0x120, RZ ;  /* 0x0000012027437810 */ /* 0x000fe20007ffe0ff */
[----:B------:R-:W-:Y:S01]  /*1110*/  @!P2 IMAD.WIDE.U32 R36, R63, R36, R50 ;  /* 0x000000243f24a225 */ /* 0x000fe200078e0032 */
[----:B------:R-:W-:Y:S02]  /*1120*/  ISETP.GE.U32.AND P3, PT, R71, UR4, PT ;  /* 0x0000000447007c0c */ /* 0x000fe4000bf66070 */
[----:B------:R-:W-:Y:S02]  /*1130*/  SHF.R.S32.HI R69, RZ, 0x1f, R71 ;  /* 0x0000001fff457819 */ /* 0x000fe40000011447 */
[----:B------:R-:W-:Y:S02]  /*1140*/  ISETP.GE.U32.AND P5, PT, R67, UR4, PT ;  /* 0x0000000443007c0c */ /* 0x000fe4000bfa6070 */
[----:B------:R-:W-:Y:S01]  /*1150*/  SHF.R.S32.HI R51, RZ, 0x1f, R67 ;  /* 0x0000001fff337819 */ /* 0x000fe20000011443 */
[----:B0-----:R-:W0:Y:S01]  /*1160*/  @!P4 LDC.64 R46, c[0x0][0x390] ;  /* 0x0000e400ff2ecb82 */ /* 0x001e220000000a00 */
[----:B------:R-:W-:-:S02]  /*1170*/  ISETP.GE.AND.EX P3, PT, R69, UR5, PT, P3 ;  /* 0x0000000545007c0c */ /* 0x000fc4000bf66330 */
[----:B------:R-:W-:Y:S02]  /*1180*/  ISETP.GE.AND.EX P5, PT, R51, UR5, PT, P5 ;  /* 0x0000000533007c0c */ /* 0x000fe4000bfa6350 */
[----:B------:R-:W-:Y:S02]  /*1190*/  @!P1 IADD3 R49, PT, PT, R49, R65, RZ ;  /* 0x0000004131319210 */ /* 0x000fe40007ffe0ff */
[C---:B------:R-:W-:Y:S02]  /*11a0*/  @!P1 LEA R42, P6, R48.reuse, R42, 0x2 ;  /* 0x0000002a302a9211 */ /* 0x040fe400078c10ff */
[----:B------:R-:W-:Y:S02]  /*11b0*/  @!P2 IADD3 R37, PT, PT, R37, R73, RZ ;  /* 0x000000492525a210 */ /* 0x000fe40007ffe0ff */
[----:B------:R-:W-:Y:S02]  /*11c0*/  @!P1 LEA.HI.X R43, R48, R43, R49, 0x2, P6 ;  /* 0x0000002b302b9211 */ /* 0x000fe400030f1431 */
[C---:B-1----:R-:W-:Y:S01]  /*11d0*/  @!P2 LEA R52, P6, R36.reuse, R52, 0x2 ;  /* 0x000000342434a211 */ /* 0x042fe200078c10ff */
[----:B-----5:R-:W-:Y:S01]  /*11e0*/  @!P4 IMAD R55, R55, R40, RZ ;  /* 0x000000283737c224 */ /* 0x020fe200078e02ff */
[----:B------:R-:W-:Y:S01]  /*11f0*/  CS2R R62, SRZ ;  /* 0x00000000003e7805 */ /* 0x000fe2000001ff00 */
[----:B------:R-:W1:Y:S01]  /*1200*/  @!P5 LDC.64 R48, c[0x0][0x3e0] ;  /* 0x0000f800ff30db82 */ /* 0x000e620000000a00 */
[----:B------:R-:W-:Y:S01]  /*1210*/  @!P2 LEA.HI.X R53, R36, R53, R37, 0x2, P6 ;  /* 0x000000352435a211 */ /* 0x000fe200030f1425 */
[----:B------:R-:W-:Y:S01]  /*1220*/  @!P4 IMAD R45, R38, R41, R55 ;  /* 0x00000029262dc224 */ /* 0x000fe200078e0237 */
[----:B------:R-:W-:-:S02]  /*1230*/  IADD3 R55, PT, PT, R39, 0x140, RZ ;  /* 0x0000014027377810 */ /* 0x000fc40007ffe0ff */
[----:B------:R5:W2:Y:S03]  /*1240*/  @!P1 LDG.E.64 R62, desc[UR6][R42.64] ;  /* 0x000000062a3e9981 */ /* 0x000aa6000c1e1b00 */
[----:B------:R-:W4:Y:S01]  /*1250*/  @!P3 LDC.64 R36, c[0x0][0x3e0] ;  /* 0x0000f800ff24bb82 */ /* 0x000f220000000a00 */
[----:B------:R-:W-:Y:S02]  /*1260*/  ISETP.GE.U32.AND P1, PT, R55, UR4, PT ;  /* 0x0000000437007c0c */ /* 0x000fe4000bf26070 */
[----:B------:R-:W-:Y:S02]  /*1270*/  SHF.R.S32.HI R73, RZ, 0x1f, R55 ;  /* 0x0000001fff497819 */ /* 0x000fe40000011437 */
[----:B-----5:R-:W-:Y:S02]  /*1280*/  @!P4 MOV R42, R116 ;  /* 0x00000074002ac202 */ /* 0x020fe40000000f00 */
[----:B------:R-:W-:-:S02]  /*1290*/  @!P4 MOV R43, R119 ;  /* 0x00000077002bc202 */ /* 0x000fc40000000f00 */
[----:B------:R-:W-:Y:S02]  /*12a0*/  CS2R R64, SRZ ;  /* 0x0000000000407805 */ /* 0x000fe4000001ff00 */
[----:B------:R-:W-:Y:S01]  /*12b0*/  ISETP.GE.AND.EX P1, PT, R73, UR5, PT, P1 ;  /* 0x0000000549007c0c */ /* 0x000fe2000bf26310 */
[----:B------:R-:W-:Y:S01]  /*12c0*/  @!P4 IMAD.WIDE.U32 R40, R38, R40, R42 ;  /* 0x000000282628c225 */ /* 0x000fe200078e002a */
[----:B------:R-:W-:Y:S01]  /*12d0*/  IADD3 R54, PT, PT, R39, 0x150, RZ ;  /* 0x0000015027367810 */ /* 0x000fe20007ffe0ff */
[----:B------:R-:W5:Y:S01]  /*12e0*/  @!P5 LDC.64 R42, c[0x0][0x390] ;  /* 0x0000e400ff2adb82 */ /* 0x000f620000000a00 */
[----:B------:R1:W2:Y:S02]  /*12f0*/  @!P2 LDG.E.64 R64, desc[UR6][R52.64] ;  /* 0x000000063440a981 */ /* 0x0002a4000c1e1b00 */
[----:B------:R-:W-:Y:S02]  /*1300*/  @!P4 IADD3 R38, PT, PT, R41, R45, RZ ;  /* 0x0000002d2926c210 */ /* 0x000fe40007ffe0ff */
[----:B0-----:R-:W-:-:S02]  /*1310*/  @!P4 LEA R46, P6, R40, R46, 0x2 ;  /* 0x0000002e282ec211 */ /* 0x001fc400078c10ff */
[----:B------:R-:W-:-:S03]  /*1320*/  ISETP.GE.U32.AND P2, PT, R54, UR4, PT ;  /* 0x0000000436007c0c */ /* 0x000fc6000bf46070 */
[----:B------:R-:W0:Y:S01]  /*1330*/  @!P1 LDC.64 R44, c[0x0][0x3e0] ;  /* 0x0000f800ff2c9b82 */ /* 0x000e220000000a00 */
[----:B------:R-:W-:Y:S02]  /*1340*/  SHF.R.S32.HI R75, RZ, 0x1f, R54 ;  /* 0x0000001fff4b7819 */ /* 0x000fe40000011436 */
[----:B------:R-:W-:Y:S01]  /*1350*/  @!P4 LEA.HI.X R47, R40, R47, R38, 0x2, P6 ;  /* 0x0000002f282fc211 */ /* 0x000fe200030f1426 */
[----:B----4-:R-:W-:Y:S01]  /*1360*/  @!P3 IMAD R40, R69, R36, RZ ;  /* 0x000000244528b224 */ /* 0x010fe200078e02ff */
[----:B------:R-:W-:Y:S01]  /*1370*/  ISETP.GE.AND.EX P2, PT, R75, UR5, PT, P2 ;  /* 0x000000054b007c0c */ /* 0x000fe2000bf46320 */
[----:B-1----:R-:W-:Y:S01]  /*1380*/  @!P5 IMAD R38, R51, R48, RZ ;  /* 0x000000303326d224 */ /* 0x002fe200078e02ff */
[----:B------:R-:W-:Y:S01]  /*1390*/  @!P5 MOV R68, R116 ;  /* 0x000000740044d202 */ /* 0x000fe20000000f00 */
[----:B------:R-:W1:Y:S01]  /*13a0*/  @!P3 LDC.64 R50, c[0x0][0x390] ;  /* 0x0000e400ff32bb82 */ /* 0x000e620000000a00 */
[----:B------:R-:W-:Y:S01]  /*13b0*/  @!P5 MOV R69, R119 ;  /* 0x000000770045d202 */ /* 0x000fe20000000f00 */
[C---:B------:R-:W-:Y:S01]  /*13c0*/  @!P5 IMAD R53, R67.reuse, R49, R38 ;  /* 0x000000314335d224 */ /* 0x040fe200078e0226 */
[----:B------:R-:W-:Y:S01]  /*13d0*/  @!P3 MOV R49, R119 ;  /* 0x000000770031b202 */ /* 0x000fe20000000f00 */
[----:B------:R-:W-:Y:S01]  /*13e0*/  @!P5 IMAD.WIDE.U32 R68, R67, R48, R68 ;  /* 0x000000304344d225 */ /* 0x000fe200078e0044 */
[----:B------:R-:W-:-:S02]  /*13f0*/  CS2R R66, SRZ ;  /* 0x0000000000427805 */ /* 0x000fc4000001ff00 */
[----:B------:R-:W-:Y:S02]  /*1400*/  @!P3 MOV R48, R116 ;  /* 0x000000740030b202 */ /* 0x000fe40000000f00 */
[----:B------:R-:W-:Y:S01]  /*1410*/  IADD3 R74, PT, PT, R39, 0x180, RZ ;  /* 0x00000180274a7810 */ /* 0x000fe20007ffe0ff */
[C---:B------:R-:W-:Y:S02]  /*1420*/  @!P3 IMAD R37, R71.reuse, R37, R40 ;  /* 0x000000254725b224 */ /* 0x040fe400078e0228 */
[----:B------:R-:W4:Y:S01]  /*1430*/  @!P2 LDC.64 R40, c[0x0][0x3e0] ;  /* 0x0000f800ff28ab82 */ /* 0x000f220000000a00 */
[----:B------:R3:W2:Y:S01]  /*1440*/  @!P4 LDG.E.64 R66, desc[UR6][R46.64] ;  /* 0x000000062e42c981 */ /* 0x0006a2000c1e1b00 */
[----:B------:R-:W-:Y:S01]  /*1450*/  @!P3 IMAD.WIDE.U32 R48, R71, R36, R48 ;  /* 0x000000244730b225 */ /* 0x000fe200078e0030 */
[----:B------:R-:W-:Y:S02]  /*1460*/  ISETP.GE.U32.AND P4, PT, R74, UR4, PT ;  /* 0x000000044a007c0c */ /* 0x000fe4000bf86070 */
[----:B------:R-:W-:-:S02]  /*1470*/  SHF.R.S32.HI R77, RZ, 0x1f, R74 ;  /* 0x0000001fff4d7819 */ /* 0x000fc4000001144a */
[----:B------:R-:W-:Y:S02]  /*1480*/  @!P5 IADD3 R36, PT, PT, R69, R53, RZ ;  /* 0x000000354524d210 */ /* 0x000fe40007ffe0ff */
[C---:B-----5:R-:W-:Y:S02]  /*1490*/  @!P5 LEA R52, P6, R68.reuse, R42, 0x2 ;  /* 0x0000002a4434d211 */ /* 0x060fe400078c10ff */
[----:B------:R-:W-:Y:S01]  /*14a0*/  ISETP.GE.AND.EX P4, PT, R77, UR5, PT, P4 ;  /* 0x000000054d007c0c */ /* 0x000fe2000bf86340 */
[----:B---3--:R-:W3:Y:S01]  /*14b0*/  @!P2 LDC.64 R46, c[0x0][0x390] ;  /* 0x0000e400ff2eab82 */ /* 0x008ee20000000a00 */
[----:B------:R-:W-:Y:S02]  /*14c0*/  @!P5 LEA.HI.X R53, R68, R43, R36, 0x2, P6 ;  /* 0x0000002b4435d211 */ /* 0x000fe400030f1424 */
[----:B------:R-:W-:Y:S02]  /*14d0*/  @!P3 IADD3 R38, PT, PT, R49, R37, RZ ;  /* 0x000000253126b210 */ /* 0x000fe40007ffe0ff */
[----:B------:R-:W-:-:S03]  /*14e0*/  CS2R R68, SRZ ;  /* 0x0000000000447805 */ /* 0x000fc6000001ff00 */
[----:B------:R-:W5:Y:S01]  /*14f0*/  @!P1 LDC.64 R36, c[0x0][0x390] ;  /* 0x0000e400ff249b82 */ /* 0x000f620000000a00 */
[----:B0-----:R-:W-:Y:S01]  /*1500*/  @!P1 IMAD R42, R73, R44, RZ ;  /* 0x0000002c492a9224 */ /* 0x001fe200078e02ff */
[C---:B-1----:R-:W-:Y:S01]  /*1510*/  @!P3 LEA R50, P6, R48.reuse, R50, 0x2 ;  /* 0x000000323032b211 */ /* 0x042fe200078c10ff */
[----:B------:R5:W2:Y:S01]  /*1520*/  @!P5 LDG.E.64 R68, desc[UR6][R52.64] ;  /* 0x000000063444d981 */ /* 0x000aa2000c1e1b00 */
[----:B------:R-:W-:Y:S01]  /*1530*/  IADD3 R76, PT, PT, R39, 0x190, RZ ;  /* 0x00000190274c7810 */ /* 0x000fe20007ffe0ff */
[----:B------:R-:W-:Y:S01]  /*1540*/  @!P1 IMAD R73, R55, R45, R42 ;  /* 0x0000002d37499224 */ /* 0x000fe200078e022a */
[----:B------:R-:W-:Y:S02]  /*1550*/  @!P3 LEA.HI.X R51, R48, R51, R38, 0x2, P6 ;  /* 0x000000333033b211 */ /* 0x000fe400030f1426 */
[----:B------:R-:W-:Y:S01]  /*1560*/  ISETP.GE.U32.AND P5, PT, R76, UR4, PT ;  /* 0x000000044c007c0c */ /* 0x000fe2000bfa6070 */
[----:B------:R-:W0:Y:S01]  /*1570*/  @!P4 LDC.64 R42, c[0x0][0x3e0] ;  /* 0x0000f800ff2acb82 */ /* 0x000e220000000a00 */
[----:B------:R-:W-:-:S02]  /*1580*/  SHF.R.S32.HI R79, RZ, 0x1f, R76 ;  /* 0x0000001fff4f7819 */ /* 0x000fc4000001144c */
[----:B------:R-:W-:Y:S02]  /*1590*/  @!P1 MOV R48, R116 ;  /* 0x0000007400309202 */ /* 0x000fe40000000f00 */
[-C--:B------:R-:W-:Y:S02]  /*15a0*/  @!P1 MOV R49, R119.reuse ;  /* 0x0000007700319202 */ /* 0x080fe40000000f00 */
[----:B------:R-:W-:Y:S01]  /*15b0*/  ISETP.GE.AND.EX P5, PT, R79, UR5, PT, P5 ;  /* 0x000000054f007c0c */ /* 0x000fe2000bfa6350 */
[----:B----4-:R-:W-:Y:S02]  /*15c0*/  @!P2 IMAD R75, R75, R40, RZ ;  /* 0x000000284b4ba224 */ /* 0x010fe400078e02ff */
[----:B------:R-:W-:Y:S01]  /*15d0*/  @!P1 IMAD.WIDE.U32 R44, R55, R44, R48 ;  /* 0x0000002c372c9225 */ /* 0x000fe200078e0030 */
[----:B------:R-:W-:Y:S02]  /*15e0*/  @!P2 MOV R48, R116 ;  /* 0x000000740030a202 */ /* 0x000fe40000000f00 */
[----:B------:R-:W-:-:S02]  /*15f0*/  @!P2 MOV R49, R119 ;  /* 0x000000770031a202 */ /* 0x000fc40000000f00 */
[----:B------:R-:W-:Y:S01]  /*1600*/  CS2R R70, SRZ ;  /* 0x0000000000467805 */ /* 0x000fe2000001ff00 */
[C---:B------:R-:W-:Y:S01]  /*1610*/  @!P2 IMAD R75, R54.reuse, R41, R75 ;  /* 0x00000029364ba224 */ /* 0x040fe200078e024b */
[----:B------:R-:W-:Y:S01]  /*1620*/  IADD3 R38, PT, PT, R39, 0x1a0, RZ ;  /* 0x000001a027267810 */ /* 0x000fe20007ffe0ff */
[----:B------:R-:W-:Y:S02]  /*1630*/  @!P2 IMAD.WIDE.U32 R54, R54, R40, R48 ;  /* 0x000000283636a225 */ /* 0x000fe400078e0030 */
[----:B------:R-:W1:Y:S01]  /*1640*/  @!P4 LDC.64 R48, c[0x0][0x390] ;  /* 0x0000e400ff30cb82 */ /* 0x000e620000000a00 */
[----:B------:R4:W2:Y:S01]  /*1650*/  @!P3 LDG.E.64 R70, desc[UR6][R50.64] ;  /* 0x000000063246b981 */ /* 0x0008a2000c1e1b00 */
[----:B------:R-:W-:Y:S02]  /*1660*/  @!P1 IADD3 R45, PT, PT, R45, R73, RZ ;  /* 0x000000492d2d9210 */ /* 0x000fe40007ffe0ff */
[----:B-----5:R-:W-:Y:S02]  /*1670*/  @!P1 LEA R52, P6, R44, R36, 0x2 ;  /* 0x000000242c349211 */ /* 0x020fe400078c10ff */
[----:B------:R-:W-:-:S02]  /*1680*/  ISETP.GE.U32.AND P3, PT, R38, UR4, PT ;  /* 0x0000000426007c0c */ /* 0x000fc4000bf66070 */
[----:B------:R-:W-:Y:S01]  /*1690*/  SHF.R.S32.HI R81, RZ, 0x1f, R38 ;  /* 0x0000001fff517819 */ /* 0x000fe20000011426 */
[----:B------:R-:W5:Y:S01]  /*16a0*/  @!P5 LDC.64 R40, c[0x0][0x3e0] ;  /* 0x0000f800ff28db82 */ /* 0x000f620000000a00 */
[----:B------:R-:W-:Y:S02]  /*16b0*/  @!P1 LEA.HI.X R53, R44, R37, R45, 0x2, P6 ;  /* 0x000000252c359211 */ /* 0x000fe400030f142d */
[----:B------:R-:W-:Y:S02]  /*16c0*/  @!P2 IADD3 R36, PT, PT, R55, R75, RZ ;  /* 0x0000004b3724a210 */ /* 0x000fe40007ffe0ff */
[C---:B---3--:R-:W-:Y:S02]  /*16d0*/  @!P2 LEA R46, P6, R54.reuse, R46, 0x2 ;  /* 0x0000002e362ea211 */ /* 0x048fe400078c10ff */
[----:B------:R-:W-:Y:S01]  /*16e0*/  ISETP.GE.AND.EX P3, PT, R81, UR5, PT, P3 ;  /* 0x0000000551007c0c */ /* 0x000fe2000bf66330 */
[----:B0-----:R-:W-:Y:S01]  /*16f0*/  @!P4 IMAD R77, R77, R42, RZ ;  /* 0x0000002a4d4dc224 */ /* 0x001fe200078e02ff */
[----:B------:R-:W-:-:S02]  /*1700*/  @!P2 LEA.HI.X R47, R54, R47, R36, 0x2, P6 ;  /* 0x0000002f362fa211 */ /* 0x000fc400030f1424 */
[----:B------:R-:W-:Y:S02]  /*1710*/  CS2R R72, SRZ ;  /* 0x0000000000487805 */ /* 0x000fe4000001ff00 */
[----:B------:R-:W-:Y:S01]  /*1720*/  @!P4 MOV R36, R116 ;  /* 0x000000740024c202 */ /* 0x000fe20000000f00 */
[----:B------:R-:W0:Y:S01]  /*1730*/  @!P5 LDC.64 R44, c[0x0][0x390] ;  /* 0x0000e400ff2cdb82 */ /* 0x000e220000000a00 */
[----:B------:R-:W-:Y:S01]  /*1740*/  @!P4 MOV R37, R119 ;  /* 0x000000770025c202 */ /* 0x000fe20000000f00 */
[C---:B------:R-:W-:Y:S01]  /*1750*/  @!P4 IMAD R77, R74.reuse, R43, R77 ;  /* 0x0000002b4a4dc224 */ /* 0x040fe200078e024d */
[----:B------:R-:W-:Y:S01]  /*1760*/  IADD3 R55, PT, PT, R39, 0x1b0, RZ ;  /* 0x000001b027377810 */ /* 0x000fe20007ffe0ff */
[----:B------:R0:W3:Y:S01]  /*1770*/  @!P1 LDG.E.64 R72, desc[UR6][R52.64] ;  /* 0x0000000634489981 */ /* 0x0000e2000c1e1b00 */
[----:B------:R-:W-:Y:S01]  /*1780*/  @!P4 IMAD.WIDE.U32 R42, R74, R42, R36 ;  /* 0x0000002a4a2ac225 */ /* 0x000fe200078e0024 */
[----:B------:R-:W-:Y:S02]  /*1790*/  CS2R R74, SRZ ;  /* 0x00000000004a7805 */ /* 0x000fe4000001ff00 */
[----:B------:R-:W0:Y:S01]  /*17a0*/  @!P3 LDC.64 R36, c[0x0][0x3e0] ;  /* 0x0000f800ff24bb82 */ /* 0x000e220000000a00 */
[----:B------:R-:W-:-:S02]  /*17b0*/  ISETP.GE.U32.AND P1, PT, R55, UR4, PT ;  /* 0x0000000437007c0c */ /* 0x000fc4000bf26070 */
[----:B------:R-:W-:Y:S02]  /*17c0*/  SHF.R.S32.HI R85, RZ, 0x1f, R55 ;  /* 0x0000001fff557819 */ /* 0x000fe40000011437 */
[----:B------:R-:W-:Y:S01]  /*17d0*/  IADD3 R54, PT, PT, R39, 0x1d0, RZ ;  /* 0x000001d027367810 */ /* 0x000fe20007ffe0ff */
[----:B------:R0:W3:Y:S01]  /*17e0*/  @!P2 LDG.E.64 R74, desc[UR6][R46.64] ;  /* 0x000000062e4aa981 */ /* 0x0000e2000c1e1b00 */
[----:B------:R-:W-:Y:S01]  /*17f0*/  @!P4 IADD3 R43, PT, PT, R43, R77, RZ ;  /* 0x0000004d2b2bc210 */ /* 0x000fe20007ffe0ff */
[----:B-----5:R-:W-:Y:S01]  /*1800*/  @!P5 IMAD R79, R79, R40, RZ ;  /* 0x000000284f4fd224 */ /* 0x020fe200078e02ff */
[----:B-1----:R-:W-:Y:S01]  /*1810*/  @!P4 LEA R48, P6, R42, R48, 0x2 ;  /* 0x000000302a30c211 */ /* 0x002fe200078c10ff */
[----:B----4-:R-:W1:Y:S01]  /*1820*/  @!P3 LDC.64 R50, c[0x0][0x390] ;  /* 0x0000e400ff32bb82 */ /* 0x010e620000000a00 */
[----:B------:R-:W-:Y:S02]  /*1830*/  ISETP.GE.AND.EX P1, PT, R85, UR5, PT, P1 ;  /* 0x0000000555007c0c */ /* 0x000fe4000bf26310 */
[----:B------:R-:W-:-:S02]  /*1840*/  ISETP.GE.U32.AND P2, PT, R54, UR4, PT ;  /* 0x0000000436007c0c */ /* 0x000fc4000bf46070 */
[----:B------:R-:W-:Y:S02]  /*1850*/  SHF.R.S32.HI R87, RZ, 0x1f, R54 ;  /* 0x0000001fff577819 */ /* 0x000fe40000011436 */
[----:B------:R-:W-:Y:S02]  /*1860*/  @!P4 LEA.HI.X R49, R42, R49, R43, 0x2, P6 ;  /* 0x000000312a31c211 */ /* 0x000fe400030f142b */
[----:B------:R-:W-:Y:S02]  /*1870*/  @!P5 MOV R42, R116 ;  /* 0x00000074002ad202 */ /* 0x000fe40000000f00 */
        /* <DEDUP_REMOVED lines=8> */
[----:B0-----:R-:W-:Y:S01]  /*1900*/  @!P5 LEA R52, P6, R40, R44, 0x2 ;  /* 0x0000002c2834d211 */ /* 0x001fe200078c10ff */
[----:B------:R-:W5:Y:S01]  /*1910*/  @!P4 LDG.E.64 R76, desc[UR6][R48.64] ;  /* 0x00000006304cc981 */ /* 0x000f62000c1e1b00 */
[----:B------:R-:W-:Y:S01]  /*1920*/  ISETP.GE.U32.AND P4, PT, R82, UR4, PT ;  /* 0x0000000452007c0c */ /* 0x000fe2000bf86070 */
[----:B------:R-:W0:Y:S01]  /*1930*/  @!P2 LDC.64 R46, c[0x0][0x3e0] ;  /* 0x0000f800ff2eab82 */ /* 0x000e220000000a00 */
[----:B------:R-:W-:Y:S01]  /*1940*/  @!P5 LEA.HI.X R53, R40, R45, R41, 0x2, P6 ;  /* 0x0000002d2835d211 */ /* 0x000fe200030f1429 */
[----:B------:R-:W-:Y:S01]  /*1950*/  @!P3 IMAD R81, R81, R36, RZ ;  /* 0x000000245151b224 */ /* 0x000fe200078e02ff */
[----:B------:R-:W-:Y:S02]  /*1960*/  SHF.R.S32.HI R83, RZ, 0x1f, R82 ;  /* 0x0000001fff537819 */ /* 0x000fe40000011452 */
[----:B------:R-:W-:-:S02]  /*1970*/  @!P3 MOV R40, R116 ;  /* 0x000000740028b202 */ /* 0x000fc40000000f00 */
[----:B------:R-:W-:Y:S01]  /*1980*/  @!P3 MOV R41, R119 ;  /* 0x000000770029b202 */ /* 0x000fe20000000f00 */
[----:B------:R-:W-:Y:S01]  /*1990*/  @!P3 IMAD R81, R38, R37, R81 ;  /* 0x000000252651b224 */ /* 0x000fe200078e0251 */
[----:B------:R-:W-:Y:S02]  /*19a0*/  ISETP.GE.AND.EX P4, PT, R83, UR5, PT, P4 ;  /* 0x0000000553007c0c */ /* 0x000fe4000bf86340 */
[----:B------:R-:W-:Y:S02]  /*19b0*/  CS2R R78, SRZ ;  /* 0x00000000004e7805 */ /* 0x000fe4000001ff00 */
[----:B------:R-:W-:Y:S01]  /*19c0*/  ISETP.GE.U32.AND P6, PT, R106, UR4, PT ;  /* 0x000000046a007c0c */ /* 0x000fe2000bfc6070 */
[----:B------:R-:W-:Y:S01]  /*19d0*/  @!P3 IMAD.WIDE.U32 R38, R38, R36, R40 ;  /* 0x000000242626b225 */ /* 0x000fe200078e0028 */
[----:B------:R-:W0:Y:S02]  /*19e0*/  @!P2 LDC.64 R44, c[0x0][0x390] ;  /* 0x0000e400ff2cab82 */ /* 0x000e240000000a00 */
[----:B------:R-:W-:Y:S01]  /*19f0*/  ISETP.GE.AND.EX P6, PT, R15, UR5, PT, P6 ;  /* 0x000000050f007c0c */ /* 0x000fe2000bfc6360 */
[----:B------:R4:W5:Y:S01]  /*1a00*/  @!P5 LDG.E.64 R78, desc[UR6][R52.64] ;  /* 0x00000006344ed981 */ /* 0x000962000c1e1b00 */
[----:B------:R-:W-:-:S02]  /*1a10*/  @!P3 IADD3 R39, PT, PT, R39, R81, RZ ;  /* 0x000000512727b210 */ /* 0x000fc40007ffe0ff */
[C---:B-1----:R-:W-:Y:S02]  /*1a20*/  @!P3 LEA R50, P5, R38.reuse, R50, 0x2 ;  /* 0x000000322632b211 */ /* 0x042fe400078a10ff */
[----:B------:R-:W1:Y:S02]  /*1a30*/  @!P1 LDC.64 R36, c[0x0][0x390] ;  /* 0x0000e400ff249b82 */ /* 0x000e640000000a00 */
[----:B------:R-:W-:Y:S01]  /*1a40*/  @!P3 LEA.HI.X R51, R38, R51, R39, 0x2, P5 ;  /* 0x000000332633b211 */ /* 0x000fe200028f1427 */
[----:B----4-:R-:W-:Y:S01]  /*1a50*/  @!P1 IMAD R40, R85, R42, RZ ;  /* 0x0000002a55289224 */ /* 0x010fe200078e02ff */
[----:B------:R-:W-:Y:S02]  /*1a60*/  ISETP.GE.U32.AND P5, PT, R20, UR4, PT ;  /* 0x0000000414007c0c */ /* 0x000fe4000bfa6070 */
[----:B------:R-:W-:Y:S02]  /*1a70*/  @!P1 MOV R52, R116 ;  /* 0x0000007400349202 */ /* 0x000fe40000000f00 */
[----:B------:R-:W4:Y:S01]  /*1a80*/  @!P4 LDC.64 R38, c[0x0][0x3e0] ;  /* 0x0000f800ff26cb82 */ /* 0x000f220000000a00 */
[----:B------:R-:W-:Y:S01]  /*1a90*/  @!P1 MOV R53, R119 ;  /* 0x0000007700359202 */ /* 0x000fe20000000f00 */
[----:B------:R-:W-:Y:S01]  /*1aa0*/  @!P1 IMAD R49, R55, R43, R40 ;  /* 0x0000002b37319224 */ /* 0x000fe200078e0228 */
[----:B------:R-:W-:Y:S01]  /*1ab0*/  ISETP.GE.AND.EX P5, PT, R17, UR5, PT, P5 ;  /* 0x0000000511007c0c */ /* 0x000fe2000bfa6350 */
[----:B0-----:R-:W-:Y:S01]  /*1ac0*/  @!P2 IMAD R87, R87, R46, RZ ;  /* 0x0000002e5757a224 */ /* 0x001fe200078e02ff */
[----:B------:R-:W-:Y:S01]  /*1ad0*/  @!P2 MOV R43, R119 ;  /* 0x00000077002ba202 */ /* 0x000fe20000000f00 */
[----:B------:R-:W-:Y:S01]  /*1ae0*/  @!P1 IMAD.WIDE.U32 R52, R55, R42, R52 ;  /* 0x0000002a37349225 */ /* 0x000fe200078e0034 */
[----:B------:R-:W-:Y:S01]  /*1af0*/  @!P2 MOV R42, R116 ;  /* 0x00000074002aa202 */ /* 0x000fe20000000f00 */
[----:B------:R-:W0:Y:S02]  /*1b00*/  @!P6 LDC.64 R40, c[0x0][0x3e0] ;  /* 0x0000f800ff28eb82 */ /* 0x000e240000000a00 */
[----:B------:R-:W-:-:S02]  /*1b10*/  @!P2 IMAD R87, R54, R47, R87 ;  /* 0x0000002f3657a224 */ /* 0x000fc400078e0257 */
[----:B------:R-:W-:Y:S01]  /*1b20*/  @!P2 IMAD.WIDE.U32 R54, R54, R46, R42 ;  /* 0x0000002e3636a225 */ /* 0x000fe200078e002a */
[----:B------:R-:W-:-:S03]  /*1b30*/  CS2R R80, SRZ ;  /* 0x0000000000507805 */ /* 0x000fc6000001ff00 */
[----:B------:R-:W0:Y:S01]  /*1b40*/  @!P4 LDC.64 R42, c[0x0][0x390] ;  /* 0x0000e400ff2acb82 */ /* 0x000e220000000a00 */
[----:B------:R-:W-:Y:S02]  /*1b50*/  @!P1 IADD3 R53, PT, PT, R53, R49, RZ ;  /* 0x0000003135359210 */ /* 0x000fe40007ffe0ff */
[----:B------:R4:W5:Y:S01]  /*1b60*/  @!P3 LDG.E.64 R80, desc[UR6][R50.64] ;  /* 0x000000063250b981 */ /* 0x000962000c1e1b00 */
[----:B-1----:R-:W-:-:S04]  /*1b70*/  @!P1 LEA R36, P3, R52, R36, 0x2 ;  /* 0x0000002434249211 */ /* 0x002fc800078610ff */
[----:B------:R-:W1:Y:S01]  /*1b80*/  @!P6 LDC.64 R48, c[0x0][0x390] ;  /* 0x0000e400ff30eb82 */ /* 0x000e620000000a00 */
[----:B----4-:R-:W-:-:S07]  /*1b90*/  @!P4 IMAD R83, R83, R38, RZ ;  /* 0x000000265353c224 */ /* 0x010fce00078e02ff */
[----:B------:R-:W4:Y:S01]  /*1ba0*/  @!P5 LDC.64 R46, c[0x0][0x3e0] ;  /* 0x0000f800ff2edb82 */ /* 0x000f220000000a00 */
[----:B------:R-:W-:Y:S02]  /*1bb0*/  @!P4 MOV R50, R116 ;  /* 0x000000740032c202 */ /* 0x000fe40000000f00 */
[----:B------:R-:W-:Y:S02]  /*1bc0*/  @!P4 MOV R51, R119 ;  /* 0x000000770033c202 */ /* 0x000fe40000000f00 */
[----:B------:R-:W-:Y:S02]  /*1bd0*/  @!P1 LEA.HI.X R37, R52, R37, R53, 0x2, P3 ;  /* 0x0000002534259211 */ /* 0x000fe400018f1435 */
[----:B------:R-:W-:Y:S02]  /*1be0*/  @!P2 IADD3 R52, PT, PT, R55, R87, RZ ;  /* 0x000000573734a210 */ /* 0x000fe40007ffe0ff */
[----:B------:R-:W-:Y:S01]  /*1bf0*/  @!P2 LEA R44, P3, R54, R44, 0x2 ;  /* 0x0000002c362ca211 */ /* 0x000fe200078610ff */
[----:B------:R-:W-:-:S02]  /*1c00*/  @!P4 IMAD R55, R82, R39, R83 ;  /* 0x000000275237c224 */ /* 0x000fc400078e0253 */
[----:B------:R-:W-:Y:S01]  /*1c10*/  @!P4 IMAD.WIDE.U32 R82, R82, R38, R50 ;  /* 0x000000265252c225 */ /* 0x000fe200078e0032 */
[----:B------:R-:W-:Y:S01]  /*1c20*/  @!P2 LEA.HI.X R45, R54, R45, R52, 0x2, P3 ;  /* 0x0000002d362da211 */ /* 0x000fe200018f1434 */
[----:B------:R-:W1:Y:S01]  /*1c30*/  @!P5 LDC.64 R38, c[0x0][0x390] ;  /* 0x0000e400ff26db82 */ /* 0x000e620000000a00 */
[----:B------:R-:W-:Y:S01]  /*1c40*/  @!P6 MOV R50, R116 ;  /* 0x000000740032e202 */ /* 0x000fe20000000f00 */
[----:B0-----:R-:W-:Y:S01]  /*1c50*/  @!P6 IMAD R52, R15, R40, RZ ;  /* 0x000000280f34e224 */ /* 0x001fe200078e02ff */
[----:B------:R-:W-:-:S03]  /*1c60*/  @!P6 MOV R51, R119 ;  /* 0x000000770033e202 */ /* 0x000fc60000000f00 */
[C---:B------:R-:W-:Y:S01]  /*1c70*/  @!P6 IMAD R53, R106.reuse, R41, R52 ;  /* 0x000000296a35e224 */ /* 0x040fe200078e0234 */
[----:B------:R-:W-:Y:S01]  /*1c80*/  @!P4 IADD3 R41, PT, PT, R83, R55, RZ ;  /* 0x000000375329c210 */ /* 0x000fe20007ffe0ff */
[----:B------:R-:W-:Y:S01]  /*1c90*/  @!P6 IMAD.WIDE.U32 R50, R106, R40, R50 ;  /* 0x000000286a32e225 */ /* 0x000fe200078e0032 */
[----:B------:R-:W-:-:S04]  /*1ca0*/  @!P4 LEA R40, P3, R82, R42, 0x2 ;  /* 0x0000002a5228c211 */ /* 0x000fc800078610ff */
[----:B------:R-:W-:Y:S01]  /*1cb0*/  @!P4 LEA.HI.X R41, R82, R43, R41, 0x2, P3 ;  /* 0x0000002b5229c211 */ /* 0x000fe200018f1429 */
[----:B----4-:R-:W-:Y:S01]  /*1cc0*/  @!P5 IMAD R43, R17, R46, RZ ;  /* 0x0000002e112bd224 */ /* 0x010fe200078e02ff */
[----:B------:R-:W-:Y:S02]  /*1cd0*/  @!P6 IADD3 R42, PT, PT, R51, R53, RZ ;  /* 0x00000035332ae210 */ /* 0x000fe40007ffe0ff */
[----:B-1----:R-:W-:Y:S02]  /*1ce0*/  @!P6 LEA R48, P3, R50, R48, 0x2 ;  /* 0x000000303230e211 */ /* 0x002fe400078610ff */
[----:B------:R-:W-:Y:S01]  /*1cf0*/  CS2R R82, SRZ ;  /* 0x0000000000527805 */ /* 0x000fe2000001ff00 */
[----:B------:R-:W-:Y:S01]  /*1d00*/  @!P5 IMAD R47, R20, R47, R43 ;  /* 0x0000002f142fd224 */ /* 0x000fe200078e022b */
[----:B------:R-:W-:Y:S02]  /*1d10*/  @!P6 LEA.HI.X R49, R50, R49, R42, 0x2, P3 ;  /* 0x000000313231e211 */ /* 0x000fe400018f142a */
[----:B------:R-:W-:-:S02]  /*1d20*/  @!P5 MOV R42, R116 ;  /* 0x00000074002ad202 */ /* 0x000fc40000000f00 */
[----:B------:R-:W-:Y:S01]  /*1d30*/  @!P5 MOV R43, R119 ;  /* 0x00000077002bd202 */ /* 0x000fe20000000f00 */
[----:B------:R0:W4:Y:S01]  /*1d40*/  @!P6 LDG.E.64 R82, desc[UR6][R48.64] ;  /* 0x000000063052e981 */ /* 0x000122000c1e1b00 */
[----:B------:R-:W-:Y:S01]  /*1d50*/  ISETP.GE.U32.AND P6, PT, R9, UR4, PT ;  /* 0x0000000409007c0c */ /* 0x000fe2000bfc6070 */
[----:B------:R-:W-:-:S03]  /*1d60*/  @!P5 IMAD.WIDE.U32 R42, R20, R46, R42 ;  /* 0x0000002e142ad225 */ /* 0x000fc600078e002a */
[----:B------:R-:W-:Y:S02]  /*1d70*/  ISETP.GE.AND.EX P6, PT, R21, UR5, PT, P6 ;  /* 0x0000000515007c0c */ /* 0x000fe4000bfc6360 */
[----:B------:R-:W-:Y:S02]  /*1d80*/  @!P5 IADD3 R43, PT, PT, R43, R47, RZ ;  /* 0x0000002f2b2bd210 */ /* 0x000fe40007ffe0ff */
[----:B------:R-:W-:-:S04]  /*1d90*/  @!P5 LEA R46, P3, R42, R38, 0x2 ;  /* 0x000000262a2ed211 */ /* 0x000fc800078610ff */
[----:B------:R-:W-:Y:S02]  /*1da0*/  @!P5 LEA.HI.X R47, R42, R39, R43, 0x2, P3 ;  /* 0x000000272a2fd211 */ /* 0x000fe400018f142b */
[----:B------:R-:W-:-:S03]  /*1db0*/  ISETP.GE.U32.AND P3, PT, R7, UR4, PT ;  /* 0x0000000407007c0c */ /* 0x000fc6000bf66070 */
[----:B------:R-:W0:Y:S01]  /*1dc0*/  @!P6 LDC.64 R52, c[0x0][0x3e0] ;  /* 0x0000f800ff34eb82 */ /* 0x000e220000000a00 */
[----:B------:R-:W-:-:S07]  /*1dd0*/  ISETP.GE.AND.EX P3, PT, R19, UR5, PT, P3 ;  /* 0x0000000513007c0c */ /* 0x000fce000bf66330 */
[----:B------:R-:W1:Y:S08]  /*1de0*/  @!P6 LDC.64 R38, c[0x0][0x390] ;  /* 0x0000e400ff26eb82 */ /* 0x000e700000000a00 */
[----:B------:R-:W2:Y:S08]  /*1df0*/  @!P3 LDC.64 R50, c[0x0][0x3e0] ;  /* 0x0000f800ff32bb82 */ /* 0x000eb00000000a00 */
[----:B------:R-:W1:Y:S01]  /*1e00*/  @!P3 LDC.64 R42, c[0x0][0x390] ;  /* 0x0000e400ff2abb82 */ /* 0x000e620000000a00 */
[----:B0-----:R-:W-:Y:S01]  /*1e10*/  @!P6 IMAD R48, R21, R52, RZ ;  /* 0x000000341530e224 */ /* 0x001fe200078e02ff */
[----:B------:R-:W-:-:S03]  /*1e20*/  @!P6 MOV R49, R119 ;  /* 0x000000770031e202 */ /* 0x000fc60000000f00 */
[C---:B------:R-:W-:Y:S01]  /*1e30*/  @!P6 IMAD R87, R9.reuse, R53, R48 ;  /* 0x000000350957e224 */ /* 0x040fe200078e0230 */
[----:B------:R-:W-:Y:S02]  /*1e40*/  @!P6 MOV R48, R116 ;  /* 0x000000740030e202 */ /* 0x000fe40000000f00 */
[----:B------:R-:W-:Y:S02]  /*1e50*/  CS2R R84, SRZ ;  /* 0x0000000000547805 */ /* 0x000fe4000001ff00 */
[----:B------:R-:W-:Y:S01]  /*1e60*/  @!P3 MOV R53, R119 ;  /* 0x000000770035b202 */ /* 0x000fe20000000f00 */
[----:B------:R-:W-:Y:S01]  /*1e70*/  @!P6 IMAD.WIDE.U32 R48, R9, R52, R48 ;  /* 0x000000340930e225 */ /* 0x000fe200078e0030 */
[----:B------:R-:W-:Y:S02]  /*1e80*/  @!P3 MOV R52, R116 ;  /* 0x000000740034b202 */ /* 0x000fe40000000f00 */
[----:B------:R-:W3:Y:S01]  /*1e90*/  @!P5 LDG.E.64 R84, desc[UR6][R46.64] ;  /* 0x000000062e54d981 */ /* 0x000ee2000c1e1b00 */
[----:B--2---:R-:W-:Y:S01]  /*1ea0*/  @!P3 IMAD R54, R19, R50, RZ ;  /* 0x000000321336b224 */ /* 0x004fe200078e02ff */
[----:B------:R-:W-:-:S02]  /*1eb0*/  @!P6 IADD3 R49, PT, PT, R49, R87, RZ ;  /* 0x000000573131e210 */ /* 0x000fc40007ffe0ff */
[C---:B-1----:R-:W-:Y:S01]  /*1ec0*/  @!P6 LEA R38, P5, R48.reuse, R38, 0x2 ;  /* 0x000000263026e211 */ /* 0x042fe200078a10ff */
[C---:B------:R-:W-:Y:S02]  /*1ed0*/  @!P3 IMAD R55, R7.reuse, R51, R54 ;  /* 0x000000330737b224 */ /* 0x040fe400078e0236 */
[----:B------:R-:W-:Y:S01]  /*1ee0*/  @!P3 IMAD.WIDE.U32 R50, R7, R50, R52 ;  /* 0x000000320732b225 */ /* 0x000fe200078e0034 */
[----:B------:R-:W-:-:S04]  /*1ef0*/  @!P6 LEA.HI.X R39, R48, R39, R49, 0x2, P5 ;  /* 0x000000273027e211 */ /* 0x000fc800028f1431 */
[----:B------:R-:W-:Y:S02]  /*1f00*/  @!P3 IADD3 R49, PT, PT, R51, R55, RZ ;  /* 0x000000373331b210 */ /* 0x000fe40007ffe0ff */
[----:B------:R-:W-:-:S04]  /*1f10*/  @!P3 LEA R48, P5, R50, R42, 0x2 ;  /* 0x0000002a3230b211 */ /* 0x000fc800078a10ff */
[----:B------:R-:W-:Y:S02]  /*1f20*/  @!P3 LEA.HI.X R49, R50, R43, R49, 0x2, P5 ;  /* 0x0000002b3231b211 */ /* 0x000fe400028f1431 */
[----:B------:R-:W-:-:S04]  /*1f30*/  ISETP.GE.U32.AND P5, PT, R10, UR4, PT ;  /* 0x000000040a007c0c */ /* 0x000fc8000bfa6070 */
[----:B------:R-:W-:-:S13]  /*1f40*/  ISETP.GE.AND.EX P5, PT, R107, UR5, PT, P5 ;  /* 0x000000056b007c0c */ /* 0x000fda000bfa6350 */
[----:B------:R-:W0:Y:S01]  /*1f50*/  @!P5 LDC.64 R42, c[0x0][0x3e0] ;  /* 0x0000f800ff2adb82 */ /* 0x000e220000000a00 */
[----:B------:R-:W-:Y:S02]  /*1f60*/  CS2R R88, SRZ ;  /* 0x0000000000587805 */ /* 0x000fe4000001ff00 */
[----:B------:R-:W-:-:S04]  /*1f70*/  CS2R R90, SRZ ;  /* 0x00000000005a7805 */ /* 0x000fc8000001ff00 */
[----:B------:R-:W2:Y:S01]  /*1f80*/  @!P6 LDG.E.64 R88, desc[UR6][R38.64] ;  /* 0x000000062658e981 */ /* 0x000ea2000c1e1b00 */
[----:B------:R-:W1:Y:S01]  /*1f90*/  @!P5 LDC.64 R50, c[0x0][0x390] ;  /* 0x0000e400ff32db82 */ /* 0x000e620000000a00 */
[----:B------:R-:W-:Y:S02]  /*1fa0*/  ISETP.GE.U32.AND P6, PT, R11, UR4, PT ;  /* 0x000000040b007c0c */ /* 0x000fe4000bfc6070 */
[----:B------:R0:W5:Y:S02]  /*1fb0*/  @!P1 LDG.E.64 R90, desc[UR6][R36.64] ;  /* 0x00000006245a9981 */ /* 0x000164000c1e1b00 */
[----:B------:R-:W-:Y:S02]  /*1fc0*/  ISETP.GE.AND.EX P6, PT, R109, UR5, PT, P6 ;  /* 0x000000056d007c0c */ /* 0x000fe4000bfc6360 */
[----:B0-----:R-:W-:Y:S02]  /*1fd0*/  @!P5 MOV R36, R116 ;  /* 0x000000740024d202 */ /* 0x001fe40000000f00 */
[----:B------:R-:W-:Y:S01]  /*1fe0*/  @!P5 MOV R37, R119 ;  /* 0x000000770025d202 */ /* 0x000fe20000000f00 */
[----:B------:R-:W-:Y:S01]  /*1ff0*/  @!P5 IMAD R46, R107, R42, RZ ;  /* 0x0000002a6b2ed224 */ /* 0x000fe200078e02ff */
[----:B------:R-:W-:-:S07]  /*2000*/  CS2R R86, SRZ ;  /* 0x0000000000567805 */ /* 0x000fce000001ff00 */
[----:B------:R-:W0:Y:S01]  /*2010*/  @!P6 LDC.64 R38, c[0x0][0x3e0] ;  /* 0x0000f800ff26eb82 */ /* 0x000e220000000a00 */
[C---:B------:R-:W-:Y:S02]  /*2020*/  @!P5 IMAD R47, R10.reuse, R43, R46 ;  /* 0x0000002b0a2fd224 */ /* 0x040fe400078e022e */
[----:B------:R-:W-:Y:S01]  /*2030*/  @!P5 IMAD.WIDE.U32 R42, R10, R42, R36 ;  /* 0x0000002a0a2ad225 */ /* 0x000fe200078e0024 */
[----:B------:R0:W5:Y:S04]  /*2040*/  @!P3 LDG.E.64 R86, desc[UR6][R48.64] ;  /* 0x000000063056b981 */ /* 0x000168000c1e1b00 */
[----:B------:R-:W-:Y:S02]  /*2050*/  @!P5 IADD3 R43, PT, PT, R43, R47, RZ ;  /* 0x0000002f2b2bd210 */ /* 0x000fe40007ffe0ff */
[C---:B-1----:R-:W-:Y:S01]  /*2060*/  @!P5 LEA R50, P1, R42.reuse, R50, 0x2 ;  /* 0x000000322a32d211 */ /* 0x042fe200078210ff */
[----:B------:R-:W1:Y:S03]  /*2070*/  @!P6 LDC.64 R46, c[0x0][0x390] ;  /* 0x0000e400ff2eeb82 */ /* 0x000e660000000a00 */
[----:B------:R-:W-:-:S02]  /*2080*/  @!P5 LEA.HI.X R51, R42, R51, R43, 0x2, P1 ;  /* 0x000000332a33d211 */ /* 0x000fc400008f142b */
[----:B------:R-:W-:-:S04]  /*2090*/  ISETP.GE.U32.AND P1, PT, R12, UR4, PT ;  /* 0x000000040c007c0c */ /* 0x000fc8000bf26070 */
[----:B------:R-:W-:Y:S01]  /*20a0*/  ISETP.GE.AND.EX P1, PT, R111, UR5, PT, P1 ;  /* 0x000000056f007c0c */ /* 0x000fe2000bf26310 */
[----:B0-----:R-:W-:-:S12]  /*20b0*/  @!P6 IMAD R42, R109, R38, RZ ;  /* 0x000000266d2ae224 */ /* 0x001fd800078e02ff */
[----:B------:R-:W0:Y:S01]  /*20c0*/  @!P1 LDC.64 R36, c[0x0][0x3e0] ;  /* 0x0000f800ff249b82 */ /* 0x000e220000000a00 */
[C---:B------:R-:W-:Y:S01]  /*20d0*/  @!P6 IMAD R39, R11.reuse, R39, R42 ;  /* 0x000000270b27e224 */ /* 0x040fe200078e022a */
[----:B------:R-:W-:Y:S02]  /*20e0*/  @!P6 MOV R42, R116 ;  /* 0x00000074002ae202 */ /* 0x000fe40000000f00 */
[----:B------:R-:W-:Y:S02]  /*20f0*/  @!P6 MOV R43, R119 ;  /* 0x00000077002be202 */ /* 0x000fe40000000f00 */
[----:B------:R-:W-:Y:S02]  /*2100*/  CS2R R92, SRZ ;  /* 0x00000000005c7805 */ /* 0x000fe4000001ff00 */
[----:B------:R-:W0:Y:S01]  /*2110*/  @!P1 LDC.64 R48, c[0x0][0x390] ;  /* 0x0000e400ff309b82 */ /* 0x000e220000000a00 */
[----:B------:R-:W-:-:S03]  /*2120*/  @!P6 IMAD.WIDE.U32 R42, R11, R38, R42 ;  /* 0x000000260b2ae225 */ /* 0x000fc600078e002a */
[----:B------:R-:W5:Y:S02]  /*2130*/  @!P5 LDG.E.64 R92, desc[UR6][R50.64] ;  /* 0x00000006325cd981 */ /* 0x000f64000c1e1b00 */
[----:B------:R-:W-:Y:S02]  /*2140*/  @!P6 IADD3 R38, PT, PT, R43, R39, RZ ;  /* 0x000000272b26e210 */ /* 0x000fe40007ffe0ff */
[----:B-1----:R-:W-:-:S04]  /*2150*/  @!P6 LEA R46, P5, R42, R46, 0x2 ;  /* 0x0000002e2a2ee211 */ /* 0x002fc800078a10ff */
[----:B------:R-:W-:Y:S01]  /*2160*/  @!P6 LEA.HI.X R47, R42, R47, R38, 0x2, P5 ;  /* 0x0000002f2a2fe211 */ /* 0x000fe200028f1426 */
[----:B0-----:R-:W-:Y:S01]  /*2170*/  @!P1 IMAD R39, R111, R36, RZ ;  /* 0x000000246f279224 */ /* 0x001fe200078e02ff */
[----:B------:R-:W-:Y:S02]  /*2180*/  ISETP.GE.U32.AND P5, PT, R13, UR4, PT ;  /* 0x000000040d007c0c */ /* 0x000fe4000bfa6070 */
[----:B------:R-:W-:Y:S01]  /*2190*/  @!P1 MOV R38, R116 ;  /* 0x0000007400269202 */ /* 0x000fe20000000f00 */
[C---:B------:R-:W-:Y:S01]  /*21a0*/  @!P1 IMAD R37, R12.reuse, R37, R39 ;  /* 0x000000250c259224 */ /* 0x040fe200078e0227 */
[----:B------:R-:W-:Y:S02]  /*21b0*/  @!P1 MOV R39, R119 ;  /* 0x0000007700279202 */ /* 0x000fe40000000f00 */
[----:B------:R-:W-:Y:S02]  /*21c0*/  CS2R R94, SRZ ;  /* 0x00000000005e7805 */ /* 0x000fe4000001ff00 */
[----:B------:R-:W-:Y:S01]  /*21d0*/  ISETP.GE.AND.EX P5, PT, R113, UR5, PT, P5 ;  /* 0x0000000571007c0c */ /* 0x000fe2000bfa6350 */
[----:B------:R-:W-:-:S03]  /*21e0*/  @!P1 IMAD.WIDE.U32 R38, R12, R36, R38 ;  /* 0x000000240c269225 */ /* 0x000fc600078e0026 */
[----:B------:R0:W5:Y:S02]  /*21f0*/  @!P6 LDG.E.64 R94, desc[UR6][R46.64] ;  /* 0x000000062e5ee981 */ /* 0x000164000c1e1b00 */
[----:B------:R-:W-:Y:S02]  /*2200*/  @!P1 IADD3 R36, PT, PT, R39, R37, RZ ;  /* 0x0000002527249210 */ /* 0x000fe40007ffe0ff */
[----:B------:R-:W-:-:S05]  /*2210*/  @!P1 LEA R48, P6, R38, R48, 0x2 ;  /* 0x0000003026309211 */ /* 0x000fca00078c10ff */
[----:B------:R-:W1:Y:S01]  /*2220*/  @!P5 LDC.64 R42, c[0x0][0x390] ;  /* 0x0000e400ff2adb82 */ /* 0x000e620000000a00 */
[----:B------:R-:W-:-:S07]  /*2230*/  @!P1 LEA.HI.X R49, R38, R49, R36, 0x2, P6 ;  /* 0x0000003126319211 */ /* 0x000fce00030f1424 */
[----:B------:R-:W4:Y:S01]  /*2240*/  @!P5 LDC.64 R36, c[0x0][0x3e0] ;  /* 0x0000f800ff24db82 */ /* 0x000f220000000a00 */
[----:B------:R-:W-:-:S04]  /*2250*/  ISETP.GE.U32.AND P6, PT, R14, UR4, PT ;  /* 0x000000040e007c0c */ /* 0x000fc8000bfc6070 */
[----:B------:R-:W-:Y:S02]  /*2260*/  ISETP.GE.AND.EX P6, PT, R115, UR5, PT, P6 ;  /* 0x0000000573007c0c */ /* 0x000fe4000bfc6360 */
[----:B------:R-:W-:Y:S02]  /*2270*/  CS2R R96, SRZ ;  /* 0x0000000000607805 */ /* 0x000fe4000001ff00 */
[----:B0-----:R-:W-:-:S04]  /*2280*/  @!P5 MOV R47, R119 ;  /* 0x00000077002fd202 */ /* 0x001fc80000000f00 */
[----:B------:R-:W5:Y:S05]  /*2290*/  @!P1 LDG.E.64 R96, desc[UR6][R48.64] ;  /* 0x0000000630609981 */ /* 0x000f6a000c1e1b00 */
[----:B------:R-:W0:Y:S01]  /*22a0*/  @!P6 LDC.64 R38, c[0x0][0x3e0] ;  /* 0x0000f800ff26eb82 */ /* 0x000e220000000a00 */
[----:B----4-:R-:W-:-:S04]  /*22b0*/  @!P5 IMAD R46, R113, R36, RZ ;  /* 0x00000024712ed224 */ /* 0x010fc800078e02ff */
[----:B------:R-:W-:Y:S01]  /*22c0*/  @!P5 IMAD R51, R13, R37, R46 ;  /* 0x000000250d33d224 */ /* 0x000fe200078e022e */
[----:B------:R-:W-:-:S05]  /*22d0*/  @!P5 MOV R46, R116 ;  /* 0x00000074002ed202 */ /* 0x000fca0000000f00 */
[----:B------:R-:W-:Y:S02]  /*22e0*/  @!P5 IMAD.WIDE.U32 R46, R13, R36, R46 ;  /* 0x000000240d2ed225 */ /* 0x000fe400078e002e */
[----:B------:R-:W4:Y:S03]  /*22f0*/  @!P6 LDC.64 R36, c[0x0][0x390] ;  /* 0x0000e400ff24eb82 */ /* 0x000f260000000a00 */
[----:B------:R-:W-:Y:S02]  /*2300*/  @!P5 IADD3 R47, PT, PT, R47, R51, RZ ;  /* 0x000000332f2fd210 */ /* 0x000fe40007ffe0ff */
[C---:B-1----:R-:W-:Y:S02]  /*2310*/  @!P5 LEA R42, P1, R46.reuse, R42, 0x2 ;  /* 0x0000002a2e2ad211 */ /* 0x042fe400078210ff */
[----:B------:R-:W-:Y:S01]  /*2320*/  CS2R R98, SRZ ;  /* 0x0000000000627805 */ /* 0x000fe2000001ff00 */
[----:B0-----:R-:W-:Y:S01]  /*2330*/  @!P6 IMAD R50, R115, R38, RZ ;  /* 0x000000267332e224 */ /* 0x001fe200078e02ff */
[----:B------:R-:W-:-:S02]  /*2340*/  @!P5 LEA.HI.X R43, R46, R43, R47, 0x2, P1 ;  /* 0x0000002b2e2bd211 */ /* 0x000fc400008f142f */
[----:B------:R-:W-:Y:S02]  /*2350*/  @!P6 MOV R46, R116 ;  /* 0x00000074002ee202 */ /* 0x000fe40000000f00 */
[----:B------:R-:W-:Y:S02]  /*2360*/  @!P6 MOV R47, R119 ;  /* 0x00000077002fe202 */ /* 0x000fe40000000f00 */
[----:B------:R-:W-:Y:S01]  /*2370*/  CS2R R100, SRZ ;  /* 0x0000000000647805 */ /* 0x000fe2000001ff00 */
[C---:B------:R-:W-:Y:S01]  /*2380*/  @!P6 IMAD R39, R14.reuse, R39, R50 ;  /* 0x000000270e27e224 */ /* 0x040fe200078e0232 */
[----:B------:R0:W5:Y:S01]  /*2390*/  @!P5 LDG.E.64 R98, desc[UR6][R42.64] ;  /* 0x000000062a62d981 */ /* 0x000162000c1e1b00 */
[----:B------:R-:W-:Y:S01]  /*23a0*/  @!P6 IMAD.WIDE.U32 R46, R14, R38, R46 ;  /* 0x000000260e2ee225 */ /* 0x000fe200078e002e */
[----:B------:R-:W-:Y:S02]  /*23b0*/  CS2R R102, SRZ ;  /* 0x0000000000667805 */ /* 0x000fe4000001ff00 */
[----:B------:R-:W5:Y:S02]  /*23c0*/  @!P2 LDG.E.64 R100, desc[UR6][R44.64] ;  /* 0x000000062c64a981 */ /* 0x000f64000c1e1b00 */
[----:B------:R-:W-:-:S02]  /*23d0*/  @!P6 IADD3 R38, PT, PT, R47, R39, RZ ;  /* 0x000000272f26e210 */ /* 0x000fc40007ffe0ff */
[C---:B----4-:R-:W-:Y:S02]  /*23e0*/  @!P6 LEA R36, P1, R46.reuse, R36, 0x2 ;  /* 0x000000242e24e211 */ /* 0x050fe400078210ff */
[----:B------:R-:W-:Y:S01]  /*23f0*/  CS2R R104, SRZ ;  /* 0x0000000000687805 */ /* 0x000fe2000001ff00 */
[----:B------:R-:W4:Y:S01]  /*2400*/  @!P4 LDG.E.64 R102, desc[UR6][R40.64] ;  /* 0x000000062866c981 */ /* 0x000f22000c1e1b00 */
[----:B------:R-:W-:-:S05]  /*2410*/  @!P6 LEA.HI.X R37, R46, R37, R38, 0x2, P1 ;  /* 0x000000252e25e211 */ /* 0x000fca00008f1426 */
[----:B------:R1:W4:Y:S01]  /*2420*/  @!P6 LDG.E.64 R104, desc[UR6][R36.64] ;  /* 0x000000062468e981 */ /* 0x000322000c1e1b00 */
[----:B------:R-:W-:Y:S01]  /*2430*/  FADD.FTZ R38, R22, R23 ;  /* 0x0000001716267221 */ /* 0x000fe20000010000 */
[----:B0-----:R-:W-:-:S03]  /*2440*/  FADD.FTZ R43, R24, R25 ;  /* 0x00000019182b7221 */ /* 0x001fc60000010000 */
[----:B------:R-:W-:Y:S01]  /*2450*/  FADD.FTZ R38, RZ, R38 ;  /* 0x00000026ff267221 */ /* 0x000fe20000010000 */
[----:B------:R-:W-:-:S03]  /*2460*/  FMUL.FTZ R39, R23, R23 ;  /* 0x0000001717277220 */ /* 0x000fc60000410000 */
[----:B------:R-:W-:Y:S01]  /*2470*/  FADD.FTZ R38, R38, R43 ;  /* 0x0000002b26267221 */ /* 0x000fe20000010000 */
[----:B-1----:R-:W-:Y:S01]  /*2480*/  FADD.FTZ R37, R26, R27 ;  /* 0x0000001b1a257221 */ /* 0x002fe20000010000 */
[----:B------:R-:W-:-:S03]  /*2490*/  FMUL.FTZ R45, R25, R25 ;  /* 0x00000019192d7220 */ /* 0x000fc60000410000 */
[----:B------:R-:W-:Y:S01]  /*24a0*/  FADD.FTZ R37, R38, R37 ;  /* 0x0000002526257221 */ /* 0x000fe20000010000 */
[----:B------:R-:W-:Y:S01]  /*24b0*/  FFMA.FTZ R39, R22, R22, R39 ;  /* 0x0000001616277223 */ /* 0x000fe20000010027 */
[----:B------:R-:W-:Y:S01]  /*24c0*/  FMUL.FTZ R41, R27, R27 ;  /* 0x0000001b1b297220 */ /* 0x000fe20000410000 */
[----:B------:R-:W-:Y:S01]  /*24d0*/  FFMA.FTZ R42, R24, R24, R45 ;  /* 0x00000018182a7223 */ /* 0x000fe2000001002d */
[----:B------:R-:W-:Y:S01]  /*24e0*/  FADD.FTZ R38, R82, R83 ;  /* 0x0000005352267221 */ /* 0x000fe20000010000 */
[----:B------:R-:W-:-:S03]  /*24f0*/  FADD.FTZ R39, RZ, R39 ;  /* 0x00000027ff277221 */ /* 0x000fc60000010000 */
[----:B------:R-:W-:Y:S01]  /*2500*/  FADD.FTZ R37, R37, R38 ;  /* 0x0000002625257221 */ /* 0x000fe20000010000 */
[----:B------:R-:W-:Y:S01]  /*2510*/  FFMA.FTZ R36, R26, R26, R41 ;  /* 0x0000001a1a247223 */ /* 0x000fe20000010029 */
[----:B------:R-:W-:Y:S01]  /*2520*/  FADD.FTZ R39, R39, R42 ;  /* 0x0000002a27277221 */ /* 0x000fe20000010000 */
[----:B------:R-:W-:-:S03]  /*2530*/  FMUL.FTZ R41, R83, R83 ;  /* 0x0000005353297220 */ /* 0x000fc60000410000 */
[----:B------:R-:W-:Y:S01]  /*2540*/  FADD.FTZ R36, R39, R36 ;  /* 0x0000002427247221 */ /* 0x000fe20000010000 */
[----:B------:R-:W-:-:S04]  /*2550*/  FFMA.FTZ R41, R82, R82, R41 ;  /* 0x0000005252297223 */ /* 0x000fc80000010029 */
[----:B------:R-:W-:Y:S01]  /*2560*/  FADD.FTZ R36, R36, R41 ;  /* 0x0000002924247221 */ /* 0x000fe20000010000 */
[----:B---3--:R-:W-:-:S04]  /*2570*/  FADD.FTZ R38, R84, R85 ;  /* 0x0000005554267221 */ /* 0x008fc80000010000 */
[----:B------:R-:W-:Y:S01]  /*2580*/  FADD.FTZ R37, R37, R38 ;  /* 0x0000002625257221 */ /* 0x000fe20000010000 */
[----:B------:R-:W-:-:S04]  /*2590*/  FMUL.FTZ R39, R85, R85 ;  /* 0x0000005555277220 */ /* 0x000fc80000410000 */
[----:B------:R-:W-:-:S04]  /*25a0*/  FFMA.FTZ R39, R84, R84, R39 ;  /* 0x0000005454277223 */ /* 0x000fc80000010027 */
[----:B------:R-:W-:Y:S01]  /*25b0*/  FADD.FTZ R36, R36, R39 ;  /* 0x0000002724247221 */ /* 0x000fe20000010000 */
[----:B--2---:R-:W-:-:S04]  /*25c0*/  FMUL.FTZ R39, R89, R89 ;  /* 0x0000005959277220 */ /* 0x004fc80000410000 */
[----:B------:R-:W-:Y:S01]  /*25d0*/  FFMA.FTZ R39, R88, R88, R39 ;  /* 0x0000005858277223 */ /* 0x000fe20000010027 */
[----:B-----5:R-:W-:-:S04]  /*25e0*/  FADD.FTZ R38, R86, R87 ;  /* 0x0000005756267221 */ /* 0x020fc80000010000 */
        /* <DEDUP_REMOVED lines=112> */
[----:B------:R-:W-:Y:S01]  /*2cf0*/  FMUL.FTZ R39, R99, R99 ;  /* 0x0000006363277220 */ /* 0x000fe20000410000 */
        /* <DEDUP_REMOVED lines=57> */
.L_x_4063:
[----:B------:R-:W-:Y:S05]  /*3090*/  BSYNC.RECONVERGENT B0 ;  /* 0x0000000000007941 */ /* 0x000fea0003800200 */
.L_x_4062:
        /* <DEDUP_REMOVED lines=42> */
.L_x_4065:
[----:B------:R-:W-:Y:S05]  /*3340*/  BSYNC.RECONVERGENT B0 ;  /* 0x0000000000007941 */ /* 0x000fea0003800200 */
.L_x_4064:
        /* <DEDUP_REMOVED lines=27> */
.L_x_4068:
[----:B------:R-:W3:Y:S04]  /*3500*/  LDG.E.STRONG.GPU R38, desc[UR6][R36.64] ;  /* 0x0000000624267981 */ /* 0x000ee8000c1ef900 */
[----:B---3--:R-:W-:Y:S01]  /*3510*/  CCTL.IVALL ;  /* 0x00000000ff00798f */ /* 0x008fe20002000000 */
[----:B------:R-:W-:Y:S05]  /*3520*/  YIELD ;  /* 0x0000000000007946 */ /* 0x000fea0003800000 */
[----:B------:R-:W-:-:S13]  /*3530*/  ISETP.NE.AND P1, PT, R38, R45, PT ;  /* 0x0000002d2600720c */ /* 0x000fda0003f25270 */
[----:B------:R-:W-:Y:S05]  /*3540*/  @P1 BRA `(.L_x_4068) ;  /* 0xfffffffc00ec1947 */ /* 0x000fea000383ffff */
.L_x_4067:
        /* <DEDUP_REMOVED lines=16> */
.L_x_4070:
        /* <DEDUP_REMOVED lines=62> */
.L_x_4069:
        /* <DEDUP_REMOVED lines=38> */
.L_x_4071:
        /* <DEDUP_REMOVED lines=19> */
.L_x_4072:
        /* <DEDUP_REMOVED lines=9> */
.L_x_4073:
[----:B------:R-:W-:Y:S05]  /*3e50*/  BSYNC.RECONVERGENT B0 ;  /* 0x0000000000007941 */ /* 0x000fea0003800200 */
.L_x_4066:
        /* <DEDUP_REMOVED lines=20> */
[----:B------:R-:W5:Y:S04]  /*3fa0*/  LDG.E.U16 R53, desc[UR6][R48.64] ;  /* 0x0000000630357981 */ /* 0x000f68000c1e1500 */
[----:B------:R-:W5:Y:S01]  /*3fb0*/  LDG.E.U16 R55, desc[UR6][R48.64+0x2] ;  /* 0x0000020630377981 */ /* 0x000f62000c1e1500 */
[----:B------:R-:W-:Y:S01]  /*3fc0*/  HFMA2 R46, -RZ, RZ, 1.875, 0 ;  /* 0x3f800000ff2e7431 */ /* 0x000fe200000001ff */
[----:B------:R-:W-:Y:S02]  /*3fd0*/  BSSY.RECONVERGENT B0, `(.L_x_4074) ;  /* 0x000071e000007945 */ /* 0x000fe40003800200 */
[----:B------:R-:W0:Y:S01]  /*3fe0*/  LDS.64 R38, [UR4+0x90] ;  /* 0x00009004ff267984 */ /* 0x000e220008000a00 */
[----:B------:R-:W4:Y:S02]  /*3ff0*/  LDCU.U8 UR4, c[0x0][0x3fc] ;  /* 0x00007f80ff0477ac */ /* 0x000f240008000000 */
[----:B----4-:R-:W-:Y:S01]  /*4000*/  UISETP.NE.AND UP0, UPT, UR4, URZ, UPT ;  /* 0x000000ff0400728c */ /* 0x010fe2000bf05270 */
[----:B0-----:R-:W-:-:S04]  /*4010*/  FMUL.FTZ R47, R38, UR8 ;  /* 0x00000008262f7c20 */ /* 0x001fc80008410000 */
[----:B------:R-:W-:-:S04]  /*4020*/  FMUL.FTZ R18, R47, R47 ;  /* 0x0000002f2f127220 */ /* 0x000fc80000410000 */
[----:B------:R-:W-:-:S05]  /*4030*/  FFMA.FTZ R18, R39, UR8, -R18 ;  /* 0x0000000827127c23 */ /* 0x000fca0008010812 */
[----:B------:R-:W-:-:S13]  /*4040*/  FSETP.GTU.FTZ.AND P1, PT, R18, RZ, PT ;  /* 0x000000ff1200720b */ /* 0x000fda0003f3c000 */
[----:B------:R-:W1:Y:S02]  /*4050*/  @P1 LDC R37, c[0x0][0x3a8] ;  /* 0x0000ea00ff251b82 */ /* 0x000e640000000800 */
[----:B-1----:R-:W-:Y:S01]  /*4060*/  @P1 FADD.FTZ R42, R18, R37 ;  /* 0x00000025122a1221 */ /* 0x002fe20000010000 */
[----:B------:R-:W-:-:S03]  /*4070*/  IMAD R18, R3, UR5, R108 ;  /* 0x0000000503127c24 */ /* 0x000fc6000f8e026c */
[----:B------:R5:W0:Y:S02]  /*4080*/  @P1 MUFU.RSQ R46, R42 ;  /* 0x0000002a002e1308 */ /* 0x000a240000001400 */
[C---:B------:R-:W-:Y:S02]  /*4090*/  IADD3 R36, PT, PT, R18.reuse, 0x80, RZ ;  /* 0x0000008012247810 */ /* 0x040fe40007ffe0ff */
[C---:B------:R-:W-:Y:S02]  /*40a0*/  IADD3 R51, PT, PT, R18.reuse, 0x20, RZ ;  /* 0x0000002012337810 */ /* 0x040fe40007ffe0ff */
[C---:B------:R-:W-:Y:S02]  /*40b0*/  IADD3 R37, PT, PT, R18.reuse, 0x1e0, RZ ;  /* 0x000001e012257810 */ /* 0x040fe40007ffe0ff */
[----:B------:R-:W-:Y:S02]  /*40c0*/  IADD3 R38, PT, PT, R18, 0x190, RZ ;  /* 0x0000019012267810 */ /* 0x000fe40007ffe0ff */
[----:B------:R-:W-:-:S02]  /*40d0*/  SHF.R.S32.HI R39, RZ, 0x1f, R36 ;  /* 0x0000001fff277819 */ /* 0x000fc40000011424 */
[----:B------:R-:W-:Y:S02]  /*40e0*/  SHF.R.S32.HI R54, RZ, 0x1f, R51 ;  /* 0x0000001fff367819 */ /* 0x000fe40000011433 */
[----:B------:R-:W-:Y:S02]  /*40f0*/  SHF.R.S32.HI R40, RZ, 0x1f, R37 ;  /* 0x0000001fff287819 */ /* 0x000fe40000011425 */
[----:B------:R-:W-:Y:S02]  /*4100*/  SHF.R.S32.HI R41, RZ, 0x1f, R38 ;  /* 0x0000001fff297819 */ /* 0x000fe40000011426 */
[----:B--2---:R-:W-:Y:S02]  /*4110*/  SHF.L.U32 R45, R50, 0x10, RZ ;  /* 0x00000010322d7819 */ /* 0x004fe400000006ff */
[----:B---3--:R-:W-:Y:S02]  /*4120*/  SHF.L.U32 R44, R52, 0x10, RZ ;  /* 0x00000010342c7819 */ /* 0x008fe400000006ff */
[----:B-----5:R-:W-:-:S02]  /*4130*/  SHF.L.U32 R42, R53, 0x10, RZ ;  /* 0x00000010352a7819 */ /* 0x020fc400000006ff */
[----:B------:R-:W-:Y:S01]  /*4140*/  SHF.L.U32 R43, R55, 0x10, RZ ;  /* 0x00000010372b7819 */ /* 0x000fe200000006ff */
[----:B0-----:R-:W-:Y:S06]  /*4150*/  BRA.U UP0, `(.L_x_4075) ;  /* 0x0000002d00907547 */ /* 0x001fec000b800000 */
[----:B------:R-:W0:Y:S01]  /*4160*/  LDCU.64 UR4, c[0x0][0x3e8] ;  /* 0x00007d00ff0477ac */ /* 0x000e220008000a00 */
[----:B------:R-:W-:Y:S01]  /*4170*/  SHF.R.S32.HI R48, RZ, 0x1f, R18 ;  /* 0x0000001fff307819 */ /* 0x000fe20000011412 */
[----:B------:R-:W-:Y:S01]  /*4180*/  BSSY.RECONVERGENT B1, `(.L_x_4076) ;  /* 0x000001b000017945 */ /* 0x000fe20003800200 */
[C---:B------:R-:W-:Y:S02]  /*4190*/  IADD3 R55, PT, PT, R18.reuse, 0x10, RZ ;  /* 0x0000001012377810 */ /* 0x040fe40007ffe0ff */
[C---:B------:R-:W-:Y:S02]  /*41a0*/  IADD3 R50, PT, PT, R18.reuse, 0x70, RZ ;  /* 0x0000007012327810 */ /* 0x040fe40007ffe0ff */
[----:B------:R-:W-:Y:S02]  /*41b0*/  SHF.R.S32.HI R110, RZ, 0x1f, R55 ;  /* 0x0000001fff6e7819 */ /* 0x000fe40000011437 */
[----:B0-----:R-:W-:Y:S02]  /*41c0*/  ISETP.GE.U32.AND P1, PT, R18, UR4, PT ;  /* 0x0000000412007c0c */ /* 0x001fe4000bf26070 */
[----:B------:R-:W-:-:S02]  /*41d0*/  ISETP.GE.U32.AND P2, PT, R55, UR4, PT ;  /* 0x0000000437007c0c */ /* 0x000fc4000bf46070 */
[----:B------:R-:W-:Y:S02]  /*41e0*/  ISETP.GE.AND.EX P1, PT, R48, UR5, PT, P1 ;  /* 0x0000000530007c0c */ /* 0x000fe4000bf26310 */
[----:B------:R-:W-:Y:S02]  /*41f0*/  ISETP.GE.U32.AND P5, PT, R51, UR4, PT ;  /* 0x0000000433007c0c */ /* 0x000fe4000bfa6070 */
[----:B------:R-:W-:-:S09]  /*4200*/  ISETP.GE.AND.EX P2, PT, R110, UR5, PT, P2 ;  /* 0x000000056e007c0c */ /* 0x000fd2000bf46320 */
[----:B------:R-:W-:Y:S05]  /*4210*/  @P1 BRA `(.L_x_4077) ;  /* 0x0000000000441947 */ /* 0x000fea0003800000 */
[----:B------:R-:W0:Y:S01]  /*4220*/  LDCU.64 UR10, c[0x0][0x3e0] ;  /* 0x00007c00ff0a77ac */ /* 0x000e220008000a00 */
[----:B------:R-:W-:Y:S01]  /*4230*/  MOV R52, R116 ;  /* 0x0000007400347202 */ /* 0x000fe20000000f00 */
[----:B------:R-:W-:Y:S01]  /*4240*/  FADD.FTZ R23, -R47, R23 ;  /* 0x000000172f177221 */ /* 0x000fe20000010100 */
[----:B------:R-:W-:Y:S01]  /*4250*/  MOV R53, R119 ;  /* 0x0000007700357202 */ /* 0x000fe20000000f00 */
[----:B------:R-:W1:Y:S02]  /*4260*/  LDCU.64 UR8, c[0x0][0x380] ;  /* 0x00007000ff0877ac */ /* 0x000e640008000a00 */
[----:B------:R-:W-:-:S04]  /*4270*/  FMUL.FTZ R23, R23, R46 ;  /* 0x0000002e17177220 */ /* 0x000fc80000410000 */
[----:B------:R-:W-:Y:S01]  /*4280*/  FFMA.FTZ R23, R44, R23, R43 ;  /* 0x000000172c177223 */ /* 0x000fe2000001002b */
[----:B0-----:R-:W-:Y:S02]  /*4290*/  IMAD R49, R48, UR10, RZ ;  /* 0x0000000a30317c24 */ /* 0x001fe4000f8e02ff */
[----:B------:R-:W-:-:S04]  /*42a0*/  IMAD.WIDE.U32 R52, R18, UR10, R52 ;  /* 0x0000000a12347c25 */ /* 0x000fc8000f8e0034 */
[----:B------:R-:W-:Y:S01]  /*42b0*/  IMAD R49, R18, UR11, R49 ;  /* 0x0000000b12317c24 */ /* 0x000fe2000f8e0231 */
[----:B-1----:R-:W-:-:S04]  /*42c0*/  LEA R48, P1, R52, UR8, 0x2 ;  /* 0x0000000834307c11 */ /* 0x002fc8000f8210ff */
[----:B------:R-:W-:Y:S01]  /*42d0*/  IADD3 R49, PT, PT, R53, R49, RZ ;  /* 0x0000003135317210 */ /* 0x000fe20007ffe0ff */
[----:B------:R-:W-:-:S03]  /*42e0*/  FADD.FTZ R53, -R47, R22 ;  /* 0x000000162f357221 */ /* 0x000fc60000010100 */
[----:B------:R-:W-:Y:S01]  /*42f0*/  LEA.HI.X R49, R52, UR9, R49, 0x2, P1 ;  /* 0x0000000934317c11 */ /* 0x000fe200088f1431 */
[----:B------:R-:W-:-:S04]  /*4300*/  FMUL.FTZ R22, R53, R46 ;  /* 0x0000002e35167220 */ /* 0x000fc80000410000 */
[----:B------:R-:W-:-:S05]  /*4310*/  FFMA.FTZ R22, R45, R22, R42 ;  /* 0x000000162d167223 */ /* 0x000fca000001002a */
[----:B------:R0:W-:Y:S02]  /*4320*/  STG.E.64 desc[UR6][R48.64], R22 ;  /* 0x0000001630007986 */ /* 0x0001e4000c101b06 */
.L_x_4077:
[----:B------:R-:W-:Y:S05]  /*4330*/  BSYNC.RECONVERGENT B1 ;  /* 0x0000000000017941 */ /* 0x000fea0003800200 */
.L_x_4076:
[----:B------:R-:W-:Y:S04]  /*4340*/  BSSY.RECONVERGENT B1, `(.L_x_4078) ;  /* 0x0000013000017945 */ /* 0x000fe80003800200 */
[----:B------:R-:W-:Y:S05]  /*4350*/  @P2 BRA `(.L_x_4079) ;  /* 0x0000000000442947 */ /* 0x000fea0003800000 */
[----:B------:R-:W1:Y:S01]  /*4360*/  LDCU.64 UR8, c[0x0][0x3e0] ;  /* 0x00007c00ff0877ac */ /* 0x000e620008000a00 */
[----:B0-----:R-:W-:Y:S01]  /*4370*/  MOV R48, R116 ;  /* 0x0000007400307202 */ /* 0x001fe20000000f00 */
        /* <DEDUP_REMOVED lines=15> */
.L_x_4079:
[----:B------:R-:W-:Y:S05]  /*4470*/  BSYNC.RECONVERGENT B1 ;  /* 0x0000000000017941 */ /* 0x000fea0003800200 */
.L_x_4078:
[----:B------:R-:W-:Y:S01]  /*4480*/  ISETP.GE.AND.EX P5, PT, R54, UR5, PT, P5 ;  /* 0x0000000536007c0c */ /* 0x000fe2000bfa6350 */
[----:B------:R-:W-:Y:S01]  /*4490*/  BSSY.RECONVERGENT B1, `(.L_x_4080) ;  /* 0x0000020000017945 */ /* 0x000fe20003800200 */
[----:B------:R-:W-:Y:S02]  /*44a0*/  ISETP.GE.U32.AND P1, PT, R106, UR4, PT ;  /* 0x000000046a007c0c */ /* 0x000fe4000bf26070 */
[----:B------:R-:W-:Y:S02]  /*44b0*/  ISETP.GE.U32.AND P6, PT, R20, UR4, PT ;  /* 0x0000000414007c0c */ /* 0x000fe4000bfc6070 */
[----:B------:R-:W-:Y:S02]  /*44c0*/  ISETP.GE.U32.AND P2, PT, R7, UR4, PT ;  /* 0x0000000407007c0c */ /* 0x000fe4000bf46070 */
[----:B------:R-:W-:Y:S02]  /*44d0*/  ISETP.GE.U32.AND P3, PT, R9, UR4, PT ;  /* 0x0000000409007c0c */ /* 0x000fe4000bf66070 */
[----:B------:R-:W-:-:S02]  /*44e0*/  ISETP.GE.U32.AND P4, PT, R50, UR4, PT ;  /* 0x0000000432007c0c */ /* 0x000fc4000bf86070 */
[----:B------:R-:W-:Y:S02]  /*44f0*/  SHF.R.S32.HI R52, RZ, 0x1f, R50 ;  /* 0x0000001fff347819 */ /* 0x000fe40000011432 */
[----:B------:R-:W-:Y:S02]  /*4500*/  ISETP.GE.AND.EX P1, PT, R15, UR5, PT, P1 ;  /* 0x000000050f007c0c */ /* 0x000fe4000bf26310 */
[----:B------:R-:W-:Y:S02]  /*4510*/  ISETP.GE.AND.EX P6, PT, R17, UR5, PT, P6 ;  /* 0x0000000511007c0c */ /* 0x000fe4000bfc6360 */
[----:B------:R-:W-:Y:S02]  /*4520*/  ISETP.GE.AND.EX P2, PT, R19, UR5, PT, P2 ;  /* 0x0000000513007c0c */ /* 0x000fe4000bf46320 */
[----:B------:R-:W-:Y:S02]  /*4530*/  ISETP.GE.AND.EX P3, PT, R21, UR5, PT, P3 ;  /* 0x0000000515007c0c */ /* 0x000fe4000bf66330 */
[----:B------:R-:W-:-:S02]  /*4540*/  ISETP.GE.AND.EX P4, PT, R52, UR5, PT, P4 ;  /* 0x0000000534007c0c */ /* 0x000fc4000bf86340 */
[C---:B-1----:R-:W-:Y:S02]  /*4550*/  IADD3 R25, PT, PT, R18.reuse, 0x90, RZ ;  /* 0x0000009012197810 */ /* 0x042fe40007ffe0ff */
[----:B------:R-:W-:Y:S01]  /*4560*/  IADD3 R24, PT, PT, R18, 0xa0, RZ ;  /* 0x000000a012187810 */ /* 0x000fe20007ffe0ff */
[----:B------:R-:W-:Y:S08]  /*4570*/  @P5 BRA `(.L_x_4081) ;  /* 0x0000000000445947 */ /* 0x000ff00003800000 */
        /* <DEDUP_REMOVED lines=17> */
.L_x_4081:
[----:B------:R-:W-:Y:S05]  /*4690*/  BSYNC.RECONVERGENT B1 ;  /* 0x0000000000017941 */ /* 0x000fea0003800200 */
.L_x_4080:
[----:B------:R-:W-:Y:S04]  /*46a0*/  BSSY.RECONVERGENT B1, `(.L_x_4082) ;  /* 0x0000013000017945 */ /* 0x000fe80003800200 */
[----:B------:R-:W-:Y:S05]  /*46b0*/  @P1 BRA `(.L_x_4083) ;  /* 0x0000000000441947 */ /* 0x000fea0003800000 */
[----:B------:R-:W2:Y:S01]  /*46c0*/  LDCU.64 UR8, c[0x0][0x3e0] ;  /* 0x00007c00ff0877ac */ /* 0x000ea20008000a00 */
[----:B-1----:R-:W-:Y:S01]  /*46d0*/  MOV R26, R116 ;  /* 0x00000074001a7202 */ /* 0x002fe20000000f00 */
        /* <DEDUP_REMOVED lines=15> */
.L_x_4083:
[----:B------:R-:W-:Y:S05]  /*47d0*/  BSYNC.RECONVERGENT B1 ;  /* 0x0000000000017941 */ /* 0x000fea0003800200 */
.L_x_4082:
[----:B------:R-:W-:Y:S04]  /*47e0*/  BSSY.RECONVERGENT B1, `(.L_x_4084) ;  /* 0x0000013000017945 */ /* 0x000fe80003800200 */
[----:B------:R-:W-:Y:S05]  /*47f0*/  @P6 BRA `(.L_x_4085) ;  /* 0x0000000000446947 */ /* 0x000fea0003800000 */
[----:B------:R-:W3:Y:S01]  /*4800*/  LDCU.64 UR8, c[0x0][0x3e0] ;  /* 0x00007c00ff0877ac */ /* 0x000ee20008000a00 */
[----:B-1----:R-:W-:Y:S01]  /*4810*/  MOV R26, R116 ;  /* 0x00000074001a7202 */ /* 0x002fe20000000f00 */
[C---:B0-2---:R-:W-:Y:S01]  /*4820*/  FADD.FTZ R23, -R47.reuse, R84 ;  /* 0x000000542f177221 */ /* 0x045fe20000010100 */
[----:B------:R-:W-:Y:S01]  /*4830*/  MOV R27, R119 ;  /* 0x00000077001b7202 */ /* 0x000fe20000000f00 */
[----:B------:R-:W0:Y:S01]  /*4840*/  LDCU.64 UR10, c[0x0][0x380] ;  /* 0x00007000ff0a77ac */ /* 0x000e220008000a00 */
[----:B------:R-:W-:Y:S01]  /*4850*/  FADD.FTZ R85, -R47, R85 ;  /* 0x000000552f557221 */ /* 0x000fe20000010100 */
        /* <DEDUP_REMOVED lines=8> */
[----:B------:R-:W-:-:S04]  /*48e0*/  IADD3 R49, PT, PT, R27, R49, RZ ;  /* 0x000000311b317210 */ /* 0x000fc80007ffe0ff */
[----:B------:R-:W-:-:S05]  /*48f0*/  LEA.HI.X R49, R26, UR11, R49, 0x2, P1 ;  /* 0x0000000b1a317c11 */ /* 0x000fca00088f1431 */
[----:B------:R3:W-:Y:S02]  /*4900*/  STG.E.64 desc[UR6][R48.64], R22 ;  /* 0x0000001630007986 */ /* 0x0007e4000c101b06 */
.L_x_4085:
[----:B------:R-:W-:Y:S05]  /*4910*/  BSYNC.RECONVERGENT B1 ;  /* 0x0000000000017941 */ /* 0x000fea0003800200 */
.L_x_4084:
[----:B------:R-:W-:Y:S04]  /*4920*/  BSSY.RECONVERGENT B1, `(.L_x_4086) ;  /* 0x0000013000017945 */ /* 0x000fe80003800200 */
[----:B------:R-:W-:Y:S05]  /*4930*/  @P2 BRA `(.L_x_4087) ;  /* 0x0000000000442947 */ /* 0x000fea0003800000 */
[----:B------:R-:W4:Y:S01]  /*4940*/  LDCU.64 UR8, c[0x0][0x3e0] ;  /* 0x00007c00ff0877ac */ /* 0x000f220008000a00 */
[----:B-1----:R-:W-:Y:S01]  /*4950*/  MOV R26, R116 ;  /* 0x00000074001a7202 */ /* 0x002fe20000000f00 */
[C---:B0-23--:R-:W-:Y:S01]  /*4960*/  FADD.FTZ R23, -R47.reuse, R86 ;  /* 0x000000562f177221 */ /* 0x04dfe20000010100 */
[----:B------:R-:W-:Y:S01]  /*4970*/  MOV R27, R119 ;  /* 0x00000077001b7202 */ /* 0x000fe20000000f00 */
[----:B------:R-:W0:Y:S01]  /*4980*/  LDCU.64 UR10, c[0x0][0x380] ;  /* 0x00007000ff0a77ac */ /* 0x000e220008000a00 */
[----:B------:R-:W-:Y:S01]  /*4990*/  FADD.FTZ R87, -R47, R87 ;  /* 0x000000572f577221 */ /* 0x000fe20000010100 */
[----:B----4-:R-:W-:Y:S02]  /*49a0*/  IMAD R22, R19, UR8, RZ ;  /* 0x0000000813167c24 */ /* 0x010fe4000f8e02ff */
[----:B------:R-:W-:-:S04]  /*49b0*/  IMAD.WIDE.U32 R26, R7, UR8, R26 ;  /* 0x00000008071a7c25 */ /* 0x000fc8000f8e001a */
[----:B------:R-:W-:Y:S02]  /*49c0*/  IMAD R49, R7, UR9, R22 ;  /* 0x0000000907317c24 */ /* 0x000fe4000f8e0216 */
[-C--:B------:R-:W-:Y:S01]  /*49d0*/  FMUL.FTZ R22, R23, R46.reuse ;  /* 0x0000002e17167220 */ /* 0x080fe20000410000 */
[----:B0-----:R-:W-:Y:S01]  /*49e0*/  LEA R48, P1, R26, UR10, 0x2 ;  /* 0x0000000a1a307c11 */ /* 0x001fe2000f8210ff */
[----:B------:R-:W-:Y:S01]  /*49f0*/  FMUL.FTZ R23, R87, R46 ;  /* 0x0000002e57177220 */ /* 0x000fe20000410000 */
[----:B------:R-:W-:Y:S01]  /*4a00*/  IADD3 R49, PT, PT, R27, R49, RZ ;  /* 0x000000311b317210 */ /* 0x000fe20007ffe0ff */
[----:B------:R-:W-:Y:S02]  /*4a10*/  FFMA.FTZ R22, R45, R22, R42 ;  /* 0x000000162d167223 */ /* 0x000fe4000001002a */
[----:B------:R-:W-:Y:S01]  /*4a20*/  FFMA.FTZ R23, R44, R23, R43 ;  /* 0x000000172c177223 */ /* 0x000fe2000001002b */
[----:B------:R-:W-:-:S05]  /*4a30*/  LEA.HI.X R49, R26, UR11, R49, 0x2, P1 ;  /* 0x0000000b1a317c11 */ /* 0x000fca00088f1431 */
[----:B------:R4:W-:Y:S02]  /*4a40*/  STG.E.64 desc[UR6][R48.64], R22 ;  /* 0x0000001630007986 */ /* 0x0009e4000c101b06 */
.L_x_4087:
[----:B------:R-:W-:Y:S05]  /*4a50*/  BSYNC.RECONVERGENT B1 ;  /* 0x0000000000017941 */ /* 0x000fea0003800200 */
.L_x_4086:
[----:B------:R-:W-:Y:S04]  /*4a60*/  BSSY.RECONVERGENT B1, `(.L_x_4088) ;  /* 0x0000013000017945 */ /* 0x000fe80003800200 */
[----:B------:R-:W-:Y:S05]  /*4a70*/  @P3 BRA `(.L_x_4089) ;  /* 0x0000000000443947 */ /* 0x000fea0003800000 */
[----:B------:R-:W5:Y:S01]  /*4a80*/  LDCU.64 UR8, c[0x0][0x3e0] ;  /* 0x00007c00ff0877ac */ /* 0x000f620008000a00 */
[----:B-1----:R-:W-:Y:S01]  /*4a90*/  MOV R26, R116 ;  /* 0x00000074001a7202 */ /* 0x002fe20000000f00 */
[C---:B0-234-:R-:W-:Y:S01]  /*4aa0*/  FADD.FTZ R23, -R47.reuse, R88 ;  /* 0x000000582f177221 */ /* 0x05dfe20000010100 */
[----:B------:R-:W-:Y:S01]  /*4ab0*/  MOV R27, R119 ;  /* 0x00000077001b7202 */ /* 0x000fe20000000f00 */
[----:B------:R-:W0:Y:S01]  /*4ac0*/  LDCU.64 UR10, c[0x0][0x380] ;  /* 0x00007000ff0a77ac */ /* 0x000e220008000a00 */
[----:B------:R-:W-:Y:S01]  /*4ad0*/  FADD.FTZ R89, -R47, R89 ;  /* 0x000000592f597221 */ /* 0x000fe20000010100 */
[----:B-----5:R-:W-:Y:S02]  /*4ae0*/  IMAD R22, R21, UR8, RZ ;  /* 0x0000000815167c24 */ /* 0x020fe4000f8e02ff */
        /* <DEDUP_REMOVED lines=10> */
.L_x_4089:
[----:B------:R-:W-:Y:S05]  /*4b90*/  BSYNC.RECONVERGENT B1 ;  /* 0x0000000000017941 */ /* 0x000fea0003800200 */
.L_x_4088:
        /* <DEDUP_REMOVED lines=19> */
.L_x_4091:
[----:B------:R-:W-:Y:S05]  /*4cd0*/  BSYNC.RECONVERGENT B1 ;  /* 0x0000000000017941 */ /* 0x000fea0003800200 */
.L_x_4090:
[----:B------:R-:W-:Y:S01]  /*4ce0*/  ISETP.GE.U32.AND P5, PT, R36, UR4, PT ;  /* 0x0000000424007c0c */ /* 0x000fe2000bfa6070 */
[----:B------:R-:W-:Y:S01]  /*4cf0*/  BSSY.RECONVERGENT B1, `(.L_x_4092) ;  /* 0x0000026000017945 */ /* 0x000fe20003800200 */
[C---:B------:R-:W-:Y:S02]  /*4d00*/  IADD3 R52, PT, PT, R18.reuse, 0xb0, RZ ;  /* 0x000000b012347810 */ /* 0x040fe40007ffe0ff */
[----:B------:R-:W-:Y:S02]  /*4d10*/  ISETP.GE.AND.EX P5, PT, R39, UR5, PT, P5 ;  /* 0x0000000527007c0c */ /* 0x000fe4000bfa6350 */
[----:B0-234-:R-:W-:Y:S02]  /*4d20*/  IADD3 R48, PT, PT, R18, 0xc0, RZ ;  /* 0x000000c012307810 */ /* 0x01dfe40007ffe0ff */
[----:B------:R-:W-:Y:S02]  /*4d30*/  ISETP.GE.U32.AND P2, PT, R25, UR4, PT ;  /* 0x0000000419007c0c */ /* 0x000fe4000bf46070 */
[----:B------:R-:W-:-:S02]  /*4d40*/  ISETP.GE.U32.AND P1, PT, R24, UR4, PT ;  /* 0x0000000418007c0c */ /* 0x000fc4000bf26070 */
[----:B------:R-:W-:Y:S02]  /*4d50*/  ISETP.GE.U32.AND P6, PT, R52, UR4, PT ;  /* 0x0000000434007c0c */ /* 0x000fe4000bfc6070 */
[----:B------:R-:W-:Y:S02]  /*4d60*/  ISETP.GE.U32.AND P3, PT, R48, UR4, PT ;  /* 0x0000000430007c0c */ /* 0x000fe4000bf66070 */
[----:B------:R-:W-:Y:S02]  /*4d70*/  ISETP.GE.U32.AND P4, PT, R10, UR4, PT ;  /* 0x000000040a007c0c */ /* 0x000fe4000bf86070 */
[----:B------:R-:W-:Y:S02]  /*4d80*/  SHF.R.S32.HI R55, RZ, 0x1f, R25 ;  /* 0x0000001fff377819 */ /* 0x000fe40000011419 */
        /* <DEDUP_REMOVED lines=12> */
[----:B-1----:R-:W-:Y:S01]  /*4e50*/  MOV R26, R116 ;  /* 0x00000074001a7202 */ /* 0x002fe20000000f00 */
        /* <DEDUP_REMOVED lines=15> */
.L_x_4093:
[----:B------:R-:W-:Y:S05]  /*4f50*/  BSYNC.RECONVERGENT B1 ;  /* 0x0000000000017941 */ /* 0x000fea0003800200 */
.L_x_4092:
        /* <DEDUP_REMOVED lines=8> */
[----:B--2---:R-:W-:Y:S02]  /*4fe0*/  IMAD R22, R55, UR8, RZ ;  /* 0x0000000837167c24 */ /* 0x004fe4000f8e02ff */
        /* <DEDUP_REMOVED lines=10> */
.L_x_4095:
[----:B------:R-:W-:Y:S05]  /*5090*/  BSYNC.RECONVERGENT B1 ;  /* 0x0000000000017941 */ /* 0x000fea0003800200 */
.L_x_4094:
        /* <DEDUP_REMOVED lines=19> */
.L_x_4097:
[----:B------:R-:W-:Y:S05]  /*51d0*/  BSYNC.RECONVERGENT B1 ;  /* 0x0000000000017941 */ /* 0x000fea0003800200 */
.L_x_4096:
[----:B------:R-:W-:Y:S04]  /*51e0*/  BSSY.RECONVERGENT B1, `(.L_x_4098) ;  /* 0x0000013000017945 */ /* 0x000fe80003800200 */
[----:B------:R-:W-:Y:S05]  /*51f0*/  @P6 BRA `(.L_x_4099) ;  /* 0x0000000000446947 */ /* 0x000fea0003800000 */
[----:B------:R-:W4:Y:S01]  /*5200*/  LDCU.64 UR8, c[0x0][0x3e0] ;  /* 0x00007c00ff0877ac */ /* 0x000f220008000a00 */
[----:B---3--:R-:W-:Y:S01]  /*5210*/  MOV R24, R116 ;  /* 0x0000007400187202 */ /* 0x008fe20000000f00 */
[C---:B012---:R-:W-:Y:S01]  /*5220*/  FADD.FTZ R23, -R47.reuse, R56 ;  /* 0x000000382f177221 */ /* 0x047fe20000010100 */
[----:B------:R-:W-:Y:S01]  /*5230*/  MOV R25, R119 ;  /* 0x0000007700197202 */ /* 0x000fe20000000f00 */
[----:B------:R-:W0:Y:S01]  /*5240*/  LDCU.64 UR10, c[0x0][0x380] ;  /* 0x00007000ff0a77ac */ /* 0x000e220008000a00 */
[----:B------:R-:W-:Y:S01]  /*5250*/  FADD.FTZ R57, -R47, R57 ;  /* 0x000000392f397221 */ /* 0x000fe20000010100 */
        /* <DEDUP_REMOVED lines=8> */
[----:B------:R-:W-:-:S04]  /*52e0*/  IADD3 R53, PT, PT, R25, R53, RZ ;  /* 0x0000003519357210 */ /* 0x000fc80007ffe0ff */
[----:B------:R-:W-:-:S05]  /*52f0*/  LEA.HI.X R27, R24, UR11, R53, 0x2, P1 ;  /* 0x0000000b181b7c11 */ /* 0x000fca00088f1435 */
[----:B------:R4:W-:Y:S02]  /*5300*/  STG.E.64 desc[UR6][R26.64], R22 ;  /* 0x000000161a007986 */ /* 0x0009e4000c101b06 */
.L_x_4099:
[----:B------:R-:W-:Y:S05]  /*5310*/  BSYNC.RECONVERGENT B1 ;  /* 0x0000000000017941 */ /* 0x000fea0003800200 */
.L_x_4098:
[----:B------:R-:W-:Y:S04]  /*5320*/  BSSY.RECONVERGENT B1, `(.L_x_4100) ;  /* 0x0000013000017945 */ /* 0x000fe80003800200 */
[----:B------:R-:W-:Y:S05]  /*5330*/  @P3 BRA `(.L_x_4101) ;  /* 0x0000000000443947 */ /* 0x000fea0003800000 */
[----:B------:R-:W5:Y:S01]  /*5340*/  LDCU.64 UR8, c[0x0][0x3e0] ;  /* 0x00007c00ff0877ac */ /* 0x000f620008000a00 */
[----:B---3--:R-:W-:Y:S01]  /*5350*/  MOV R24, R116 ;  /* 0x0000007400187202 */ /* 0x008fe20000000f00 */
        /* <DEDUP_REMOVED lines=15> */
.L_x_4101:
[----:B------:R-:W-:Y:S05]  /*5450*/  BSYNC.RECONVERGENT B1 ;  /* 0x0000000000017941 */ /* 0x000fea0003800200 */
.L_x_4100:
[----:B------:R-:W-:Y:S04]  /*5460*/  BSSY.RECONVERGENT B1, `(.L_x_4102) ;  /* 0x0000013000017945 */ /* 0x000fe80003800200 */
[----:B------:R-:W-:Y:S05]  /*5470*/  @P4 BRA `(.L_x_4103) ;  /* 0x0000000000444947 */ /* 0x000fea0003800000 */
[----:B------:R-:W5:Y:S01]  /*5480*/  LDCU.64 UR8, c[0x0][0x3e0] ;  /* 0x00007c00ff0877ac */ /* 0x000f620008000a00 */
[----:B01234-:R-:W-:Y:S01]  /*5490*/  MOV R22, R116 ;  /* 0x0000007400167202 */ /* 0x01ffe20000000f00 */
        /* <DEDUP_REMOVED lines=15> */
.L_x_4103:
[----:B------:R-:W-:Y:S05]  /*5590*/  BSYNC.RECONVERGENT B1 ;  /* 0x0000000000017941 */ /* 0x000fea0003800200 */
.L_x_4102:
[----:B------:R-:W-:Y:S01]  /*55a0*/  ISETP.GE.U32.AND P5, PT, R50, UR4, PT ;  /* 0x0000000432007c0c */ /* 0x000fe2000bfa6070 */
[----:B------:R-:W-:Y:S01]  /*55b0*/  BSSY.RECONVERGENT B1, `(.L_x_4104) ;  /* 0x000002a000017945 */ /* 0x000fe20003800200 */
[----:B01234-:R-:W-:Y:S02]  /*55c0*/  SHF.R.S32.HI R22, RZ, 0x1f, R50 ;  /* 0x0000001fff167819 */ /* 0x01ffe40000011432 */
[----:B------:R-:W-:Y:S02]  /*55d0*/  IADD3 R39, PT, PT, R18, 0x100, RZ ;  /* 0x0000010012277810 */ /* 0x000fe40007ffe0ff */
        /* <DEDUP_REMOVED lines=24> */
[C---:B------:R-:W-:Y:S01]  /*5760*/  FADD.FTZ R25, -R47.reuse, R60 ;  /* 0x0000003c2f197221 */ /* 0x040fe20000010100 */
[----:B------:R-:W-:Y:S01]  /*5770*/  FADD.FTZ R61, -R47, R61 ;  /* 0x0000003d2f3d7221 */ /* 0x000fe20000010100 */
[----:B------:R-:W1:Y:S02]  /*5780*/  LDCU.64 UR10, c[0x0][0x380] ;  /* 0x00007000ff0a77ac */ /* 0x000e640008000a00 */
[----:B------:R-:W-:-:S04]  /*5790*/  FMUL.FTZ R25, R25, R46 ;  /* 0x0000002e19197220 */ /* 0x000fc80000410000 */
[----:B------:R-:W-:Y:S01]  /*57a0*/  FFMA.FTZ R26, R45, R25, R42 ;  /* 0x000000192d1a7223 */ /* 0x000fe2000001002a */
[----:B0-----:R-:W-:Y:S01]  /*57b0*/  IMAD R27, R22, UR8, RZ ;  /* 0x00000008161b7c24 */ /* 0x001fe2000f8e02ff */
[----:B------:R-:W-:-:S03]  /*57c0*/  MOV R22, R116 ;  /* 0x0000007400167202 */ /* 0x000fc60000000f00 */
[C---:B------:R-:W-:Y:S02]  /*57d0*/  IMAD R27, R50.reuse, UR9, R27 ;  /* 0x00000009321b7c24 */ /* 0x040fe4000f8e021b */
[----:B------:R-:W-:-:S05]  /*57e0*/  IMAD.WIDE.U32 R22, R50, UR8, R22 ;  /* 0x0000000832167c25 */ /* 0x000fca000f8e0016 */
[----:B------:R-:W-:Y:S01]  /*57f0*/  IADD3 R23, PT, PT, R23, R27, RZ ;  /* 0x0000001b17177210 */ /* 0x000fe20007ffe0ff */
[----:B------:R-:W-:Y:S01]  /*5800*/  FMUL.FTZ R27, R61, R46 ;  /* 0x0000002e3d1b7220 */ /* 0x000fe20000410000 */
[----:B-1----:R-:W-:-:S03]  /*5810*/  LEA R24, P5, R22, UR10, 0x2 ;  /* 0x0000000a16187c11 */ /* 0x002fc6000f8a10ff */
[----:B------:R-:W-:Y:S01]  /*5820*/  FFMA.FTZ R27, R44, R27, R43 ;  /* 0x0000001b2c1b7223 */ /* 0x000fe2000001002b */
[----:B------:R-:W-:-:S05]  /*5830*/  LEA.HI.X R25, R22, UR11, R23, 0x2, P5 ;  /* 0x0000000b16197c11 */ /* 0x000fca000a8f1417 */
[----:B------:R0:W-:Y:S04]  /*5840*/  STG.E.64 desc[UR6][R24.64], R26 ;  /* 0x0000001a18007986 */ /* 0x0001e8000c101b06 */
.L_x_4105:
[----:B------:R-:W-:Y:S05]  /*5850*/  BSYNC.RECONVERGENT B1 ;  /* 0x0000000000017941 */ /* 0x000fea0003800200 */
.L_x_4104:
        /* <DEDUP_REMOVED lines=19> */
.L_x_4107:
[----:B------:R-:W-:Y:S05]  /*5990*/  BSYNC.RECONVERGENT B1 ;  /* 0x0000000000017941 */ /* 0x000fea0003800200 */
.L_x_4106:
[----:B------:R-:W-:Y:S04]  /*59a0*/  BSSY.RECONVERGENT B1, `(.L_x_4108) ;  /* 0x0000013000017945 */ /* 0x000fe80003800200 */
[----:B------:R-:W-:Y:S05]  /*59b0*/  @P1 BRA `(.L_x_4109) ;  /* 0x0000000000441947 */ /* 0x000fea0003800000 */
[----:B------:R-:W2:Y:S01]  /*59c0*/  LDCU.64 UR8, c[0x0][0x3e0] ;  /* 0x00007c00ff0877ac */ /* 0x000ea20008000a00 */
[----:B------:R-:W-:Y:S01]  /*59d0*/  MOV R22, R116 ;  /* 0x0000007400167202 */ /* 0x000fe20000000f00 */
[C---:B01----:R-:W-:Y:S01]  /*59e0*/  FADD.FTZ R25, -R47.reuse, R64 ;  /* 0x000000402f197221 */ /* 0x043fe20000010100 */
        /* <DEDUP_REMOVED lines=14> */
.L_x_4109:
[----:B------:R-:W-:Y:S05]  /*5ad0*/  BSYNC.RECONVERGENT B1 ;  /* 0x0000000000017941 */ /* 0x000fea0003800200 */
.L_x_4108:
[----:B------:R-:W-:Y:S04]  /*5ae0*/  BSSY.RECONVERGENT B1, `(.L_x_4110) ;  /* 0x0000013000017945 */ /* 0x000fe80003800200 */
[----:B------:R-:W-:Y:S05]  /*5af0*/  @P6 BRA `(.L_x_4111) ;  /* 0x0000000000446947 */ /* 0x000fea0003800000 */
[----:B------:R-:W3:Y:S01]  /*5b00*/  LDCU.64 UR8, c[0x0][0x3e0] ;  /* 0x00007c00ff0877ac */ /* 0x000ee20008000a00 */
[----:B------:R-:W-:Y:S01]  /*5b10*/  MOV R22, R116 ;  /* 0x0000007400167202 */ /* 0x000fe20000000f00 */
        /* <DEDUP_REMOVED lines=15> */
.L_x_4111:
[----:B------:R-:W-:Y:S05]  /*5c10*/  BSYNC.RECONVERGENT B1 ;  /* 0x0000000000017941 */ /* 0x000fea0003800200 */
.L_x_4110:
[----:B------:R-:W-:Y:S04]  /*5c20*/  BSSY.RECONVERGENT B1, `(.L_x_4112) ;  /* 0x0000013000017945 */ /* 0x000fe80003800200 */
[----:B------:R-:W-:Y:S05]  /*5c30*/  @P3 BRA `(.L_x_4113) ;  /* 0x0000000000443947 */ /* 0x000fea0003800000 */
[----:B------:R-:W4:Y:S01]  /*5c40*/  LDCU.64 UR8, c[0x0][0x3e0] ;  /* 0x00007c00ff0877ac */ /* 0x000f220008000a00 */
[----:B------:R-:W-:Y:S01]  /*5c50*/  MOV R22, R116 ;  /* 0x0000007400167202 */ /* 0x000fe20000000f00 */
[C---:B0123--:R-:W-:Y:S01]  /*5c60*/  FADD.FTZ R25, -R47.reuse, R68 ;  /* 0x000000442f197221 */ /* 0x04ffe20000010100 */
        /* <DEDUP_REMOVED lines=14> */
.L_x_4113:
[----:B------:R-:W-:Y:S05]  /*5d50*/  BSYNC.RECONVERGENT B1 ;  /* 0x0000000000017941 */ /* 0x000fea0003800200 */
.L_x_4112:
[----:B------:R-:W-:Y:S04]  /*5d60*/  BSSY.RECONVERGENT B1, `(.L_x_4114) ;  /* 0x0000013000017945 */ /* 0x000fe80003800200 */
[----:B------:R-:W-:Y:S05]  /*5d70*/  @P4 BRA `(.L_x_4115) ;  /* 0x0000000000444947 */ /* 0x000fea0003800000 */
[----:B------:R-:W5:Y:S01]  /*5d80*/  LDCU.64 UR8, c[0x0][0x3e0] ;  /* 0x00007c00ff0877ac */ /* 0x000f620008000a00 */
[----:B------:R-:W-:Y:S01]  /*5d90*/  MOV R22, R116 ;  /* 0x0000007400167202 */ /* 0x000fe20000000f00 */
[C---:B01234-:R-:W-:Y:S01]  /*5da0*/  FADD.FTZ R25, -R47.reuse, R70 ;  /* 0x000000462f197221 */ /* 0x05ffe20000010100 */
        /* <DEDUP_REMOVED lines=14> */
.L_x_4115:
[----:B------:R-:W-:Y:S05]  /*5e90*/  BSYNC.RECONVERGENT B1 ;  /* 0x0000000000017941 */ /* 0x000fea0003800200 */
.L_x_4114:
[----:B------:R-:W-:Y:S01]  /*5ea0*/  ISETP.GE.U32.AND P5, PT, R28, UR4, PT ;  /* 0x000000041c007c0c */ /* 0x000fe2000bfa6070 */
[----:B------:R-:W-:Y:S01]  /*5eb0*/  BSSY.RECONVERGENT B1, `(.L_x_4116) ;  /* 0x0000024000017945 */ /* 0x000fe20003800200 */
[----:B------:R-:W-:Y:S02]  /*5ec0*/  SHF.R.S32.HI R22, RZ, 0x1f, R28 ;  /* 0x0000001fff167819 */ /* 0x000fe4000001141c */
[----:B0123--:R-:W-:Y:S02]  /*5ed0*/  IADD3 R26, PT, PT, R18, 0x180, RZ ;  /* 0x00000180121a7810 */ /* 0x00ffe40007ffe0ff */
        /* <DEDUP_REMOVED lines=13> */
[C---:B----4-:R-:W-:Y:S02]  /*5fb0*/  IADD3 R25, PT, PT, R18.reuse, 0x1a0, RZ ;  /* 0x000001a012197810 */ /* 0x050fe40007ffe0ff */
[----:B------:R-:W-:Y:S01]  /*5fc0*/  IADD3 R24, PT, PT, R18, 0x1b0, RZ ;  /* 0x000001b012187810 */ /* 0x000fe20007ffe0ff */
[----:B------:R-:W-:Y:S08]  /*5fd0*/  @P5 BRA `(.L_x_4117) ;  /* 0x0000000000445947 */ /* 0x000ff00003800000 */
[----:B------:R-:W0:Y:S01]  /*5fe0*/  LDCU.64 UR8, c[0x0][0x3e0] ;  /* 0x00007c00ff0877ac */ /* 0x000e220008000a00 */
[----:B------:R-:W-:Y:S01]  /*5ff0*/  MOV R23, R119 ;  /* 0x0000007700177202 */ /* 0x000fe20000000f00 */
[C---:B------:R-:W-:Y:S01]  /*6000*/  FADD.FTZ R31, -R47.reuse, R72 ;  /* 0x000000482f1f7221 */ /* 0x040fe20000010100 */
[----:B------:R-:W-:Y:S01]  /*6010*/  FADD.FTZ R73, -R47, R73 ;  /* 0x000000492f497221 */ /* 0x000fe20000010100 */
[----:B------:R-:W1:Y:S02]  /*6020*/  LDCU.64 UR10, c[0x0][0x380] ;  /* 0x00007000ff0a77ac */ /* 0x000e640008000a00 */
[-C--:B------:R-:W-:Y:S01]  /*6030*/  FMUL.FTZ R31, R31, R46.reuse ;  /* 0x0000002e1f1f7220 */ /* 0x080fe20000410000 */
[----:B------:R-:W-:-:S03]  /*6040*/  FMUL.FTZ R73, R73, R46 ;  /* 0x0000002e49497220 */ /* 0x000fc60000410000 */
[----:B------:R-:W-:Y:S01]  /*6050*/  FFMA.FTZ R72, R45, R31, R42 ;  /* 0x0000001f2d487223 */ /* 0x000fe2000001002a */
[----:B------:R-:W-:Y:S01]  /*6060*/  FFMA.FTZ R73, R44, R73, R43 ;  /* 0x000000492c497223 */ /* 0x000fe2000001002b */
        /* <DEDUP_REMOVED lines=8> */
.L_x_4117:
[----:B------:R-:W-:Y:S05]  /*60f0*/  BSYNC.RECONVERGENT B1 ;  /* 0x0000000000017941 */ /* 0x000fea0003800200 */
.L_x_4116:
        /* <DEDUP_REMOVED lines=19> */
.L_x_4119:
[----:B------:R-:W-:Y:S05]  /*6230*/  BSYNC.RECONVERGENT B1 ;  /* 0x0000000000017941 */ /* 0x000fea0003800200 */
.L_x_4118:
[----:B------:R-:W-:Y:S04]  /*6240*/  BSSY.RECONVERGENT B1, `(.L_x_4120) ;  /* 0x0000013000017945 */ /* 0x000fe80003800200 */
[----:B------:R-:W-:Y:S05]  /*6250*/  @P1 BRA `(.L_x_4121) ;  /* 0x0000000000441947 */ /* 0x000fea0003800000 */
[----:B------:R-:W2:Y:S01]  /*6260*/  LDCU.64 UR8, c[0x0][0x3e0] ;  /* 0x00007c00ff0877ac */ /* 0x000ea20008000a00 */
[----:B------:R-:W-:Y:S01]  /*6270*/  MOV R22, R116 ;  /* 0x0000007400167202 */ /* 0x000fe20000000f00 */
[C---:B-1----:R-:W-:Y:S01]  /*6280*/  FADD.FTZ R29, -R47.reuse, R94 ;  /* 0x0000005e2f1d7221 */ /* 0x042fe20000010100 */
[----:B------:R-:W-:Y:S01]  /*6290*/  MOV R23, R119 ;  /* 0x0000007700177202 */ /* 0x000fe20000000f00 */
[----:B------:R-:W1:Y:S01]  /*62a0*/  LDCU.64 UR10, c[0x0][0x380] ;  /* 0x00007000ff0a77ac */ /* 0x000e620008000a00 */
[----:B------:R-:W-:Y:S01]  /*62b0*/  FADD.FTZ R95, -R47, R95 ;  /* 0x0000005f2f5f7221 */ /* 0x000fe20000010100 */
[----:B------:R-:W-:-:S03]  /*62c0*/  FMUL.FTZ R29, R29, R46 ;  /* 0x0000002e1d1d7220 */ /* 0x000fc60000410000 */
[----:B------:R-:W-:Y:S01]  /*62d0*/  FMUL.FTZ R95, R95, R46 ;  /* 0x0000002e5f5f7220 */ /* 0x000fe20000410000 */
[----:B------:R-:W-:-:S03]  /*62e0*/  FFMA.FTZ R94, R45, R29, R42 ;  /* 0x0000001d2d5e7223 */ /* 0x000fc6000001002a */
[----:B------:R-:W-:Y:S01]  /*62f0*/  FFMA.FTZ R95, R44, R95, R43 ;  /* 0x0000005f2c5f7223 */ /* 0x000fe2000001002b */
[----:B--2---:R-:W-:Y:S02]  /*6300*/  IMAD R28, R109, UR8, RZ ;  /* 0x000000086d1c7c24 */ /* 0x004fe4000f8e02ff */
[----:B------:R-:W-:-:S04]  /*6310*/  IMAD.WIDE.U32 R22, R11, UR8, R22 ;  /* 0x000000080b167c25 */ /* 0x000fc8000f8e0016 */
[----:B0-----:R-:W-:Y:S01]  /*6320*/  IMAD R31, R11, UR9, R28 ;  /* 0x000000090b1f7c24 */ /* 0x001fe2000f8e021c */
[----:B-1----:R-:W-:-:S04]  /*6330*/  LEA R28, P1, R22, UR10, 0x2 ;  /* 0x0000000a161c7c11 */ /* 0x002fc8000f8210ff */
[----:B------:R-:W-:-:S04]  /*6340*/  IADD3 R31, PT, PT, R23, R31, RZ ;  /* 0x0000001f171f7210 */ /* 0x000fc80007ffe0ff */
[----:B------:R-:W-:-:S05]  /*6350*/  LEA.HI.X R29, R22, UR11, R31, 0x2, P1 ;  /* 0x0000000b161d7c11 */ /* 0x000fca00088f141f */
[----:B------:R2:W-:Y:S02]  /*6360*/  STG.E.64 desc[UR6][R28.64], R94 ;  /* 0x0000005e1c007986 */ /* 0x0005e4000c101b06 */
.L_x_4121:
[----:B------:R-:W-:Y:S05]  /*6370*/  BSYNC.RECONVERGENT B1 ;  /* 0x0000000000017941 */ /* 0x000fea0003800200 */
.L_x_4120:
[----:B------:R-:W-:Y:S04]  /*6380*/  BSSY.RECONVERGENT B1, `(.L_x_4122) ;  /* 0x0000013000017945 */ /* 0x000fe80003800200 */
[----:B------:R-:W-:Y:S05]  /*6390*/  @P6 BRA `(.L_x_4123) ;  /* 0x0000000000446947 */ /* 0x000fea0003800000 */
[----:B------:R-:W0:Y:S01]  /*63a0*/  LDCU.64 UR8, c[0x0][0x3e0] ;  /* 0x00007c00ff0877ac */ /* 0x000e220008000a00 */
[----:B------:R-:W-:Y:S01]  /*63b0*/  MOV R22, R116 ;  /* 0x0000007400167202 */ /* 0x000fe20000000f00 */
[C---:B-12---:R-:W-:Y:S01]  /*63c0*/  FADD.FTZ R29, -R47.reuse, R96 ;  /* 0x000000602f1d7221 */ /* 0x046fe20000010100 */
        /* <DEDUP_REMOVED lines=14> */
.L_x_4123:
[----:B------:R-:W-:Y:S05]  /*64b0*/  BSYNC.RECONVERGENT B1 ;  /* 0x0000000000017941 */ /* 0x000fea0003800200 */
.L_x_4122:
[----:B------:R-:W-:Y:S04]  /*64c0*/  BSSY.RECONVERGENT B1, `(.L_x_4124) ;  /* 0x0000013000017945 */ /* 0x000fe80003800200 */
[----:B------:R-:W-:Y:S05]  /*64d0*/  @P3 BRA `(.L_x_4125) ;  /* 0x0000000000443947 */ /* 0x000fea0003800000 */
[----:B------:R-:W0:Y:S01]  /*64e0*/  LDCU.64 UR8, c[0x0][0x3e0] ;  /* 0x00007c00ff0877ac */ /* 0x000e220008000a00 */
[----:B------:R-:W-:Y:S01]  /*64f0*/  MOV R22, R116 ;  /* 0x0000007400167202 */ /* 0x000fe20000000f00 */
[----:B------:R-:W-:Y:S01]  /*6500*/  FADD.FTZ R77, -R47, R77 ;  /* 0x0000004d2f4d7221 */ /* 0x000fe20000010100 */
[----:B------:R-:W-:Y:S01]  /*6510*/  MOV R23, R119 ;  /* 0x0000007700177202 */ /* 0x000fe20000000f00 */
[----:B------:R-:W4:Y:S02]  /*6520*/  LDCU.64 UR10, c[0x0][0x380] ;  /* 0x00007000ff0a77ac */ /* 0x000f240008000a00 */
[----:B------:R-:W-:-:S04]  /*6530*/  FMUL.FTZ R77, R77, R46 ;  /* 0x0000002e4d4d7220 */ /* 0x000fc80000410000 */
[----:B------:R-:W-:Y:S01]  /*6540*/  FFMA.FTZ R77, R44, R77, R43 ;  /* 0x0000004d2c4d7223 */ /* 0x000fe2000001002b */
[----:B0-----:R-:W-:Y:S02]  /*6550*/  IMAD R31, R27, UR8, RZ ;  /* 0x000000081b1f7c24 */ /* 0x001fe4000f8e02ff */
[----:B------:R-:W-:Y:S01]  /*6560*/  FADD.FTZ R27, -R47, R76 ;  /* 0x0000004c2f1b7221 */ /* 0x000fe20000010100 */
[----:B-123--:R-:W-:-:S04]  /*6570*/  IMAD.WIDE.U32 R28, R26, UR8, R22 ;  /* 0x000000081a1c7c25 */ /* 0x00efc8000f8e0016 */
[----:B------:R-:W-:Y:S01]  /*6580*/  FMUL.FTZ R27, R27, R46 ;  /* 0x0000002e1b1b7220 */ /* 0x000fe20000410000 */
[----:B------:R-:W-:Y:S01]  /*6590*/  IMAD R31, R26, UR9, R31 ;  /* 0x000000091a1f7c24 */ /* 0x000fe2000f8e021f */
[----:B----4-:R-:W-:Y:S02]  /*65a0*/  LEA R22, P1, R28, UR10, 0x2 ;  /* 0x0000000a1c167c11 */ /* 0x010fe4000f8210ff */
[----:B------:R-:W-:Y:S02]  /*65b0*/  FFMA.FTZ R76, R45, R27, R42 ;  /* 0x0000001b2d4c7223 */ /* 0x000fe4000001002a */
[----:B------:R-:W-:-:S04]  /*65c0*/  IADD3 R31, PT, PT, R29, R31, RZ ;  /* 0x0000001f1d1f7210 */ /* 0x000fc80007ffe0ff */
[----:B------:R-:W-:-:S05]  /*65d0*/  LEA.HI.X R23, R28, UR11, R31, 0x2, P1 ;  /* 0x0000000b1c177c11 */ /* 0x000fca00088f141f */
[----:B------:R4:W-:Y:S02]  /*65e0*/  STG.E.64 desc[UR6][R22.64], R76 ;  /* 0x0000004c16007986 */ /* 0x0009e4000c101b06 */
.L_x_4125:
[----:B------:R-:W-:Y:S05]  /*65f0*/  BSYNC.RECONVERGENT B1 ;  /* 0x0000000000017941 */ /* 0x000fea0003800200 */
.L_x_4124:
[----:B------:R-:W-:Y:S04]  /*6600*/  BSSY.RECONVERGENT B1, `(.L_x_4126) ;  /* 0x0000013000017945 */ /* 0x000fe80003800200 */
[----:B------:R-:W-:Y:S05]  /*6610*/  @P4 BRA `(.L_x_4127) ;  /* 0x0000000000444947 */ /* 0x000fea0003800000 */
[----:B------:R-:W5:Y:S01]  /*6620*/  LDCU.64 UR8, c[0x0][0x3e0] ;  /* 0x00007c00ff0877ac */ /* 0x000f620008000a00 */
[----:B----4-:R-:W-:Y:S01]  /*6630*/  MOV R22, R116 ;  /* 0x0000007400167202 */ /* 0x010fe20000000f00 */
[C---:B-123--:R-:W-:Y:S01]  /*6640*/  FADD.FTZ R29, -R47.reuse, R78 ;  /* 0x0000004e2f1d7221 */ /* 0x04efe20000010100 */
[----:B------:R-:W-:Y:S01]  /*6650*/  MOV R23, R119 ;  /* 0x0000007700177202 */ /* 0x000fe20000000f00 */
[----:B------:R-:W1:Y:S01]  /*6660*/  LDCU.64 UR10, c[0x0][0x380] ;  /* 0x00007000ff0a77ac */ /* 0x000e620008000a00 */
        /* <DEDUP_REMOVED lines=8> */
[----:B-1----:R-:W-:-:S04]  /*66f0*/  LEA R22, P1, R26, UR10, 0x2 ;  /* 0x0000000a1a167c11 */ /* 0x002fc8000f8210ff */
[----:B------:R-:W-:-:S04]  /*6700*/  IADD3 R41, PT, PT, R27, R41, RZ ;  /* 0x000000291b297210 */ /* 0x000fc80007ffe0ff */
[----:B------:R-:W-:-:S05]  /*6710*/  LEA.HI.X R23, R26, UR11, R41, 0x2, P1 ;  /* 0x0000000b1a177c11 */ /* 0x000fca00088f1429 */
[----:B------:R1:W-:Y:S02]  /*6720*/  STG.E.64 desc[UR6][R22.64], R78 ;  /* 0x0000004e16007986 */ /* 0x0003e4000c101b06 */
.L_x_4127:
[----:B------:R-:W-:Y:S05]  /*6730*/  BSYNC.RECONVERGENT B1 ;  /* 0x0000000000017941 */ /* 0x000fea0003800200 */
.L_x_4126:
[----:B0-----:R-:W-:Y:S01]  /*6740*/  IADD3 R31, PT, PT, R18, 0x1d0, RZ ;  /* 0x000001d0121f7810 */ /* 0x001fe20007ffe0ff */
[----:B------:R-:W-:Y:S01]  /*6750*/  BSSY.RECONVERGENT B1, `(.L_x_4128) ;  /* 0x0000022000017945 */ /* 0x000fe20003800200 */
[----:B------:R-:W-:Y:S02]  /*6760*/  ISETP.GE.U32.AND P5, PT, R25, UR4, PT ;  /* 0x0000000419007c0c */ /* 0x000fe4000bfa6070 */
[----:B------:R-:W-:Y:S02]  /*6770*/  SHF.R.S32.HI R18, RZ, 0x1f, R25 ;  /* 0x0000001fff127819 */ /* 0x000fe40000011419 */
[----:B------:R-:W-:Y:S02]  /*6780*/  ISETP.GE.U32.AND P2, PT, R24, UR4, PT ;  /* 0x0000000418007c0c */ /* 0x000fe4000bf46070 */
[----:B------:R-:W-:Y:S02]  /*6790*/  ISETP.GE.AND.EX P5, PT, R18, UR5, PT, P5 ;  /* 0x0000000512007c0c */ /* 0x000fe4000bfa6350 */
[----:B------:R-:W-:-:S02]  /*67a0*/  ISETP.GE.U32.AND P1, PT, R13, UR4, PT ;  /* 0x000000040d007c0c */ /* 0x000fc4000bf26070 */
[----:B------:R-:W-:Y:S02]  /*67b0*/  ISETP.GE.U32.AND P6, PT, R31, UR4, PT ;  /* 0x000000041f007c0c */ /* 0x000fe4000bfc6070 */
[----:B------:R-:W-:Y:S02]  /*67c0*/  ISETP.GE.U32.AND P3, PT, R37, UR4, PT ;  /* 0x0000000425007c0c */ /* 0x000fe4000bf66070 */
[----:B-123--:R-:W-:Y:S02]  /*67d0*/  SHF.R.S32.HI R28, RZ, 0x1f, R24 ;  /* 0x0000001fff1c7819 */ /* 0x00efe40000011418 */
[----:B------:R-:W-:Y:S02]  /*67e0*/  ISETP.GE.U32.AND P4, PT, R14, UR4, PT ;  /* 0x000000040e007c0c */ /* 0x000fe4000bf86070 */
[----:B------:R-:W-:Y:S02]  /*67f0*/  SHF.R.S32.HI R30, RZ, 0x1f, R31 ;  /* 0x0000001fff1e7819 */ /* 0x000fe4000001141f */
[----:B------:R-:W-:-:S02]  /*6800*/  ISETP.GE.AND.EX P2, PT, R28, UR5, PT, P2 ;  /* 0x000000051c007c0c */ /* 0x000fc4000bf46320 */
[----:B------:R-:W-:Y:S02]  /*6810*/  ISETP.GE.AND.EX P1, PT, R113, UR5, PT, P1 ;  /* 0x0000000571007c0c */ /* 0x000fe4000bf26310 */
[----:B------:R-:W-:Y:S02]  /*6820*/  ISETP.GE.AND.EX P6, PT, R30, UR5, PT, P6 ;  /* 0x000000051e007c0c */ /* 0x000fe4000bfc6360 */
[----:B------:R-:W-:Y:S02]  /*6830*/  ISETP.GE.AND.EX P3, PT, R40, UR5, PT, P3 ;  /* 0x0000000528007c0c */ /* 0x000fe4000bf66330 */
[----:B------:R-:W-:Y:S01]  /*6840*/  ISETP.GE.AND.EX P4, PT, R115, UR5, PT, P4 ;  /* 0x0000000573007c0c */ /* 0x000fe2000bf86340 */
[----:B------:R-:W-:-:S12]  /*6850*/  @P5 BRA `(.L_x_4129) ;  /* 0x0000000000445947 */ /* 0x000fd80003800000 */
[----:B------:R-:W0:Y:S01]  /*6860*/  LDCU.64 UR8, c[0x0][0x3e0] ;  /* 0x00007c00ff0877ac */ /* 0x000e220008000a00 */
[----:B----4-:R-:W-:Y:S01]  /*6870*/  MOV R22, R116 ;  /* 0x0000007400167202 */ /* 0x010fe20000000f00 */
        /* <DEDUP_REMOVED lines=15> */
.L_x_4129:
[----:B------:R-:W-:Y:S05]  /*6970*/  BSYNC.RECONVERGENT B1 ;  /* 0x0000000000017941 */ /* 0x000fea0003800200 */
.L_x_4128:
[----:B------:R-:W-:Y:S04]  /*6980*/  BSSY.RECONVERGENT B1, `(.L_x_4130) ;  /* 0x0000013000017945 */ /* 0x000fe80003800200 */
[----:B------:R-:W-:Y:S05]  /*6990*/  @P2 BRA `(.L_x_4131) ;  /* 0x0000000000442947 */ /* 0x000fea0003800000 */
[----:B------:R-:W1:Y:S01]  /*69a0*/  LDCU.64 UR8, c[0x0][0x3e0] ;  /* 0x00007c00ff0877ac */ /* 0x000e620008000a00 */
[----:B0---4-:R-:W-:Y:S01]  /*69b0*/  MOV R22, R116 ;  /* 0x0000007400167202 */ /* 0x011fe20000000f00 */
        /* <DEDUP_REMOVED lines=15> */
.L_x_4131:
[----:B------:R-:W-:Y:S05]  /*6ab0*/  BSYNC.RECONVERGENT B1 ;  /* 0x0000000000017941 */ /* 0x000fea0003800200 */
.L_x_4130:
[----:B------:R-:W-:Y:S04]  /*6ac0*/  BSSY.RECONVERGENT B1, `(.L_x_4132) ;  /* 0x0000013000017945 */ /* 0x000fe80003800200 */
[----:B------:R-:W-:Y:S05]  /*6ad0*/  @P1 BRA `(.L_x_4133) ;  /* 0x0000000000441947 */ /* 0x000fea0003800000 */
[----:B------:R-:W2:Y:S01]  /*6ae0*/  LDCU.64 UR8, c[0x0][0x3e0] ;  /* 0x00007c00ff0877ac */ /* 0x000ea20008000a00 */
[----:B01--4-:R-:W-:Y:S01]  /*6af0*/  MOV R22, R116 ;  /* 0x0000007400167202 */ /* 0x013fe20000000f00 */
        /* <DEDUP_REMOVED lines=15> */
.L_x_4133:
[----:B------:R-:W-:Y:S05]  /*6bf0*/  BSYNC.RECONVERGENT B1 ;  /* 0x0000000000017941 */ /* 0x000fea0003800200 */
.L_x_4132:
[----:B------:R-:W-:Y:S04]  /*6c00*/  BSSY.RECONVERGENT B1, `(.L_x_4134) ;  /* 0x0000013000017945 */ /* 0x000fe80003800200 */
[----:B------:R-:W-:Y:S05]  /*6c10*/  @P6 BRA `(.L_x_4135) ;  /* 0x0000000000446947 */ /* 0x000fea0003800000 */
[----:B------:R-:W3:Y:S01]  /*6c20*/  LDCU.64 UR8, c[0x0][0x3e0] ;  /* 0x00007c00ff0877ac */ /* 0x000ee20008000a00 */
[----:B012-4-:R-:W-:Y:S01]  /*6c30*/  MOV R22, R116 ;  /* 0x0000007400167202 */ /* 0x017fe20000000f00 */
        /* <DEDUP_REMOVED lines=15> */
.L_x_4135:
[----:B------:R-:W-:Y:S05]  /*6d30*/  BSYNC.RECONVERGENT B1 ;  /* 0x0000000000017941 */ /* 0x000fea0003800200 */
.L_x_4134:
        /* <DEDUP_REMOVED lines=19> */
.L_x_4137:
[----:B------:R-:W-:Y:S05]  /*6e70*/  BSYNC.RECONVERGENT B1 ;  /* 0x0000000000017941 */ /* 0x000fea0003800200 */
.L_x_4136:
[----:B------:R-:W-:Y:S05]  /*6e80*/  @P4 BRA `(.L_x_4138) ;  /* 0x0000004000c84947 */ /* 0x000fea0003800000 */
[----:B------:R-:W5:Y:S01]  /*6e90*/  LDCU.64 UR4, c[0x0][0x3e0] ;  /* 0x00007c00ff0477ac */ /* 0x000f620008000a00 */
[----:B------:R-:W-:Y:S01]  /*6ea0*/  MOV R117, R119 ;  /* 0x0000007700757202 */ /* 0x000fe20000000f00 */
[C---:B01234-:R-:W-:Y:S01]  /*6eb0*/  FADD.FTZ R23, -R47.reuse, R104 ;  /* 0x000000682f177221 */ /* 0x05ffe20000010100 */
[----:B------:R-:W-:Y:S01]  /*6ec0*/  FADD.FTZ R47, -R47, R105 ;  /* 0x000000692f2f7221 */ /* 0x000fe20000010100 */
[----:B------:R-:W0:Y:S02]  /*6ed0*/  LDCU.64 UR8, c[0x0][0x380] ;  /* 0x00007000ff0877ac */ /* 0x000e240008000a00 */
        /* <DEDUP_REMOVED lines=8> */
[----:B------:R-:W-:-:S04]  /*6f60*/  IADD3 R25, PT, PT, R117, R25, RZ ;  /* 0x0000001975197210 */ /* 0x000fc80007ffe0ff */
[----:B------:R-:W-:-:S05]  /*6f70*/  LEA.HI.X R23, R116, UR9, R25, 0x2, P1 ;  /* 0x0000000974177c11 */ /* 0x000fca00088f1419 */
[----:B------:R0:W-:Y:S01]  /*6f80*/  STG.E.64 desc[UR6][R22.64], R42 ;  /* 0x0000002a16007986 */ /* 0x0001e2000c101b06 */
[----:B------:R-:W-:Y:S05]  /*6f90*/  BRA `(.L_x_4138) ;  /* 0x0000004000847947 */ /* 0x000fea0003800000 */
.L_x_4075:
        /* <DEDUP_REMOVED lines=12> */
[C---:B------:R-:W-:Y:S01]  /*7060*/  FADD.FTZ R53, -R47.reuse, R22 ;  /* 0x000000162f357221 */ /* 0x040fe20000010100 */
        /* <DEDUP_REMOVED lines=26> */
.L_x_4140:
[----:B------:R-:W-:Y:S05]  /*7210*/  BSYNC.RECONVERGENT B1 ;  /* 0x0000000000017941 */ /* 0x000fea0003800200 */
.L_x_4139:
        /* <DEDUP_REMOVED lines=18> */
[----:B0-----:R-:W-:Y:S02]  /*7340*/  FADD.FTZ R112, R24, 1 ;  /* 0x3f80000018707421 */ /* 0x001fe40000010000 */
[----:B------:R-:W0:Y:S02]  /*7350*/  MUFU.RCP R110, R55 ;  /* 0x00000037006e7308 */ /* 0x000e240000001000 */
[----:B------:R-:W-:-:S04]  /*7360*/  IMAD.WIDE.U32 R22, R49, UR8, R22 ;  /* 0x0000000831167c25 */ /* 0x000fc8000f8e0016 */
[----:B------:R-:W-:Y:S01]  /*7370*/  IMAD R49, R49, UR9, R50 ;  /* 0x0000000931317c24 */ /* 0x000fe2000f8e0232 */
[----:B-1----:R-:W-:Y:S01]  /*7380*/  LEA R24, P1, R22, UR10, 0x2 ;  /* 0x0000000a16187c11 */ /* 0x002fe2000f8210ff */
[----:B------:R-:W1:Y:S03]  /*7390*/  MUFU.RCP R121, R112 ;  /* 0x0000007000797308 */ /* 0x000e660000001000 */
[----:B------:R-:W-:-:S04]  /*73a0*/  IADD3 R49, PT, PT, R23, R49, RZ ;  /* 0x0000003117317210 */ /* 0x000fc80007ffe0ff */
[----:B------:R-:W-:Y:S01]  /*73b0*/  LEA.HI.X R25, R22, UR11, R49, 0x2, P1 ;  /* 0x0000000b16197c11 */ /* 0x000fe200088f1431 */
[----:B0-----:R-:W-:Y:S01]  /*73c0*/  FMUL.FTZ R22, R53, R110 ;  /* 0x0000006e35167220 */ /* 0x001fe20000410000 */
[----:B-1----:R-:W-:-:S05]  /*73d0*/  FMUL.FTZ R23, R52, R121 ;  /* 0x0000007934177220 */ /* 0x002fca0000410000 */
[----:B------:R1:W-:Y:S02]  /*73e0*/  STG.E.64 desc[UR6][R24.64], R22 ;  /* 0x0000001618007986 */ /* 0x0003e4000c101b06 */
.L_x_4142:
[----:B------:R-:W-:Y:S05]  /*73f0*/  BSYNC.RECONVERGENT B1 ;  /* 0x0000000000017941 */ /* 0x000fea0003800200 */
.L_x_4141:
[----:B------:R-:W-:Y:S01]  /*7400*/  ISETP.GE.AND.EX P5, PT, R54, UR5, PT, P5 ;  /* 0x0000000536007c0c */ /* 0x000fe2000bfa6350 */
[----:B------:R-:W-:Y:S01]  /*7410*/  BSSY.RECONVERGENT B1, `(.L_x_4143) ;  /* 0x0000028000017945 */ /* 0x000fe20003800200 */
[----:B------:R-:W-:Y:S02]  /*7420*/  ISETP.GE.U32.AND P1, PT, R106, UR4, PT ;  /* 0x000000046a007c0c */ /* 0x000fe4000bf26070 */
[----:B------:R-:W-:Y:S02]  /*7430*/  ISETP.GE.U32.AND P6, PT, R20, UR4, PT ;  /* 0x0000000414007c0c */ /* 0x000fe4000bfc6070 */
[----:B------:R-:W-:Y:S02]  /*7440*/  ISETP.GE.U32.AND P2, PT, R9, UR4, PT ;  /* 0x0000000409007c0c */ /* 0x000fe4000bf46070 */
[----:B------:R-:W-:Y:S02]  /*7450*/  ISETP.GE.U32.AND P4, PT, R48, UR4, PT ;  /* 0x0000000430007c0c */ /* 0x000fe4000bf86070 */
[----:B------:R-:W-:-:S02]  /*7460*/  SHF.R.S32.HI R49, RZ, 0x1f, R48 ;  /* 0x0000001fff317819 */ /* 0x000fc40000011430 */
[----:B------:R-:W-:Y:S02]  /*7470*/  ISETP.GE.AND.EX P1, PT, R15, UR5, PT, P1 ;  /* 0x000000050f007c0c */ /* 0x000fe4000bf26310 */
[----:B------:R-:W-:Y:S02]  /*7480*/  ISETP.GE.AND.EX P6, PT, R17, UR5, PT, P6 ;  /* 0x0000000511007c0c */ /* 0x000fe4000bfc6360 */
[----:B------:R-:W-:Y:S02]  /*7490*/  ISETP.GE.AND.EX P2, PT, R21, UR5, PT, P2 ;  /* 0x0000000515007c0c */ /* 0x000fe4000bf46320 */
[----:B------:R-:W-:Y:S02]  /*74a0*/  ISETP.GE.AND.EX P4, PT, R49, UR5, PT, P4 ;  /* 0x0000000531007c0c */ /* 0x000fe4000bf86340 */
[C---:B-1----:R-:W-:Y:S02]  /*74b0*/  IADD3 R25, PT, PT, R18.reuse, 0x90, RZ ;  /* 0x0000009012197810 */ /* 0x042fe40007ffe0ff */
[----:B------:R-:W-:Y:S01]  /*74c0*/  IADD3 R24, PT, PT, R18, 0xa0, RZ ;  /* 0x000000a012187810 */ /* 0x000fe20007ffe0ff */
[----:B------:R-:W-:Y:S08]  /*74d0*/  @P5 BRA `(.L_x_4144) ;  /* 0x00000000006c5947 */ /* 0x000ff00003800000 */
        /* <DEDUP_REMOVED lines=27> */
.L_x_4144:
[----:B------:R-:W-:Y:S05]  /*7690*/  BSYNC.RECONVERGENT B1 ;  /* 0x0000000000017941 */ /* 0x000fea0003800200 */
.L_x_4143:
[----:B------:R-:W-:Y:S04]  /*76a0*/  BSSY.RECONVERGENT B1, `(.L_x_4145) ;  /* 0x000001d000017945 */ /* 0x000fe80003800200 */
[----:B------:R-:W-:Y:S05]  /*76b0*/  @P1 BRA `(.L_x_4146) ;  /* 0x00000000006c1947 */ /* 0x000fea0003800000 */
[C---:B01----:R-:W-:Y:S01]  /*76c0*/  FADD.FTZ R23, -R47.reuse, R82 ;  /* 0x000000522f177221 */ /* 0x043fe20000010100 */
        /* <DEDUP_REMOVED lines=26> */
.L_x_4146:
[----:B------:R-:W-:Y:S05]  /*7870*/  BSYNC.RECONVERGENT B1 ;  /* 0x0000000000017941 */ /* 0x000fea0003800200 */
.L_x_4145:
[----:B------:R-:W-:Y:S04]  /*7880*/  BSSY.RECONVERGENT B1, `(.L_x_4147) ;  /* 0x000001d000017945 */ /* 0x000fe80003800200 */
[----:B------:R-:W-:Y:S05]  /*7890*/  @P6 BRA `(.L_x_4148) ;  /* 0x00000000006c6947 */ /* 0x000fea0003800000 */
[C---:B012---:R-:W-:Y:S01]  /*78a0*/  FADD.FTZ R23, -R47.reuse, R84 ;  /* 0x000000542f177221 */ /* 0x047fe20000010100 */
        /* <DEDUP_REMOVED lines=26> */
.L_x_4148:
[----:B------:R-:W-:Y:S05]  /*7a50*/  BSYNC.RECONVERGENT B1 ;  /* 0x0000000000017941 */ /* 0x000fea0003800200 */
.L_x_4147:
[----:B------:R-:W-:Y:S04]  /*7a60*/  BSSY.RECONVERGENT B1, `(.L_x_4149) ;  /* 0x000001d000017945 */ /* 0x000fe80003800200 */
[----:B------:R-:W-:Y:S05]  /*7a70*/  @P3 BRA `(.L_x_4150) ;  /* 0x00000000006c3947 */ /* 0x000fea0003800000 */
[C---:B0123--:R-:W-:Y:S01]  /*7a80*/  FADD.FTZ R23, -R47.reuse, R86 ;  /* 0x000000562f177221 */ /* 0x04ffe20000010100 */
        /* <DEDUP_REMOVED lines=26> */
.L_x_4150:
[----:B------:R-:W-:Y:S05]  /*7c30*/  BSYNC.RECONVERGENT B1 ;  /* 0x0000000000017941 */ /* 0x000fea0003800200 */
.L_x_4149:
[----:B------:R-:W-:Y:S04]  /*7c40*/  BSSY.RECONVERGENT B1, `(.L_x_4151) ;  /* 0x000001d000017945 */ /* 0x000fe80003800200 */
[----:B------:R-:W-:Y:S05]  /*7c50*/  @P2 BRA `(.L_x_4152) ;  /* 0x00000000006c2947 */ /* 0x000fea0003800000 */
[C---:B01234-:R-:W-:Y:S01]  /*7c60*/  FADD.FTZ R23, -R47.reuse, R88 ;  /* 0x000000582f177221 */ /* 0x05ffe20000010100 */
        /* <DEDUP_REMOVED lines=26> */
.L_x_4152:
[----:B------:R-:W-:Y:S05]  /*7e10*/  BSYNC.RECONVERGENT B1 ;  /* 0x0000000000017941 */ /* 0x000fea0003800200 */
.L_x_4151:
        /* <DEDUP_REMOVED lines=29> */
.L_x_4154:
[----:B------:R-:W-:Y:S05]  /*7ff0*/  BSYNC.RECONVERGENT B1 ;  /* 0x0000000000017941 */ /* 0x000fea0003800200 */
.L_x_4153:
[----:B------:R-:W-:Y:S01]  /*8000*/  ISETP.GE.U32.AND P5, PT, R36, UR4, PT ;  /* 0x0000000424007c0c */ /* 0x000fe2000bfa6070 */
[----:B------:R-:W-:Y:S01]  /*8010*/  BSSY.RECONVERGENT B1, `(.L_x_4155) ;  /* 0x0000030000017945 */ /* 0x000fe20003800200 */
[C---:B------:R-:W-:Y:S02]  /*8020*/  IADD3 R50, PT, PT, R18.reuse, 0xb0, RZ ;  /* 0x000000b012327810 */ /* 0x040fe40007ffe0ff */
[----:B------:R-:W-:Y:S02]  /*8030*/  ISETP.GE.AND.EX P5, PT, R39, UR5, PT, P5 ;  /* 0x0000000527007c0c */ /* 0x000fe4000bfa6350 */
[----:B------:R-:W-:Y:S02]  /*8040*/  IADD3 R28, PT, PT, R18, 0xc0, RZ ;  /* 0x000000c0121c7810 */ /* 0x000fe40007ffe0ff */
[----:B------:R-:W-:Y:S02]  /*8050*/  ISETP.GE.U32.AND P2, PT, R25, UR4, PT ;  /* 0x0000000419007c0c */ /* 0x000fe4000bf46070 */
[----:B------:R-:W-:-:S02]  /*8060*/  ISETP.GE.U32.AND P1, PT, R24, UR4, PT ;  /* 0x0000000418007c0c */ /* 0x000fc4000bf26070 */
[----:B------:R-:W-:Y:S02]  /*8070*/  ISETP.GE.U32.AND P6, PT, R50, UR4, PT ;  /* 0x0000000432007c0c */ /* 0x000fe4000bfc6070 */
[----:B------:R-:W-:Y:S02]  /*8080*/  ISETP.GE.U32.AND P3, PT, R28, UR4, PT ;  /* 0x000000041c007c0c */ /* 0x000fe4000bf66070 */
[----:B------:R-:W-:Y:S02]  /*8090*/  ISETP.GE.U32.AND P4, PT, R10, UR4, PT ;  /* 0x000000040a007c0c */ /* 0x000fe4000bf86070 */
[----:B0-----:R-:W-:Y:S02]  /*80a0*/  SHF.R.S32.HI R53, RZ, 0x1f, R25 ;  /* 0x0000001fff357819 */ /* 0x001fe40000011419 */
        /* <DEDUP_REMOVED lines=11> */
[C---:B-1234-:R-:W-:Y:S01]  /*8160*/  FADD.FTZ R23, -R47.reuse, R30 ;  /* 0x0000001e2f177221 */ /* 0x05efe20000010100 */
        /* <DEDUP_REMOVED lines=26> */
.L_x_4156:
[----:B------:R-:W-:Y:S05]  /*8310*/  BSYNC.RECONVERGENT B1 ;  /* 0x0000000000017941 */ /* 0x000fea0003800200 */
.L_x_4155:
        /* <DEDUP_REMOVED lines=29> */
.L_x_4158:
[----:B------:R-:W-:Y:S05]  /*84f0*/  BSYNC.RECONVERGENT B1 ;  /* 0x0000000000017941 */ /* 0x000fea0003800200 */
.L_x_4157:
        /* <DEDUP_REMOVED lines=29> */
.L_x_4160:
[----:B------:R-:W-:Y:S05]  /*86d0*/  BSYNC.RECONVERGENT B1 ;  /* 0x0000000000017941 */ /* 0x000fea0003800200 */
.L_x_4159:
        /* <DEDUP_REMOVED lines=29> */
.L_x_4162:
[----:B------:R-:W-:Y:S05]  /*88b0*/  BSYNC.RECONVERGENT B1 ;  /* 0x0000000000017941 */ /* 0x000fea0003800200 */
.L_x_4161:
        /* <DEDUP_REMOVED lines=29> */
.L_x_4164:
[----:B------:R-:W-:Y:S05]  /*8a90*/  BSYNC.RECONVERGENT B1 ;  /* 0x0000000000017941 */ /* 0x000fea0003800200 */
.L_x_4163:
[----:B------:R-:W-:Y:S04]  /*8aa0*/  BSSY.RECONVERGENT B1, `(.L_x_4165) ;  /* 0x000001d000017945 */ /* 0x000fe80003800200 */
[----:B------:R-:W-:Y:S05]  /*8ab0*/  @P4 BRA `(.L_x_4166) ;  /* 0x00000000006c4947 */ /* 0x000fea0003800000 */
[C---:B01234-:R-:W-:Y:S01]  /*8ac0*/  FADD.FTZ R23, -R47.reuse, R92 ;  /* 0x0000005c2f177221 */ /* 0x05ffe20000010100 */
        /* <DEDUP_REMOVED lines=26> */
.L_x_4166:
[----:B------:R-:W-:Y:S05]  /*8c70*/  BSYNC.RECONVERGENT B1 ;  /* 0x0000000000017941 */ /* 0x000fea0003800200 */
.L_x_4165:
        /* <DEDUP_REMOVED lines=53> */
.L_x_4168:
[----:B------:R-:W-:Y:S05]  /*8fd0*/  BSYNC.RECONVERGENT B1 ;  /* 0x0000000000017941 */ /* 0x000fea0003800200 */
.L_x_4167:
        /* <DEDUP_REMOVED lines=29> */
.L_x_4170:
[----:B------:R-:W-:Y:S05]  /*91b0*/  BSYNC.RECONVERGENT B1 ;  /* 0x0000000000017941 */ /* 0x000fea0003800200 */
.L_x_4169:
[----:B------:R-:W-:Y:S04]  /*91c0*/  BSSY.RECONVERGENT B1, `(.L_x_4171) ;  /* 0x000001d000017945 */ /* 0x000fe80003800200 */
[----:B------:R-:W-:Y:S05]  /*91d0*/  @P1 BRA `(.L_x_4172) ;  /* 0x00000000006c1947 */ /* 0x000fea0003800000 */
[C---:B01----:R-:W-:Y:S01]  /*91e0*/  FADD.FTZ R23, -R47.reuse, R64 ;  /* 0x000000402f177221 */ /* 0x043fe20000010100 */
        /* <DEDUP_REMOVED lines=26> */
.L_x_4172:
[----:B------:R-:W-:Y:S05]  /*9390*/  BSYNC.RECONVERGENT B1 ;  /* 0x0000000000017941 */ /* 0x000fea0003800200 */
.L_x_4171:
        /* <DEDUP_REMOVED lines=29> */
.L_x_4174:
[----:B------:R-:W-:Y:S05]  /*9570*/  BSYNC.RECONVERGENT B1 ;  /* 0x0000000000017941 */ /* 0x000fea0003800200 */
.L_x_4173:
        /* <DEDUP_REMOVED lines=29> */
.L_x_4176:
[----:B------:R-:W-:Y:S05]  /*9750*/  BSYNC.RECONVERGENT B1 ;  /* 0x0000000000017941 */ /* 0x000fea0003800200 */
.L_x_4175:
        /* <DEDUP_REMOVED lines=8> */
[----:B----4-:R-:W-:Y:S01]  /*97e0*/  FFMA.FTZ R33, R45, R23, R42 ;  /* 0x000000172d217223 */ /* 0x010fe2000001002a */
        /* <DEDUP_REMOVED lines=20> */
.L_x_4178:
[----:B------:R-:W-:Y:S05]  /*9930*/  BSYNC.RECONVERGENT B1 ;  /* 0x0000000000017941 */ /* 0x000fea0003800200 */
.L_x_4177:
[----:B------:R-:W-:Y:S01]  /*9940*/  ISETP.GE.U32.AND P5, PT, R27, UR4, PT ;  /* 0x000000041b007c0c */ /* 0x000fe2000bfa6070 */
[----:B------:R-:W-:Y:S01]  /*9950*/  BSSY.RECONVERGENT B1, `(.L_x_4179) ;  /* 0x000002e000017945 */ /* 0x000fe20003800200 */
[----:B------:R-:W-:Y:S02]  /*9960*/  SHF.R.S32.HI R29, RZ, 0x1f, R27 ;  /* 0x0000001fff1d7819 */ /* 0x000fe4000001141b */
[----:B01234-:R-:W-:Y:S02]  /*9970*/  IADD3 R24, PT, PT, R18, 0x180, RZ ;  /* 0x0000018012187810 */ /* 0x01ffe40007ffe0ff */
        /* <DEDUP_REMOVED lines=43> */
.L_x_4180:
[----:B------:R-:W-:Y:S05]  /*9c30*/  BSYNC.RECONVERGENT B1 ;  /* 0x0000000000017941 */ /* 0x000fea0003800200 */
.L_x_4179:
[----:B------:R-:W-:Y:S04]  /*9c40*/  BSSY.RECONVERGENT B1, `(.L_x_4181) ;  /* 0x000001d000017945 */ /* 0x000fe80003800200 */
[----:B------:R-:W-:Y:S05]  /*9c50*/  @P2 BRA `(.L_x_4182) ;  /* 0x00000000006c2947 */ /* 0x000fea0003800000 */
[C---:B------:R-:W-:Y:S01]  /*9c60*/  FADD.FTZ R27, -R47.reuse, R74 ;  /* 0x0000004a2f1b7221 */ /* 0x040fe20000010100 */
[----:B------:R-:W-:Y:S01]  /*9c70*/  FADD.FTZ R75, -R47, R75 ;  /* 0x0000004b2f4b7221 */ /* 0x000fe20000010100 */
[----:B------:R-:W1:Y:S01]  /*9c80*/  LDCU.64 UR8, c[0x0][0x3e0] ;  /* 0x00007c00ff0877ac */ /* 0x000e620008000a00 */
[----:B------:R-:W-:Y:S01]  /*9c90*/  MOV R28, R116 ;  /* 0x00000074001c7202 */ /* 0x000fe20000000f00 */
[-C--:B------:R-:W-:Y:S01]  /*9ca0*/  FMUL.FTZ R27, R27, R46.reuse ;  /* 0x0000002e1b1b7220 */ /* 0x080fe20000410000 */
[----:B------:R-:W-:Y:S01]  /*9cb0*/  FMUL.FTZ R75, R75, R46 ;  /* 0x0000002e4b4b7220 */ /* 0x000fe20000410000 */
[----:B------:R-:W2:Y:S01]  /*9cc0*/  LDCU.64 UR10, c[0x0][0x380] ;  /* 0x00007000ff0a77ac */ /* 0x000ea20008000a00 */
[----:B------:R-:W-:Y:S01]  /*9cd0*/  MOV R29, R119 ;  /* 0x00000077001d7202 */ /* 0x000fe20000000f00 */
[----:B0-----:R-:W-:Y:S01]  /*9ce0*/  FFMA.FTZ R33, R45, R27, R42 ;  /* 0x0000001b2d217223 */ /* 0x001fe2000001002a */
[----:B------:R-:W-:-:S03]  /*9cf0*/  FFMA.FTZ R75, R44, R75, R43 ;  /* 0x0000004b2c4b7223 */ /* 0x000fc6000001002b */
[----:B------:R-:W-:Y:S01]  /*9d00*/  FMUL.FTZ R27, R33, -1.4426950216293334961 ;  /* 0xbfb8aa3b211b7820 */ /* 0x000fe20000410000 */
[----:B------:R-:W-:-:S05]  /*9d10*/  FMUL.FTZ R31, R75, -1.4426950216293334961 ;  /* 0xbfb8aa3b4b1f7820 */ /* 0x000fca0000410000 */
[----:B------:R-:W0:Y:S01]  /*9d20*/  MUFU.EX2 R27, R27 ;  /* 0x0000001b001b7308 */ /* 0x000e220000000800 */
[----:B-1----:R-:W-:-:S03]  /*9d30*/  IMAD R39, R39, UR8, RZ ;  /* 0x0000000827277c24 */ /* 0x002fc6000f8e02ff */
[----:B------:R-:W1:Y:S01]  /*9d40*/  MUFU.EX2 R31, R31 ;  /* 0x0000001f001f7308 */ /* 0x000e620000000800 */
[----:B------:R-:W-:-:S04]  /*9d50*/  IMAD.WIDE.U32 R28, R26, UR8, R28 ;  /* 0x000000081a1c7c25 */ /* 0x000fc8000f8e001c */
[----:B------:R-:W-:Y:S01]  /*9d60*/  IMAD R39, R26, UR9, R39 ;  /* 0x000000091a277c24 */ /* 0x000fe2000f8e0227 */
[----:B--2---:R-:W-:Y:S01]  /*9d70*/  LEA R26, P2, R28, UR10, 0x2 ;  /* 0x0000000a1c1a7c11 */ /* 0x004fe2000f8410ff */
[----:B0-----:R-:W-:-:S03]  /*9d80*/  FADD.FTZ R30, R27, 1 ;  /* 0x3f8000001b1e7421 */ /* 0x001fc60000010000 */
[----:B------:R-:W-:Y:S01]  /*9d90*/  IADD3 R39, PT, PT, R29, R39, RZ ;  /* 0x000000271d277210 */ /* 0x000fe20007ffe0ff */
[----:B-1----:R-:W-:-:S03]  /*9da0*/  FADD.FTZ R32, R31, 1 ;  /* 0x3f8000001f207421 */ /* 0x002fc60000010000 */
[----:B------:R-:W-:Y:S01]  /*9db0*/  LEA.HI.X R27, R28, UR11, R39, 0x2, P2 ;  /* 0x0000000b1c1b7c11 */ /* 0x000fe200090f1427 */
[----:B------:R-:W0:Y:S08]  /*9dc0*/  MUFU.RCP R30, R30 ;  /* 0x0000001e001e7308 */ /* 0x000e300000001000 */
[----:B------:R-:W1:Y:S01]  /*9dd0*/  MUFU.RCP R32, R32 ;  /* 0x0000002000207308 */ /* 0x000e620000001000 */
[----:B0-----:R-:W-:Y:S01]  /*9de0*/  FMUL.FTZ R30, R33, R30 ;  /* 0x0000001e211e7220 */ /* 0x001fe20000410000 */
[----:B-1----:R-:W-:-:S05]  /*9df0*/  FMUL.FTZ R31, R75, R32 ;  /* 0x000000204b1f7220 */ /* 0x002fca0000410000 */
[----:B------:R1:W-:Y:S02]  /*9e00*/  STG.E.64 desc[UR6][R26.64], R30 ;  /* 0x0000001e1a007986 */ /* 0x0003e4000c101b06 */
.L_x_4182:
[----:B------:R-:W-:Y:S05]  /*9e10*/  BSYNC.RECONVERGENT B1 ;  /* 0x0000000000017941 */ /* 0x000fea0003800200 */
.L_x_4181:
[----:B------:R-:W-:Y:S04]  /*9e20*/  BSSY.RECONVERGENT B1, `(.L_x_4183) ;  /* 0x000001d000017945 */ /* 0x000fe80003800200 */
[----:B------:R-:W-:Y:S05]  /*9e30*/  @P1 BRA `(.L_x_4184) ;  /* 0x00000000006c1947 */ /* 0x000fea0003800000 */
[C---:B-1----:R-:W-:Y:S01]  /*9e40*/  FADD.FTZ R27, -R47.reuse, R94 ;  /* 0x0000005e2f1b7221 */ /* 0x042fe20000010100 */
[----:B------:R-:W-:Y:S01]  /*9e50*/  FADD.FTZ R95, -R47, R95 ;  /* 0x0000005f2f5f7221 */ /* 0x000fe20000010100 */
[----:B------:R-:W1:Y:S02]  /*9e60*/  LDCU.64 UR8, c[0x0][0x3e0] ;  /* 0x00007c00ff0877ac */ /* 0x000e640008000a00 */
[-C--:B------:R-:W-:Y:S01]  /*9e70*/  FMUL.FTZ R27, R27, R46.reuse ;  /* 0x0000002e1b1b7220 */ /* 0x080fe20000410000 */
[----:B------:R-:W-:Y:S01]  /*9e80*/  FMUL.FTZ R95, R95, R46 ;  /* 0x0000002e5f5f7220 */ /* 0x000fe20000410000 */
[----:B------:R-:W2:Y:S02]  /*9e90*/  LDCU.64 UR10, c[0x0][0x380] ;  /* 0x00007000ff0a77ac */ /* 0x000ea40008000a00 */
[----:B0-----:R-:W-:Y:S01]  /*9ea0*/  FFMA.FTZ R33, R45, R27, R42 ;  /* 0x0000001b2d217223 */ /* 0x001fe2000001002a */
[----:B------:R-:W-:Y:S01]  /*9eb0*/  FFMA.FTZ R34, R44, R95, R43 ;  /* 0x0000005f2c227223 */ /* 0x000fe2000001002b */
[----:B------:R-:W-:-:S02]  /*9ec0*/  MOV R27, R119 ;  /* 0x00000077001b7202 */ /* 0x000fc40000000f00 */
        /* <DEDUP_REMOVED lines=10> */
[----:B------:R-:W-:-:S03]  /*9f70*/  IMAD.WIDE.U32 R26, R11, UR8, R26 ;  /* 0x000000080b1a7c25 */ /* 0x000fc6000f8e001a */
[----:B--2---:R-:W-:-:S04]  /*9f80*/  LEA R28, P1, R26, UR10, 0x2 ;  /* 0x0000000a1a1c7c11 */ /* 0x004fc8000f8210ff */
[----:B------:R-:W1:Y:S01]  /*9f90*/  MUFU.RCP R31, R32 ;  /* 0x00000020001f7308 */ /* 0x000e620000001000 */
[----:B------:R-:W-:-:S04]  /*9fa0*/  IADD3 R29, PT, PT, R27, R29, RZ ;  /* 0x0000001d1b1d7210 */ /* 0x000fc80007ffe0ff */
[----:B------:R-:W-:Y:S01]  /*9fb0*/  LEA.HI.X R29, R26, UR11, R29, 0x2, P1 ;  /* 0x0000000b1a1d7c11 */ /* 0x000fe200088f141d */
[----:B0-----:R-:W-:Y:S01]  /*9fc0*/  FMUL.FTZ R30, R33, R30 ;  /* 0x0000001e211e7220 */ /* 0x001fe20000410000 */
[----:B-1----:R-:W-:-:S05]  /*9fd0*/  FMUL.FTZ R31, R34, R31 ;  /* 0x0000001f221f7220 */ /* 0x002fca0000410000 */
[----:B------:R2:W-:Y:S02]  /*9fe0*/  STG.E.64 desc[UR6][R28.64], R30 ;  /* 0x0000001e1c007986 */ /* 0x0005e4000c101b06 */
.L_x_4184:
[----:B------:R-:W-:Y:S05]  /*9ff0*/  BSYNC.RECONVERGENT B1 ;  /* 0x0000000000017941 */ /* 0x000fea0003800200 */
.L_x_4183:
[----:B------:R-:W-:Y:S04]  /*a000*/  BSSY.RECONVERGENT B1, `(.L_x_4185) ;  /* 0x000001d000017945 */ /* 0x000fe80003800200 */
[----:B------:R-:W-:Y:S05]  /*a010*/  @P6 BRA `(.L_x_4186) ;  /* 0x00000000006c6947 */ /* 0x000fea0003800000 */
[C---:B-1----:R-:W-:Y:S01]  /*a020*/  FADD.FTZ R27, -R47.reuse, R96 ;  /* 0x000000602f1b7221 */ /* 0x042fe20000010100 */
[----:B------:R-:W-:Y:S01]  /*a030*/  FADD.FTZ R97, -R47, R97 ;  /* 0x000000612f617221 */ /* 0x000fe20000010100 */
        /* <DEDUP_REMOVED lines=18> */
[----:B---3--:R-:W-:-:S04]  /*a160*/  LEA R28, P1, R26, UR10, 0x2 ;  /* 0x0000000a1a1c7c11 */ /* 0x008fc8000f8210ff */
[----:B------:R-:W1:Y:S01]  /*a170*/  MUFU.RCP R31, R32 ;  /* 0x00000020001f7308 */ /* 0x000e620000001000 */
[----:B------:R-:W-:-:S04]  /*a180*/  IADD3 R29, PT, PT, R27, R29, RZ ;  /* 0x0000001d1b1d7210 */ /* 0x000fc80007ffe0ff */
[----:B------:R-:W-:Y:S01]  /*a190*/  LEA.HI.X R29, R26, UR11, R29, 0x2, P1 ;  /* 0x0000000b1a1d7c11 */ /* 0x000fe200088f141d */
[----:B0-----:R-:W-:Y:S01]  /*a1a0*/  FMUL.FTZ R30, R33, R30 ;  /* 0x0000001e211e7220 */ /* 0x001fe20000410000 */
[----:B-1----:R-:W-:-:S05]  /*a1b0*/  FMUL.FTZ R31, R34, R31 ;  /* 0x0000001f221f7220 */ /* 0x002fca0000410000 */
[----:B------:R3:W-:Y:S02]  /*a1c0*/  STG.E.64 desc[UR6][R28.64], R30 ;  /* 0x0000001e1c007986 */ /* 0x0007e4000c101b06 */
.L_x_4186:
[----:B------:R-:W-:Y:S05]  /*a1d0*/  BSYNC.RECONVERGENT B1 ;  /* 0x0000000000017941 */ /* 0x000fea0003800200 */
.L_x_4185:
[----:B------:R-:W-:Y:S04]  /*a1e0*/  BSSY.RECONVERGENT B1, `(.L_x_4187) ;  /* 0x000001d000017945 */ /* 0x000fe80003800200 */
[----:B------:R-:W-:Y:S05]  /*a1f0*/  @P3 BRA `(.L_x_4188) ;  /* 0x00000000006c3947 */ /* 0x000fea0003800000 */
[C---:B-1----:R-:W-:Y:S01]  /*a200*/  FADD.FTZ R27, -R47.reuse, R76 ;  /* 0x0000004c2f1b7221 */ /* 0x042fe20000010100 */
[----:B------:R-:W-:Y:S01]  /*a210*/  FADD.FTZ R77, -R47, R77 ;  /* 0x0000004d2f4d7221 */ /* 0x000fe20000010100 */
[----:B------:R-:W1:Y:S02]  /*a220*/  LDCU.64 UR8, c[0x0][0x3e0] ;  /* 0x00007c00ff0877ac */ /* 0x000e640008000a00 */
[-C--:B------:R-:W-:Y:S01]  /*a230*/  FMUL.FTZ R27, R27, R46.reuse ;  /* 0x0000002e1b1b7220 */ /* 0x080fe20000410000 */
[----:B------:R-:W-:Y:S01]  /*a240*/  FMUL.FTZ R77, R77, R46 ;  /* 0x0000002e4d4d7220 */ /* 0x000fe20000410000 */
[----:B------:R-:W4:Y:S02]  /*a250*/  LDCU.64 UR10, c[0x0][0x380] ;  /* 0x00007000ff0a77ac */ /* 0x000f240008000a00 */
[----:B0-23--:R-:W-:Y:S01]  /*a260*/  FFMA.FTZ R31, R45, R27, R42 ;  /* 0x0000001b2d1f7223 */ /* 0x00dfe2000001002a */
        /* <DEDUP_REMOVED lines=13> */
[----:B----4-:R-:W-:-:S04]  /*a340*/  LEA R24, P1, R26, UR10, 0x2 ;  /* 0x0000000a1a187c11 */ /* 0x010fc8000f8210ff */
[----:B------:R-:W1:Y:S01]  /*a350*/  MUFU.RCP R30, R30 ;  /* 0x0000001e001e7308 */ /* 0x000e620000001000 */
[----:B------:R-:W-:-:S04]  /*a360*/  IADD3 R25, PT, PT, R27, R25, RZ ;  /* 0x000000191b197210 */ /* 0x000fc80007ffe0ff */
[----:B------:R-:W-:Y:S01]  /*a370*/  LEA.HI.X R25, R26, UR11, R25, 0x2, P1 ;  /* 0x0000000b1a197c11 */ /* 0x000fe200088f1419 */
[----:B0-----:R-:W-:Y:S01]  /*a380*/  FMUL.FTZ R28, R31, R28 ;  /* 0x0000001c1f1c7220 */ /* 0x001fe20000410000 */
[----:B-1----:R-:W-:-:S05]  /*a390*/  FMUL.FTZ R29, R77, R30 ;  /* 0x0000001e4d1d7220 */ /* 0x002fca0000410000 */
[----:B------:R4:W-:Y:S02]  /*a3a0*/  STG.E.64 desc[UR6][R24.64], R28 ;  /* 0x0000001c18007986 */ /* 0x0009e4000c101b06 */
.L_x_4188:
[----:B------:R-:W-:Y:S05]  /*a3b0*/  BSYNC.RECONVERGENT B1 ;  /* 0x0000000000017941 */ /* 0x000fea0003800200 */
.L_x_4187:
[----:B------:R-:W-:Y:S04]  /*a3c0*/  BSSY.RECONVERGENT B1, `(.L_x_4189) ;  /* 0x000001d000017945 */ /* 0x000fe80003800200 */
[----:B------:R-:W-:Y:S05]  /*a3d0*/  @P4 BRA `(.L_x_4190) ;  /* 0x00000000006c4947 */ /* 0x000fea0003800000 */
[C---:B----4-:R-:W-:Y:S01]  /*a3e0*/  FADD.FTZ R25, -R47.reuse, R78 ;  /* 0x0000004e2f197221 */ /* 0x050fe20000010100 */
[----:B------:R-:W-:Y:S01]  /*a3f0*/  FADD.FTZ R79, -R47, R79 ;  /* 0x0000004f2f4f7221 */ /* 0x000fe20000010100 */
[----:B------:R-:W4:Y:S02]  /*a400*/  LDCU.64 UR8, c[0x0][0x3e0] ;  /* 0x00007c00ff0877ac */ /* 0x000f240008000a00 */
[-C--:B------:R-:W-:Y:S01]  /*a410*/  FMUL.FTZ R25, R25, R46.reuse ;  /* 0x0000002e19197220 */ /* 0x080fe20000410000 */
[----:B------:R-:W-:Y:S01]  /*a420*/  FMUL.FTZ R79, R79, R46 ;  /* 0x0000002e4f4f7220 */ /* 0x000fe20000410000 */
[----:B------:R-:W5:Y:S02]  /*a430*/  LDCU.64 UR10, c[0x0][0x380] ;  /* 0x00007000ff0a77ac */ /* 0x000f640008000a00 */
[----:B0123--:R-:W-:Y:S01]  /*a440*/  FFMA.FTZ R31, R45, R25, R42 ;  /* 0x000000192d1f7223 */ /* 0x00ffe2000001002a */
[----:B------:R-:W-:Y:S01]  /*a450*/  FFMA.FTZ R32, R44, R79, R43 ;  /* 0x0000004f2c207223 */ /* 0x000fe2000001002b */
[----:B------:R-:W-:-:S02]  /*a460*/  MOV R25, R119 ;  /* 0x0000007700197202 */ /* 0x000fc40000000f00 */
[----:B------:R-:W-:Y:S01]  /*a470*/  FMUL.FTZ R24, R31, -1.4426950216293334961 ;  /* 0xbfb8aa3b1f187820 */ /* 0x000fe20000410000 */
[----:B------:R-:W-:-:S05]  /*a480*/  FMUL.FTZ R26, R32, -1.4426950216293334961 ;  /* 0xbfb8aa3b201a7820 */ /* 0x000fca0000410000 */
[----:B------:R-:W0:Y:S01]  /*a490*/  MUFU.EX2 R24, R24 ;  /* 0x0000001800187308 */ /* 0x000e220000000800 */
[----:B----4-:R-:W-:-:S03]  /*a4a0*/  IMAD R41, R41, UR8, RZ ;  /* 0x0000000829297c24 */ /* 0x010fc6000f8e02ff */
[----:B------:R-:W1:Y:S01]  /*a4b0*/  MUFU.EX2 R26, R26 ;  /* 0x0000001a001a7308 */ /* 0x000e620000000800 */
[----:B------:R-:W-:Y:S02]  /*a4c0*/  IMAD R41, R38, UR9, R41 ;  /* 0x0000000926297c24 */ /* 0x000fe4000f8e0229 */
[----:B0-----:R-:W-:Y:S01]  /*a4d0*/  FADD.FTZ R28, R24, 1 ;  /* 0x3f800000181c7421 */ /* 0x001fe20000010000 */
[----:B------:R-:W-:Y:S01]  /*a4e0*/  MOV R24, R116 ;  /* 0x0000007400187202 */ /* 0x000fe20000000f00 */
[----:B-1----:R-:W-:-:S04]  /*a4f0*/  FADD.FTZ R30, R26, 1 ;  /* 0x3f8000001a1e7421 */ /* 0x002fc80000010000 */
[----:B------:R-:W0:Y:S01]  /*a500*/  MUFU.RCP R28, R28 ;  /* 0x0000001c001c7308 */ /* 0x000e220000001000 */
[----:B------:R-:W-:-:S03]  /*a510*/  IMAD.WIDE.U32 R24, R38, UR8, R24 ;  /* 0x0000000826187c25 */ /* 0x000fc6000f8e0018 */
[----:B-----5:R-:W-:-:S04]  /*a520*/  LEA R26, P1, R24, UR10, 0x2 ;  /* 0x0000000a181a7c11 */ /* 0x020fc8000f8210ff */
[----:B------:R-:W1:Y:S01]  /*a530*/  MUFU.RCP R29, R30 ;  /* 0x0000001e001d7308 */ /* 0x000e620000001000 */
[----:B------:R-:W-:-:S04]  /*a540*/  IADD3 R41, PT, PT, R25, R41, RZ ;  /* 0x0000002919297210 */ /* 0x000fc80007ffe0ff */
[----:B------:R-:W-:Y:S01]  /*a550*/  LEA.HI.X R27, R24, UR11, R41, 0x2, P1 ;  /* 0x0000000b181b7c11 */ /* 0x000fe200088f1429 */
[----:B0-----:R-:W-:Y:S01]  /*a560*/  FMUL.FTZ R28, R31, R28 ;  /* 0x0000001c1f1c7220 */ /* 0x001fe20000410000 */
[----:B-1----:R-:W-:-:S05]  /*a570*/  FMUL.FTZ R29, R32, R29 ;  /* 0x0000001d201d7220 */ /* 0x002fca0000410000 */
[----:B------:R0:W-:Y:S02]  /*a580*/  STG.E.64 desc[UR6][R26.64], R28 ;  /* 0x0000001c1a007986 */ /* 0x0001e4000c101b06 */
.L_x_4190:
[----:B------:R-:W-:Y:S05]  /*a590*/  BSYNC.RECONVERGENT B1 ;  /* 0x0000000000017941 */ /* 0x000fea0003800200 */
.L_x_4189:
[----:B------:R-:W-:Y:S01]  /*a5a0*/  ISETP.GE.U32.AND P5, PT, R23, UR4, PT ;  /* 0x0000000417007c0c */ /* 0x000fe2000bfa6070 */
[----:B------:R-:W-:Y:S01]  /*a5b0*/  BSSY.RECONVERGENT B1, `(.L_x_4191) ;  /* 0x000002c000017945 */ /* 0x000fe20003800200 */
[----:B01----:R-:W-:Y:S02]  /*a5c0*/  SHF.R.S32.HI R26, RZ, 0x1f, R23 ;  /* 0x0000001fff1a7819 */ /* 0x003fe40000011417 */
        /* <DEDUP_REMOVED lines=8> */
[----:B----4-:R-:W-:Y:S02]  /*a650*/  SHF.R.S32.HI R24, RZ, 0x1f, R18 ;  /* 0x0000001fff187819 */ /* 0x010fe40000011412 */
[----:B------:R-:W-:-:S02]  /*a660*/  ISETP.GE.AND.EX P2, PT, R35, UR5, PT, P2 ;  /* 0x0000000523007c0c */ /* 0x000fc4000bf46320 */
[----:B------:R-:W-:Y:S02]  /*a670*/  ISETP.GE.AND.EX P1, PT, R113, UR5, PT, P1 ;  /* 0x0000000571007c0c */ /* 0x000fe4000bf26310 */
[----:B------:R-:W-:Y:S02]  /*a680*/  ISETP.GE.AND.EX P6, PT, R24, UR5, PT, P6 ;  /* 0x0000000518007c0c */ /* 0x000fe4000bfc6360 */
[----:B------:R-:W-:Y:S02]  /*a690*/  ISETP.GE.AND.EX P3, PT, R40, UR5, PT, P3 ;  /* 0x0000000528007c0c */ /* 0x000fe4000bf66330 */
        /* <DEDUP_REMOVED lines=12> */
[----:B--23--:R-:W-:-:S05]  /*a760*/  FMUL.FTZ R28, R34, -1.4426950216293334961 ;  /* 0xbfb8aa3b221c7820 */ /* 0x00cfca0000410000 */
[----:B------:R-:W2:Y:S01]  /*a770*/  MUFU.EX2 R25, R25 ;  /* 0x0000001900197308 */ /* 0x000ea20000000800 */
[----:B0-----:R-:W-:Y:S01]  /*a780*/  IMAD R36, R26, UR8, RZ ;  /* 0x000000081a247c24 */ /* 0x001fe2000f8e02ff */
[----:B------:R-:W-:Y:S02]  /*a790*/  MOV R26, R116 ;  /* 0x00000074001a7202 */ /* 0x000fe40000000f00 */
[----:B------:R-:W0:Y:S03]  /*a7a0*/  MUFU.EX2 R28, R28 ;  /* 0x0000001c001c7308 */ /* 0x000e260000000800 */
        /* <DEDUP_REMOVED lines=12> */
.L_x_4192:
[----:B------:R-:W-:Y:S05]  /*a870*/  BSYNC.RECONVERGENT B1 ;  /* 0x0000000000017941 */ /* 0x000fea0003800200 */
.L_x_4191:
        /* <DEDUP_REMOVED lines=8> */
[----:B------:R-:W4:Y:S01]  /*a900*/  LDCU.64 UR10, c[0x0][0x380] ;  /* 0x00007000ff0a77ac */ /* 0x000f220008000a00 */
[----:B------:R-:W-:Y:S01]  /*a910*/  MOV R27, R119 ;  /* 0x00000077001b7202 */ /* 0x000fe20000000f00 */
[----:B0-23--:R-:W-:Y:S01]  /*a920*/  FFMA.FTZ R30, R45, R23, R42 ;  /* 0x000000172d1e7223 */ /* 0x00dfe2000001002a */
        /* <DEDUP_REMOVED lines=8> */
[----:B----4-:R-:W-:Y:S01]  /*a9b0*/  LEA R22, P2, R26, UR10, 0x2 ;  /* 0x0000000a1a167c11 */ /* 0x010fe2000f8410ff */
        /* <DEDUP_REMOVED lines=9> */
.L_x_4194:
[----:B------:R-:W-:Y:S05]  /*aa50*/  BSYNC.RECONVERGENT B1 ;  /* 0x0000000000017941 */ /* 0x000fea0003800200 */
.L_x_4193:
        /* <DEDUP_REMOVED lines=29> */
.L_x_4196:
[----:B------:R-:W-:Y:S05]  /*ac30*/  BSYNC.RECONVERGENT B1 ;  /* 0x0000000000017941 */ /* 0x000fea0003800200 */
.L_x_4195:
[----:B------:R-:W-:Y:S04]  /*ac40*/  BSSY.RECONVERGENT B1, `(.L_x_4197) ;  /* 0x000001d000017945 */ /* 0x000fe80003800200 */
[----:B------:R-:W-:Y:S05]  /*ac50*/  @P6 BRA `(.L_x_4198) ;  /* 0x00000000006c6947 */ /* 0x000fea0003800000 */
[C---:B-1--4-:R-:W-:Y:S01]  /*ac60*/  FADD.FTZ R23, -R47.reuse, R100 ;  /* 0x000000642f177221 */ /* 0x052fe20000010100 */
        /* <DEDUP_REMOVED lines=26> */
.L_x_4198:
[----:B------:R-:W-:Y:S05]  /*ae10*/  BSYNC.RECONVERGENT B1 ;  /* 0x0000000000017941 */ /* 0x000fea0003800200 */
.L_x_4197:
[----:B------:R-:W-:Y:S04]  /*ae20*/  BSSY.RECONVERGENT B1, `(.L_x_4199) ;  /* 0x000001d000017945 */ /* 0x000fe80003800200 */
[----:B------:R-:W-:Y:S05]  /*ae30*/  @P3 BRA `(.L_x_4200) ;  /* 0x00000000006c3947 */ /* 0x000fea0003800000 */
[C---:B-1--4-:R-:W-:Y:S01]  /*ae40*/  FADD.FTZ R23, -R47.reuse, R102 ;  /* 0x000000662f177221 */ /* 0x052fe20000010100 */
[----:B------:R-:W-:Y:S01]  /*ae50*/  FADD.FTZ R103, -R47, R103 ;  /* 0x000000672f677221 */ /* 0x000fe20000010100 */
[----:B------:R-:W1:Y:S01]  /*ae60*/  LDCU.64 UR8, c[0x0][0x3e0] ;  /* 0x00007c00ff0877ac */ /* 0x000e620008000a00 */
[----:B------:R-:W-:Y:S01]  /*ae70*/  MOV R22, R116 ;  /* 0x0000007400167202 */ /* 0x000fe20000000f00 */
        /* <DEDUP_REMOVED lines=11> */
[----:B------:R-:W-:-:S04]  /*af30*/  IMAD.WIDE.U32 R22, R37, UR8, R22 ;  /* 0x0000000825167c25 */ /* 0x000fc8000f8e0016 */
[----:B------:R-:W-:Y:S02]  /*af40*/  IMAD R37, R37, UR9, R40 ;  /* 0x0000000925257c24 */ /* 0x000fe4000f8e0228 */
[----:B0-----:R-:W-:-:S03]  /*af50*/  FADD.FTZ R26, R18, 1 ;  /* 0x3f800000121a7421 */ /* 0x001fc60000010000 */
[----:B------:R-:W-:Y:S01]  /*af60*/  IADD3 R37, PT, PT, R23, R37, RZ ;  /* 0x0000002517257210 */ /* 0x000fe20007ffe0ff */
[----:B-1----:R-:W-:Y:S01]  /*af70*/  FADD.FTZ R28, R24, 1 ;  /* 0x3f800000181c7421 */ /* 0x002fe20000010000 */
[C---:B----4-:R-:W-:Y:S01]  /*af80*/  LEA R24, P1, R22.reuse, UR10, 0x2 ;  /* 0x0000000a16187c11 */ /* 0x050fe2000f8210ff */
[----:B------:R-:W0:Y:S03]  /*af90*/  MUFU.RCP R26, R26 ;  /* 0x0000001a001a7308 */ /* 0x000e260000001000 */
[----:B------:R-:W-:-:S05]  /*afa0*/  LEA.HI.X R25, R22, UR11, R37, 0x2, P1 ;  /* 0x0000000b16197c11 */ /* 0x000fca00088f1425 */
[----:B------:R-:W1:Y:S01]  /*afb0*/  MUFU.RCP R27, R28 ;  /* 0x0000001c001b7308 */ /* 0x000e620000001000 */
[----:B0-----:R-:W-:Y:S01]  /*afc0*/  FMUL.FTZ R26, R29, R26 ;  /* 0x0000001a1d1a7220 */ /* 0x001fe20000410000 */
[----:B-1----:R-:W-:-:S05]  /*afd0*/  FMUL.FTZ R27, R30, R27 ;  /* 0x0000001b1e1b7220 */ /* 0x002fca0000410000 */
[----:B------:R0:W-:Y:S02]  /*afe0*/  STG.E.64 desc[UR6][R24.64], R26 ;  /* 0x0000001a18007986 */ /* 0x0001e4000c101b06 */
.L_x_4200:
[----:B------:R-:W-:Y:S05]  /*aff0*/  BSYNC.RECONVERGENT B1 ;  /* 0x0000000000017941 */ /* 0x000fea0003800200 */
.L_x_4199:
        /* <DEDUP_REMOVED lines=27> */
.L_x_4138:
[----:B------:R-:W-:Y:S05]  /*b1b0*/  BSYNC.RECONVERGENT B0 ;  /* 0x0000000000007941 */ /* 0x000fea0003800200 */
.L_x_4074:
        /* <DEDUP_REMOVED lines=8> */
.L_x_4202:
        /* <DEDUP_REMOVED lines=12> */
.L_x_4563:


//--------------------- .text._Z35group_norm_nhwc_fwd_one_pass_kernelI11Fp32IOFp16WLi64ELi60ELi480EEv26Group_norm_nhwc_fwd_params --------------------------
	.section	.text._Z35group_norm_nhwc_fwd_one_pass_kernelI11Fp32IOFp16WLi64ELi60ELi480EEv26Group_norm_nhwc_fwd_params,"ax",@progbits
	.align	128
        .global         _Z35group_norm_nhwc_fwd_one_pass_kernelI11Fp32IOFp16WLi64ELi60ELi480EEv26Group_norm_nhwc_fwd_params
        .type           _Z35group_norm_nhwc_fwd_one_pass_kernelI11Fp32IOFp16WLi64ELi60ELi480EEv26Group_norm_nhwc_fwd_params,@function
        .size           _Z35group_norm_nhwc_fwd_one_pass_kernelI11Fp32IOFp16WLi64ELi60ELi480EEv26Group_norm_nhwc_fwd_params,(.L_x_4564 - _Z35group_norm_nhwc_fwd_one_pass_kernelI11Fp32IOFp16WLi64ELi60ELi480EEv26Group_norm_nhwc_fwd_params)
        .other          _Z35group_norm_nhwc_fwd_one_pass_kernelI11Fp32IOFp16WLi64ELi60ELi480EEv26Group_norm_nhwc_fwd_params,@"STO_CUDA_ENTRY STV_DEFAULT"
_Z35group_norm_nhwc_fwd_one_pass_kernelI11Fp32IOFp16WLi64ELi60ELi480EEv26Group_norm_nhwc_fwd_params:
.text._Z35group_norm_nhwc_fwd_one_pass_kernelI11Fp32IOFp16WLi64ELi60ELi480EEv26Group_norm_nhwc_fwd_params:
        /* <DEDUP_REMOVED lines=25> */
.L_x_4230:
        /* <DEDUP_REMOVED lines=24> */
[-C--:B------:R-:W-:Y:S02]  /*0310*/  @!P2 IADD3 R2, PT, PT, R2, -R5.reuse, RZ ;  /* 0x800000050202a210 */ /* 0x080fe40007ffe0ff */
[----:B------:R-:W-:Y:S02]  /*0320*/  @!P2 IADD3 R3, PT, PT, R3, 0x1, RZ ;  /* 0x000000010303a810 */ /* 0x000fe40007ffe0ff */
[----:B------:R-:W-:Y:S02]  /*0330*/  ISETP.GE.U32.AND P1, PT, R2, R5, PT ;  /* 0x000000050200720c */ /* 0x000fe40003f26070 */
[----:B------:R-:W-:Y:S02]  /*0340*/  LOP3.LUT R2, R0, UR7, RZ, 0x3c, !PT ;  /* 0x0000000700027c12 */ /* 0x000fe4000f8e3cff */
[----:B--2---:R-:W-:Y:S02]  /*0350*/  ISETP.GE.U32.AND P2, PT, R23, UR8, PT ;  /* 0x0000000817007c0c */ /* 0x004fe4000bf46070 */
[----:B------:R-:W-:-:S02]  /*0360*/  ISETP.GE.AND P4, PT, R2, RZ, PT ;  /* 0x000000ff0200720c */ /* 0x000fc40003f86270 */
[----:B------:R-:W-:Y:S02]  /*0370*/  PRMT R2, R4, 0x9910, RZ ;  /* 0x0000991004027816 */ /* 0x000fe400000000ff */
[----:B------:R-:W-:-:S03]  /*0380*/  ISETP.GE.AND.EX P2, PT, R7, UR9, PT, P2 ;  /* 0x0000000907007c0c */ /* 0x000fc6000bf46320 */
[----:B------:R-:W-:Y:S02]  /*0390*/  IMAD R2, R2, 0x1e, RZ ;  /* 0x0000001e02027824 */ /* 0x000fe400078e02ff */
[----:B------:R-:W-:Y:S01]  /*03a0*/  @P1 VIADD R3, R3, 0x1 ;  /* 0x0000000103031836 */ /* 0x000fe20000000000 */
[----:B------:R-:W-:Y:S02]  /*03b0*/  ISETP.GE.U32.AND P1, PT, R18, UR8, PT ;  /* 0x0000000812007c0c */ /* 0x000fe4000bf26070 */
[----:B------:R-:W-:Y:S02]  /*03c0*/  IADD3 R2, PT, PT, RZ, -R2, RZ ;  /* 0x80000002ff027210 */ /* 0x000fe40007ffe0ff */
[----:B------:R-:W-:Y:S02]  /*03d0*/  @!P4 IADD3 R3, PT, PT, -R3, RZ, RZ ;  /* 0x000000ff0303c210 */ /* 0x000fe40007ffe1ff */
[----:B------:R-:W-:Y:S01]  /*03e0*/  @!P3 LOP3.LUT R3, RZ, R0, RZ, 0x33, !PT ;  /* 0x00000000ff03b212 */ /* 0x000fe200078e33ff */
[----:B------:R-:W0:Y:S01]  /*03f0*/  @!P2 LDC.64 R12, c[0x0][0x3e0] ;  /* 0x0000f800ff0cab82 */ /* 0x000e220000000a00 */
[----:B------:R-:W-:-:S02]  /*0400*/  PRMT R9, R2, 0x7710, RZ ;  /* 0x0000771002097816 */ /* 0x000fc400000000ff */
[----:B------:R-:W-:Y:S02]  /*0410*/  IADD3 R5, PT, PT, -R3, RZ, RZ ;  /* 0x000000ff03057210 */ /* 0x000fe40007ffe1ff */
[----:B------:R-:W-:Y:S02]  /*0420*/  IADD3 R9, PT, PT, R9, R8, RZ ;  /* 0x0000000809097210 */ /* 0x000fe40007ffe0ff */
[----:B------:R-:W-:Y:S01]  /*0430*/  IADD3 R2, PT, PT, R23, 0x20, RZ ;  /* 0x0000002017027810 */ /* 0x000fe20007ffe0ff */
[----:B------:R-:W-:Y:S01]  /*0440*/  IMAD R0, R0, R5, UR7 ;  /* 0x0000000700007e24 */ /* 0x000fe2000f8e0205 */
[----:B------:R-:W-:Y:S01]  /*0450*/  SHF.L.U32 R9, R9, 0x1, RZ ;  /* 0x0000000109097819 */ /* 0x000fe200000006ff */
[----:B------:R-:W1:Y:S01]  /*0460*/  @!P2 LDC.64 R10, c[0x0][0x390] ;  /* 0x0000e400ff0aab82 */ /* 0x000e620000000a00 */
[----:B------:R-:W-:Y:S01]  /*0470*/  ISETP.GE.U32.AND P3, PT, R2, UR8, PT ;  /* 0x0000000802007c0c */ /* 0x000fe2000bf66070 */
[----:B------:R-:W-:Y:S01]  /*0480*/  IMAD R0, R0, 0x3c, RZ ;  /* 0x0000003c00007824 */ /* 0x000fe200078e02ff */
[----:B------:R-:W-:-:S02]  /*0490*/  SHF.R.S32.HI R5, RZ, 0x1f, R2 ;  /* 0x0000001fff057819 */ /* 0x000fc40000011402 */
[----:B------:R-:W-:Y:S02]  /*04a0*/  LOP3.LUT R25, R9, 0xffff, RZ, 0xc0, !PT ;  /* 0x0000ffff09197812 */ /* 0x000fe400078ec0ff */
[----:B------:R-:W-:Y:S02]  /*04b0*/  ISETP.GE.AND.EX P3, PT, R5, UR9, PT, P3 ;  /* 0x0000000905007c0c */ /* 0x000fe4000bf66330 */
[----:B------:R-:W-:Y:S02]  /*04c0*/  SHF.R.S32.HI R9, RZ, 0x1f, R18 ;  /* 0x0000001fff097819 */ /* 0x000fe40000011412 */
[----:B------:R-:W-:Y:S02]  /*04d0*/  SHF.R.S32.HI R4, RZ, 0x1f, R3 ;  /* 0x0000001fff047819 */ /* 0x000fe40000011403 */
[----:B------:R-:W-:Y:S01]  /*04e0*/  IADD3 R24, P4, PT, R0, R25, RZ ;  /* 0x0000001900187210 */ /* 0x000fe20007f9e0ff */
[----:B0-----:R-:W-:Y:S01]  /*04f0*/  @!P2 IMAD R14, R7, R12, RZ ;  /* 0x0000000c070ea224 */ /* 0x001fe200078e02ff */
[----:B------:R-:W-:Y:S01]  /*0500*/  ISETP.GE.AND.EX P1, PT, R9, UR9, PT, P1 ;  /* 0x0000000909007c0c */ /* 0x000fe2000bf26310 */
[----:B---3--:R-:W-:Y:S01]  /*0510*/  IMAD R6, R4, UR10, RZ ;  /* 0x0000000a04067c24 */ /* 0x008fe2000f8e02ff */
[----:B------:R-:W-:Y:S01]  /*0520*/  LEA.HI.X.SX32 R25, R0, RZ, 0x1, P4 ;  /* 0x000000ff00197211 */ /* 0x000fe200020f0eff */
[----:B------:R-:W-:-:S02]  /*0530*/  VIADD R4, R23, 0x30 ;  /* 0x0000003017047836 */ /* 0x000fc40000000000 */
[C---:B------:R-:W-:Y:S02]  /*0540*/  IMAD R27, R3.reuse, UR11, R6 ;  /* 0x0000000b031b7c24 */ /* 0x040fe4000f8e0206 */
[----:B------:R-:W-:Y:S01]  /*0550*/  IMAD.WIDE.U32 R24, R3, UR10, R24 ;  /* 0x0000000a03187c25 */ /* 0x000fe2000f8e0018 */
[----:B------:R-:W0:Y:S01]  /*0560*/  @!P3 LDC.64 R6, c[0x0][0x3e0] ;  /* 0x0000f800ff06bb82 */ /* 0x000e220000000a00 */
[----:B------:R-:W-:Y:S02]  /*0570*/  ISETP.GE.U32.AND P4, PT, R4, UR8, PT ;  /* 0x0000000804007c0c */ /* 0x000fe4000bf86070 */
[----:B------:R-:W-:Y:S01]  /*0580*/  @!P2 IMAD R13, R23, R13, R14 ;  /* 0x0000000d170da224 */ /* 0x000fe200078e020e */
[----:B------:R-:W-:Y:S02]  /*0590*/  IADD3 R27, PT, PT, R25, R27, RZ ;  /* 0x0000001b191b7210 */ /* 0x000fe40007ffe0ff */
[----:B------:R-:W-:Y:S02]  /*05a0*/  @!P2 MOV R26, R24 ;  /* 0x00000018001aa202 */ /* 0x000fe40000000f00 */
[----:B------:R-:W2:Y:S01]  /*05b0*/  @!P1 LDC.64 R16, c[0x0][0x3e0] ;  /* 0x0000f800ff109b82 */ /* 0x000ea20000000a00 */
[----:B------:R-:W-:-:S02]  /*05c0*/  SHF.R.S32.HI R3, RZ, 0x1f, R4 ;  /* 0x0000001fff037819 */ /* 0x000fc40000011404 */
[----:B------:R-:W-:Y:S01]  /*05d0*/  @!P2 IMAD.WIDE.U32 R14, R23, R12, R26 ;  /* 0x0000000c170ea225 */ /* 0x000fe200078e001a */
[----:B------:R-:W-:Y:S02]  /*05e0*/  @!P3 MOV R20, R24 ;  /* 0x000000180014b202 */ /* 0x000fe40000000f00 */
[----:B------:R-:W-:Y:S02]  /*05f0*/  ISETP.GE.AND.EX P4, PT, R3, UR9, PT, P4 ;  /* 0x0000000903007c0c */ /* 0x000fe4000bf86340 */
[----:B------:R-:W-:Y:S02]  /*0600*/  @!P2 IADD3 R15, PT, PT, R15, R13, RZ ;  /* 0x0000000d0f0fa210 */ /* 0x000fe40007ffe0ff */
[C---:B-1----:R-:W-:Y:S01]  /*0610*/  @!P2 LEA R28, P5, R14.reuse, R10, 0x2 ;  /* 0x0000000a0e1ca211 */ /* 0x042fe200078a10ff */
[----:B------:R-:W1:Y:S01]  /*0620*/  @!P3 LDC.64 R12, c[0x0][0x390] ;  /* 0x0000e400ff0cbb82 */ /* 0x000e620000000a00 */
[----:B------:R-:W-:Y:S02]  /*0630*/  @!P3 MOV R21, R27 ;  /* 0x0000001b0015b202 */ /* 0x000fe40000000f00 */
[----:B------:R-:W-:Y:S01]  /*0640*/  @!P2 LEA.HI.X R29, R14, R11, R15, 0x2, P5 ;  /* 0x0000000b0e1da211 */ /* 0x000fe200028f140f */
[----:B0-----:R-:W-:-:S02]  /*0650*/  @!P3 IMAD R5, R5, R6, RZ ;  /* 0x000000060505b224 */ /* 0x001fc400078e02ff */
[C---:B------:R-:W-:Y:S02]  /*0660*/  @!P3 IMAD.WIDE.U32 R20, R2.reuse, R6, R20 ;  /* 0x000000060214b225 */ /* 0x040fe400078e0014 */
[----:B------:R-:W0:Y:S01]  /*0670*/  @!P1 LDC.64 R14, c[0x0][0x390] ;  /* 0x0000e400ff0e9b82 */ /* 0x000e220000000a00 */
[----:B------:R-:W-:Y:S01]  /*0680*/  @!P1 MOV R6, R24 ;  /* 0x0000001800069202 */ /* 0x000fe20000000f00 */
[----:B------:R-:W-:Y:S01]  /*0690*/  @!P3 IMAD R5, R2, R7, R5 ;  /* 0x000000070205b224 */ /* 0x000fe200078e0205 */
[----:B------:R-:W-:Y:S01]  /*06a0*/  @!P1 MOV R7, R27 ;  /* 0x0000001b00079202 */ /* 0x000fe20000000f00 */
[----:B--2---:R-:W-:Y:S01]  /*06b0*/  @!P1 IMAD R9, R9, R16, RZ ;  /* 0x0000001009099224 */ /* 0x004fe200078e02ff */
[----:B------:R-:W-:Y:S01]  /*06c0*/  MOV R2, RZ ;  /* 0x000000ff00027202 */ /* 0x000fe20000000f00 */
[----:B------:R-:W-:Y:S02]  /*06d0*/  @!P3 IMAD.IADD R5, R21, 0x1, R5 ;  /* 0x000000011505b824 */ /* 0x000fe400078e0205 */
[----:B------:R-:W2:Y:S01]  /*06e0*/  @!P4 LDC.64 R10, c[0x0][0x3e0] ;  /* 0x0000f800ff0acb82 */ /* 0x000ea20000000a00 */
[----:B------:R-:W-:-:S02]  /*06f0*/  @!P1 IMAD R17, R18, R17, R9 ;  /* 0x0000001112119224 */ /* 0x000fc400078e0209 */
[----:B------:R-:W-:Y:S01]  /*0700*/  @!P1 IMAD.WIDE.U32 R18, R18, R16, R6 ;  /* 0x0000001012129225 */ /* 0x000fe200078e0006 */
[----:B------:R-:W-:-:S04]  /*0710*/  @!P4 MOV R16, R24 ;  /* 0x000000180010c202 */ /* 0x000fc80000000f00 */
        /* <DEDUP_REMOVED lines=79> */
.L_x_4204:
[----:B------:R-:W-:Y:S05]  /*0c10*/  BSYNC.RECONVERGENT B0 ;  /* 0x0000000000007941 */ /* 0x000fea0003800200 */
.L_x_4203:
        /* <DEDUP_REMOVED lines=44> */
.L_x_4206:
[----:B------:R-:W-:Y:S05]  /*0ee0*/  BSYNC.RECONVERGENT B0 ;  /* 0x0000000000007941 */ /* 0x000fea0003800200 */
.L_x_4205:
[----:B------:R-:W-:Y:S05]  /*0ef0*/  @!P2 BRA `(.L_x_4207) ;  /* 0x0000000c00aca947 */ /* 0x000fea0003800000 */
[----:B---3--:R-:W3:Y:S01]  /*0f00*/  LDC.64 R8, c[0x0][0x3b8] ;  /* 0x0000ee00ff087b82 */ /* 0x008ee20000000a00 */
[----:B------:R-:W-:Y:S01]  /*0f10*/  ULOP3.LUT UR10, UR4, 0x1, URZ, 0xc0, !UPT ;  /* 0x00000001040a7892 */ /* 0x000fe2000f8ec0ff */
[----:B------:R-:W-:-:S03]  /*0f20*/  ISETP.GE.U32.AND P4, PT, R22, 0x8, PT ;  /* 0x000000081600780c */ /* 0x000fc60003f86070 */
[----:B------:R-:W-:-:S06]  /*0f30*/  UIMAD UR5, UR10, UR19, URZ ;  /* 0x000000130a0572a4 */ /* 0x000fcc000f8e02ff */
[----:B------:R-:W-:-:S04]  /*0f40*/  IMAD R12, R22, UR5, RZ ;  /* 0x00000005160c7c24 */ /* 0x000fc8000f8e02ff */
[----:B------:R-:W-:-:S04]  /*0f50*/  IMAD.SHL.U32 R13, R12, 0x2, RZ ;  /* 0x000000020c0d7824 */ /* 0x000fc800078e00ff */
        /* <DEDUP_REMOVED lines=24> */
.L_x_4209:
[----:B---3--:R-:W2:Y:S04]  /*10e0*/  LDG.E.STRONG.GPU R12, desc[UR14][R8.64] ;  /* 0x0000000e080c7981 */ /* 0x008ea8000c1ef900 */
[----:B--2---:R-:W-:Y:S01]  /*10f0*/  CCTL.IVALL ;  /* 0x00000000ff00798f */ /* 0x004fe20002000000 */
[----:B------:R-:W-:Y:S05]  /*1100*/  YIELD ;  /* 0x0000000000007946 */ /* 0x000fea0003800000 */
[----:B------:R-:W-:-:S13]  /*1110*/  ISETP.NE.AND P2, PT, R12, R15, PT ;  /* 0x0000000f0c00720c */ /* 0x000fda0003f45270 */
[----:B------:R-:W-:Y:S05]  /*1120*/  @P2 BRA `(.L_x_4209) ;  /* 0xfffffffc00ec2947 */ /* 0x000fea000383ffff */
.L_x_4208:
        /* <DEDUP_REMOVED lines=15> */
.L_x_4211:
        /* <DEDUP_REMOVED lines=14> */
[----:B------:R-:W-:Y:S01]  /*1300*/  IMAD.U32 R12, RZ, RZ, UR24 ;  /* 0x00000018ff0c7e24 */ /* 0x000fe2000f8e00ff */
[----:B------:R-:W-:Y:S01]  /*1310*/  MOV R13, UR25 ;  /* 0x00000019000d7c02 */ /* 0x000fe20008000f00 */
[----:B------:R-:W-:Y:S02]  /*1320*/  @!UP0 UIMAD.WIDE.U32 UR24, UR21, 0x8, UR16 ;  /* 0x00000008151888a5 */ /* 0x000fe4000f8e0010 */
[----:B------:R-:W-:Y:S01]  /*1330*/  @!UP1 UIMAD.WIDE.U32 UR26, UR10, 0x8, UR16 ;  /* 0x000000080a1a98a5 */ /* 0x000fe2000f8e0010 */
[----:B------:R-:W-:Y:S02]  /*1340*/  VOTEU.ALL UP0, P5 ;  /* 0x0000000000ff7886 */ /* 0x000fe40002800000 */
[----:B------:R-:W0:Y:S01]  /*1350*/  @!P2 LDG.E.64 R12, desc[UR14][R12.64] ;  /* 0x0000000e0c0ca981 */ /* 0x000e22000c1e1b00 */
[----:B------:R-:W-:-:S02]  /*1360*/  MOV R14, UR24 ;  /* 0x00000018000e7c02 */ /* 0x000fc40008000f00 */
[----:B------:R-:W-:Y:S01]  /*1370*/  MOV R15, UR25 ;  /* 0x00000019000f7c02 */ /* 0x000fe20008000f00 */
[----:B------:R-:W-:Y:S01]  /*1380*/  @!UP0 UIMAD.WIDE.U32 UR24, UR20, 0x8, UR16 ;  /* 0x00000008141888a5 */ /* 0x000fe2000f8e0010 */
[----:B-1----:R-:W-:Y:S02]  /*1390*/  MOV R16, UR26 ;  /* 0x0000001a00107c02 */ /* 0x002fe40008000f00 */
        /* <DEDUP_REMOVED lines=67> */
.L_x_4210:
        /* <DEDUP_REMOVED lines=34> */
[----:B-1----:R-:W-:Y:S02]  /*19f0*/  MOV R16, UR8 ;  /* 0x0000000800107c02 */ /* 0x002fe40008000f00 */
[----:B--2---:R-:W-:Y:S02]  /*1a00*/  MOV R17, UR9 ;  /* 0x0000000900117c02 */ /* 0x004fe40008000f00 */
[----:B------:R-:W2:Y:S01]  /*1a10*/  @!P4 LDG.E.64 R12, desc[UR14][R12.64] ;  /* 0x0000000e0c0cc981 */ /* 0x000ea2000c1e1b00 */
[----:B------:R-:W-:Y:S01]  /*1a20*/  MOV R14, UR10 ;  /* 0x0000000a000e7c02 */ /* 0x000fe20008000f00 */
[----:B------:R-:W-:-:S02]  /*1a30*/  IMAD.U32 R15, RZ, RZ, UR11 ;  /* 0x0000000bff0f7e24 */ /* 0x000fc4000f8e00ff */
[----:B------:R-:W3:Y:S04]  /*1a40*/  @!P5 LDG.E.64 R16, desc[UR14][R16.64] ;  /* 0x0000000e1010d981 */ /* 0x000ee8000c1e1b00 */
        /* <DEDUP_REMOVED lines=12> */
.L_x_4212:
        /* <DEDUP_REMOVED lines=28> */
.L_x_4213:
        /* <DEDUP_REMOVED lines=13> */
.L_x_4214:
[----:B------:R-:W-:Y:S05]  /*1da0*/  BSYNC.RECONVERGENT B0 ;  /* 0x0000000000007941 */ /* 0x000fea0003800200 */
.L_x_4207:
        /* <DEDUP_REMOVED lines=19> */
[----:B0-----:R-:W-:-:S04]  /*1ee0*/  @P0 FMUL.FTZ R14, R10, UR9 ;  /* 0x000000090a0e0c20 */ /* 0x001fc80008410000 */
[----:B------:R-:W-:-:S05]  /*1ef0*/  IMAD.SHL.U32 R15, R15, 0x2, RZ ;  /* 0x000000020f0f7824 */ /* 0x000fca00078e00ff */
[----:B------:R-:W-:Y:S01]  /*1f00*/  LOP3.LUT R19, R15, 0xffff, RZ, 0xc0, !PT ;  /* 0x0000ffff0f137812 */ /* 0x000fe200078ec0ff */
[----:B------:R-:W-:-:S03]  /*1f10*/  @P0 FMUL.FTZ R15, R11, UR9 ;  /* 0x000000090b0f0c20 */ /* 0x000fc60008410000 */
[----:B------:R-:W-:Y:S02]  /*1f20*/  IADD3 R19, PT, PT, R0, R19, RZ ;  /* 0x0000001300137210 */ /* 0x000fe40007ffe0ff */
        /* <DEDUP_REMOVED lines=20> */
[----:B--2---:R-:W-:Y:S02]  /*2070*/  HADD2.F32 R9, -RZ, R28.H0_H0 ;  /* 0x2000001cff097230 */ /* 0x004fe40000004100 */
[----:B----4-:R-:W-:Y:S02]  /*2080*/  HADD2.F32 R10, -RZ, R12.H0_H0 ;  /* 0x2000000cff0a7230 */ /* 0x010fe40000004100 */
[----:B---3--:R-:W-:Y:S02]  /*2090*/  HADD2.F32 R12, -RZ, R29.H0_H0 ;  /* 0x2000001dff0c7230 */ /* 0x008fe40000004100 */
        /* <DEDUP_REMOVED lines=13> */
[----:B------:R-:W-:Y:S02]  /*2170*/  IMAD.MOV.U32 R17, RZ, RZ, R27 ;  /* 0x000000ffff117224 */ /* 0x000fe400078e001b */
[----:B------:R-:W-:Y:S01]  /*2180*/  FADD.FTZ R21, -R0, R21 ;  /* 0x0000001500157221 */ /* 0x000fe20000010100 */
        /* <DEDUP_REMOVED lines=13> */
.L_x_4218:
[----:B------:R-:W-:Y:S05]  /*2260*/  BSYNC.RECONVERGENT B1 ;  /* 0x0000000000017941 */ /* 0x000fea0003800200 */
.L_x_4217:
        /* <DEDUP_REMOVED lines=22> */
[----:B------:R-:W-:-:S03]  /*23d0*/  IADD3 R21, PT, PT, R15, R21, RZ ;  /* 0x000000150f157210 */ /* 0x000fc60007ffe0ff */
[----:B------:R-:W-:Y:S01]  /*23e0*/  FMUL.FTZ R2, R19, R8 ;  /* 0x0000000813027220 */ /* 0x000fe20000410000 */
[----:B-1----:R-:W-:-:S03]  /*23f0*/  LEA R20, P1, R14, UR12, 0x2 ;  /* 0x0000000c0e147c11 */ /* 0x002fc6000f8210ff */
[----:B------:R-:W-:Y:S01]  /*2400*/  FFMA.FTZ R2, R9, R2, R12 ;  /* 0x0000000209027223 */ /* 0x000fe2000001000c */
[----:B------:R-:W-:-:S05]  /*2410*/  LEA.HI.X R21, R14, UR13, R21, 0x2, P1 ;  /* 0x0000000d0e157c11 */ /* 0x000fca00088f1415 */
[----:B------:R0:W-:Y:S04]  /*2420*/  STG.E.64 desc[UR14][R20.64], R2 ;  /* 0x0000000214007986 */ /* 0x0001e8000c101b0e */
.L_x_4220:
[----:B------:R-:W-:Y:S05]  /*2430*/  BSYNC.RECONVERGENT B1 ;  /* 0x0000000000017941 */ /* 0x000fea0003800200 */
.L_x_4219:
        /* <DEDUP_REMOVED lines=19> */
.L_x_4222:
[----:B------:R-:W-:Y:S05]  /*2570*/  BSYNC.RECONVERGENT B1 ;  /* 0x0000000000017941 */ /* 0x000fea0003800200 */
.L_x_4221:
[----:B------:R-:W-:Y:S05]  /*2580*/  @P3 BRA `(.L_x_4223) ;  /* 0x0000000800543947 */ /* 0x000fea0003800000 */
[----:B------:R-:W2:Y:S01]  /*2590*/  LDCU.64 UR8, c[0x0][0x3e0] ;  /* 0x00007c00ff0877ac */ /* 0x000ea20008000a00 */
[----:B01----:R-:W-:Y:S01]  /*25a0*/  MOV R3, R27 ;  /* 0x0000001b00037202 */ /* 0x003fe20000000f00 */
[----:B------:R-:W-:Y:S02]  /*25b0*/  IMAD.MOV.U32 R2, RZ, RZ, R24 ;  /* 0x000000ffff027224 */ /* 0x000fe400078e0018 */
[C---:B------:R-:W-:Y:S01]  /*25c0*/  FADD.FTZ R5, -R0.reuse, R6 ;  /* 0x0000000600057221 */ /* 0x040fe20000010100 */
[----:B------:R-:W0:Y:S01]  /*25d0*/  LDCU.64 UR10, c[0x0][0x380] ;  /* 0x00007000ff0a77ac */ /* 0x000e220008000a00 */
[----:B------:R-:W-:Y:S02]  /*25e0*/  FADD.FTZ R7, -R0, R7 ;  /* 0x0000000700077221 */ /* 0x000fe40000010100 */
[-C--:B------:R-:W-:Y:S02]  /*25f0*/  FMUL.FTZ R5, R5, R8.reuse ;  /* 0x0000000805057220 */ /* 0x080fe40000410000 */
[----:B------:R-:W-:-:S02]  /*2600*/  FMUL.FTZ R7, R7, R8 ;  /* 0x0000000807077220 */ /* 0x000fc40000410000 */
[----:B------:R-:W-:Y:S02]  /*2610*/  FFMA.FTZ R6, R9, R5, R12 ;  /* 0x0000000509067223 */ /* 0x000fe4000001000c */
        /* <DEDUP_REMOVED lines=9> */
.L_x_4216:
[----:B------:R-:W0:Y:S01]  /*26b0*/  LDCU.64 UR8, c[0x0][0x3e8] ;  /* 0x00007d00ff0877ac */ /* 0x000e220008000a00 */
[----:B------:R-:W-:Y:S01]  /*26c0*/  SHF.R.S32.HI R18, RZ, 0x1f, R23 ;  /* 0x0000001fff127819 */ /* 0x000fe20000011417 */
[----:B------:R-:W-:Y:S01]  /*26d0*/  BSSY.RECONVERGENT B1, `(.L_x_4224) ;  /* 0x0000023000017945 */ /* 0x000fe20003800200 */
[C---:B------:R-:W-:Y:S02]  /*26e0*/  IADD3 R13, PT, PT, R23.reuse, 0x20, RZ ;  /* 0x00000020170d7810 */ /* 0x040fe40007ffe0ff */
[C---:B------:R-:W-:Y:S02]  /*26f0*/  IADD3 R16, PT, PT, R23.reuse, 0x30, RZ ;  /* 0x0000003017107810 */ /* 0x040fe40007ffe0ff */
[----:B0-----:R-:W-:Y:S02]  /*2700*/  ISETP.GE.U32.AND P2, PT, R23, UR8, PT ;  /* 0x0000000817007c0c */ /* 0x001fe4000bf46070 */
        /* <DEDUP_REMOVED lines=31> */
.L_x_4225:
[----:B------:R-:W-:Y:S05]  /*2900*/  BSYNC.RECONVERGENT B1 ;  /* 0x0000000000017941 */ /* 0x000fea0003800200 */
.L_x_4224:
[----:B------:R-:W-:Y:S01]  /*2910*/  SHF.R.S32.HI R17, RZ, 0x1f, R13 ;  /* 0x0000001fff117819 */ /* 0x000fe2000001140d */
[----:B------:R-:W-:Y:S01]  /*2920*/  BSSY.RECONVERGENT B1, `(.L_x_4226) ;  /* 0x0000022000017945 */ /* 0x000fe20003800200 */
[----:B0-----:R-:W-:Y:S02]  /*2930*/  SHF.R.S32.HI R18, RZ, 0x1f, R16 ;  /* 0x0000001fff127819 */ /* 0x001fe40000011410 */
[----:B------:R-:W-:Y:S02]  /*2940*/  ISETP.GE.AND.EX P3, PT, R17, UR9, PT, P3 ;  /* 0x0000000911007c0c */ /* 0x000fe4000bf66330 */
[----:B------:R-:W-:Y:S01]  /*2950*/  ISETP.GE.AND.EX P4, PT, R18, UR9, PT, P4 ;  /* 0x0000000912007c0c */ /* 0x000fe2000bf86340 */
[----:B------:R-:W-:-:S12]  /*2960*/  @P1 BRA `(.L_x_4227) ;  /* 0x0000000000741947 */ /* 0x000fd80003800000 */
[----:B------:R-:W0:Y:S01]  /*2970*/  LDCU.64 UR10, c[0x0][0x3e0] ;  /* 0x00007c00ff0a77ac */ /* 0x000e220008000a00 */
[----:B------:R-:W-:Y:S01]  /*2980*/  VIADD R20, R23, 0x10 ;  /* 0x0000001017147836 */ /* 0x000fe20000000000 */
[----:B------:R-:W-:Y:S01]  /*2990*/  MOV R14, R24 ;  /* 0x00000018000e7202 */ /* 0x000fe20000000f00 */
[C---:B------:R-:W-:Y:S01]  /*29a0*/  FADD.FTZ R3, -R0.reuse, R3 ;  /* 0x0000000300037221 */ /* 0x040fe20000010100 */
[----:B------:R-:W-:Y:S01]  /*29b0*/  MOV R15, R27 ;  /* 0x0000001b000f7202 */ /* 0x000fe20000000f00 */
[----:B------:R-:W-:Y:S01]  /*29c0*/  FADD.FTZ R21, -R0, R2 ;  /* 0x0000000200157221 */ /* 0x000fe20000010100 */
[----:B------:R-:W-:Y:S01]  /*29d0*/  SHF.R.S32.HI R19, RZ, 0x1f, R20 ;  /* 0x0000001fff137819 */ /* 0x000fe20000011414 */
[----:B------:R-:W1:Y:S02]  /*29e0*/  LDCU.64 UR12, c[0x0][0x380] ;  /* 0x00007000ff0c77ac */ /* 0x000e640008000a00 */
[----:B------:R-:W-:Y:S02]  /*29f0*/  FMUL.FTZ R21, R21, R8 ;  /* 0x0000000815157220 */ /* 0x000fe40000410000 */
        /* <DEDUP_REMOVED lines=20> */
.L_x_4227:
[----:B------:R-:W-:Y:S05]  /*2b40*/  BSYNC.RECONVERGENT B1 ;  /* 0x0000000000017941 */ /* 0x000fea0003800200 */
.L_x_4226:
        /* <DEDUP_REMOVED lines=29> */
.L_x_4229:
[----:B------:R-:W-:Y:S05]  /*2d20*/  BSYNC.RECONVERGENT B1 ;  /* 0x0000000000017941 */ /* 0x000fea0003800200 */
.L_x_4228:
        /* <DEDUP_REMOVED lines=27> */
.L_x_4223:
[----:B------:R-:W-:Y:S05]  /*2ee0*/  BSYNC.RECONVERGENT B0 ;  /* 0x0000000000007941 */ /* 0x000fea0003800200 */
.L_x_4215:
        /* <DEDUP_REMOVED lines=8> */
.L_x_4231:
        /* <DEDUP_REMOVED lines=9> */
.L_x_4564:


//--------------------- .text._Z35group_norm_nhwc_fwd_one_pass_kernelI11Fp32IOFp16WLi128ELi60ELi480EEv26Group_norm_nhwc_fwd_params --------------------------
	.section	.text._Z35group_norm_nhwc_fwd_one_pass_kernelI11Fp32IOFp16WLi128ELi60ELi480EEv26Group_norm_nhwc_fwd_params,"ax",@progbits
	.align	128
        .global         _Z35group_norm_nhwc_fwd_one_pass_kernelI11Fp32IOFp16WLi128ELi60ELi480EEv26Group_norm_nhwc_fwd_params
        .type           _Z35group_norm_nhwc_fwd_one_pass_kernelI11Fp32IOFp16WLi128ELi60ELi480EEv26Group_norm_nhwc_fwd_params,@function
        .size           _Z35group_norm_nhwc_fwd_one_pass_kernelI11Fp32IOFp16WLi128ELi60ELi480EEv26Group_norm_nhwc_fwd_params,(.L_x_4565 - _Z35group_norm_nhwc_fwd_one_pass_kernelI11Fp32IOFp16WLi128ELi60ELi480EEv26Group_norm_nhwc_fwd_params)
        .other          _Z35group_norm_nhwc_fwd_one_pass_kernelI11Fp32IOFp16WLi128ELi60ELi480EEv26Group_norm_nhwc_fwd_params,@"STO_CUDA_ENTRY STV_DEFAULT"
_Z35group_norm_nhwc_fwd_one_pass_kernelI11Fp32IOFp16WLi128ELi60ELi480EEv26Group_norm_nhwc_fwd_params:
.text._Z35group_norm_nhwc_fwd_one_pass_kernelI11Fp32IOFp16WLi128ELi60ELi480EEv26Group_norm_nhwc_fwd_params:
        /* <DEDUP_REMOVED lines=51> */
.L_x_4275:
        /* <DEDUP_REMOVED lines=244> */
.L_x_4233:
[----:B------:R-:W-:Y:S05]  /*1270*/  BSYNC.RECONVERGENT B0 ;  /* 0x0000000000007941 */ /* 0x000fea0003800200 */
.L_x_4232:
        /* <DEDUP_REMOVED lines=45> */
.L_x_4235:
[----:B------:R-:W-:Y:S05]  /*1550*/  BSYNC.RECONVERGENT B0 ;  /* 0x0000000000007941 */ /* 0x000fea0003800200 */
.L_x_4234:
        /* <DEDUP_REMOVED lines=32> */
.L_x_4238:
[----:B------:R-:W3:Y:S04]  /*1760*/  LDG.E.STRONG.GPU R28, desc[UR24][R16.64] ;  /* 0x00000018101c7981 */ /* 0x000ee8000c1ef900 */
[----:B---3--:R-:W-:Y:S01]  /*1770*/  CCTL.IVALL ;  /* 0x00000000ff00798f */ /* 0x008fe20002000000 */
[----:B------:R-:W-:Y:S05]  /*1780*/  YIELD ;  /* 0x0000000000007946 */ /* 0x000fea0003800000 */
[----:B------:R-:W-:-:S13]  /*1790*/  ISETP.NE.AND P2, PT, R28, R29, PT ;  /* 0x0000001d1c00720c */ /* 0x000fda0003f45270 */
[----:B------:R-:W-:Y:S05]  /*17a0*/  @P2 BRA `(.L_x_4238) ;  /* 0xfffffffc00ec2947 */ /* 0x000fea000383ffff */
.L_x_4237:
        /* <DEDUP_REMOVED lines=14> */
.L_x_4240:
        /* <DEDUP_REMOVED lines=91> */
.L_x_4239:
        /* <DEDUP_REMOVED lines=51> */
.L_x_4241:
        /* <DEDUP_REMOVED lines=28> */
.L_x_4242:
        /* <DEDUP_REMOVED lines=13> */
.L_x_4243:
[----:B------:R-:W-:Y:S05]  /*2400*/  BSYNC.RECONVERGENT B0 ;  /* 0x0000000000007941 */ /* 0x000fea0003800200 */
.L_x_4236:
        /* <DEDUP_REMOVED lines=66> */
.L_x_4247:
[----:B------:R-:W-:Y:S05]  /*2830*/  BSYNC.RECONVERGENT B1 ;  /* 0x0000000000017941 */ /* 0x000fea0003800200 */
.L_x_4246:
        /* <DEDUP_REMOVED lines=19> */
.L_x_4249:
[----:B------:R-:W-:Y:S05]  /*2970*/  BSYNC.RECONVERGENT B1 ;  /* 0x0000000000017941 */ /* 0x000fea0003800200 */
.L_x_4248:
        /* <DEDUP_REMOVED lines=23> */
.L_x_4251:
[----:B------:R-:W-:Y:S05]  /*2af0*/  BSYNC.RECONVERGENT B1 ;  /* 0x0000000000017941 */ /* 0x000fea0003800200 */
.L_x_4250:
        /* <DEDUP_REMOVED lines=27> */
.L_x_4253:
[----:B------:R-:W-:Y:S05]  /*2cb0*/  BSYNC.RECONVERGENT B1 ;  /* 0x0000000000017941 */ /* 0x000fea0003800200 */
.L_x_4252:
        /* <DEDUP_REMOVED lines=22> */
.L_x_4255:
[----:B------:R-:W-:Y:S05]  /*2e20*/  BSYNC.RECONVERGENT B1 ;  /* 0x0000000000017941 */ /* 0x000fea0003800200 */
.L_x_4254:
        /* <DEDUP_REMOVED lines=13> */
[----:B------:R-:W-:Y:S02]  /*2f00*/  IMAD.MOV.U32 R9, RZ, RZ, R5 ;  /* 0x000000ffff097224 */ /* 0x000fe400078e0005 */
[----:B------:R-:W-:Y:S01]  /*2f10*/  FADD.FTZ R20, R20, -UR5 ;  /* 0x8000000514147e21 */ /* 0x000fe20008010000 */
[----:B------:R-:W2:Y:S01]  /*2f20*/  LDCU.64 UR22, c[0x0][0x380] ;  /* 0x00007000ff1677ac */ /* 0x000ea20008000a00 */
[----:B------:R-:W-:Y:S02]  /*2f30*/  FADD.FTZ R21, R21, -UR5 ;  /* 0x8000000515157e21 */ /* 0x000fe40008010000 */
[----:B------:R-:W-:Y:S02]  /*2f40*/  FMUL.FTZ R11, R20, UR17 ;  /* 0x00000011140b7c20 */ /* 0x000fe40008410000 */
[----:B------:R-:W-:-:S02]  /*2f50*/  FMUL.FTZ R20, R21, UR17 ;  /* 0x0000001115147c20 */ /* 0x000fc40008410000 */
        /* <DEDUP_REMOVED lines=9> */
.L_x_4257:
[----:B------:R-:W-:Y:S05]  /*2ff0*/  BSYNC.RECONVERGENT B1 ;  /* 0x0000000000017941 */ /* 0x000fea0003800200 */
.L_x_4256:
        /* <DEDUP_REMOVED lines=19> */
.L_x_4259:
[----:B------:R-:W-:Y:S05]  /*3130*/  BSYNC.RECONVERGENT B1 ;  /* 0x0000000000017941 */ /* 0x000fea0003800200 */
.L_x_4258:
        /* <DEDUP_REMOVED lines=18> */
.L_x_4245:
        /* <DEDUP_REMOVED lines=32> */
.L_x_4262:
[----:B------:R-:W-:Y:S05]  /*3460*/  BSYNC.RECONVERGENT B1 ;  /* 0x0000000000017941 */ /* 0x000fea0003800200 */
.L_x_4261:
        /* <DEDUP_REMOVED lines=29> */
.L_x_4264:
[----:B------:R-:W-:Y:S05]  /*3640*/  BSYNC.RECONVERGENT B1 ;  /* 0x0000000000017941 */ /* 0x000fea0003800200 */
.L_x_4263:
        /* <DEDUP_REMOVED lines=33> */
.L_x_4266:
[----:B------:R-:W-:Y:S05]  /*3860*/  BSYNC.RECONVERGENT B1 ;  /* 0x0000000000017941 */ /* 0x000fea0003800200 */
.L_x_4265:
        /* <DEDUP_REMOVED lines=37> */
.L_x_4268:
[----:B------:R-:W-:Y:S05]  /*3ac0*/  BSYNC.RECONVERGENT B1 ;  /* 0x0000000000017941 */ /* 0x000fea0003800200 */
.L_x_4267:
        /* <DEDUP_REMOVED lines=32> */
.L_x_4270:
[----:B------:R-:W-:Y:S05]  /*3cd0*/  BSYNC.RECONVERGENT B1 ;  /* 0x0000000000017941 */ /* 0x000fea0003800200 */
.L_x_4269:
        /* <DEDUP_REMOVED lines=38> */
.L_x_4272:
[----:B------:R-:W-:Y:S05]  /*3f40*/  BSYNC.RECONVERGENT B1 ;  /* 0x0000000000017941 */ /* 0x000fea0003800200 */
.L_x_4271:
        /* <DEDUP_REMOVED lines=29> */
.L_x_4274:
[----:B------:R-:W-:Y:S05]  /*4120*/  BSYNC.RECONVERGENT B1 ;  /* 0x0000000000017941 */ /* 0x000fea0003800200 */
.L_x_4273:
        /* <DEDUP_REMOVED lines=27> */
.L_x_4260:
[----:B------:R-:W-:Y:S05]  /*42e0*/  BSYNC.RECONVERGENT B0 ;  /* 0x0000000000007941 */ /* 0x000fea0003800200 */
.L_x_4244:
[----:B------:R-:W-:Y:S02]  /*42f0*/  UIADD3 UR16, UPT, UPT, UR31, UR16, URZ ;  /* 0x000000101f107290 */ /* 0x000fe4000fffe0ff */
[----:B------:R-:W-:Y:S02]  /*4300*/  UIADD3 UR4, UPT, UPT, UR4, 0x1, URZ ;  /* 0x0000000104047890 */ /* 0x000fe4000fffe0ff */
[----:B------:R-:W-:-:S09]  /*4310*/  UISETP.GE.AND UP1, UPT, UR16, UR7, UPT ;  /* 0x000000071000728c */ /* 0x000fd2000bf26270 */
[----:B------:R-:W-:Y:S05]  /*4320*/  BRA.U !UP1, `(.L_x_4275) ;  /* 0xffffffc109007547 */ /* 0x000fea000b83ffff */
[----:B------:R-:W-:Y:S05]  /*4330*/  EXIT ;  /* 0x000000000000794d */ /* 0x000fea0003800000 */
.L_x_4276:
        /* <DEDUP_REMOVED lines=12> */
.L_x_4565:


//--------------------- .text._Z35group_norm_nhwc_fwd_one_pass_kernelI11Fp32IOFp16WLi256ELi60ELi480EEv26Group_norm_nhwc_fwd_params --------------------------
	.section	.text._Z35group_norm_nhwc_fwd_one_pass_kernelI11Fp32IOFp16WLi256ELi60ELi480EEv26Group_norm_nhwc_fwd_params,"ax",@progbits
	.align	128
        .global         _Z35group_norm_nhwc_fwd_one_pass_kernelI11Fp32IOFp16WLi256ELi60ELi480EEv26Group_norm_nhwc_fwd_params
        .type           _Z35group_norm_nhwc_fwd_one_pass_kernelI11Fp32IOFp16WLi256ELi60ELi480EEv26Group_norm_nhwc_fwd_params,@function
        .size           _Z35group_norm_nhwc_fwd_one_pass_kernelI11Fp32IOFp16WLi256ELi60ELi480EEv26Group_norm_nhwc_fwd_params,(.L_x_4566 - _Z35group_norm_nhwc_fwd_one_pass_kernelI11Fp32IOFp16WLi256ELi60ELi480EEv26Group_norm_nhwc_fwd_params)
        .other          _Z35group_norm_nhwc_fwd_one_pass_kernelI11Fp32IOFp16WLi256ELi60ELi480EEv26Group_norm_nhwc_fwd_params,@"STO_CUDA_ENTRY STV_DEFAULT"
_Z35group_norm_nhwc_fwd_one_pass_kernelI11Fp32IOFp16WLi256ELi60ELi480EEv26Group_norm_nhwc_fwd_params:
.text._Z35group_norm_nhwc_fwd_one_pass_kernelI11Fp32IOFp16WLi256ELi60ELi480EEv26Group_norm_nhwc_fwd_params:
        /* <DEDUP_REMOVED lines=61> */
.L_x_4352:
        /* <DEDUP_REMOVED lines=378> */
.L_x_4278:
[----:B------:R-:W-:Y:S05]  /*1b70*/  BSYNC.RECONVERGENT B0 ;  /* 0x0000000000007941 */ /* 0x000fea0003800200 */
.L_x_4277:
        /* <DEDUP_REMOVED lines=44> */
.L_x_4280:
[----:B------:R-:W-:Y:S05]  /*1e40*/  BSYNC.RECONVERGENT B0 ;  /* 0x0000000000007941 */ /* 0x000fea0003800200 */
.L_x_4279:
        /* <DEDUP_REMOVED lines=24> */
.L_x_4283:
[----:B---3--:R-:W3:Y:S04]  /*1fd0*/  LDG.E.STRONG.GPU R30, desc[UR6][R28.64] ;  /* 0x000000061c1e7981 */ /* 0x008ee8000c1ef900 */
[----:B---3--:R-:W-:Y:S01]  /*1fe0*/  CCTL.IVALL ;  /* 0x00000000ff00798f */ /* 0x008fe20002000000 */
[----:B------:R-:W-:Y:S05]  /*1ff0*/  YIELD ;  /* 0x0000000000007946 */ /* 0x000fea0003800000 */
[----:B------:R-:W-:-:S13]  /*2000*/  ISETP.NE.AND P2, PT, R30, R35, PT ;  /* 0x000000231e00720c */ /* 0x000fda0003f45270 */
[----:B------:R-:W-:Y:S05]  /*2010*/  @P2 BRA `(.L_x_4283) ;  /* 0xfffffffc00ec2947 */ /* 0x000fea000383ffff */
.L_x_4282:
        /* <DEDUP_REMOVED lines=15> */
.L_x_4285:
        /* <DEDUP_REMOVED lines=60> */
.L_x_4284:
        /* <DEDUP_REMOVED lines=35> */
.L_x_4286:
        /* <DEDUP_REMOVED lines=18> */
.L_x_4287:
        /* <DEDUP_REMOVED lines=9> */
.L_x_4288:
[----:B------:R-:W-:Y:S05]  /*28b0*/  BSYNC.RECONVERGENT B0 ;  /* 0x0000000000007941 */ /* 0x000fea0003800200 */
.L_x_4281:
        /* <DEDUP_REMOVED lines=64> */
.L_x_4292:
[----:B------:R-:W-:Y:S05]  /*2cc0*/  BSYNC.RECONVERGENT B1 ;  /* 0x0000000000017941 */ /* 0x000fea0003800200 */
.L_x_4291:
        /* <DEDUP_REMOVED lines=19> */
.L_x_4294:
[----:B------:R-:W-:Y:S05]  /*2e00*/  BSYNC.RECONVERGENT B1 ;  /* 0x0000000000017941 */ /* 0x000fea0003800200 */
.L_x_4293:
        /* <DEDUP_REMOVED lines=27> */
.L_x_4296:
[----:B------:R-:W-:Y:S05]  /*2fc0*/  BSYNC.RECONVERGENT B1 ;  /* 0x0000000000017941 */ /* 0x000fea0003800200 */
.L_x_4295:
        /* <DEDUP_REMOVED lines=19> */
.L_x_4298:
[----:B------:R-:W-:Y:S05]  /*3100*/  BSYNC.RECONVERGENT B1 ;  /* 0x0000000000017941 */ /* 0x000fea0003800200 */
.L_x_4297:
        /* <DEDUP_REMOVED lines=19> */
.L_x_4300:
[----:B------:R-:W-:Y:S05]  /*3240*/  BSYNC.RECONVERGENT B1 ;  /* 0x0000000000017941 */ /* 0x000fea0003800200 */
.L_x_4299:
        /* <DEDUP_REMOVED lines=19> */
.L_x_4302:
[----:B------:R-:W-:Y:S05]  /*3380*/  BSYNC.RECONVERGENT B1 ;  /* 0x0000000000017941 */ /* 0x000fea0003800200 */
.L_x_4301:
        /* <DEDUP_REMOVED lines=27> */
.L_x_4304:
[----:B------:R-:W-:Y:S05]  /*3540*/  BSYNC.RECONVERGENT B1 ;  /* 0x0000000000017941 */ /* 0x000fea0003800200 */
.L_x_4303:
        /* <DEDUP_REMOVED lines=19> */
.L_x_4306:
[----:B------:R-:W-:Y:S05]  /*3680*/  BSYNC.RECONVERGENT B1 ;  /* 0x0000000000017941 */ /* 0x000fea0003800200 */
.L_x_4305:
        /* <DEDUP_REMOVED lines=19> */
.L_x_4308:
[----:B------:R-:W-:Y:S05]  /*37c0*/  BSYNC.RECONVERGENT B1 ;  /* 0x0000000000017941 */ /* 0x000fea0003800200 */
.L_x_4307:
        /* <DEDUP_REMOVED lines=19> */
.L_x_4310:
[----:B------:R-:W-:Y:S05]  /*3900*/  BSYNC.RECONVERGENT B1 ;  /* 0x0000000000017941 */ /* 0x000fea0003800200 */
.L_x_4309:
        /* <DEDUP_REMOVED lines=29> */
.L_x_4312:
[----:B------:R-:W-:Y:S05]  /*3ae0*/  BSYNC.RECONVERGENT B1 ;  /* 0x0000000000017941 */ /* 0x000fea0003800200 */
.L_x_4311:
        /* <DEDUP_REMOVED lines=19> */
.L_x_4314:
[----:B------:R-:W-:Y:S05]  /*3c20*/  BSYNC.RECONVERGENT B1 ;  /* 0x0000000000017941 */ /* 0x000fea0003800200 */
.L_x_4313:
        /* <DEDUP_REMOVED lines=19> */
.L_x_4316:
[----:B------:R-:W-:Y:S05]  /*3d60*/  BSYNC.RECONVERGENT B1 ;  /* 0x0000000000017941 */ /* 0x000fea0003800200 */
.L_x_4315:
        /* <DEDUP_REMOVED lines=19> */
.L_x_4318:
[----:B------:R-:W-:Y:S05]  /*3ea0*/  BSYNC.RECONVERGENT B1 ;  /* 0x0000000000017941 */ /* 0x000fea0003800200 */
.L_x_4317:
        /* <DEDUP_REMOVED lines=19> */
.L_x_4320:
[----:B------:R-:W-:Y:S05]  /*3fe0*/  BSYNC.RECONVERGENT B1 ;  /* 0x0000000000017941 */ /* 0x000fea0003800200 */
.L_x_4319:
        /* <DEDUP_REMOVED lines=18> */
.L_x_4290:
        /* <DEDUP_REMOVED lines=34> */
.L_x_4323:
[----:B------:R-:W-:Y:S05]  /*4330*/  BSYNC.RECONVERGENT B1 ;  /* 0x0000000000017941 */ /* 0x000fea0003800200 */
.L_x_4322:
        /* <DEDUP_REMOVED lines=29> */
.L_x_4325:
[----:B------:R-:W-:Y:S05]  /*4510*/  BSYNC.RECONVERGENT B1 ;  /* 0x0000000000017941 */ /* 0x000fea0003800200 */
.L_x_4324:
        /* <DEDUP_REMOVED lines=37> */
.L_x_4327:
[----:B------:R-:W-:Y:S05]  /*4770*/  BSYNC.RECONVERGENT B1 ;  /* 0x0000000000017941 */ /* 0x000fea0003800200 */
.L_x_4326:
        /* <DEDUP_REMOVED lines=29> */
.L_x_4329:
[----:B------:R-:W-:Y:S05]  /*4950*/  BSYNC.RECONVERGENT B1 ;  /* 0x0000000000017941 */ /* 0x000fea0003800200 */
.L_x_4328:
        /* <DEDUP_REMOVED lines=29> */
.L_x_4331:
[----:B------:R-:W-:Y:S05]  /*4b30*/  BSYNC.RECONVERGENT B1 ;  /* 0x0000000000017941 */ /* 0x000fea0003800200 */
.L_x_4330:
        /* <DEDUP_REMOVED lines=29> */
.L_x_4333:
[----:B------:R-:W-:Y:S05]  /*4d10*/  BSYNC.RECONVERGENT B1 ;  /* 0x0000000000017941 */ /* 0x000fea0003800200 */
.L_x_4332:
        /* <DEDUP_REMOVED lines=37> */
.L_x_4335:
[----:B------:R-:W-:Y:S05]  /*4f70*/  BSYNC.RECONVERGENT B1 ;  /* 0x0000000000017941 */ /* 0x000fea0003800200 */
.L_x_4334:
        /* <DEDUP_REMOVED lines=29> */
.L_x_4337:
[----:B------:R-:W-:Y:S05]  /*5150*/  BSYNC.RECONVERGENT B1 ;  /* 0x0000000000017941 */ /* 0x000fea0003800200 */
.L_x_4336:
        /* <DEDUP_REMOVED lines=29> */
.L_x_4339:
[----:B------:R-:W-:Y:S05]  /*5330*/  BSYNC.RECONVERGENT B1 ;  /* 0x0000000000017941 */ /* 0x000fea0003800200 */
.L_x_4338:
        /* <DEDUP_REMOVED lines=29> */
.L_x_4341:
[----:B------:R-:W-:Y:S05]  /*5510*/  BSYNC.RECONVERGENT B1 ;  /* 0x0000000000017941 */ /* 0x000fea0003800200 */
.L_x_4340:
        /* <DEDUP_REMOVED lines=39> */
.L_x_4343:
[----:B------:R-:W-:Y:S05]  /*5790*/  BSYNC.RECONVERGENT B1 ;  /* 0x0000000000017941 */ /* 0x000fea0003800200 */
.L_x_4342:
        /* <DEDUP_REMOVED lines=29> */
.L_x_4345:
[----:B------:R-:W-:Y:S05]  /*5970*/  BSYNC.RECONVERGENT B1 ;  /* 0x0000000000017941 */ /* 0x000fea0003800200 */
.L_x_4344:
        /* <DEDUP_REMOVED lines=29> */
.L_x_4347:
[----:B------:R-:W-:Y:S05]  /*5b50*/  BSYNC.RECONVERGENT B1 ;  /* 0x0000000000017941 */ /* 0x000fea0003800200 */
.L_x_4346:
        /* <DEDUP_REMOVED lines=29> */
.L_x_4349:
[----:B------:R-:W-:Y:S05]  /*5d30*/  BSYNC.RECONVERGENT B1 ;  /* 0x0000000000017941 */ /* 0x000fea0003800200 */
.L_x_4348:
        /* <DEDUP_REMOVED lines=29> */
.L_x_4351:
[----:B------:R-:W-:Y:S05]  /*5f10*/  BSYNC.RECONVERGENT B1 ;  /* 0x0000000000017941 */ /* 0x000fea0003800200 */
.L_x_4350:
        /* <DEDUP_REMOVED lines=27> */
.L_x_4321:
[----:B------:R-:W-:Y:S05]  /*60d0*/  BSYNC.RECONVERGENT B0 ;  /* 0x0000000000007941 */ /* 0x000fea0003800200 */
.L_x_4289:
        /* <DEDUP_REMOVED lines=8> */
.L_x_4353:
        /* <DEDUP_REMOVED lines=10> */
.L_x_4566:


//--------------------- .text._Z35group_norm_nhwc_fwd_one_pass_kernelI11Fp32IOFp16WLi512ELi60ELi480EEv26Group_norm_nhwc_fwd_params --------------------------
	.section	.text._Z35group_norm_nhwc_fwd_one_pass_kernelI11Fp32IOFp16WLi512ELi60ELi480EEv26Group_norm_nhwc_fwd_params,"ax",@progbits
	.align	128
        .global         _Z35group_norm_nhwc_fwd_one_pass_kernelI11Fp32IOFp16WLi512ELi60ELi480EEv26Group_norm_nhwc_fwd_params
        .type           _Z35group_norm_nhwc_fwd_one_pass_kernelI11Fp32IOFp16WLi512ELi60ELi480EEv26Group_norm_nhwc_fwd_params,@function
        .size           _Z35group_norm_nhwc_fwd_one_pass_kernelI11Fp32IOFp16WLi512ELi60ELi480EEv26Group_norm_nhwc_fwd_params,(.L_x_4567 - _Z35group_norm_nhwc_fwd_one_pass_kernelI11Fp32IOFp16WLi512ELi60ELi480EEv26Group_norm_nhwc_fwd_params)
        .other          _Z35group_norm_nhwc_fwd_one_pass_kernelI11Fp32IOFp16WLi512ELi60ELi480EEv26Group_norm_nhwc_fwd_params,@"STO_CUDA_ENTRY STV_DEFAULT"
_Z35group_norm_nhwc_fwd_one_pass_kernelI11Fp32IOFp16WLi512ELi60ELi480EEv26Group_norm_nhwc_fwd_params:
.text._Z35group_norm_nhwc_fwd_one_pass_kernelI11Fp32IOFp16WLi512ELi60ELi480EEv26Group_norm_nhwc_fwd_params:
        /* <DEDUP_REMOVED lines=47> */
.L_x_4493:
        /* <DEDUP_REMOVED lines=730> */
.L_x_4355:
[----:B------:R-:W-:Y:S05]  /*3090*/  BSYNC.RECONVERGENT B0 ;  /* 0x0000000000007941 */ /* 0x000fea0003800200 */
.L_x_4354:
        /* <DEDUP_REMOVED lines=42> */
.L_x_4357:
[----:B------:R-:W-:Y:S05]  /*3340*/  BSYNC.RECONVERGENT B0 ;  /* 0x0000000000007941 */ /* 0x000fea0003800200 */
.L_x_4356:
        /* <DEDUP_REMOVED lines=27> */
.L_x_4360:
[----:B------:R-:W3:Y:S04]  /*3500*/  LDG.E.STRONG.GPU R38, desc[UR6][R36.64] ;  /* 0x0000000624267981 */ /* 0x000ee8000c1ef900 */
[----:B---3--:R-:W-:Y:S01]  /*3510*/  CCTL.IVALL ;  /* 0x00000000ff00798f */ /* 0x008fe20002000000 */
[----:B------:R-:W-:Y:S05]  /*3520*/  YIELD ;  /* 0x0000000000007946 */ /* 0x000fea0003800000 */
[----:B------:R-:W-:-:S13]  /*3530*/  ISETP.NE.AND P1, PT, R38, R45, PT ;  /* 0x0000002d2600720c */ /* 0x000fda0003f25270 */
[----:B------:R-:W-:Y:S05]  /*3540*/  @P1 BRA `(.L_x_4360) ;  /* 0xfffffffc00ec1947 */ /* 0x000fea000383ffff */
.L_x_4359:
        /* <DEDUP_REMOVED lines=16> */
.L_x_4362:
        /* <DEDUP_REMOVED lines=62> */
.L_x_4361:
        /* <DEDUP_REMOVED lines=38> */
.L_x_4363:
        /* <DEDUP_REMOVED lines=19> */
.L_x_4364:
        /* <DEDUP_REMOVED lines=9> */
.L_x_4365:
[----:B------:R-:W-:Y:S05]  /*3e50*/  BSYNC.RECONVERGENT B0 ;  /* 0x0000000000007941 */ /* 0x000fea0003800200 */
.L_x_4358:
        /* <DEDUP_REMOVED lines=42> */
[----:B------:R-:W-:Y:S01]  /*4100*/  SHF.R.S32.HI R41, RZ, 0x1f, R38 ;  /* 0x0000001fff297819 */ /* 0x000fe20000011426 */
[----:B--2---:R-:W-:Y:S02]  /*4110*/  HADD2.F32 R45, -RZ, R50.H0_H0 ;  /* 0x20000032ff2d7230 */ /* 0x004fe40000004100 */
[----:B---3--:R-:W-:Y:S02]  /*4120*/  HADD2.F32 R44, -RZ, R52.H0_H0 ;  /* 0x20000034ff2c7230 */ /* 0x008fe40000004100 */
[----:B-----5:R-:W-:Y:S02]  /*4130*/  HADD2.F32 R42, -RZ, R53.H0_H0 ;  /* 0x20000035ff2a7230 */ /* 0x020fe40000004100 */
[----:B------:R-:W-:Y:S01]  /*4140*/  HADD2.F32 R43, -RZ, R55.H0_H0 ;  /* 0x20000037ff2b7230 */ /* 0x000fe20000004100 */
        /* <DEDUP_REMOVED lines=30> */
.L_x_4369:
[----:B------:R-:W-:Y:S05]  /*4330*/  BSYNC.RECONVERGENT B1 ;  /* 0x0000000000017941 */ /* 0x000fea0003800200 */
.L_x_4368:
        /* <DEDUP_REMOVED lines=19> */
.L_x_4371:
[----:B------:R-:W-:Y:S05]  /*4470*/  BSYNC.RECONVERGENT B1 ;  /* 0x0000000000017941 */ /* 0x000fea0003800200 */
.L_x_4370:
        /* <DEDUP_REMOVED lines=33> */
.L_x_4373:
[----:B------:R-:W-:Y:S05]  /*4690*/  BSYNC.RECONVERGENT B1 ;  /* 0x0000000000017941 */ /* 0x000fea0003800200 */
.L_x_4372:
        /* <DEDUP_REMOVED lines=19> */
.L_x_4375:
[----:B------:R-:W-:Y:S05]  /*47d0*/  BSYNC.RECONVERGENT B1 ;  /* 0x0000000000017941 */ /* 0x000fea0003800200 */
.L_x_4374:
        /* <DEDUP_REMOVED lines=19> */
.L_x_4377:
[----:B------:R-:W-:Y:S05]  /*4910*/  BSYNC.RECONVERGENT B1 ;  /* 0x0000000000017941 */ /* 0x000fea0003800200 */
.L_x_4376:
        /* <DEDUP_REMOVED lines=19> */
.L_x_4379:
[----:B------:R-:W-:Y:S05]  /*4a50*/  BSYNC.RECONVERGENT B1 ;  /* 0x0000000000017941 */ /* 0x000fea0003800200 */
.L_x_4378:
        /* <DEDUP_REMOVED lines=19> */
.L_x_4381:
[----:B------:R-:W-:Y:S05]  /*4b90*/  BSYNC.RECONVERGENT B1 ;  /* 0x0000000000017941 */ /* 0x000fea0003800200 */
.L_x_4380:
        /* <DEDUP_REMOVED lines=19> */
.L_x_4383:
[----:B------:R-:W-:Y:S05]  /*4cd0*/  BSYNC.RECONVERGENT B1 ;  /* 0x0000000000017941 */ /* 0x000fea0003800200 */
.L_x_4382:
        /* <DEDUP_REMOVED lines=39> */
.L_x_4385:
[----:B------:R-:W-:Y:S05]  /*4f50*/  BSYNC.RECONVERGENT B1 ;  /* 0x0000000000017941 */ /* 0x000fea0003800200 */
.L_x_4384:
        /* <DEDUP_REMOVED lines=19> */
.L_x_4387:
[----:B------:R-:W-:Y:S05]  /*5090*/  BSYNC.RECONVERGENT B1 ;  /* 0x0000000000017941 */ /* 0x000fea0003800200 */
.L_x_4386:
        /* <DEDUP_REMOVED lines=19> */
.L_x_4389:
[----:B------:R-:W-:Y:S05]  /*51d0*/  BSYNC.RECONVERGENT B1 ;  /* 0x0000000000017941 */ /* 0x000fea0003800200 */
.L_x_4388:
        /* <DEDUP_REMOVED lines=19> */
.L_x_4391:
[----:B------:R-:W-:Y:S05]  /*5310*/  BSYNC.RECONVERGENT B1 ;  /* 0x0000000000017941 */ /* 0x000fea0003800200 */
.L_x_4390:
        /* <DEDUP_REMOVED lines=19> */
.L_x_4393:
[----:B------:R-:W-:Y:S05]  /*5450*/  BSYNC.RECONVERGENT B1 ;  /* 0x0000000000017941 */ /* 0x000fea0003800200 */
.L_x_4392:
        /* <DEDUP_REMOVED lines=19> */
.L_x_4395:
[----:B------:R-:W-:Y:S05]  /*5590*/  BSYNC.RECONVERGENT B1 ;  /* 0x0000000000017941 */ /* 0x000fea0003800200 */
.L_x_4394:
        /* <DEDUP_REMOVED lines=43> */
.L_x_4397:
[----:B------:R-:W-:Y:S05]  /*5850*/  BSYNC.RECONVERGENT B1 ;  /* 0x0000000000017941 */ /* 0x000fea0003800200 */
.L_x_4396:
        /* <DEDUP_REMOVED lines=19> */
.L_x_4399:
[----:B------:R-:W-:Y:S05]  /*5990*/  BSYNC.RECONVERGENT B1 ;  /* 0x0000000000017941 */ /* 0x000fea0003800200 */
.L_x_4398:
        /* <DEDUP_REMOVED lines=19> */
.L_x_4401:
[----:B------:R-:W-:Y:S05]  /*5ad0*/  BSYNC.RECONVERGENT B1 ;  /* 0x0000000000017941 */ /* 0x000fea0003800200 */
.L_x_4400:
        /* <DEDUP_REMOVED lines=19> */
.L_x_4403:
[----:B------:R-:W-:Y:S05]  /*5c10*/  BSYNC.RECONVERGENT B1 ;  /* 0x0000000000017941 */ /* 0x000fea0003800200 */
.L_x_4402:
        /* <DEDUP_REMOVED lines=19> */
.L_x_4405:
[----:B------:R-:W-:Y:S05]  /*5d50*/  BSYNC.RECONVERGENT B1 ;  /* 0x0000000000017941 */ /* 0x000fea0003800200 */
.L_x_4404:
        /* <DEDUP_REMOVED lines=19> */
.L_x_4407:
[----:B------:R-:W-:Y:S05]  /*5e90*/  BSYNC.RECONVERGENT B1 ;  /* 0x0000000000017941 */ /* 0x000fea0003800200 */
.L_x_4406:
        /* <DEDUP_REMOVED lines=37> */
.L_x_4409:
[----:B------:R-:W-:Y:S05]  /*60f0*/  BSYNC.RECONVERGENT B1 ;  /* 0x0000000000017941 */ /* 0x000fea0003800200 */
.L_x_4408:
        /* <DEDUP_REMOVED lines=19> */
.L_x_4411:
[----:B------:R-:W-:Y:S05]  /*6230*/  BSYNC.RECONVERGENT B1 ;  /* 0x0000000000017941 */ /* 0x000fea0003800200 */
.L_x_4410:
        /* <DEDUP_REMOVED lines=19> */
.L_x_4413:
[----:B------:R-:W-:Y:S05]  /*6370*/  BSYNC.RECONVERGENT B1 ;  /* 0x0000000000017941 */ /* 0x000fea0003800200 */
.L_x_4412:
        /* <DEDUP_REMOVED lines=19> */
.L_x_4415:
[----:B------:R-:W-:Y:S05]  /*64b0*/  BSYNC.RECONVERGENT B1 ;  /* 0x0000000000017941 */ /* 0x000fea0003800200 */
.L_x_4414:
        /* <DEDUP_REMOVED lines=19> */
.L_x_4417:
[----:B------:R-:W-:Y:S05]  /*65f0*/  BSYNC.RECONVERGENT B1 ;  /* 0x0000000000017941 */ /* 0x000fea0003800200 */
.L_x_4416:
        /* <DEDUP_REMOVED lines=19> */
.L_x_4419:
[----:B------:R-:W-:Y:S05]  /*6730*/  BSYNC.RECONVERGENT B1 ;  /* 0x0000000000017941 */ /* 0x000fea0003800200 */
.L_x_4418:
        /* <DEDUP_REMOVED lines=35> */
.L_x_4421:
[----:B------:R-:W-:Y:S05]  /*6970*/  BSYNC.RECONVERGENT B1 ;  /* 0x0000000000017941 */ /* 0x000fea0003800200 */
.L_x_4420:
        /* <DEDUP_REMOVED lines=19> */
.L_x_4423:
[----:B------:R-:W-:Y:S05]  /*6ab0*/  BSYNC.RECONVERGENT B1 ;  /* 0x0000000000017941 */ /* 0x000fea0003800200 */
.L_x_4422:
        /* <DEDUP_REMOVED lines=19> */
.L_x_4425:
[----:B------:R-:W-:Y:S05]  /*6bf0*/  BSYNC.RECONVERGENT B1 ;  /* 0x0000000000017941 */ /* 0x000fea0003800200 */
.L_x_4424:
        /* <DEDUP_REMOVED lines=19> */
.L_x_4427:
[----:B------:R-:W-:Y:S05]  /*6d30*/  BSYNC.RECONVERGENT B1 ;  /* 0x0000000000017941 */ /* 0x000fea0003800200 */
.L_x_4426:
        /* <DEDUP_REMOVED lines=19> */
.L_x_4429:
[----:B------:R-:W-:Y:S05]  /*6e70*/  BSYNC.RECONVERGENT B1 ;  /* 0x0000000000017941 */ /* 0x000fea0003800200 */
.L_x_4428:
        /* <DEDUP_REMOVED lines=18> */
.L_x_4367:
        /* <DEDUP_REMOVED lines=39> */
.L_x_4432:
[----:B------:R-:W-:Y:S05]  /*7210*/  BSYNC.RECONVERGENT B1 ;  /* 0x0000000000017941 */ /* 0x000fea0003800200 */
.L_x_4431:
        /* <DEDUP_REMOVED lines=29> */
.L_x_4434:
[----:B------:R-:W-:Y:S05]  /*73f0*/  BSYNC.RECONVERGENT B1 ;  /* 0x0000000000017941 */ /* 0x000fea0003800200 */
.L_x_4433:
        /* <DEDUP_REMOVED lines=41> */
.L_x_4436:
[----:B------:R-:W-:Y:S05]  /*7690*/  BSYNC.RECONVERGENT B1 ;  /* 0x0000000000017941 */ /* 0x000fea0003800200 */
.L_x_4435:
        /* <DEDUP_REMOVED lines=29> */
.L_x_4438:
[----:B------:R-:W-:Y:S05]  /*7870*/  BSYNC.RECONVERGENT B1 ;  /* 0x0000000000017941 */ /* 0x000fea0003800200 */
.L_x_4437:
        /* <DEDUP_REMOVED lines=29> */
.L_x_4440:
[----:B------:R-:W-:Y:S05]  /*7a50*/  BSYNC.RECONVERGENT B1 ;  /* 0x0000000000017941 */ /* 0x000fea0003800200 */
.L_x_4439:
        /* <DEDUP_REMOVED lines=29> */
.L_x_4442:
[----:B------:R-:W-:Y:S05]  /*7c30*/  BSYNC.RECONVERGENT B1 ;  /* 0x0000000000017941 */ /* 0x000fea0003800200 */
.L_x_4441:
        /* <DEDUP_REMOVED lines=29> */
.L_x_4444:
[----:B------:R-:W-:Y:S05]  /*7e10*/  BSYNC.RECONVERGENT B1 ;  /* 0x0000000000017941 */ /* 0x000fea0003800200 */
.L_x_4443:
        /* <DEDUP_REMOVED lines=29> */
.L_x_4446:
[----:B------:R-:W-:Y:S05]  /*7ff0*/  BSYNC.RECONVERGENT B1 ;  /* 0x0000000000017941 */ /* 0x000fea0003800200 */
.L_x_4445:
        /* <DEDUP_REMOVED lines=49> */
.L_x_4448:
[----:B------:R-:W-:Y:S05]  /*8310*/  BSYNC.RECONVERGENT B1 ;  /* 0x0000000000017941 */ /* 0x000fea0003800200 */
.L_x_4447:
        /* <DEDUP_REMOVED lines=29> */
.L_x_4450:
[----:B------:R-:W-:Y:S05]  /*84f0*/  BSYNC.RECONVERGENT B1 ;  /* 0x0000000000017941 */ /* 0x000fea0003800200 */
.L_x_4449:
        /* <DEDUP_REMOVED lines=29> */
.L_x_4452:
[----:B------:R-:W-:Y:S05]  /*86d0*/  BSYNC.RECONVERGENT B1 ;  /* 0x0000000000017941 */ /* 0x000fea0003800200 */
.L_x_4451:
        /* <DEDUP_REMOVED lines=29> */
.L_x_4454:
[----:B------:R-:W-:Y:S05]  /*88b0*/  BSYNC.RECONVERGENT B1 ;  /* 0x0000000000017941 */ /* 0x000fea0003800200 */
.L_x_4453:
        /* <DEDUP_REMOVED lines=29> */
.L_x_4456:
[----:B------:R-:W-:Y:S05]  /*8a90*/  BSYNC.RECONVERGENT B1 ;  /* 0x0000000000017941 */ /* 0x000fea0003800200 */
.L_x_4455:
        /* <DEDUP_REMOVED lines=29> */
.L_x_4458:
[----:B------:R-:W-:Y:S05]  /*8c70*/  BSYNC.RECONVERGENT B1 ;  /* 0x0000000000017941 */ /* 0x000fea0003800200 */
.L_x_4457:
        /* <DEDUP_REMOVED lines=53> */
.L_x_4460:
[----:B------:R-:W-:Y:S05]  /*8fd0*/  BSYNC.RECONVERGENT B1 ;  /* 0x0000000000017941 */ /* 0x000fea0003800200 */
.L_x_4459:
        /* <DEDUP_REMOVED lines=29> */
.L_x_4462:
[----:B------:R-:W-:Y:S05]  /*91b0*/  BSYNC.RECONVERGENT B1 ;  /* 0x0000000000017941 */ /* 0x000fea0003800200 */
.L_x_4461:
        /* <DEDUP_REMOVED lines=29> */
.L_x_4464:
[----:B------:R-:W-:Y:S05]  /*9390*/  BSYNC.RECONVERGENT B1 ;  /* 0x0000000000017941 */ /* 0x000fea0003800200 */
.L_x_4463:
        /* <DEDUP_REMOVED lines=29> */
.L_x_4466:
[----:B------:R-:W-:Y:S05]  /*9570*/  BSYNC.RECONVERGENT B1 ;  /* 0x0000000000017941 */ /* 0x000fea0003800200 */
.L_x_4465:
        /* <DEDUP_REMOVED lines=29> */
.L_x_4468:
[----:B------:R-:W-:Y:S05]  /*9750*/  BSYNC.RECONVERGENT B1 ;  /* 0x0000000000017941 */ /* 0x000fea0003800200 */
.L_x_4467:
        /* <DEDUP_REMOVED lines=29> */
.L_x_4470:
[----:B------:R-:W-:Y:S05]  /*9930*/  BSYNC.RECONVERGENT B1 ;  /* 0x0000000000017941 */ /* 0x000fea0003800200 */
.L_x_4469:
        /* <DEDUP_REMOVED lines=47> */
.L_x_4472:
[----:B------:R-:W-:Y:S05]  /*9c30*/  BSYNC.RECONVERGENT B1 ;  /* 0x0000000000017941 */ /* 0x000fea0003800200 */
.L_x_4471:
        /* <DEDUP_REMOVED lines=29> */
.L_x_4474:
[----:B------:R-:W-:Y:S05]  /*9e10*/  BSYNC.RECONVERGENT B1 ;  /* 0x0000000000017941 */ /* 0x000fea0003800200 */
.L_x_4473:
        /* <DEDUP_REMOVED lines=29> */
.L_x_4476:
[----:B------:R-:W-:Y:S05]  /*9ff0*/  BSYNC.RECONVERGENT B1 ;  /* 0x0000000000017941 */ /* 0x000fea0003800200 */
.L_x_4475:
        /* <DEDUP_REMOVED lines=29> */
.L_x_4478:
[----:B------:R-:W-:Y:S05]  /*a1d0*/  BSYNC.RECONVERGENT B1 ;  /* 0x0000000000017941 */ /* 0x000fea0003800200 */
.L_x_4477:
        /* <DEDUP_REMOVED lines=29> */
.L_x_4480:
[----:B------:R-:W-:Y:S05]  /*a3b0*/  BSYNC.RECONVERGENT B1 ;  /* 0x0000000000017941 */ /* 0x000fea0003800200 */
.L_x_4479:
        /* <DEDUP_REMOVED lines=29> */
.L_x_4482:
[----:B------:R-:W-:Y:S05]  /*a590*/  BSYNC.RECONVERGENT B1 ;  /* 0x0000000000017941 */ /* 0x000fea0003800200 */
.L_x_4481:
        /* <DEDUP_REMOVED lines=45> */
.L_x_4484:
[----:B------:R-:W-:Y:S05]  /*a870*/  BSYNC.RECONVERGENT B1 ;  /* 0x0000000000017941 */ /* 0x000fea0003800200 */
.L_x_4483:
        /* <DEDUP_REMOVED lines=29> */
.L_x_4486:
[----:B------:R-:W-:Y:S05]  /*aa50*/  BSYNC.RECONVERGENT B1 ;  /* 0x0000000000017941 */ /* 0x000fea0003800200 */
.L_x_4485:
        /* <DEDUP_REMOVED lines=29> */
.L_x_4488:
[----:B------:R-:W-:Y:S05]  /*ac30*/  BSYNC.RECONVERGENT B1 ;  /* 0x0000000000017941 */ /* 0x000fea0003800200 */
.L_x_4487:
        /* <DEDUP_REMOVED lines=29> */
.L_x_4490:
[----:B------:R-:W-:Y:S05]  /*ae10*/  BSYNC.RECONVERGENT B1 ;  /* 0x0000000000017941 */ /* 0x000fea0003800200 */
.L_x_4489:
        /* <DEDUP_REMOVED lines=29> */
.L_x_4492:
[----:B------:R-:W-:Y:S05]  /*aff0*/  BSYNC.RECONVERGENT B1 ;  /* 0x0000000000017941 */ /* 0x000fea0003800200 */
.L_x_4491:
        /* <DEDUP_REMOVED lines=27> */
.L_x_4430:
[----:B------:R-:W-:Y:S05]  /*b1b0*/  BSYNC.RECONVERGENT B0 ;  /* 0x0000000000007941 */ /* 0x000fea0003800200 */
.L_x_4366:
        /* <DEDUP_REMOVED lines=8> */
.L_x_4494:
        /* <DEDUP_REMOVED lines=12> */
.L_x_4567:


//--------------------- .nv.shared.reserved.0     --------------------------
	.section	.nv.shared.reserved.0,"aw",@nobits
	.weak		__nv_reservedSMEM_offset_0_alias
	.size		__nv_reservedSMEM_offset_0_alias, 0, 64
	.other		__nv_reservedSMEM_offset_0_alias,@"STO_CUDA_RESERVED_SHARED STV_DEFAULT"
__nv_reservedSMEM_offset_0_alias:
	.zero		0
	.zero		64


//--------------------- .nv.global                --------------------------
	.section	.nv.global,"aw",@nobits
.nv.global:
	.type		_ZN61_INTERNAL_7312f764_30_group_norm_nhwc_one_pass_60_cu_f74407116thrust24THRUST_300001_SM_1030_NS12placeholders2_5E,@object
	.size		_ZN61_INTERNAL_7312f764_30_group_norm_nhwc_one_pass_60_cu_f74407116thrust24THRUST_300001_SM_1030_NS12placeholders2_5E,(_ZN61_INTERNAL_7312f764_30_group_norm_nhwc_one_pass_60_cu_f74407114cuda3std3__45__cpo6cbeginE - _ZN61_INTERNAL_7312f764_30_group_norm_nhwc_one_pass_60_cu_f74407116thrust24THRUST_300001_SM_1030_NS12placeholders2_5E)
_ZN61_INTERNAL_7312f764_30_group_norm_nhwc_one_pass_60_cu_f74407116thrust24THRUST_300001_SM_1030_NS12placeholders2_5E:
	.zero		1
	.type		_ZN61_INTERNAL_7312f764_30_group_norm_nhwc_one_pass_60_cu_f74407114cuda3std3__45__cpo6cbeginE,@object
	.size		_ZN61_INTERNAL_7312f764_30_group_norm_nhwc_one_pass_60_cu_f74407114cuda3std3__45__cpo6cbeginE,(_ZN61_INTERNAL_7312f764_30_group_norm_nhwc_one_pass_60_cu_f74407114cuda3std6ranges3__45__cpo6cbeginE - _ZN61_INTERNAL_7312f764_30_group_norm_nhwc_one_pass_60_cu_f74407114cuda3std3__45__cpo6cbeginE)
_ZN61_INTERNAL_7312f764_30_group_norm_nhwc_one_pass_60_cu_f74407114cuda3std3__45__cpo6cbeginE:
	.zero		1
	.type		_ZN61_INTERNAL_7312f764_30_group_norm_nhwc_one_pass_60_cu_f74407114cuda3std6ranges3__45__cpo6cbeginE,@object
	.size		_ZN61_INTERNAL_7312f764_30_group_norm_nhwc_one_pass_60_cu_f74407114cuda3std6ranges3__45__cpo6cbeginE,(_ZN61_INTERNAL_7312f764_30_group_norm_nhwc_one_pass_60_cu_f74407114cuda3std3__48in_placeE - _ZN61_INTERNAL_7312f764_30_group_norm_nhwc_one_pass_60_cu_f74407114cuda3std6ranges3__45__cpo6cbeginE)
_ZN61_INTERNAL_7312f764_30_group_norm_nhwc_one_pass_60_cu_f74407114cuda3std6ranges3__45__cpo6cbeginE:
	.zero		1
	.type		_ZN61_INTERNAL_7312f764_30_group_norm_nhwc_one_pass_60_cu_f74407114cuda3std3__48in_placeE,@object
	.size		_ZN61_INTERNAL_7312f764_30_group_norm_nhwc_one_pass_60_cu_f74407114cuda3std3__48in_placeE,(_ZN61_INTERNAL_7312f764_30_group_norm_nhwc_one_pass_60_cu_f74407114cuda3std6ranges3__45__cpo4sizeE - _ZN61_INTERNAL_7312f764_30_group_norm_nhwc_one_pass_60_cu_f74407114cuda3std3__48in_placeE)
_ZN61_INTERNAL_7312f764_30_group_norm_nhwc_one_pass_60_cu_f74407114cuda3std3__48in_placeE:
	.zero		1
	.type		_ZN61_INTERNAL_7312f764_30_group_norm_nhwc_one_pass_60_cu_f74407114cuda3std6ranges3__45__cpo4sizeE,@object
	.size		_ZN61_INTERNAL_7312f764_30_group_norm_nhwc_one_pass_60_cu_f74407114cuda3std6ranges3__45__cpo4sizeE,(_ZN61_INTERNAL_7312f764_30_group_norm_nhwc_one_pass_60_cu_f74407116thrust24THRUST_300001_SM_1030_NS12placeholders2_9E - _ZN61_INTERNAL_7312f764_30_group_norm_nhwc_one_pass_60_cu_f74407114cuda3std6ranges3__45__cpo4sizeE)
_ZN61_INTERNAL_7312f764_30_group_norm_nhwc_one_pass_60_cu_f74407114cuda3std6ranges3__45__cpo4sizeE:
	.zero		1
	.type		_ZN61_INTERNAL_7312f764_30_group_norm_nhwc_one_pass_60_cu_f74407116thrust24THRUST_300001_SM_1030_NS12placeholders2_9E,@object
	.size		_ZN61_INTERNAL_7312f764_30_group_norm_nhwc_one_pass_60_cu_f74407116thrust24THRUST_300001_SM_1030_NS12placeholders2_9E,(_ZN61_INTERNAL_7312f764_30_group_norm_nhwc_one_pass_60_cu_f74407114cuda3std3__45__cpo7crbeginE - _ZN61_INTERNAL_7312f764_30_group_norm_nhwc_one_pass_60_cu_f74407116thrust24THRUST_300001_SM_1030_NS12placeholders2_9E)
_ZN61_INTERNAL_7312f764_30_group_norm_nhwc_one_pass_60_cu_f74407116thrust24THRUST_300001_SM_1030_NS12placeholders2_9E:
	.zero		1
	.type		_ZN61_INTERNAL_7312f764_30_group_norm_nhwc_one_pass_60_cu_f74407114cuda3std3__45__cpo7crbeginE,@object
	.size		_ZN61_INTERNAL_7312f764_30_group_norm_nhwc_one_pass_60_cu_f74407114cuda3std3__45__cpo7crbeginE,(_ZN61_INTERNAL_7312f764_30_group_norm_nhwc_one_pass_60_cu_f74407114cuda3std6ranges3__45__cpo4nextE - _ZN61_INTERNAL_7312f764_30_group_norm_nhwc_one_pass_60_cu_f74407114cuda3std3__45__cpo7crbeginE)
_ZN61_INTERNAL_7312f764_30_group_norm_nhwc_one_pass_60_cu_f74407114cuda3std3__45__cpo7crbeginE:
	.zero		1
	.type		_ZN61_INTERNAL_7312f764_30_group_norm_nhwc_one_pass_60_cu_f74407114cuda3std6ranges3__45__cpo4nextE,@object
	.size		_ZN61_INTERNAL_7312f764_30_group_norm_nhwc_one_pass_60_cu_f74407114cuda3std6ranges3__45__cpo4nextE,(_ZN61_INTERNAL_7312f764_30_group_norm_nhwc_one_pass_60_cu_f74407114cuda3std6ranges3__45__cpo4swapE - _ZN61_INTERNAL_7312f764_30_group_norm_nhwc_one_pass_60_cu_f74407114cuda3std6ranges3__45__cpo4nextE)
_ZN61_INTERNAL_7312f764_30_group_norm_nhwc_one_pass_60_cu_f74407114cuda3std6ranges3__45__cpo4nextE:
	.zero		1
	.type		_ZN61_INTERNAL_7312f764_30_group_norm_nhwc_one_pass_60_cu_f74407114cuda3std6ranges3__45__cpo4swapE,@object
	.size		_ZN61_INTERNAL_7312f764_30_group_norm_nhwc_one_pass_60_cu_f74407114cuda3std6ranges3__45__cpo4swapE,(_ZN61_INTERNAL_7312f764_30_group_norm_nhwc_one_pass_60_cu_f74407116thrust24THRUST_300001_SM_1030_NS12placeholders2_1E - _ZN61_INTERNAL_7312f764_30_group_norm_nhwc_one_pass_60_cu_f74407114cuda3std6ranges3__45__cpo4swapE)
_ZN61_INTERNAL_7312f764_30_group_norm_nhwc_one_pass_60_cu_f74407114cuda3std6ranges3__45__cpo4swapE:
	.zero		1
	.type		_ZN61_INTERNAL_7312f764_30_group_norm_nhwc_one_pass_60_cu_f74407116thrust24THRUST_300001_SM_1030_NS12placeholders2_1E,@object
	.size		_ZN61_INTERNAL_7312f764_30_group_norm_nhwc_one_pass_60_cu_f74407116thrust24THRUST_300001_SM_1030_NS12placeholders2_1E,(_ZN61_INTERNAL_7312f764_30_group_norm_nhwc_one_pass_60_cu_f74407116thrust24THRUST_300001_SM_1030_NS12placeholders2_3E - _ZN61_INTERNAL_7312f764_30_group_norm_nhwc_one_pass_60_cu_f74407116thrust24THRUST_300001_SM_1030_NS12placeholders2_1E)
_ZN61_INTERNAL_7312f764_30_group_norm_nhwc_one_pass_60_cu_f74407116thrust24THRUST_300001_SM_1030_NS12placeholders2_1E:
	.zero		1
	.type		_ZN61_INTERNAL_7312f764_30_group_norm_nhwc_one_pass_60_cu_f74407116thrust24THRUST_300001_SM_1030_NS12placeholders2_3E,@object
	.size		_ZN61_INTERNAL_7312f764_30_group_norm_nhwc_one_pass_60_cu_f74407116thrust24THRUST_300001_SM_1030_NS12placeholders2_3E,(_ZN61_INTERNAL_7312f764_30_group_norm_nhwc_one_pass_60_cu_f74407114cuda3std3__45__cpo5beginE - _ZN61_INTERNAL_7312f764_30_group_norm_nhwc_one_pass_60_cu_f74407116thrust24THRUST_300001_SM_1030_NS12placeholders2_3E)
_ZN61_INTERNAL_7312f764_30_group_norm_nhwc_one_pass_60_cu_f74407116thrust24THRUST_300001_SM_1030_NS12placeholders2_3E:
	.zero		1
	.type		_ZN61_INTERNAL_7312f764_30_group_norm_nhwc_one_pass_60_cu_f74407114cuda3std3__45__cpo5beginE,@object
	.size		_ZN61_INTERNAL_7312f764_30_group_norm_nhwc_one_pass_60_cu_f74407114cuda3std3__45__cpo5beginE,(_ZN61_INTERNAL_7312f764_30_group_norm_nhwc_one_pass_60_cu_f74407114cuda3std6ranges3__45__cpo5beginE - _ZN61_INTERNAL_7312f764_30_group_norm_nhwc_one_pass_60_cu_f74407114cuda3std3__45__cpo5beginE)
_ZN61_INTERNAL_7312f764_30_group_norm_nhwc_one_pass_60_cu_f74407114cuda3std3__45__cpo5beginE:
	.zero		1
	.type		_ZN61_INTERNAL_7312f764_30_group_norm_nhwc_one_pass_60_cu_f74407114cuda3std6ranges3__45__cpo5beginE,@object
	.size		_ZN61_INTERNAL_7312f764_30_group_norm_nhwc_one_pass_60_cu_f74407114cuda3std6ranges3__45__cpo5beginE,(_ZN61_INTERNAL_7312f764_30_group_norm_nhwc_one_pass_60_cu_f74407114cuda3std3__463_GLOBAL__N__7312f764_30_group_norm_nhwc_one_pass_60_cu_f74407116ignoreE - _ZN61_INTERNAL_7312f764_30_group_norm_nhwc_one_pass_60_cu_f74407114cuda3std6ranges3__45__cpo5beginE)
_ZN61_INTERNAL_7312f764_30_group_norm_nhwc_one_pass_60_cu_f74407114cuda3std6ranges3__45__cpo5beginE:
	.zero		1
	.type		_ZN61_INTERNAL_7312f764_30_group_norm_nhwc_one_pass_60_cu_f74407114cuda3std3__463_GLOBAL__N__7312f764_30_group_norm_nhwc_one_pass_60_cu_f74407116ignoreE,@object
	.size		_ZN61_INTERNAL_7312f764_30_group_norm_nhwc_one_pass_60_cu_f74407114cuda3std3__463_GLOBAL__N__7312f764_30_group_norm_nhwc_one_pass_60_cu_f74407116ignoreE,(_ZN61_INTERNAL_7312f764_30_group_norm_nhwc_one_pass_60_cu_f74407114cuda3std6ranges3__45__cpo4dataE - _ZN61_INTERNAL_7312f764_30_group_norm_nhwc_one_pass_60_cu_f74407114cuda3std3__463_GLOBAL__N__7312f764_30_group_norm_nhwc_one_pass_60_cu_f74407116ignoreE)
_ZN61_INTERNAL_7312f764_30_group_norm_nhwc_one_pass_60_cu_f74407114cuda3std3__463_GLOBAL__N__7312f764_30_group_norm_nhwc_one_pass_60_cu_f74407116ignoreE:
	.zero		1
	.type		_ZN61_INTERNAL_7312f764_30_group_norm_nhwc_one_pass_60_cu_f74407114cuda3std6ranges3__45__cpo4dataE,@object
	.size		_ZN61_INTERNAL_7312f764_30_group_norm_nhwc_one_pass_60_cu_f74407114cuda3std6ranges3__45__cpo4dataE,(_ZN61_INTERNAL_7312f764_30_group_norm_nhwc_one_pass_60_cu_f74407116thrust24THRUST_300001_SM_1030_NS12placeholders2_7E - _ZN61_INTERNAL_7312f764_30_group_norm_nhwc_one_pass_60_cu_f74407114cuda3std6ranges3__45__cpo4dataE)
_ZN61_INTERNAL_7312f764_30_group_norm_nhwc_one_pass_60_cu_f74407114cuda3std6ranges3__45__cpo4dataE:
	.zero		1
	.type		_ZN61_INTERNAL_7312f764_30_group_norm_nhwc_one_pass_60_cu_f74407116thrust24THRUST_300001_SM_1030_NS12placeholders2_7E,@object
	.size		_ZN61_INTERNAL_7312f764_30_group_norm_nhwc_one_pass_60_cu_f74407116thrust24THRUST_300001_SM_1030_NS12placeholders2_7E,(_ZN61_INTERNAL_7312f764_30_group_norm_nhwc_one_pass_60_cu_f74407114cuda3std3__45__cpo6rbeginE - _ZN61_INTERNAL_7312f764_30_group_norm_nhwc_one_pass_60_cu_f74407116thrust24THRUST_300001_SM_1030_NS12placeholders2_7E)
_ZN61_INTERNAL_7312f764_30_group_norm_nhwc_one_pass_60_cu_f74407116thrust24THRUST_300001_SM_1030_NS12placeholders2_7E:
	.zero		1
	.type		_ZN61_INTERNAL_7312f764_30_group_norm_nhwc_one_pass_60_cu_f74407114cuda3std3__45__cpo6rbeginE,@object
	.size		_ZN61_INTERNAL_7312f764_30_group_norm_nhwc_one_pass_60_cu_f74407114cuda3std3__45__cpo6rbeginE,(_ZN61_INTERNAL_7312f764_30_group_norm_nhwc_one_pass_60_cu_f74407114cuda3std6ranges3__45__cpo7advanceE - _ZN61_INTERNAL_7312f764_30_group_norm_nhwc_one_pass_60_cu_f74407114cuda3std3__45__cpo6rbeginE)
_ZN61_INTERNAL_7312f764_30_group_norm_nhwc_one_pass_60_cu_f74407114cuda3std3__45__cpo6rbeginE:
	.zero		1
	.type		_ZN61_INTERNAL_7312f764_30_group_norm_nhwc_one_pass_60_cu_f74407114cuda3std6ranges3__45__cpo7advanceE,@object
	.size		_ZN61_INTERNAL_7312f764_30_group_norm_nhwc_one_pass_60_cu_f74407114cuda3std6ranges3__45__cpo7advanceE,(_ZN61_INTERNAL_7312f764_30_group_norm_nhwc_one_pass_60_cu_f74407114cuda3std3__47nulloptE - _ZN61_INTERNAL_7312f764_30_group_norm_nhwc_one_pass_60_cu_f74407114cuda3std6ranges3__45__cpo7advanceE)
_ZN61_INTERNAL_7312f764_30_group_norm_nhwc_one_pass_60_cu_f74407114cuda3std6ranges3__45__cpo7advanceE:
	.zero		1
	.type		_ZN61_INTERNAL_7312f764_30_group_norm_nhwc_one_pass_60_cu_f74407114cuda3std3__47nulloptE,@object
	.size		_ZN61_INTERNAL_7312f764_30_group_norm_nhwc_one_pass_60_cu_f74407114cuda3std3__47nulloptE,(_ZN61_INTERNAL_7312f764_30_group_norm_nhwc_one_pass_60_cu_f74407114cuda3std6ranges3__45__cpo8distanceE - _ZN61_INTERNAL_7312f764_30_group_norm_nhwc_one_pass_60_cu_f74407114cuda3std3__47nulloptE)
_ZN61_INTERNAL_7312f764_30_group_norm_nhwc_one_pass_60_cu_f74407114cuda3std3__47nulloptE:
	.zero		1
	.type		_ZN61_INTERNAL_7312f764_30_group_norm_nhwc_one_pass_60_cu_f74407114cuda3std6ranges3__45__cpo8distanceE,@object
	.size		_ZN61_INTERNAL_7312f764_30_group_norm_nhwc_one_pass_60_cu_f74407114cuda3std6ranges3__45__cpo8distanceE,(_ZN61_INTERNAL_7312f764_30_group_norm_nhwc_one_pass_60_cu_f74407116thrust24THRUST_300001_SM_1030_NS12placeholders2_6E - _ZN61_INTERNAL_7312f764_30_group_norm_nhwc_one_pass_60_cu_f74407114cuda3std6ranges3__45__cpo8distanceE)
_ZN61_INTERNAL_7312f764_30_group_norm_nhwc_one_pass_60_cu_f74407114cuda3std6ranges3__45__cpo8distanceE:
	.zero		1
	.type		_ZN61_INTERNAL_7312f764_30_group_norm_nhwc_one_pass_60_cu_f74407116thrust24THRUST_300001_SM_1030_NS12placeholders2_6E,@object
	.size		_ZN61_INTERNAL_7312f764_30_group_norm_nhwc_one_pass_60_cu_f74407116thrust24THRUST_300001_SM_1030_NS12placeholders2_6E,(_ZN61_INTERNAL_7312f764_30_group_norm_nhwc_one_pass_60_cu_f74407114cuda3std3__45__cpo4cendE - _ZN61_INTERNAL_7312f764_30_group_norm_nhwc_one_pass_60_cu_f74407116thrust24THRUST_300001_SM_1030_NS12placeholders2_6E)
_ZN61_INTERNAL_7312f764_30_group_norm_nhwc_one_pass_60_cu_f74407116thrust24THRUST_300001_SM_1030_NS12placeholders2_6E:
	.zero		1
	.type		_ZN61_INTERNAL_7312f764_30_group_norm_nhwc_one_pass_60_cu_f74407114cuda3std3__45__cpo4cendE,@object
	.size		_ZN61_INTERNAL_7312f764_30_group_norm_nhwc_one_pass_60_cu_f74407114cuda3std3__45__cpo4cendE,(_ZN61_INTERNAL_7312f764_30_group_norm_nhwc_one_pass_60_cu_f74407114cuda3std6ranges3__45__cpo4cendE - _ZN61_INTERNAL_7312f764_30_group_norm_nhwc_one_pass_60_cu_f74407114cuda3std3__45__cpo4cendE)
_ZN61_INTERNAL_7312f764_30_group_norm_nhwc_one_pass_60_cu_f74407114cuda3std3__45__cpo4cendE:
	.zero		1
	.type		_ZN61_INTERNAL_7312f764_30_group_norm_nhwc_one_pass_60_cu_f74407114cuda3std6ranges3__45__cpo4cendE,@object
	.size		_ZN61_INTERNAL_7312f764_30_group_norm_nhwc_one_pass_60_cu_f74407114cuda3std6ranges3__45__cpo4cendE,(_ZN61_INTERNAL_7312f764_30_group_norm_nhwc_one_pass_60_cu_f74407114cuda3std3__420unreachable_sentinelE - _ZN61_INTERNAL_7312f764_30_group_norm_nhwc_one_pass_60_cu_f74407114cuda3std6ranges3__45__cpo4cendE)
_ZN61_INTERNAL_7312f764_30_group_norm_nhwc_one_pass_60_cu_f74407114cuda3std6ranges3__45__cpo4cendE:
	.zero		1
	.type		_ZN61_INTERNAL_7312f764_30_group_norm_nhwc_one_pass_60_cu_f74407114cuda3std3__420unreachable_sentinelE,@object
	.size		_ZN61_INTERNAL_7312f764_30_group_norm_nhwc_one_pass_60_cu_f74407114cuda3std3__420unreachable_sentinelE,(_ZN61_INTERNAL_7312f764_30_group_norm_nhwc_one_pass_60_cu_f74407114cuda3std6ranges3__45__cpo5ssizeE - _ZN61_INTERNAL_7312f764_30_group_norm_nhwc_one_pass_60_cu_f74407114cuda3std3__420unreachable_sentinelE)
_ZN61_INTERNAL_7312f764_30_group_norm_nhwc_one_pass_60_cu_f74407114cuda3std3__420unreachable_sentinelE:
	.zero		1
	.type		_ZN61_INTERNAL_7312f764_30_group_norm_nhwc_one_pass_60_cu_f74407114cuda3std6ranges3__45__cpo5ssizeE,@object
	.size		_ZN61_INTERNAL_7312f764_30_group_norm_nhwc_one_pass_60_cu_f74407114cuda3std6ranges3__45__cpo5ssizeE,(_ZN61_INTERNAL_7312f764_30_group_norm_nhwc_one_pass_60_cu_f74407116thrust24THRUST_300001_SM_1030_NS12placeholders3_10E - _ZN61_INTERNAL_7312f764_30_group_norm_nhwc_one_pass_60_cu_f74407114cuda3std6ranges3__45__cpo5ssizeE)
_ZN61_INTERNAL_7312f764_30_group_norm_nhwc_one_pass_60_cu_f74407114cuda3std6ranges3__45__cpo5ssizeE:
	.zero		1
	.type		_ZN61_INTERNAL_7312f764_30_group_norm_nhwc_one_pass_60_cu_f74407116thrust24THRUST_300001_SM_1030_NS12placeholders3_10E,@object
	.size		_ZN61_INTERNAL_7312f764_30_group_norm_nhwc_one_pass_60_cu_f74407116thrust24THRUST_300001_SM_1030_NS12placeholders3_10E,(_ZN61_INTERNAL_7312f764_30_group_norm_nhwc_one_pass_60_cu_f74407114cuda3std3__45__cpo5crendE - _ZN61_INTERNAL_7312f764_30_group_norm_nhwc_one_pass_60_cu_f74407116thrust24THRUST_300001_SM_1030_NS12placeholders3_10E)
_ZN61_INTERNAL_7312f764_30_group_norm_nhwc_one_pass_60_cu_f74407116thrust24THRUST_300001_SM_1030_NS12placeholders3_10E:
	.zero		1
	.type		_ZN61_INTERNAL_7312f764_30_group_norm_nhwc_one_pass_60_cu_f74407114cuda3std3__45__cpo5crendE,@object
	.size		_ZN61_INTERNAL_7312f764_30_group_norm_nhwc_one_pass_60_cu_f74407114cuda3std3__45__cpo5crendE,(_ZN61_INTERNAL_7312f764_30_group_norm_nhwc_one_pass_60_cu_f74407114cuda3std6ranges3__45__cpo4prevE - _ZN61_INTERNAL_7312f764_30_group_norm_nhwc_one_pass_60_cu_f74407114cuda3std3__45__cpo5crendE)
_ZN61_INTERNAL_7312f764_30_group_norm_nhwc_one_pass_60_cu_f74407114cuda3std3__45__cpo5crendE:
	.zero		1
	.type		_ZN61_INTERNAL_7312f764_30_group_norm_nhwc_one_pass_60_cu_f74407114cuda3std6ranges3__45__cpo4prevE,@object
	.size		_ZN61_INTERNAL_7312f764_30_group_norm_nhwc_one_pass_60_cu_f74407114cuda3std6ranges3__45__cpo4prevE,(_ZN61_INTERNAL_7312f764_30_group_norm_nhwc_one_pass_60_cu_f74407114cuda3std6ranges3__45__cpo9iter_moveE - _ZN61_INTERNAL_7312f764_30_group_norm_nhwc_one_pass_60_cu_f74407114cuda3std6ranges3__45__cpo4prevE)
_ZN61_INTERNAL_7312f764_30_group_norm_nhwc_one_pass_60_cu_f74407114cuda3std6ranges3__45__cpo4prevE:
	.zero		1
	.type		_ZN61_INTERNAL_7312f764_30_group_norm_nhwc_one_pass_60_cu_f74407114cuda3std6ranges3__45__cpo9iter_moveE,@object
	.size		_ZN61_INTERNAL_7312f764_30_group_norm_nhwc_one_pass_60_cu_f74407114cuda3std6ranges3__45__cpo9iter_moveE,(_ZN61_INTERNAL_7312f764_30_group_norm_nhwc_one_pass_60_cu_f74407116thrust24THRUST_300001_SM_1030_NS12placeholders2_2E - _ZN61_INTERNAL_7312f764_30_group_norm_nhwc_one_pass_60_cu_f74407114cuda3std6ranges3__45__cpo9iter_moveE)
_ZN61_INTERNAL_7312f764_30_group_norm_nhwc_one_pass_60_cu_f74407114cuda3std6ranges3__45__cpo9iter_moveE:
	.zero		1
	.type		_ZN61_INTERNAL_7312f764_30_group_norm_nhwc_one_pass_60_cu_f74407116thrust24THRUST_300001_SM_1030_NS12placeholders2_2E,@object
	.size		_ZN61_INTERNAL_7312f764_30_group_norm_nhwc_one_pass_60_cu_f74407116thrust24THRUST_300001_SM_1030_NS12placeholders2_2E,(_ZN61_INTERNAL_7312f764_30_group_norm_nhwc_one_pass_60_cu_f74407116thrust24THRUST_300001_SM_1030_NS12placeholders2_4E - _ZN61_INTERNAL_7312f764_30_group_norm_nhwc_one_pass_60_cu_f74407116thrust24THRUST_300001_SM_1030_NS12placeholders2_2E)
_ZN61_INTERNAL_7312f764_30_group_norm_nhwc_one_pass_60_cu_f74407116thrust24THRUST_300001_SM_1030_NS12placeholders2_2E:
	.zero		1
	.type		_ZN61_INTERNAL_7312f764_30_group_norm_nhwc_one_pass_60_cu_f74407116thrust24THRUST_300001_SM_1030_NS12placeholders2_4E,@object
	.size		_ZN61_INTERNAL_7312f764_30_group_norm_nhwc_one_pass_60_cu_f74407116thrust24THRUST_300001_SM_1030_NS12placeholders2_4E,(_ZN61_INTERNAL_7312f764_30_group_norm_nhwc_one_pass_60_cu_f74407114cuda3std3__45__cpo3endE - _ZN61_INTERNAL_7312f764_30_group_norm_nhwc_one_pass_60_cu_f74407116thrust24THRUST_300001_SM_1030_NS12placeholders2_4E)
_ZN61_INTERNAL_7312f764_30_group_norm_nhwc_one_pass_60_cu_f74407116thrust24THRUST_300001_SM_1030_NS12placeholders2_4E:
	.zero		1
	.type		_ZN61_INTERNAL_7312f764_30_group_norm_nhwc_one_pass_60_cu_f74407114cuda3std3__45__cpo3endE,@object
	.size		_ZN61_INTERNAL_7312f764_30_group_norm_nhwc_one_pass_60_cu_f74407114cuda3std3__45__cpo3endE,(_ZN61_INTERNAL_7312f764_30_group_norm_nhwc_one_pass_60_cu_f74407114cuda3std6ranges3__45__cpo3endE - _ZN61_INTERNAL_7312f764_30_group_norm_nhwc_one_pass_60_cu_f74407114cuda3std3__45__cpo3endE)
_ZN61_INTERNAL_7312f764_30_group_norm_nhwc_one_pass_60_cu_f74407114cuda3std3__45__cpo3endE:
	.zero		1
	.type		_ZN61_INTERNAL_7312f764_30_group_norm_nhwc_one_pass_60_cu_f74407114cuda3std6ranges3__45__cpo3endE,@object
	.size		_ZN61_INTERNAL_7312f764_30_group_norm_nhwc_one_pass_60_cu_f74407114cuda3std6ranges3__45__cpo3endE,(_ZN61_INTERNAL_7312f764_30_group_norm_nhwc_one_pass_60_cu_f74407114cuda3std3__419piecewise_constructE - _ZN61_INTERNAL_7312f764_30_group_norm_nhwc_one_pass_60_cu_f74407114cuda3std6ranges3__45__cpo3endE)
_ZN61_INTERNAL_7312f764_30_group_norm_nhwc_one_pass_60_cu_f74407114cuda3std6ranges3__45__cpo3endE:
	.zero		1
	.type		_ZN61_INTERNAL_7312f764_30_group_norm_nhwc_one_pass_60_cu_f74407114cuda3std3__419piecewise_constructE,@object
	.size		_ZN61_INTERNAL_7312f764_30_group_norm_nhwc_one_pass_60_cu_f74407114cuda3std3__419piecewise_constructE,(_ZN61_INTERNAL_7312f764_30_group_norm_nhwc_one_pass_60_cu_f74407114cuda3std6ranges3__45__cpo5cdataE - _ZN61_INTERNAL_7312f764_30_group_norm_nhwc_one_pass_60_cu_f74407114cuda3std3__419piecewise_constructE)
_ZN61_INTERNAL_7312f764_30_group_norm_nhwc_one_pass_60_cu_f74407114cuda3std3__419piecewise_constructE:
	.zero		1
	.type		_ZN61_INTERNAL_7312f764_30_group_norm_nhwc_one_pass_60_cu_f74407114cuda3std6ranges3__45__cpo5cdataE,@object
	.size		_ZN61_INTERNAL_7312f764_30_group_norm_nhwc_one_pass_60_cu_f74407114cuda3std6ranges3__45__cpo5cdataE,(_ZN61_INTERNAL_7312f764_30_group_norm_nhwc_one_pass_60_cu_f74407116thrust24THRUST_300001_SM_1030_NS12placeholders2_8E - _ZN61_INTERNAL_7312f764_30_group_norm_nhwc_one_pass_60_cu_f74407114cuda3std6ranges3__45__cpo5cdataE)
_ZN61_INTERNAL_7312f764_30_group_norm_nhwc_one_pass_60_cu_f74407114cuda3std6ranges3__45__cpo5cdataE:
	.zero		1
	.type		_ZN61_INTERNAL_7312f764_30_group_norm_nhwc_one_pass_60_cu_f74407116thrust24THRUST_300001_SM_1030_NS12placeholders2_8E,@object
	.size		_ZN61_INTERNAL_7312f764_30_group_norm_nhwc_one_pass_60_cu_f74407116thrust24THRUST_300001_SM_1030_NS12placeholders2_8E,(_ZN61_INTERNAL_7312f764_30_group_norm_nhwc_one_pass_60_cu_f74407114cuda3std3__45__cpo4rendE - _ZN61_INTERNAL_7312f764_30_group_norm_nhwc_one_pass_60_cu_f74407116thrust24THRUST_300001_SM_1030_NS12placeholders2_8E)
_ZN61_INTERNAL_7312f764_30_group_norm_nhwc_one_pass_60_cu_f74407116thrust24THRUST_300001_SM_1030_NS12placeholders2_8E:
	.zero		1
	.type		_ZN61_INTERNAL_7312f764_30_group_norm_nhwc_one_pass_60_cu_f74407114cuda3std3__45__cpo4rendE,@object
	.size		_ZN61_INTERNAL_7312f764_30_group_norm_nhwc_one_pass_60_cu_f74407114cuda3std3__45__cpo4rendE,(_ZN61_INTERNAL_7312f764_30_group_norm_nhwc_one_pass_60_cu_f74407114cuda3std6ranges3__45__cpo9iter_swapE - _ZN61_INTERNAL_7312f764_30_group_norm_nhwc_one_pass_60_cu_f74407114cuda3std3__45__cpo4rendE)
_ZN61_INTERNAL_7312f764_30_group_norm_nhwc_one_pass_60_cu_f74407114cuda3std3__45__cpo4rendE:
	.zero		1
	.type		_ZN61_INTERNAL_7312f764_30_group_norm_nhwc_one_pass_60_cu_f74407114cuda3std6ranges3__45__cpo9iter_swapE,@object
	.size		_ZN61_INTERNAL_7312f764_30_group_norm_nhwc_one_pass_60_cu_f74407114cuda3std6ranges3__45__cpo9iter_swapE,(_ZN61_INTERNAL_7312f764_30_group_norm_nhwc_one_pass_60_cu_f74407114cuda3std3__48unexpectE - _ZN61_INTERNAL_7312f764_30_group_norm_nhwc_one_pass_60_cu_f74407114cuda3std6ranges3__45__cpo9iter_swapE)
_ZN61_INTERNAL_7312f764_30_group_norm_nhwc_one_pass_60_cu_f74407114cuda3std6ranges3__45__cpo9iter_swapE:
	.zero		1
	.type		_ZN61_INTERNAL_7312f764_30_group_norm_nhwc_one_pass_60_cu_f74407114cuda3std3__48unexpectE,@object
	.size		_ZN61_INTERNAL_7312f764_30_group_norm_nhwc_one_pass_60_cu_f74407114cuda3std3__48unexpectE,(_ZN61_INTERNAL_7312f764_30_group_norm_nhwc_one_pass_60_cu_f74407116thrust24THRUST_300001_SM_1030_NS6system6detail10sequential3seqE - _ZN61_INTERNAL_7312f764_30_group_norm_nhwc_one_pass_60_cu_f74407114cuda3std3__48unexpectE)
_ZN61_INTERNAL_7312f764_30_group_norm_nhwc_one_pass_60_cu_f74407114cuda3std3__48unexpectE:
	.zero		1
	.type		_ZN61_INTERNAL_7312f764_30_group_norm_nhwc_one_pass_60_cu_f74407116thrust24THRUST_300001_SM_1030_NS6system6detail10sequential3seqE,@object
	.size		_ZN61_INTERNAL_7312f764_30_group_norm_nhwc_one_pass_60_cu_f74407116thrust24THRUST_300001_SM_1030_NS6system6detail10sequential3seqE,(.L_29 - _ZN61_INTERNAL_7312f764_30_group_norm_nhwc_one_pass_60_cu_f74407116thrust24THRUST_300001_SM_1030_NS6system6detail10sequential3seqE)
_ZN61_INTERNAL_7312f764_30_group_norm_nhwc_one_pass_60_cu_f74407116thrust24THRUST_300001_SM_1030_NS6system6detail10sequential3seqE:
	.zero		1
.L_29:


//--------------------- .nv.shared._Z35group_norm_nhwc_bwd_one_pass_kernelI11Bf16IOFp32WLi64ELi60ELi480EEv26Group_norm_nhwc_bwd_params --------------------------
	.section	.nv.shared._Z35group_norm_nhwc_bwd_one_pass_kernelI11Bf16IOFp32WLi64ELi60ELi480EEv26Group_norm_nhwc_bwd_params,"aw",@nobits
	.sectionflags	@""
	.align	16
.nv.shared._Z35group_norm_nhwc_bwd_one_pass_kernelI11Bf16IOFp32WLi64ELi60ELi480EEv26Group_norm_nhwc_bwd_params:
	.zero		8864


//--------------------- .nv.shared._Z35group_norm_nhwc_bwd_one_pass_kernelI11Bf16IOFp32WLi128ELi60ELi480EEv26Group_norm_nhwc_bwd_params --------------------------
	.section	.nv.shared._Z35group_norm_nhwc_bwd_one_pass_kernelI11Bf16IOFp32WLi128ELi60ELi480EEv26Group_norm_nhwc_bwd_params,"aw",@nobits
	.sectionflags	@""
	.align	16
.nv.shared._Z35group_norm_nhwc_bwd_one_pass_kernelI11Bf16IOFp32WLi128ELi60ELi480EEv26Group_norm_nhwc_bwd_params:
	.zero		8864


//--------------------- .nv.shared._Z35group_norm_nhwc_bwd_one_pass_kernelI11Bf16IOFp32WLi256ELi60ELi480EEv26Group_norm_nhwc_bwd_params --------------------------
	.section	.nv.shared._Z35group_norm_nhwc_bwd_one_pass_kernelI11Bf16IOFp32WLi256ELi60ELi480EEv26Group_norm_nhwc_bwd_params,"aw",@nobits
	.sectionflags	@""
	.align	16
.nv.shared._Z35group_norm_nhwc_bwd_one_pass_kernelI11Bf16IOFp32WLi256ELi60ELi480EEv26Group_norm_nhwc_bwd_params:
	.zero		8864


//--------------------- .nv.shared._Z35group_norm_nhwc_bwd_one_pass_kernelI11Bf16IOFp32WLi512ELi60ELi480EEv26Group_norm_nhwc_bwd_params --------------------------
	.section	.nv.shared._Z35group_norm_nhwc_bwd_one_pass_kernelI11Bf16IOFp32WLi512ELi60ELi480EEv26Group_norm_nhwc_bwd_params,"aw",@nobits
	.sectionflags	@""
	.align	16
.nv.shared._Z35group_norm_nhwc_bwd_one_pass_kernelI11Bf16IOFp32WLi512ELi60ELi480EEv26Group_norm_nhwc_bwd_params:
	.zero		8864


//--------------------- .nv.shared._Z35group_norm_nhwc_bwd_one_pass_kernelI11Bf16IOBf16WLi64ELi60ELi480EEv26Group_norm_nhwc_bwd_params --------------------------
	.section	.nv.shared._Z35group_norm_nhwc_bwd_one_pass_kernelI11Bf16IOBf16WLi64ELi60ELi480EEv26Group_norm_nhwc_bwd_params,"aw",@nobits
	.sectionflags	@""
	.align	16
.nv.shared._Z35group_norm_nhwc_bwd_one_pass_kernelI11Bf16IOBf16WLi64ELi60ELi480EEv26Group_norm_nhwc_bwd_params:
	.zero		8864


//--------------------- .nv.shared._Z35group_norm_nhwc_bwd_one_pass_kernelI11Bf16IOBf16WLi128ELi60ELi480EEv26Group_norm_nhwc_bwd_params --------------------------
	.section	.nv.shared._Z35group_norm_nhwc_bwd_one_pass_kernelI11Bf16IOBf16WLi128ELi60ELi480EEv26Group_norm_nhwc_bwd_params,"aw",@nobits
	.sectionflags	@""
	.align	16
.nv.shared._Z35group_norm_nhwc_bwd_one_pass_kernelI11Bf16IOBf16WLi128ELi60ELi480EEv26Group_norm_nhwc_bwd_params:
	.zero		8864


//--------------------- .nv.shared._Z35group_norm_nhwc_bwd_one_pass_kernelI11Bf16IOBf16WLi256ELi60ELi480EEv26Group_norm_nhwc_bwd_params --------------------------
	.section	.nv.shared._Z35group_norm_nhwc_bwd_one_pass_kernelI11Bf16IOBf16WLi256ELi60ELi480EEv26Group_norm_nhwc_bwd_params,"aw",@nobits
	.sectionflags	@""
	.align	16
.nv.shared._Z35group_norm_nhwc_bwd_one_pass_kernelI11Bf16IOBf16WLi256ELi60ELi480EEv26Group_norm_nhwc_bwd_params:
	.zero		8864


//--------------------- .nv.shared._Z35group_norm_nhwc_bwd_one_pass_kernelI11Bf16IOBf16WLi512ELi60ELi480EEv26Group_norm_nhwc_bwd_params --------------------------
	.section	.nv.shared._Z35group_norm_nhwc_bwd_one_pass_kernelI11Bf16IOBf16WLi512ELi60ELi480EEv26Group_norm_nhwc_bwd_params,"aw",@nobits
	.sectionflags	@""
	.align	16
.nv.shared._Z35group_norm_nhwc_bwd_one_pass_kernelI11Bf16IOBf16WLi512ELi60ELi480EEv26Group_norm_nhwc_bwd_params:
	.zero		8864


//--------------------- .nv.shared._Z35group_norm_nhwc_bwd_one_pass_kernelI11Bf16IOFp16WLi64ELi60ELi480EEv26Group_norm_nhwc_bwd_params --------------------------
	.section	.nv.shared._Z35group_norm_nhwc_bwd_one_pass_kernelI11Bf16IOFp16WLi64ELi60ELi480EEv26Group_norm_nhwc_bwd_params,"aw",@nobits
	.sectionflags	@""
	.align	16
.nv.shared._Z35group_norm_nhwc_bwd_one_pass_kernelI11Bf16IOFp16WLi64ELi60ELi480EEv26Group_norm_nhwc_bwd_params:
	.zero		8864


//--------------------- .nv.shared._Z35group_norm_nhwc_bwd_one_pass_kernelI11Bf16IOFp16WLi128ELi60ELi480EEv26Group_norm_nhwc_bwd_params --------------------------
	.section	.nv.shared._Z35group_norm_nhwc_bwd_one_pass_kernelI11Bf16IOFp16WLi128ELi60ELi480EEv26Group_norm_nhwc_bwd_params,"aw",@nobits
	.sectionflags	@""
	.align	16
.nv.shared._Z35group_norm_nhwc_bwd_one_pass_kernelI11Bf16IOFp16WLi128ELi60ELi480EEv26Group_norm_nhwc_bwd_params:
	.zero		8864


//--------------------- .nv.shared._Z35group_norm_nhwc_bwd_one_pass_kernelI11Bf16IOFp16WLi256ELi60ELi480EEv26Group_norm_nhwc_bwd_params --------------------------
	.section	.nv.shared._Z35group_norm_nhwc_bwd_one_pass_kernelI11Bf16IOFp16WLi256ELi60ELi480EEv26Group_norm_nhwc_bwd_params,"aw",@nobits
	.sectionflags	@""
	.align	16
.nv.shared._Z35group_norm_nhwc_bwd_one_pass_kernelI11Bf16IOFp16WLi256ELi60ELi480EEv26Group_norm_nhwc_bwd_params:
	.zero		8864


//--------------------- .nv.shared._Z35group_norm_nhwc_bwd_one_pass_kernelI11Bf16IOFp16WLi512ELi60ELi480EEv26Group_norm_nhwc_bwd_params --------------------------
	.section	.nv.shared._Z35group_norm_nhwc_bwd_one_pass_kernelI11Bf16IOFp16WLi512ELi60ELi480EEv26Group_norm_nhwc_bwd_params,"aw",@nobits
	.sectionflags	@""
	.align	16
.nv.shared._Z35group_norm_nhwc_bwd_one_pass_kernelI11Bf16IOFp16WLi512ELi60ELi480EEv26Group_norm_nhwc_bwd_params:
	.zero		8864


//--------------------- .nv.shared._Z35group_norm_nhwc_bwd_one_pass_kernelI11Fp16IOFp32WLi64ELi60ELi480EEv26Group_norm_nhwc_bwd_params --------------------------
	.section	.nv.shared._Z35group_norm_nhwc_bwd_one_pass_kernelI11Fp16IOFp32WLi64ELi60ELi480EEv26Group_norm_nhwc_bwd_params,"aw",@nobits
	.sectionflags	@""
	.align	16
.nv.shared._Z35group_norm_nhwc_bwd_one_pass_kernelI11Fp16IOFp32WLi64ELi60ELi480EEv26Group_norm_nhwc_bwd_params:
	.zero		8864


//--------------------- .nv.shared._Z35group_norm_nhwc_bwd_one_pass_kernelI11Fp16IOFp32WLi128ELi60ELi480EEv26Group_norm_nhwc_bwd_params --------------------------
	.section	.nv.shared._Z35group_norm_nhwc_bwd_one_pass_kernelI11Fp16IOFp32WLi128ELi60ELi480EEv26Group_norm_nhwc_bwd_params,"aw",@nobits
	.sectionflags	@""
	.align	16
.nv.shared._Z35group_norm_nhwc_bwd_one_pass_kernelI11Fp16IOFp32WLi128ELi60ELi480EEv26Group_norm_nhwc_bwd_params:
	.zero		8864


//--------------------- .nv.shared._Z35group_norm_nhwc_bwd_one_pass_kernelI11Fp16IOFp32WLi256ELi60ELi480EEv26Group_norm_nhwc_bwd_params --------------------------
	.section	.nv.shared._Z35group_norm_nhwc_bwd_one_pass_kernelI11Fp16IOFp32WLi256ELi60ELi480EEv26Group_norm_nhwc_bwd_params,"aw",@nobits
	.sectionflags	@""
	.align	16
.nv.shared._Z35group_norm_nhwc_bwd_one_pass_kernelI11Fp16IOFp32WLi256ELi60ELi480EEv26Group_norm_nhwc_bwd_params:
	.zero		8864


//--------------------- .nv.shared._Z35group_norm_nhwc_bwd_one_pass_kernelI11Fp16IOFp32WLi512ELi60ELi480EEv26Group_norm_nhwc_bwd_params --------------------------
	.section	.nv.shared._Z35group_norm_nhwc_bwd_one_pass_kernelI11Fp16IOFp32WLi512ELi60ELi480EEv26Group_norm_nhwc_bwd_params,"aw",@nobits
	.sectionflags	@""
	.align	16
.nv.shared._Z35group_norm_nhwc_bwd_one_pass_kernelI11Fp16IOFp32WLi512ELi60ELi480EEv26Group_norm_nhwc_bwd_params:
	.zero		8864


//--------------------- .nv.shared._Z35group_norm_nhwc_bwd_one_pass_kernelI11Fp16IOBf16WLi64ELi60ELi480EEv26Group_norm_nhwc_bwd_params --------------------------
	.section	.nv.shared._Z35group_norm_nhwc_bwd_one_pass_kernelI11Fp16IOBf16WLi64ELi60ELi480EEv26Group_norm_nhwc_bwd_params,"aw",@nobits
	.sectionflags	@""
	.align	16
.nv.shared._Z35group_norm_nhwc_bwd_one_pass_kernelI11Fp16IOBf16WLi64ELi60ELi480EEv26Group_norm_nhwc_bwd_params:
	.zero		8864


//--------------------- .nv.shared._Z35group_norm_nhwc_bwd_one_pass_kernelI11Fp16IOBf16WLi128ELi60ELi480EEv26Group_norm_nhwc_bwd_params --------------------------
	.section	.nv.shared._Z35group_norm_nhwc_bwd_one_pass_kernelI11Fp16IOBf16WLi128ELi60ELi480EEv26Group_norm_nhwc_bwd_params,"aw",@nobits
	.sectionflags	@""
	.align	16
.nv.shared._Z35group_norm_nhwc_bwd_one_pass_kernelI11Fp16IOBf16WLi128ELi60ELi480EEv26Group_norm_nhwc_bwd_params:
	.zero		8864


//--------------------- .nv.shared._Z35group_norm_nhwc_bwd_one_pass_kernelI11Fp16IOBf16WLi256ELi60ELi480EEv26Group_norm_nhwc_bwd_params --------------------------
	.section	.nv.shared._Z35group_norm_nhwc_bwd_one_pass_kernelI11Fp16IOBf16WLi256ELi60ELi480EEv26Group_norm_nhwc_bwd_params,"aw",@nobits
	.sectionflags	@""
	.align	16
.nv.shared._Z35group_norm_nhwc_bwd_one_pass_kernelI11Fp16IOBf16WLi256ELi60ELi480EEv26Group_norm_nhwc_bwd_params:
	.zero		8864


//--------------------- .nv.shared._Z35group_norm_nhwc_bwd_one_pass_kernelI11Fp16IOBf16WLi512ELi60ELi480EEv26Group_norm_nhwc_bwd_params --------------------------
	.section	.nv.shared._Z35group_norm_nhwc_bwd_one_pass_kernelI11Fp16IOBf16WLi512ELi60ELi480EEv26Group_norm_nhwc_bwd_params,"aw",@nobits
	.sectionflags	@""
	.align	16
.nv.shared._Z35group_norm_nhwc_bwd_one_pass_kernelI11Fp16IOBf16WLi512ELi60ELi480EEv26Group_norm_nhwc_bwd_params:
	.zero		8864


//--------------------- .nv.shared._Z35group_norm_nhwc_bwd_one_pass_kernelI11Fp16IOFp16WLi64ELi60ELi480EEv26Group_norm_nhwc_bwd_params --------------------------
	.section	.nv.shared._Z35group_norm_nhwc_bwd_one_pass_kernelI11Fp16IOFp16WLi64ELi60ELi480EEv26Group_norm_nhwc_bwd_params,"aw",@nobits
	.sectionflags	@""
	.align	16
.nv.shared._Z35group_norm_nhwc_bwd_one_pass_kernelI11Fp16IOFp16WLi64ELi60ELi480EEv26Group_norm_nhwc_bwd_params:
	.zero		8864


//--------------------- .nv.shared._Z35group_norm_nhwc_bwd_one_pass_kernelI11Fp16IOFp16WLi128ELi60ELi480EEv26Group_norm_nhwc_bwd_params --------------------------
	.section	.nv.shared._Z35group_norm_nhwc_bwd_one_pass_kernelI11Fp16IOFp16WLi128ELi60ELi480EEv26Group_norm_nhwc_bwd_params,"aw",@nobits
	.sectionflags	@""
	.align	16
.nv.shared._Z35group_norm_nhwc_bwd_one_pass_kernelI11Fp16IOFp16WLi128ELi60ELi480EEv26Group_norm_nhwc_bwd_params:
	.zero		8864


//--------------------- .nv.shared._Z35group_norm_nhwc_bwd_one_pass_kernelI11Fp16IOFp16WLi256ELi60ELi480EEv26Group_norm_nhwc_bwd_params --------------------------
	.section	.nv.shared._Z35group_norm_nhwc_bwd_one_pass_kernelI11Fp16IOFp16WLi256ELi60ELi480EEv26Group_norm_nhwc_bwd_params,"aw",@nobits
	.sectionflags	@""
	.align	16
.nv.shared._Z35group_norm_nhwc_bwd_one_pass_kernelI11Fp16IOFp16WLi256ELi60ELi480EEv26Group_norm_nhwc_bwd_params:
	.zero		8864


//--------------------- .nv.shared._Z35group_norm_nhwc_bwd_one_pass_kernelI11Fp16IOFp16WLi512ELi60ELi480EEv26Group_norm_nhwc_bwd_params --------------------------
	.section	.nv.shared._Z35group_norm_nhwc_bwd_one_pass_kernelI11Fp16IOFp16WLi512ELi60ELi480EEv26Group_norm_nhwc_bwd_params,"aw",@nobits
	.sectionflags	@""
	.align	16
.nv.shared._Z35group_norm_nhwc_bwd_one_pass_kernelI11Fp16IOFp16WLi512ELi60ELi480EEv26Group_norm_nhwc_bwd_params:
	.zero		8864


//--------------------- .nv.shared._Z35group_norm_nhwc_bwd_one_pass_kernelI11Fp32IOFp32WLi64ELi60ELi480EEv26Group_norm_nhwc_bwd_params --------------------------
	.section	.nv.shared._Z35group_norm_nhwc_bwd_one_pass_kernelI11Fp32IOFp32WLi64ELi60ELi480EEv26Group_norm_nhwc_bwd_params,"aw",@nobits
	.sectionflags	@""
	.align	16
.nv.shared._Z35group_norm_nhwc_bwd_one_pass_kernelI11Fp32IOFp32WLi64ELi60ELi480EEv26Group_norm_nhwc_bwd_params:
	.zero		8864


//--------------------- .nv.shared._Z35group_norm_nhwc_bwd_one_pass_kernelI11Fp32IOFp32WLi128ELi60ELi480EEv26Group_norm_nhwc_bwd_params --------------------------
	.section	.nv.shared._Z35group_norm_nhwc_bwd_one_pass_kernelI11Fp32IOFp32WLi128ELi60ELi480EEv26Group_norm_nhwc_bwd_params,"aw",@nobits
	.sectionflags	@""
	.align	16
.nv.shared._Z35group_norm_nhwc_bwd_one_pass_kernelI11Fp32IOFp32WLi128ELi60ELi480EEv26Group_norm_nhwc_bwd_params:
	.zero		8864


//--------------------- .nv.shared._Z35group_norm_nhwc_bwd_one_pass_kernelI11Fp32IOFp32WLi256ELi60ELi480EEv26Group_norm_nhwc_bwd_params --------------------------
	.section	.nv.shared._Z35group_norm_nhwc_bwd_one_pass_kernelI11Fp32IOFp32WLi256ELi60ELi480EEv26Group_norm_nhwc_bwd_params,"aw",@nobits
	.sectionflags	@""
	.align	16
.nv.shared._Z35group_norm_nhwc_bwd_one_pass_kernelI11Fp32IOFp32WLi256ELi60ELi480EEv26Group_norm_nhwc_bwd_params:
	.zero		8864


//--------------------- .nv.shared._Z35group_norm_nhwc_bwd_one_pass_kernelI11Fp32IOFp32WLi512ELi60ELi480EEv26Group_norm_nhwc_bwd_params --------------------------
	.section	.nv.shared._Z35group_norm_nhwc_bwd_one_pass_kernelI11Fp32IOFp32WLi512ELi60ELi480EEv26Group_norm_nhwc_bwd_params,"aw",@nobits
	.sectionflags	@""
	.align	16
.nv.shared._Z35group_norm_nhwc_bwd_one_pass_kernelI11Fp32IOFp32WLi512ELi60ELi480EEv26Group_norm_nhwc_bwd_params:
	.zero		8864


//--------------------- .nv.shared._Z35group_norm_nhwc_bwd_one_pass_kernelI11Fp32IOBf16WLi64ELi60ELi480EEv26Group_norm_nhwc_bwd_params --------------------------
	.section	.nv.shared._Z35group_norm_nhwc_bwd_one_pass_kernelI11Fp32IOBf16WLi64ELi60ELi480EEv26Group_norm_nhwc_bwd_params,"aw",@nobits
	.sectionflags	@""
	.align	16
.nv.shared._Z35group_norm_nhwc_bwd_one_pass_kernelI11Fp32IOBf16WLi64ELi60ELi480EEv26Group_norm_nhwc_bwd_params:
	.zero		8864


//--------------------- .nv.shared._Z35group_norm_nhwc_bwd_one_pass_kernelI11Fp32IOBf16WLi128ELi60ELi480EEv26Group_norm_nhwc_bwd_params --------------------------
	.section	.nv.shared._Z35group_norm_nhwc_bwd_one_pass_kernelI11Fp32IOBf16WLi128ELi60ELi480EEv26Group_norm_nhwc_bwd_params,"aw",@nobits
	.sectionflags	@""
	.align	16
.nv.shared._Z35group_norm_nhwc_bwd_one_pass_kernelI11Fp32IOBf16WLi128ELi60ELi480EEv26Group_norm_nhwc_bwd_params:
	.zero		8864


//--------------------- .nv.shared._Z35group_norm_nhwc_bwd_one_pass_kernelI11Fp32IOBf16WLi256ELi60ELi480EEv26Group_norm_nhwc_bwd_params --------------------------
	.section	.nv.shared._Z35group_norm_nhwc_bwd_one_pass_kernelI11Fp32IOBf16WLi256ELi60ELi480EEv26Group_norm_nhwc_bwd_params,"aw",@nobits
	.sectionflags	@""
	.align	16
.nv.shared._Z35group_norm_nhwc_bwd_one_pass_kernelI11Fp32IOBf16WLi256ELi60ELi480EEv26Group_norm_nhwc_bwd_params:
	.zero		8864


//--------------------- .nv.shared._Z35group_norm_nhwc_bwd_one_pass_kernelI11Fp32IOBf16WLi512ELi60ELi480EEv26Group_norm_nhwc_bwd_params --------------------------
	.section	.nv.shared._Z35group_norm_nhwc_bwd_one_pass_kernelI11Fp32IOBf16WLi512ELi60ELi480EEv26Group_norm_nhwc_bwd_params,"aw",@nobits
	.sectionflags	@""
	.align	16
.nv.shared._Z35group_norm_nhwc_bwd_one_pass_kernelI11Fp32IOBf16WLi512ELi60ELi480EEv26Group_norm_nhwc_bwd_params:
	.zero		8864


//--------------------- .nv.shared._Z35group_norm_nhwc_bwd_one_pass_kernelI11Fp32IOFp16WLi64ELi60ELi480EEv26Group_norm_nhwc_bwd_params --------------------------
	.section	.nv.shared._Z35group_norm_nhwc_bwd_one_pass_kernelI11Fp32IOFp16WLi64ELi60ELi480EEv26Group_norm_nhwc_bwd_params,"aw",@nobits
	.sectionflags	@""
	.align	16
.nv.shared._Z35group_norm_nhwc_bwd_one_pass_kernelI11Fp32IOFp16WLi64ELi60ELi480EEv26Group_norm_nhwc_bwd_params:
	.zero		8864


//--------------------- .nv.shared._Z35group_norm_nhwc_bwd_one_pass_kernelI11Fp32IOFp16WLi128ELi60ELi480EEv26Group_norm_nhwc_bwd_params --------------------------
	.section	.nv.shared._Z35group_norm_nhwc_bwd_one_pass_kernelI11Fp32IOFp16WLi128ELi60ELi480EEv26Group_norm_nhwc_bwd_params,"aw",@nobits
	.sectionflags	@""
	.align	16
.nv.shared._Z35group_norm_nhwc_bwd_one_pass_kernelI11Fp32IOFp16WLi128ELi60ELi480EEv26Group_norm_nhwc_bwd_params:
	.zero		8864


//--------------------- .nv.shared._Z35group_norm_nhwc_bwd_one_pass_kernelI11Fp32IOFp16WLi256ELi60ELi480EEv26Group_norm_nhwc_bwd_params --------------------------
	.section	.nv.shared._Z35group_norm_nhwc_bwd_one_pass_kernelI11Fp32IOFp16WLi256ELi60ELi480EEv26Group_norm_nhwc_bwd_params,"aw",@nobits
	.sectionflags	@""
	.align	16
.nv.shared._Z35group_norm_nhwc_bwd_one_pass_kernelI11Fp32IOFp16WLi256ELi60ELi480EEv26Group_norm_nhwc_bwd_params:
	.zero		8864


//--------------------- .nv.shared._Z35group_norm_nhwc_bwd_one_pass_kernelI11Fp32IOFp16WLi512ELi60ELi480EEv26Group_norm_nhwc_bwd_params --------------------------
	.section	.nv.shared._Z35group_norm_nhwc_bwd_one_pass_kernelI11Fp32IOFp16WLi512ELi60ELi480EEv26Group_norm_nhwc_bwd_params,"aw",@nobits
	.sectionflags	@""
	.align	16
.nv.shared._Z35group_norm_nhwc_bwd_one_pass_kernelI11Fp32IOFp16WLi512ELi60ELi480EEv26Group_norm_nhwc_bwd_params:
	.zero		8864


//--------------------- .nv.shared._Z35group_norm_nhwc_fwd_one_pass_kernelI11Bf16IOFp32WLi64ELi60ELi480EEv26Group_norm_nhwc_fwd_params --------------------------
	.section	.nv.shared._Z35group_norm_nhwc_fwd_one_pass_kernelI11Bf16IOFp32WLi64ELi60ELi480EEv26Group_norm_nhwc_fwd_params,"aw",@nobits
	.sectionflags	@""
	.align	8
.nv.shared._Z35group_norm_nhwc_fwd_one_pass_kernelI11Bf16IOFp32WLi64ELi60ELi480EEv26Group_norm_nhwc_fwd_params:
	.zero		1176


//--------------------- .nv.shared._Z35group_norm_nhwc_fwd_one_pass_kernelI11Bf16IOFp32WLi128ELi60ELi480EEv26Group_norm_nhwc_fwd_params --------------------------
	.section	.nv.shared._Z35group_norm_nhwc_fwd_one_pass_kernelI11Bf16IOFp32WLi128ELi60ELi480EEv26Group_norm_nhwc_fwd_params,"aw",@nobits
	.sectionflags	@""
	.align	8
.nv.shared._Z35group_norm_nhwc_fwd_one_pass_kernelI11Bf16IOFp32WLi128ELi60ELi480EEv26Group_norm_nhwc_fwd_params:
	.zero		1176


//--------------------- .nv.shared._Z35group_norm_nhwc_fwd_one_pass_kernelI11Bf16IOFp32WLi256ELi60ELi480EEv26Group_norm_nhwc_fwd_params --------------------------
	.section	.nv.shared._Z35group_norm_nhwc_fwd_one_pass_kernelI11Bf16IOFp32WLi256ELi60ELi480EEv26Group_norm_nhwc_fwd_params,"aw",@nobits
	.sectionflags	@""
	.align	8
.nv.shared._Z35group_norm_nhwc_fwd_one_pass_kernelI11Bf16IOFp32WLi256ELi60ELi480EEv26Group_norm_nhwc_fwd_params:
	.zero		1176


//--------------------- .nv.shared._Z35group_norm_nhwc_fwd_one_pass_kernelI11Bf16IOFp32WLi512ELi60ELi480EEv26Group_norm_nhwc_fwd_params --------------------------
	.section	.nv.shared._Z35group_norm_nhwc_fwd_one_pass_kernelI11Bf16IOFp32WLi512ELi60ELi480EEv26Group_norm_nhwc_fwd_params,"aw",@nobits
	.sectionflags	@""
	.align	8
.nv.shared._Z35group_norm_nhwc_fwd_one_pass_kernelI11Bf16IOFp32WLi512ELi60ELi480EEv26Group_norm_nhwc_fwd_params:
	.zero		1176


//--------------------- .nv.shared._Z35group_norm_nhwc_fwd_one_pass_kernelI11Bf16IOBf16WLi64ELi60ELi480EEv26Group_norm_nhwc_fwd_params --------------------------
	.section	.nv.shared._Z35group_norm_nhwc_fwd_one_pass_kernelI11Bf16IOBf16WLi64ELi60ELi480EEv26Group_norm_nhwc_fwd_params,"aw",@nobits
	.sectionflags	@""
	.align	8
.nv.shared._Z35group_norm_nhwc_fwd_one_pass_kernelI11Bf16IOBf16WLi64ELi60ELi480EEv26Group_norm_nhwc_fwd_params:
	.zero		1176


//--------------------- .nv.shared._Z35group_norm_nhwc_fwd_one_pass_kernelI11Bf16IOBf16WLi128ELi60ELi480EEv26Group_norm_nhwc_fwd_params --------------------------
	.section	.nv.shared._Z35group_norm_nhwc_fwd_one_pass_kernelI11Bf16IOBf16WLi128ELi60ELi480EEv26Group_norm_nhwc_fwd_params,"aw",@nobits
	.sectionflags	@""
	.align	8
.nv.shared._Z35group_norm_nhwc_fwd_one_pass_kernelI11Bf16IOBf16WLi128ELi60ELi480EEv26Group_norm_nhwc_fwd_params:
	.zero		1176


//--------------------- .nv.shared._Z35group_norm_nhwc_fwd_one_pass_kernelI11Bf16IOBf16WLi256ELi60ELi480EEv26Group_norm_nhwc_fwd_params --------------------------
	.section	.nv.shared._Z35group_norm_nhwc_fwd_one_pass_kernelI11Bf16IOBf16WLi256ELi60ELi480EEv26Group_norm_nhwc_fwd_params,"aw",@nobits
	.sectionflags	@""
	.align	8
.nv.shared._Z35group_norm_nhwc_fwd_one_pass_kernelI11Bf16IOBf16WLi256ELi60ELi480EEv26Group_norm_nhwc_fwd_params:
	.zero		1176


//--------------------- .nv.shared._Z35group_norm_nhwc_fwd_one_pass_kernelI11Bf16IOBf16WLi512ELi60ELi480EEv26Group_norm_nhwc_fwd_params --------------------------
	.section	.nv.shared._Z35group_norm_nhwc_fwd_one_pass_kernelI11Bf16IOBf16WLi512ELi60ELi480EEv26Group_norm_nhwc_fwd_params,"aw",@nobits
	.sectionflags	@""
	.align	8
.nv.shared._Z35group_norm_nhwc_fwd_one_pass_kernelI11Bf16IOBf16WLi512ELi60ELi480EEv26Group_norm_nhwc_fwd_params:
	.zero		1176


//--------------------- .nv.shared._Z35group_norm_nhwc_fwd_one_pass_kernelI11Bf16IOFp16WLi64ELi60ELi480EEv26Group_norm_nhwc_fwd_params --------------------------
	.section	.nv.shared._Z35group_norm_nhwc_fwd_one_pass_kernelI11Bf16IOFp16WLi64ELi60ELi480EEv26Group_norm_nhwc_fwd_params,"aw",@nobits
	.sectionflags	@""
	.align	8
.nv.shared._Z35group_norm_nhwc_fwd_one_pass_kernelI11Bf16IOFp16WLi64ELi60ELi480EEv26Group_norm_nhwc_fwd_params:
	.zero		1176


//--------------------- .nv.shared._Z35group_norm_nhwc_fwd_one_pass_kernelI11Bf16IOFp16WLi128ELi60ELi480EEv26Group_norm_nhwc_fwd_params --------------------------
	.section	.nv.shared._Z35group_norm_nhwc_fwd_one_pass_kernelI11Bf16IOFp16WLi128ELi60ELi480EEv26Group_norm_nhwc_fwd_params,"aw",@nobits
	.sectionflags	@""
	.align	8
.nv.shared._Z35group_norm_nhwc_fwd_one_pass_kernelI11Bf16IOFp16WLi128ELi60ELi480EEv26Group_norm_nhwc_fwd_params:
	.zero		1176


//--------------------- .nv.shared._Z35group_norm_nhwc_fwd_one_pass_kernelI11Bf16IOFp16WLi256ELi60ELi480EEv26Group_norm_nhwc_fwd_params --------------------------
	.section	.nv.shared._Z35group_norm_nhwc_fwd_one_pass_kernelI11Bf16IOFp16WLi256ELi60ELi480EEv26Group_norm_nhwc_fwd_params,"aw",@nobits
	.sectionflags	@""
	.align	8
.nv.shared._Z35group_norm_nhwc_fwd_one_pass_kernelI11Bf16IOFp16WLi256ELi60ELi480EEv26Group_norm_nhwc_fwd_params:
	.zero		1176


//--------------------- .nv.shared._Z35group_norm_nhwc_fwd_one_pass_kernelI11Bf16IOFp16WLi512ELi60ELi480EEv26Group_norm_nhwc_fwd_params --------------------------
	.section	.nv.shared._Z35group_norm_nhwc_fwd_one_pass_kernelI11Bf16IOFp16WLi512ELi60ELi480EEv26Group_norm_nhwc_fwd_params,"aw",@nobits
	.sectionflags	@""
	.align	8
.nv.shared._Z35group_norm_nhwc_fwd_one_pass_kernelI11Bf16IOFp16WLi512ELi60ELi480EEv26Group_norm_nhwc_fwd_params:
	.zero		1176


//--------------------- .nv.shared._Z35group_norm_nhwc_fwd_one_pass_kernelI11Fp16IOFp32WLi64ELi60ELi480EEv26Group_norm_nhwc_fwd_params --------------------------
	.section	.nv.shared._Z35group_norm_nhwc_fwd_one_pass_kernelI11Fp16IOFp32WLi64ELi60ELi480EEv26Group_norm_nhwc_fwd_params,"aw",@nobits
	.sectionflags	@""
	.align	8
.nv.shared._Z35group_norm_nhwc_fwd_one_pass_kernelI11Fp16IOFp32WLi64ELi60ELi480EEv26Group_norm_nhwc_fwd_params:
	.zero		1176


//--------------------- .nv.shared._Z35group_norm_nhwc_fwd_one_pass_kernelI11Fp16IOFp32WLi128ELi60ELi480EEv26Group_norm_nhwc_fwd_params --------------------------
	.section	.nv.shared._Z35group_norm_nhwc_fwd_one_pass_kernelI11Fp16IOFp32WLi128ELi60ELi480EEv26Group_norm_nhwc_fwd_params,"aw",@nobits
	.sectionflags	@""
	.align	8
.nv.shared._Z35group_norm_nhwc_fwd_one_pass_kernelI11Fp16IOFp32WLi128ELi60ELi480EEv26Group_norm_nhwc_fwd_params:
	.zero		1176


//--------------------- .nv.shared._Z35group_norm_nhwc_fwd_one_pass_kernelI11Fp16IOFp32WLi256ELi60ELi480EEv26Group_norm_nhwc_fwd_params --------------------------
	.section	.nv.shared._Z35group_norm_nhwc_fwd_one_pass_kernelI11Fp16IOFp32WLi256ELi60ELi480EEv26Group_norm_nhwc_fwd_params,"aw",@nobits
	.sectionflags	@""
	.align	8
.nv.shared._Z35group_norm_nhwc_fwd_one_pass_kernelI11Fp16IOFp32WLi256ELi60ELi480EEv26Group_norm_nhwc_fwd_params:
	.zero		1176


//--------------------- .nv.shared._Z35group_norm_nhwc_fwd_one_pass_kernelI11Fp16IOFp32WLi512ELi60ELi480EEv26Group_norm_nhwc_fwd_params --------------------------
	.section	.nv.shared._Z35group_norm_nhwc_fwd_one_pass_kernelI11Fp16IOFp32WLi512ELi60ELi480EEv26Group_norm_nhwc_fwd_params,"aw",@nobits
	.sectionflags	@""
	.align	8
.nv.shared._Z35group_norm_nhwc_fwd_one_pass_kernelI11Fp16IOFp32WLi512ELi60ELi480EEv26Group_norm_nhwc_fwd_params:
	.zero		1176


//--------------------- .nv.shared._Z35group_norm_nhwc_fwd_one_pass_kernelI11Fp16IOBf16WLi64ELi60ELi480EEv26Group_norm_nhwc_fwd_params --------------------------
	.section	.nv.shared._Z35group_norm_nhwc_fwd_one_pass_kernelI11Fp16IOBf16WLi64ELi60ELi480EEv26Group_norm_nhwc_fwd_params,"aw",@nobits
	.sectionflags	@""
	.align	8
.nv.shared._Z35group_norm_nhwc_fwd_one_pass_kernelI11Fp16IOBf16WLi64ELi60ELi480EEv26Group_norm_nhwc_fwd_params:
	.zero		1176


//--------------------- .nv.shared._Z35group_norm_nhwc_fwd_one_pass_kernelI11Fp16IOBf16WLi128ELi60ELi480EEv26Group_norm_nhwc_fwd_params --------------------------
	.section	.nv.shared._Z35group_norm_nhwc_fwd_one_pass_kernelI11Fp16IOBf16WLi128ELi60ELi480EEv26Group_norm_nhwc_fwd_params,"aw",@nobits
	.sectionflags	@""
	.align	8
.nv.shared._Z35group_norm_nhwc_fwd_one_pass_kernelI11Fp16IOBf16WLi128ELi60ELi480EEv26Group_norm_nhwc_fwd_params:
	.zero		1176


//--------------------- .nv.shared._Z35group_norm_nhwc_fwd_one_pass_kernelI11Fp16IOBf16WLi256ELi60ELi480EEv26Group_norm_nhwc_fwd_params --------------------------
	.section	.nv.shared._Z35group_norm_nhwc_fwd_one_pass_kernelI11Fp16IOBf16WLi256ELi60ELi480EEv26Group_norm_nhwc_fwd_params,"aw",@nobits
	.sectionflags	@""
	.align	8
.nv.shared._Z35group_norm_nhwc_fwd_one_pass_kernelI11Fp16IOBf16WLi256ELi60ELi480EEv26Group_norm_nhwc_fwd_params:
	.zero		1176


//--------------------- .nv.shared._Z35group_norm_nhwc_fwd_one_pass_kernelI11Fp16IOBf16WLi512ELi60ELi480EEv26Group_norm_nhwc_fwd_params --------------------------
	.section	.nv.shared._Z35group_norm_nhwc_fwd_one_pass_kernelI11Fp16IOBf16WLi512ELi60ELi480EEv26Group_norm_nhwc_fwd_params,"aw",@nobits
	.sectionflags	@""
	.align	8
.nv.shared._Z35group_norm_nhwc_fwd_one_pass_kernelI11Fp16IOBf16WLi512ELi60ELi480EEv26Group_norm_nhwc_fwd_params:
	.zero		1176


//--------------------- .nv.shared._Z35group_norm_nhwc_fwd_one_pass_kernelI11Fp16IOFp16WLi64ELi60ELi480EEv26Group_norm_nhwc_fwd_params --------------------------
	.section	.nv.shared._Z35group_norm_nhwc_fwd_one_pass_kernelI11Fp16IOFp16WLi64ELi60ELi480EEv26Group_norm_nhwc_fwd_params,"aw",@nobits
	.sectionflags	@""
	.align	8
.nv.shared._Z35group_norm_nhwc_fwd_one_pass_kernelI11Fp16IOFp16WLi64ELi60ELi480EEv26Group_norm_nhwc_fwd_params:
	.zero		1176


//--------------------- .nv.shared._Z35group_norm_nhwc_fwd_one_pass_kernelI11Fp16IOFp16WLi128ELi60ELi480EEv26Group_norm_nhwc_fwd_params --------------------------
	.section	.nv.shared._Z35group_norm_nhwc_fwd_one_pass_kernelI11Fp16IOFp16WLi128ELi60ELi480EEv26Group_norm_nhwc_fwd_params,"aw",@nobits
	.sectionflags	@""
	.align	8
.nv.shared._Z35group_norm_nhwc_fwd_one_pass_kernelI11Fp16IOFp16WLi128ELi60ELi480EEv26Group_norm_nhwc_fwd_params:
	.zero		1176


//--------------------- .nv.shared._Z35group_norm_nhwc_fwd_one_pass_kernelI11Fp16IOFp16WLi256ELi60ELi480EEv26Group_norm_nhwc_fwd_params --------------------------
	.section	.nv.shared._Z35group_norm_nhwc_fwd_one_pass_kernelI11Fp16IOFp16WLi256ELi60ELi480EEv26Group_norm_nhwc_fwd_params,"aw",@nobits
	.sectionflags	@""
	.align	8
.nv.shared._Z35group_norm_nhwc_fwd_one_pass_kernelI11Fp16IOFp16WLi256ELi60ELi480EEv26Group_norm_nhwc_fwd_params:
	.zero		1176


//--------------------- .nv.shared._Z35group_norm_nhwc_fwd_one_pass_kernelI11Fp16IOFp16WLi512ELi60ELi480EEv26Group_norm_nhwc_fwd_params --------------------------
	.section	.nv.shared._Z35group_norm_nhwc_fwd_one_pass_kernelI11Fp16IOFp16WLi512ELi60ELi480EEv26Group_norm_nhwc_fwd_params,"aw",@nobits
	.sectionflags	@""
	.align	8
.nv.shared._Z35group_norm_nhwc_fwd_one_pass_kernelI11Fp16IOFp16WLi512ELi60ELi480EEv26Group_norm_nhwc_fwd_params:
	.zero		1176


//--------------------- .nv.shared._Z35group_norm_nhwc_fwd_one_pass_kernelI11Fp32IOFp32WLi64ELi60ELi480EEv26Group_norm_nhwc_fwd_params --------------------------
	.section	.nv.shared._Z35group_norm_nhwc_fwd_one_pass_kernelI11Fp32IOFp32WLi64ELi60ELi480EEv26Group_norm_nhwc_fwd_params,"aw",@nobits
	.sectionflags	@""
	.align	8
.nv.shared._Z35group_norm_nhwc_fwd_one_pass_kernelI11Fp32IOFp32WLi64ELi60ELi480EEv26Group_norm_nhwc_fwd_params:
	.zero		1176


//--------------------- .nv.shared._Z35group_norm_nhwc_fwd_one_pass_kernelI11Fp32IOFp32WLi128ELi60ELi480EEv26Group_norm_nhwc_fwd_params --------------------------
	.section	.nv.shared._Z35group_norm_nhwc_fwd_one_pass_kernelI11Fp32IOFp32WLi128ELi60ELi480EEv26Group_norm_nhwc_fwd_params,"aw",@nobits
	.sectionflags	@""
	.align	8
.nv.shared._Z35group_norm_nhwc_fwd_one_pass_kernelI11Fp32IOFp32WLi128ELi60ELi480EEv26Group_norm_nhwc_fwd_params:
	.zero		1176


//--------------------- .nv.shared._Z35group_norm_nhwc_fwd_one_pass_kernelI11Fp32IOFp32WLi256ELi60ELi480EEv26Group_norm_nhwc_fwd_params --------------------------
	.section	.nv.shared._Z35group_norm_nhwc_fwd_one_pass_kernelI11Fp32IOFp32WLi256ELi60ELi480EEv26Group_norm_nhwc_fwd_params,"aw",@nobits
	.sectionflags	@""
	.align	8
.nv.shared._Z35group_norm_nhwc_fwd_one_pass_kernelI11Fp32IOFp32WLi256ELi60ELi480EEv26Group_norm_nhwc_fwd_params:
	.zero		1176


//--------------------- .nv.shared._Z35group_norm_nhwc_fwd_one_pass_kernelI11Fp32IOFp32WLi512ELi60ELi480EEv26Group_norm_nhwc_fwd_params --------------------------
	.section	.nv.shared._Z35group_norm_nhwc_fwd_one_pass_kernelI11Fp32IOFp32WLi512ELi60ELi480EEv26Group_norm_nhwc_fwd_params,"aw",@nobits
	.sectionflags	@""
	.align	8
.nv.shared._Z35group_norm_nhwc_fwd_one_pass_kernelI11Fp32IOFp32WLi512ELi60ELi480EEv26Group_norm_nhwc_fwd_params:
	.zero		1176


//--------------------- .nv.shared._Z35group_norm_nhwc_fwd_one_pass_kernelI11Fp32IOBf16WLi64ELi60ELi480EEv26Group_norm_nhwc_fwd_params --------------------------
	.section	.nv.shared._Z35group_norm_nhwc_fwd_one_pass_kernelI11Fp32IOBf16WLi64ELi60ELi480EEv26Group_norm_nhwc_fwd_params,"aw",@nobits
	.sectionflags	@""
	.align	8
.nv.shared._Z35group_norm_nhwc_fwd_one_pass_kernelI11Fp32IOBf16WLi64ELi60ELi480EEv26Group_norm_nhwc_fwd_params:
	.zero		1176


//--------------------- .nv.shared._Z35group_norm_nhwc_fwd_one_pass_kernelI11Fp32IOBf16WLi128ELi60ELi480EEv26Group_norm_nhwc_fwd_params --------------------------
	.section	.nv.shared._Z35group_norm_nhwc_fwd_one_pass_kernelI11Fp32IOBf16WLi128ELi60ELi480EEv26Group_norm_nhwc_fwd_params,"aw",@nobits
	.sectionflags	@""
	.align	8
.nv.shared._Z35group_norm_nhwc_fwd_one_pass_kernelI11Fp32IOBf16WLi128ELi60ELi480EEv26Group_norm_nhwc_fwd_params:
	.zero		1176


//--------------------- .nv.shared._Z35group_norm_nhwc_fwd_one_pass_kernelI11Fp32IOBf16WLi256ELi60ELi480EEv26Group_norm_nhwc_fwd_params --------------------------
	.section	.nv.shared._Z35group_norm_nhwc_fwd_one_pass_kernelI11Fp32IOBf16WLi256ELi60ELi480EEv26Group_norm_nhwc_fwd_params,"aw",@nobits
	.sectionflags	@""
	.align	8
.nv.shared._Z35group_norm_nhwc_fwd_one_pass_kernelI11Fp32IOBf16WLi256ELi60ELi480EEv26Group_norm_nhwc_fwd_params:
	.zero		1176


//--------------------- .nv.shared._Z35group_norm_nhwc_fwd_one_pass_kernelI11Fp32IOBf16WLi512ELi60ELi480EEv26Group_norm_nhwc_fwd_params --------------------------
	.section	.nv.shared._Z35group_norm_nhwc_fwd_one_pass_kernelI11Fp32IOBf16WLi512ELi60ELi480EEv26Group_norm_nhwc_fwd_params,"aw",@nobits
	.sectionflags	@""
	.align	8
.nv.shared._Z35group_norm_nhwc_fwd_one_pass_kernelI11Fp32IOBf16WLi512ELi60ELi480EEv26Group_norm_nhwc_fwd_params:
	.zero		1176


//--------------------- .nv.shared._Z35group_norm_nhwc_fwd_one_pass_kernelI11Fp32IOFp16WLi64ELi60ELi480EEv26Group_norm_nhwc_fwd_params --------------------------
	.section	.nv.shared._Z35group_norm_nhwc_fwd_one_pass_kernelI11Fp32IOFp16WLi64ELi60ELi480EEv26Group_norm_nhwc_fwd_params,"aw",@nobits
	.sectionflags	@""
	.align	8
.nv.shared._Z35group_norm_nhwc_fwd_one_pass_kernelI11Fp32IOFp16WLi64ELi60ELi480EEv26Group_norm_nhwc_fwd_params:
	.zero		1176


//--------------------- .nv.shared._Z35group_norm_nhwc_fwd_one_pass_kernelI11Fp32IOFp16WLi128ELi60ELi480EEv26Group_norm_nhwc_fwd_params --------------------------
	.section	.nv.shared._Z35group_norm_nhwc_fwd_one_pass_kernelI11Fp32IOFp16WLi128ELi60ELi480EEv26Group_norm_nhwc_fwd_params,"aw",@nobits
	.sectionflags	@""
	.align	8
.nv.shared._Z35group_norm_nhwc_fwd_one_pass_kernelI11Fp32IOFp16WLi128ELi60ELi480EEv26Group_norm_nhwc_fwd_params:
	.zero		1176


//--------------------- .nv.shared._Z35group_norm_nhwc_fwd_one_pass_kernelI11Fp32IOFp16WLi256ELi60ELi480EEv26Group_norm_nhwc_fwd_params --------------------------
	.section	.nv.shared._Z35group_norm_nhwc_fwd_one_pass_kernelI11Fp32IOFp16WLi256ELi60ELi480EEv26Group_norm_nhwc_fwd_params,"aw",@nobits
	.sectionflags	@""
	.align	8
.nv.shared._Z35group_norm_nhwc_fwd_one_pass_kernelI11Fp32IOFp16WLi256ELi60ELi480EEv26Group_norm_nhwc_fwd_params:
	.zero		1176


//--------------------- .nv.shared._Z35group_norm_nhwc_fwd_one_pass_kernelI11Fp32IOFp16WLi512ELi60ELi480EEv26Group_norm_nhwc_fwd_params --------------------------
	.section	.nv.shared._Z35group_norm_nhwc_fwd_one_pass_kernelI11Fp32IOFp16WLi512ELi60ELi480EEv26Group_norm_nhwc_fwd_params,"aw",@nobits
	.sectionflags	@""
	.align	8
.nv.shared._Z35group_norm_nhwc_fwd_one_pass_kernelI11Fp32IOFp16WLi512ELi60ELi480EEv26Group_norm_nhwc_fwd_params:
	.zero		1176


//--------------------- .nv.constant0._ZN3cub18CUB_300001_SM_10306detail11EmptyKernelIvEEvv --------------------------
	.section	.nv.constant0._ZN3cub18CUB_300001_SM_10306detail11EmptyKernelIvEEvv,"a",@progbits
	.sectionflags	@""
	.align	4
.nv.constant0._ZN3cub18CUB_300001_SM_10306detail11EmptyKernelIvEEvv:
	.zero		896


//--------------------- .nv.constant0._Z35group_norm_nhwc_bwd_one_pass_kernelI11Bf16IOFp32WLi64ELi60ELi480EEv26Group_norm_nhwc_bwd_params --------------------------
	.section	.nv.constant0._Z35group_norm_nhwc_bwd_one_pass_kernelI11Bf16IOFp32WLi64ELi60ELi480EEv26Group_norm_nhwc_bwd_params,"a",@progbits
	.sectionflags	@""
	.align	4
.nv.constant0._Z35group_norm_nhwc_bwd_one_pass_kernelI11Bf16IOFp32WLi64ELi60ELi480EEv26Group_norm_nhwc_bwd_params:
	.zero		1080


//--------------------- .nv.constant0._Z35group_norm_nhwc_bwd_one_pass_kernelI11Bf16IOFp32WLi128ELi60ELi480EEv26Group_norm_nhwc_bwd_params --------------------------
	.section	.nv.constant0._Z35group_norm_nhwc_bwd_one_pass_kernelI11Bf16IOFp32WLi128ELi60ELi480EEv26Group_norm_nhwc_bwd_params,"a",@progbits
	.sectionflags	@""
	.align	4
.nv.constant0._Z35group_norm_nhwc_bwd_one_pass_kernelI11Bf16IOFp32WLi128ELi60ELi480EEv26Group_norm_nhwc_bwd_params:
	.zero		1080


//--------------------- .nv.constant0._Z35group_norm_nhwc_bwd_one_pass_kernelI11Bf16IOFp32WLi256ELi60ELi480EEv26Group_norm_nhwc_bwd_params --------------------------
	.section	.nv.constant0._Z35group_norm_nhwc_bwd_one_pass_kernelI11Bf16IOFp32WLi256ELi60ELi480EEv26Group_norm_nhwc_bwd_params,"a",@progbits
	.sectionflags	@""
	.align	4
.nv.constant0._Z35group_norm_nhwc_bwd_one_pass_kernelI11Bf16IOFp32WLi256ELi60ELi480EEv26Group_norm_nhwc_bwd_params:
	.zero		1080


//--------------------- .nv.constant0._Z35group_norm_nhwc_bwd_one_pass_kernelI11Bf16IOFp32WLi512ELi60ELi480EEv26Group_norm_nhwc_bwd_params --------------------------
	.section	.nv.constant0._Z35group_norm_nhwc_bwd_one_pass_kernelI11Bf16IOFp32WLi512ELi60ELi480EEv26Group_norm_nhwc_bwd_params,"a",@progbits
	.sectionflags	@""
	.align	4
.nv.constant0._Z35group_norm_nhwc_bwd_one_pass_kernelI11Bf16IOFp32WLi512ELi60ELi480EEv26Group_norm_nhwc_bwd_params:
	.zero		1080


//--------------------- .nv.constant0._Z35group_norm_nhwc_bwd_one_pass_kernelI11Bf16IOBf16WLi64ELi60ELi480EEv26Group_norm_nhwc_bwd_params --------------------------
	.section	.nv.constant0._Z35group_norm_nhwc_bwd_one_pass_kernelI11Bf16IOBf16WLi64ELi60ELi480EEv26Group_norm_nhwc_bwd_params,"a",@progbits
	.sectionflags	@""
	.align	4
.nv.constant0._Z35group_norm_nhwc_bwd_one_pass_kernelI11Bf16IOBf16WLi64ELi60ELi480EEv26Group_norm_nhwc_bwd_params:
	.zero		1080


//--------------------- .nv.constant0._Z35group_norm_nhwc_bwd_one_pass_kernelI11Bf16IOBf16WLi128ELi60ELi480EEv26Group_norm_nhwc_bwd_params --------------------------
	.section	.nv.constant0._Z35group_norm_nhwc_bwd_one_pass_kernelI11Bf16IOBf16WLi128ELi60ELi480EEv26Group_norm_nhwc_bwd_params,"a",@progbits
	.sectionflags	@""
	.align	4
.nv.constant0._Z35group_norm_nhwc_bwd_one_pass_kernelI11Bf16IOBf16WLi128ELi60ELi480EEv26Group_norm_nhwc_bwd_params:
	.zero		1080


//--------------------- .nv.constant0._Z35group_norm_nhwc_bwd_one_pass_kernelI11Bf16IOBf16WLi256ELi60ELi480EEv26Group_norm_nhwc_bwd_params --------------------------
	.section	.nv.constant0._Z35group_norm_nhwc_bwd_one_pass_kernelI11Bf16IOBf16WLi256ELi60ELi480EEv26Group_norm_nhwc_bwd_params,"a",@progbits
	.sectionflags	@""
	.align	4
.nv.constant0._Z35group_norm_nhwc_bwd_one_pass_kernelI11Bf16IOBf16WLi256ELi60ELi480EEv26Group_norm_nhwc_bwd_params:
	.zero		1080


//--------------------- .nv.constant0._Z35group_norm_nhwc_bwd_one_pass_kernelI11Bf16IOBf16WLi512ELi60ELi480EEv26Group_norm_nhwc_bwd_params --------------------------
	.section	.nv.constant0._Z35group_norm_nhwc_bwd_one_pass_kernelI11Bf16IOBf16WLi512ELi60ELi480EEv26Group_norm_nhwc_bwd_params,"a",@progbits
	.sectionflags	@""
	.align	4
.nv.constant0._Z35group_norm_nhwc_bwd_one_pass_kernelI11Bf16IOBf16WLi512ELi60ELi480EEv26Group_norm_nhwc_bwd_params:
	.zero		1080


//--------------------- .nv.constant0._Z35group_norm_nhwc_bwd_one_pass_kernelI11Bf16IOFp16WLi64ELi60ELi480EEv26Group_norm_nhwc_bwd_params --------------------------
	.section	.nv.constant0._Z35group_norm_nhwc_bwd_one_pass_kernelI11Bf16IOFp16WLi64ELi60ELi480EEv26Group_norm_nhwc_bwd_params,"a",@progbits
	.sectionflags	@""
	.align	4
.nv.constant0._Z35group_norm_nhwc_bwd_one_pass_kernelI11Bf16IOFp16WLi64ELi60ELi480EEv26Group_norm_nhwc_bwd_params:
	.zero		1080


//--------------------- .nv.constant0._Z35group_norm_nhwc_bwd_one_pass_kernelI11Bf16IOFp16WLi128ELi60ELi480EEv26Group_norm_nhwc_bwd_params --------------------------
	.section	.nv.constant0._Z35group_norm_nhwc_bwd_one_pass_kernelI11Bf16IOFp16WLi128ELi60ELi480EEv26Group_norm_nhwc_bwd_params,"a",@progbits
	.sectionflags	@""
	.align	4
.nv.constant0._Z35group_norm_nhwc_bwd_one_pass_kernelI11Bf16IOFp16WLi128ELi60ELi480EEv26Group_norm_nhwc_bwd_params:
	.zero		1080


//--------------------- .nv.constant0._Z35group_norm_nhwc_bwd_one_pass_kernelI11Bf16IOFp16WLi256ELi60ELi480EEv26Group_norm_nhwc_bwd_params --------------------------
	.section	.nv.constant0._Z35group_norm_nhwc_bwd_one_pass_kernelI11Bf16IOFp16WLi256ELi60ELi480EEv26Group_norm_nhwc_bwd_params,"a",@progbits
	.sectionflags	@""
	.align	4
.nv.constant0._Z35group_norm_nhwc_bwd_one_pass_kernelI11Bf16IOFp16WLi256ELi60ELi480EEv26Group_norm_nhwc_bwd_params:
	.zero		1080


//--------------------- .nv.constant0._Z35group_norm_nhwc_bwd_one_pass_kernelI11Bf16IOFp16WLi512ELi60ELi480EEv26Group_norm_nhwc_bwd_params --------------------------
	.section	.nv.constant0._Z35group_norm_nhwc_bwd_one_pass_kernelI11Bf16IOFp16WLi512ELi60ELi480EEv26Group_norm_nhwc_bwd_params,"a",@progbits
	.sectionflags	@""
	.align	4
.nv.constant0._Z35group_norm_nhwc_bwd_one_pass_kernelI11Bf16IOFp16WLi512ELi60ELi480EEv26Group_norm_nhwc_bwd_params:
	.zero		1080


//--------------------- .nv.constant0._Z35group_norm_nhwc_bwd_one_pass_kernelI11Fp16IOFp32WLi64ELi60ELi480EEv26Group_norm_nhwc_bwd_params --------------------------
	.section	.nv.constant0._Z35group_norm_nhwc_bwd_one_pass_kernelI11Fp16IOFp32WLi64ELi60ELi480EEv26Group_norm_nhwc_bwd_params,"a",@progbits
	.sectionflags	@""
	.align	4
.nv.constant0._Z35group_norm_nhwc_bwd_one_pass_kernelI11Fp16IOFp32WLi64ELi60ELi480EEv26Group_norm_nhwc_bwd_params:
	.zero		1080


//--------------------- .nv.constant0._Z35group_norm_nhwc_bwd_one_pass_kernelI11Fp16IOFp32WLi128ELi60ELi480EEv26Group_norm_nhwc_bwd_params --------------------------
	.section	.nv.constant0._Z35group_norm_nhwc_bwd_one_pass_kernelI11Fp16IOFp32WLi128ELi60ELi480EEv26Group_norm_nhwc_bwd_params,"a",@progbits
	.sectionflags	@""
	.align	4
.nv.constant0._Z35group_norm_nhwc_bwd_one_pass_kernelI11Fp16IOFp32WLi128ELi60ELi480EEv26Group_norm_nhwc_bwd_params:
	.zero		1080


//--------------------- .nv.constant0._Z35group_norm_nhwc_bwd_one_pass_kernelI11Fp16IOFp32WLi256ELi60ELi480EEv26Group_norm_nhwc_bwd_params --------------------------
	.section	.nv.constant0._Z35group_norm_nhwc_bwd_one_pass_kernelI11Fp16IOFp32WLi256ELi60ELi480EEv26Group_norm_nhwc_bwd_params,"a",@progbits
	.sectionflags	@""
	.align	4
.nv.constant0._Z35group_norm_nhwc_bwd_one_pass_kernelI11Fp16IOFp32WLi256ELi60ELi480EEv26Group_norm_nhwc_bwd_params:
	.zero		1080


//--------------------- .nv.constant0._Z35group_norm_nhwc_bwd_one_pass_kernelI11Fp16IOFp32WLi512ELi60ELi480EEv26Group_norm_nhwc_bwd_params --------------------------
	.section	.nv.constant0._Z35group_norm_nhwc_bwd_one_pass_kernelI11Fp16IOFp32WLi512ELi60ELi480EEv26Group_norm_nhwc_bwd_params,"a",@progbits
	.sectionflags	@""
	.align	4
.nv.constant0._Z35group_norm_nhwc_bwd_one_pass_kernelI11Fp16IOFp32WLi512ELi60ELi480EEv26Group_norm_nhwc_bwd_params:
	.zero		1080


//--------------------- .nv.constant0._Z35group_norm_nhwc_bwd_one_pass_kernelI11Fp16IOBf16WLi64ELi60ELi480EEv26Group_norm_nhwc_bwd_params --------------------------
	.section	.nv.constant0._Z35group_norm_nhwc_bwd_one_pass_kernelI11Fp16IOBf16WLi64ELi60ELi480EEv26Group_norm_nhwc_bwd_params,"a",@progbits
	.sectionflags	@""
	.align	4
.nv.constant0._Z35group_norm_nhwc_bwd_one_pass_kernelI11Fp16IOBf16WLi64ELi60ELi480EEv26Group_norm_nhwc_bwd_params:
	.zero		1080


//--------------------- .nv.constant0._Z35group_norm_nhwc_bwd_one_pass_kernelI11Fp16IOBf16WLi128ELi60ELi480EEv26Group_norm_nhwc_bwd_params --------------------------
	.section	.nv.constant0._Z35group_norm_nhwc_bwd_one_pass_kernelI11Fp16IOBf16WLi128ELi60ELi480EEv26Group_norm_nhwc_bwd_params,"a",@progbits
	.sectionflags	@""
	.align	4
.nv.constant0._Z35group_norm_nhwc_bwd_one_pass_kernelI11Fp16IOBf16WLi128ELi60ELi480EEv26Group_norm_nhwc_bwd_params:
	.zero		1080


//--------------------- .nv.constant0._Z35group_norm_nhwc_bwd_one_pass_kernelI11Fp16IOBf16WLi256ELi60ELi480EEv26Group_norm_nhwc_bwd_params --------------------------
	.section	.nv.constant0._Z35group_norm_nhwc_bwd_one_pass_kernelI11Fp16IOBf16WLi256ELi60ELi480EEv26Group_norm_nhwc_bwd_params,"a",@progbits
	.sectionflags	@""
	.align	4
.nv.constant0._Z35group_norm_nhwc_bwd_one_pass_kernelI11Fp16IOBf16WLi256ELi60ELi480EEv26Group_norm_nhwc_bwd_params:
	.zero		1080


//--------------------- .nv.constant0._Z35group_norm_nhwc_bwd_one_pass_kernelI11Fp16IOBf16WLi512ELi60ELi480EEv26Group_norm_nhwc_bwd_params --------------------------
	.section	.nv.constant0._Z35group_norm_nhwc_bwd_one_pass_kernelI11Fp16IOBf16WLi512ELi60ELi480EEv26Group_norm_nhwc_bwd_params,"a",@progbits
	.sectionflags	@""
	.align	4
.nv.constant0._Z35group_norm_nhwc_bwd_one_pass_kernelI11Fp16IOBf16WLi512ELi60ELi480EEv26Group_norm_nhwc_bwd_params:
	.zero		1080


//--------------------- .nv.constant0._Z35group_norm_nhwc_bwd_one_pass_kernelI11Fp16IOFp16WLi64ELi60ELi480EEv26Group_norm_nhwc_bwd_params --------------------------
	.section	.nv.constant0._Z35group_norm_nhwc_bwd_one_pass_kernelI11Fp16IOFp16WLi64ELi60ELi480EEv26Group_norm_nhwc_bwd_params,"a",@progbits
	.sectionflags	@""
	.align	4
.nv.constant0._Z35group_norm_nhwc_bwd_one_pass_kernelI11Fp16IOFp16WLi64ELi60ELi480EEv26Group_norm_nhwc_bwd_params:
	.zero		1080


//--------------------- .nv.constant0._Z35group_norm_nhwc_bwd_one_pass_kernelI11Fp16IOFp16WLi128ELi60ELi480EEv26Group_norm_nhwc_bwd_params --------------------------
	.section	.nv.constant0._Z35group_norm_nhwc_bwd_one_pass_kernelI11Fp16IOFp16WLi128ELi60ELi480EEv26Group_norm_nhwc_bwd_params,"a",@progbits
	.sectionflags	@""
	.align	4
.nv.constant0._Z35group_norm_nhwc_bwd_one_pass_kernelI11Fp16IOFp16WLi128ELi60ELi480EEv26Group_norm_nhwc_bwd_params:
	.zero		1080


//--------------------- .nv.constant0._Z35group_norm_nhwc_bwd_one_pass_kernelI11Fp16IOFp16WLi256ELi60ELi480EEv26Group_norm_nhwc_bwd_params --------------------------
	.section	.nv.constant0._Z35group_norm_nhwc_bwd_one_pass_kernelI11Fp16IOFp16WLi256ELi60ELi480EEv26Group_norm_nhwc_bwd_params,"a",@progbits
	.sectionflags	@""
	.align	4
.nv.constant0._Z35group_norm_nhwc_bwd_one_pass_kernelI11Fp16IOFp16WLi256ELi60ELi480EEv26Group_norm_nhwc_bwd_params:
	.zero		1080


//--------------------- .nv.constant0._Z35group_norm_nhwc_bwd_one_pass_kernelI11Fp16IOFp16WLi512ELi60ELi480EEv26Group_norm_nhwc_bwd_params --------------------------
	.section	.nv.constant0._Z35group_norm_nhwc_bwd_one_pass_kernelI11Fp16IOFp16WLi512ELi60ELi480EEv26Group_norm_nhwc_bwd_params,"a",@progbits
	.sectionflags	@""
	.align	4
.nv.constant0._Z35group_norm_nhwc_bwd_one_pass_kernelI11Fp16IOFp16WLi512ELi60ELi480EEv26Group_norm_nhwc_bwd_params:
	.zero		1080


//--------------------- .nv.constant0._Z35group_norm_nhwc_bwd_one_pass_kernelI11Fp32IOFp32WLi64ELi60ELi480EEv26Group_norm_nhwc_bwd_params --------------------------
	.section	.nv.constant0._Z35group_norm_nhwc_bwd_one_pass_kernelI11Fp32IOFp32WLi64ELi60ELi480EEv26Group_norm_nhwc_bwd_params,"a",@progbits
	.sectionflags	@""
	.align	4
.nv.constant0._Z35group_norm_nhwc_bwd_one_pass_kernelI11Fp32IOFp32WLi64ELi60ELi480EEv26Group_norm_nhwc_bwd_params:
	.zero		1080


//--------------------- .nv.constant0._Z35group_norm_nhwc_bwd_one_pass_kernelI11Fp32IOFp32WLi128ELi60ELi480EEv26Group_norm_nhwc_bwd_params --------------------------
	.section	.nv.constant0._Z35group_norm_nhwc_bwd_one_pass_kernelI11Fp32IOFp32WLi128ELi60ELi480EEv26Group_norm_nhwc_bwd_params,"a",@progbits
	.sectionflags	@""
	.align	4
.nv.constant0._Z35group_norm_nhwc_bwd_one_pass_kernelI11Fp32IOFp32WLi128ELi60ELi480EEv26Group_norm_nhwc_bwd_params:
	.zero		1080


//--------------------- .nv.constant0._Z35group_norm_nhwc_bwd_one_pass_kernelI11Fp32IOFp32WLi256ELi60ELi480EEv26Group_norm_nhwc_bwd_params --------------------------
	.section	.nv.constant0._Z35group_norm_nhwc_bwd_one_pass_kernelI11Fp32IOFp32WLi256ELi60ELi480EEv26Group_norm_nhwc_bwd_params,"a",@progbits
	.sectionflags	@""
	.align	4
.nv.constant0._Z35group_norm_nhwc_bwd_one_pass_kernelI11Fp32IOFp32WLi256ELi60ELi480EEv26Group_norm_nhwc_bwd_params:
	.zero		1080


//--------------------- .nv.constant0._Z35group_norm_nhwc_bwd_one_pass_kernelI11Fp32IOFp32WLi512ELi60ELi480EEv26Group_norm_nhwc_bwd_params --------------------------
	.section	.nv.constant0._Z35group_norm_nhwc_bwd_one_pass_kernelI11Fp32IOFp32WLi512ELi60ELi480EEv26Group_norm_nhwc_bwd_params,"a",@progbits
	.sectionflags	@""
	.align	4
.nv.constant0._Z35group_norm_nhwc_bwd_one_pass_kernelI11Fp32IOFp32WLi512ELi60ELi480EEv26Group_norm_nhwc_bwd_params:
	.zero		1080


//--------------------- .nv.constant0._Z35group_norm_nhwc_bwd_one_pass_kernelI11Fp32IOBf16WLi64ELi60ELi480EEv26Group_norm_nhwc_bwd_params --------------------------
	.section	.nv.constant0._Z35group_norm_nhwc_bwd_one_pass_kernelI11Fp32IOBf16WLi64ELi60ELi480EEv26Group_norm_nhwc_bwd_params,"a",@progbits
	.sectionflags	@""
	.align	4
.nv.constant0._Z35group_norm_nhwc_bwd_one_pass_kernelI11Fp32IOBf16WLi64ELi60ELi480EEv26Group_norm_nhwc_bwd_params:
	.zero		1080


//--------------------- .nv.constant0._Z35group_norm_nhwc_bwd_one_pass_kernelI11Fp32IOBf16WLi128ELi60ELi480EEv26Group_norm_nhwc_bwd_params --------------------------
	.section	.nv.constant0._Z35group_norm_nhwc_bwd_one_pass_kernelI11Fp32IOBf16WLi128ELi60ELi480EEv26Group_norm_nhwc_bwd_params,"a",@progbits
	.sectionflags	@""
	.align	4
.nv.constant0._Z35group_norm_nhwc_bwd_one_pass_kernelI11Fp32IOBf16WLi128ELi60ELi480EEv26Group_norm_nhwc_bwd_params:
	.zero		1080


//--------------------- .nv.constant0._Z35group_norm_nhwc_bwd_one_pass_kernelI11Fp32IOBf16WLi256ELi60ELi480EEv26Group_norm_nhwc_bwd_params --------------------------
	.section	.nv.constant0._Z35group_norm_nhwc_bwd_one_pass_kernelI11Fp32IOBf16WLi256ELi60ELi480EEv26Group_norm_nhwc_bwd_params,"a",@progbits
	.sectionflags	@""
	.align	4
.nv.constant0._Z35group_norm_nhwc_bwd_one_pass_kernelI11Fp32IOBf16WLi256ELi60ELi480EEv26Group_norm_nhwc_bwd_params:
	.zero		1080


//--------------------- .nv.constant0._Z35group_norm_nhwc_bwd_one_pass_kernelI11Fp32IOBf16WLi512ELi60ELi480EEv26Group_norm_nhwc_bwd_params --------------------------
	.section	.nv.constant0._Z35group_norm_nhwc_bwd_one_pass_kernelI11Fp32IOBf16WLi512ELi60ELi480EEv26Group_norm_nhwc_bwd_params,"a",@progbits
	.sectionflags	@""
	.align	4
.nv.constant0._Z35group_norm_nhwc_bwd_one_pass_kernelI11Fp32IOBf16WLi512ELi60ELi480EEv26Group_norm_nhwc_bwd_params:
	.zero		1080


//--------------------- .nv.constant0._Z35group_norm_nhwc_bwd_one_pass_kernelI11Fp32IOFp16WLi64ELi60ELi480EEv26Group_norm_nhwc_bwd_params --------------------------
	.section	.nv.constant0._Z35group_norm_nhwc_bwd_one_pass_kernelI11Fp32IOFp16WLi64ELi60ELi480EEv26Group_norm_nhwc_bwd_params,"a",@progbits
	.sectionflags	@""
	.align	4
.nv.constant0._Z35group_norm_nhwc_bwd_one_pass_kernelI11Fp32IOFp16WLi64ELi60ELi480EEv26Group_norm_nhwc_bwd_params:
	.zero		1080


//--------------------- .nv.constant0._Z35group_norm_nhwc_bwd_one_pass_kernelI11Fp32IOFp16WLi128ELi60ELi480EEv26Group_norm_nhwc_bwd_params --------------------------
	.section	.nv.constant0._Z35group_norm_nhwc_bwd_one_pass_kernelI11Fp32IOFp16WLi128ELi60ELi480EEv26Group_norm_nhwc_bwd_params,"a",@progbits
	.sectionflags	@""
	.align	4
.nv.constant0._Z35group_norm_nhwc_bwd_one_pass_kernelI11Fp32IOFp16WLi128ELi60ELi480EEv26Group_norm_nhwc_bwd_params:
	.zero		1080


//--------------------- .nv.constant0._Z35group_norm_nhwc_bwd_one_pass_kernelI11Fp32IOFp16WLi256ELi60ELi480EEv26Group_norm_nhwc_bwd_params --------------------------
	.section	.nv.constant0._Z35group_norm_nhwc_bwd_one_pass_kernelI11Fp32IOFp16WLi256ELi60ELi480EEv26Group_norm_nhwc_bwd_params,"a",@progbits
	.sectionflags	@""
	.align	4
.nv.constant0._Z35group_norm_nhwc_bwd_one_pass_kernelI11Fp32IOFp16WLi256ELi60ELi480EEv26Group_norm_nhwc_bwd_params:
	.zero		1080


//--------------------- .nv.constant0._Z35group_norm_nhwc_bwd_one_pass_kernelI11Fp32IOFp16WLi512ELi60ELi480EEv26Group_norm_nhwc_bwd_params --------------------------
	.section	.nv.constant0._Z35group_norm_nhwc_bwd_one_pass_kernelI11Fp32IOFp16WLi512ELi60ELi480EEv26Group_norm_nhwc_bwd_params,"a",@progbits
	.sectionflags	@""
	.align	4
.nv.constant0._Z35group_norm_nhwc_bwd_one_pass_kernelI11Fp32IOFp16WLi512ELi60ELi480EEv26Group_norm_nhwc_bwd_params:
	.zero		1080


//--------------------- .nv.constant0._Z35group_norm_nhwc_fwd_one_pass_kernelI11Bf16IOFp32WLi64ELi60ELi480EEv26Group_norm_nhwc_fwd_params --------------------------
	.section	.nv.constant0._Z35group_norm_nhwc_fwd_one_pass_kernelI11Bf16IOFp32WLi64ELi60ELi480EEv26Group_norm_nhwc_fwd_params,"a",@progbits
	.sectionflags	@""
	.align	4
.nv.constant0._Z35group_norm_nhwc_fwd_one_pass_kernelI11Bf16IOFp32WLi64ELi60ELi480EEv26Group_norm_nhwc_fwd_params:
	.zero		1056


//--------------------- .nv.constant0._Z35group_norm_nhwc_fwd_one_pass_kernelI11Bf16IOFp32WLi128ELi60ELi480EEv26Group_norm_nhwc_fwd_params --------------------------
	.section	.nv.constant0._Z35group_norm_nhwc_fwd_one_pass_kernelI11Bf16IOFp32WLi128ELi60ELi480EEv26Group_norm_nhwc_fwd_params,"a",@progbits
	.sectionflags	@""
	.align	4
.nv.constant0._Z35group_norm_nhwc_fwd_one_pass_kernelI11Bf16IOFp32WLi128ELi60ELi480EEv26Group_norm_nhwc_fwd_params:
	.zero		1056


//--------------------- .nv.constant0._Z35group_norm_nhwc_fwd_one_pass_kernelI11Bf16IOFp32WLi256ELi60ELi480EEv26Group_norm_nhwc_fwd_params --------------------------
	.section	.nv.constant0._Z35group_norm_nhwc_fwd_one_pass_kernelI11Bf16IOFp32WLi256ELi60ELi480EEv26Group_norm_nhwc_fwd_params,"a",@progbits
	.sectionflags	@""
	.align	4
.nv.constant0._Z35group_norm_nhwc_fwd_one_pass_kernelI11Bf16IOFp32WLi256ELi60ELi480EEv26Group_norm_nhwc_fwd_params:
	.zero		1056


//--------------------- .nv.constant0._Z35group_norm_nhwc_fwd_one_pass_kernelI11Bf16IOFp32WLi512ELi60ELi480EEv26Group_norm_nhwc_fwd_params --------------------------
	.section	.nv.constant0._Z35group_norm_nhwc_fwd_one_pass_kernelI11Bf16IOFp32WLi512ELi60ELi480EEv26Group_norm_nhwc_fwd_params,"a",@progbits
	.sectionflags	@""
	.align	4
.nv.constant0._Z35group_norm_nhwc_fwd_one_pass_kernelI11Bf16IOFp32WLi512ELi60ELi480EEv26Group_norm_nhwc_fwd_params:
	.zero		1056


//--------------------- .nv.constant0._Z35group_norm_nhwc_fwd_one_pass_kernelI11Bf16IOBf16WLi64ELi60ELi480EEv26Group_norm_nhwc_fwd_params --------------------------
	.section	.nv.constant0._Z35group_norm_nhwc_fwd_one_pass_kernelI11Bf16IOBf16WLi64ELi60ELi480EEv26Group_norm_nhwc_fwd_params,"a",@progbits
	.sectionflags	@""
	.align	4
.nv.constant0._Z35group_norm_nhwc_fwd_one_pass_kernelI11Bf16IOBf16WLi64ELi60ELi480EEv26Group_norm_nhwc_fwd_params:
	.zero		1056


//--------------------- .nv.constant0._Z35group_norm_nhwc_fwd_one_pass_kernelI11Bf16IOBf16WLi128ELi60ELi480EEv26Group_norm_nhwc_fwd_params --------------------------
	.section	.nv.constant0._Z35group_norm_nhwc_fwd_one_pass_kernelI11Bf16IOBf16WLi128ELi60ELi480EEv26Group_norm_nhwc_fwd_params,"a",@progbits
	.sectionflags	@""
	.align	4
.nv.constant0._Z35group_norm_nhwc_fwd_one_pass_kernelI11Bf16IOBf16WLi128ELi60ELi480EEv26Group_norm_nhwc_fwd_params:
	.zero		1056


//--------------------- .nv.constant0._Z35group_norm_nhwc_fwd_one_pass_kernelI11Bf16IOBf16WLi256ELi60ELi480EEv26Group_norm_nhwc_fwd_params --------------------------
	.section	.nv.constant0._Z35group_norm_nhwc_fwd_one_pass_kernelI11Bf16IOBf16WLi256ELi60ELi480EEv26Group_norm_nhwc_fwd_params,"a",@progbits
	.sectionflags	@""
	.align	4
.nv.constant0._Z35group_norm_nhwc_fwd_one_pass_kernelI11Bf16IOBf16WLi256ELi60ELi480EEv26Group_norm_nhwc_fwd_params:
	.zero		1056


//--------------------- .nv.constant0._Z35group_norm_nhwc_fwd_one_pass_kernelI11Bf16IOBf16WLi512ELi60ELi480EEv26Group_norm_nhwc_fwd_params --------------------------
	.section	.nv.constant0._Z35group_norm_nhwc_fwd_one_pass_kernelI11Bf16IOBf16WLi512ELi60ELi480EEv26Group_norm_nhwc_fwd_params,"a",@progbits
	.sectionflags	@""
	.align	4
.nv.constant0._Z35group_norm_nhwc_fwd_one_pass_kernelI11Bf16IOBf16WLi512ELi60ELi480EEv26Group_norm_nhwc_fwd_params:
	.zero		1056


//--------------------- .nv.constant0._Z35group_norm_nhwc_fwd_one_pass_kernelI11Bf16IOFp16WLi64ELi60ELi480EEv26Group_norm_nhwc_fwd_params --------------------------
	.section	.nv.constant0._Z35group_norm_nhwc_fwd_one_pass_kernelI11Bf16IOFp16WLi64ELi60ELi480EEv26Group_norm_nhwc_fwd_params,"a",@progbits
	.sectionflags	@""
	.align	4
.nv.constant0._Z35group_norm_nhwc_fwd_one_pass_kernelI11Bf16IOFp16WLi64ELi60ELi480EEv26Group_norm_nhwc_fwd_params:
	.zero		1056


//--------------------- .nv.constant0._Z35group_norm_nhwc_fwd_one_pass_kernelI11Bf16IOFp16WLi128ELi60ELi480EEv26Group_norm_nhwc_fwd_params --------------------------
	.section	.nv.constant0._Z35group_norm_nhwc_fwd_one_pass_kernelI11Bf16IOFp16WLi128ELi60ELi480EEv26Group_norm_nhwc_fwd_params,"a",@progbits
	.sectionflags	@""
	.align	4
.nv.constant0._Z35group_norm_nhwc_fwd_one_pass_kernelI11Bf16IOFp16WLi128ELi60ELi480EEv26Group_norm_nhwc_fwd_params:
	.zero		1056


//--------------------- .nv.constant0._Z35group_norm_nhwc_fwd_one_pass_kernelI11Bf16IOFp16WLi256ELi60ELi480EEv26Group_norm_nhwc_fwd_params --------------------------
	.section	.nv.constant0._Z35group_norm_nhwc_fwd_one_pass_kernelI11Bf16IOFp16WLi256ELi60ELi480EEv26Group_norm_nhwc_fwd_params,"a",@progbits
	.sectionflags	@""
	.align	4
.nv.constant0._Z35group_norm_nhwc_fwd_one_pass_kernelI11Bf16IOFp16WLi256ELi60ELi480EEv26Group_norm_nhwc_fwd_params:
	.zero		1056


//--------------------- .nv.constant0._Z35group_norm_nhwc_fwd_one_pass_kernelI11Bf16IOFp16WLi512ELi60ELi480EEv26Group_norm_nhwc_fwd_params --------------------------
	.section	.nv.constant0._Z35group_norm_nhwc_fwd_one_pass_kernelI11Bf16IOFp16WLi512ELi60ELi480EEv26Group_norm_nhwc_fwd_params,"a",@progbits
	.sectionflags	@""
	.align	4
.nv.constant0._Z35group_norm_nhwc_fwd_one_pass_kernelI11Bf16IOFp16WLi512ELi60ELi480EEv26Group_norm_nhwc_fwd_params:
	.zero		1056


//--------------------- .nv.constant0._Z35group_norm_nhwc_fwd_one_pass_kernelI11Fp16IOFp32WLi64ELi60ELi480EEv26Group_norm_nhwc_fwd_params --------------------------
	.section	.nv.constant0._Z35group_norm_nhwc_fwd_one_pass_kernelI11Fp16IOFp32WLi64ELi60ELi480EEv26Group_norm_nhwc_fwd_params,"a",@progbits
	.sectionflags	@""
	.align	4
.nv.constant0._Z35group_norm_nhwc_fwd_one_pass_kernelI11Fp16IOFp32WLi64ELi60ELi480EEv26Group_norm_nhwc_fwd_params:
	.zero		1056


//--------------------- .nv.constant0._Z35group_norm_nhwc_fwd_one_pass_kernelI11Fp16IOFp32WLi128ELi60ELi480EEv26Group_norm_nhwc_fwd_params --------------------------
	.section	.nv.constant0._Z35group_norm_nhwc_fwd_one_pass_kernelI11Fp16IOFp32WLi128ELi60ELi480EEv26Group_norm_nhwc_fwd_params,"a",@progbits
	.sectionflags	@""
	.align	4
.nv.constant0._Z35group_norm_nhwc_fwd_one_pass_kernelI11Fp16IOFp32WLi128ELi60ELi480EEv26Group_norm_nhwc_fwd_params:
	.zero		1056


//--------------------- .nv.constant0._Z35group_norm_nhwc_fwd_one_pass_kernelI11Fp16IOFp32WLi256ELi60ELi480EEv26Group_norm_nhwc_fwd_params --------------------------
	.section	.nv.constant0._Z35group_norm_nhwc_fwd_one_pass_kernelI11Fp16IOFp32WLi256ELi60ELi480EEv26Group_norm_nhwc_fwd_params,"a",@progbits
	.sectionflags	@""
	.align	4
.nv.constant0._Z35group_norm_nhwc_fwd_one_pass_kernelI11Fp16IOFp32WLi256ELi60ELi480EEv26Group_norm_nhwc_fwd_params:
	.zero		1056


//--------------------- .nv.constant0._Z35group_norm_nhwc_fwd_one_pass_kernelI11Fp16IOFp32WLi512ELi60ELi480EEv26Group_norm_nhwc_fwd_params --------------------------
	.section	.nv.constant0._Z35group_norm_nhwc_fwd_one_pass_kernelI11Fp16IOFp32WLi512ELi60ELi480EEv26Group_norm_nhwc_fwd_params,"a",@progbits
	.sectionflags	@""
	.align	4
.nv.constant0._Z35group_norm_nhwc_fwd_one_pass_kernelI11Fp16IOFp32WLi512ELi60ELi480EEv26Group_norm_nhwc_fwd_params:
	.zero		1056


//--------------------- .nv.constant0._Z35group_norm_nhwc_fwd_one_pass_kernelI11Fp16IOBf16WLi64ELi60ELi480EEv26Group_norm_nhwc_fwd_params --------------------------
	.section	.nv.constant0._Z35group_norm_nhwc_fwd_one_pass_kernelI11Fp16IOBf16WLi64ELi60ELi480EEv26Group_norm_nhwc_fwd_params,"a",@progbits
	.sectionflags	@""
	.align	4
.nv.constant0._Z35group_norm_nhwc_fwd_one_pass_kernelI11Fp16IOBf16WLi64ELi60ELi480EEv26Group_norm_nhwc_fwd_params:
	.zero		1056


//--------------------- .nv.constant0._Z35group_norm_nhwc_fwd_one_pass_kernelI11Fp16IOBf16WLi128ELi60ELi480EEv26Group_norm_nhwc_fwd_params --------------------------
	.section	.nv.constant0._Z35group_norm_nhwc_fwd_one_pass_kernelI11Fp16IOBf16WLi128ELi60ELi480EEv26Group_norm_nhwc_fwd_params,"a",@progbits
	.sectionflags	@""
	.align	4
.nv.constant0._Z35group_norm_nhwc_fwd_one_pass_kernelI11Fp16IOBf16WLi128ELi60ELi480EEv26Group_norm_nhwc_fwd_params:
	.zero		1056


//--------------------- .nv.constant0._Z35group_norm_nhwc_fwd_one_pass_kernelI11Fp16IOBf16WLi256ELi60ELi480EEv26Group_norm_nhwc_fwd_params --------------------------
	.section	.nv.constant0._Z35group_norm_nhwc_fwd_one_pass_kernelI11Fp16IOBf16WLi256ELi60ELi480EEv26Group_norm_nhwc_fwd_params,"a",@progbits
	.sectionflags	@""
	.align	4
.nv.constant0._Z35group_norm_nhwc_fwd_one_pass_kernelI11Fp16IOBf16WLi256ELi60ELi480EEv26Group_norm_nhwc_fwd_params:
	.zero		1056


//--------------------- .nv.constant0._Z35group_norm_nhwc_fwd_one_pass_kernelI11Fp16IOBf16WLi512ELi60ELi480EEv26Group_norm_nhwc_fwd_params --------------------------
	.section	.nv.constant0._Z35group_norm_nhwc_fwd_one_pass_kernelI11Fp16IOBf16WLi512ELi60ELi480EEv26Group_norm_nhwc_fwd_params,"a",@progbits
	.sectionflags	@""
	.align	4
.nv.constant0._Z35group_norm_nhwc_fwd_one_pass_kernelI11Fp16IOBf16WLi512ELi60ELi480EEv26Group_norm_nhwc_fwd_params:
	.zero		1056


//--------------------- .nv.constant0._Z35group_norm_nhwc_fwd_one_pass_kernelI11Fp16IOFp16WLi64ELi60ELi480EEv26Group_norm_nhwc_fwd_params --------------------------
	.section	.nv.constant0._Z35group_norm_nhwc_fwd_one_pass_kernelI11Fp16IOFp16WLi64ELi60ELi480EEv26Group_norm_nhwc_fwd_params,"a",@progbits
	.sectionflags	@""
	.align	4
.nv.constant0._Z35group_norm_nhwc_fwd_one_pass_kernelI11Fp16IOFp16WLi64ELi60ELi480EEv26Group_norm_nhwc_fwd_params:
	.zero		1056


//--------------------- .nv.constant0._Z35group_norm_nhwc_fwd_one_pass_kernelI11Fp16IOFp16WLi128ELi60ELi480EEv26Group_norm_nhwc_fwd_params --------------------------
	.section	.nv.constant0._Z35group_norm_nhwc_fwd_one_pass_kernelI11Fp16IOFp16WLi128ELi60ELi480EEv26Group_norm_nhwc_fwd_params,"a",@progbits
	.sectionflags	@""
	.align	4
.nv.constant0._Z35group_norm_nhwc_fwd_one_pass_kernelI11Fp16IOFp16WLi128ELi60ELi480EEv26Group_norm_nhwc_fwd_params:
	.zero		1056


//--------------------- .nv.constant0._Z35group_norm_nhwc_fwd_one_pass_kernelI11Fp16IOFp16WLi256ELi60ELi480EEv26Group_norm_nhwc_fwd_params --------------------------
	.section	.nv.constant0._Z35group_norm_nhwc_fwd_one_pass_kernelI11Fp16IOFp16WLi256ELi60ELi480EEv26Group_norm_nhwc_fwd_params,"a",@progbits
	.sectionflags	@""
	.align	4
.nv.constant0._Z35group_norm_nhwc_fwd_one_pass_kernelI11Fp16IOFp16WLi256ELi60ELi480EEv26Group_norm_nhwc_fwd_params:
	.zero		1056


//--------------------- .nv.constant0._Z35group_norm_nhwc_fwd_one_pass_kernelI11Fp16IOFp16WLi512ELi60ELi480EEv26Group_norm_nhwc_fwd_params --------------------------
	.section	.nv.constant0._Z35group_norm_nhwc_fwd_one_pass_kernelI11Fp16IOFp16WLi512ELi60ELi480EEv26Group_norm_nhwc_fwd_params,"a",@progbits
	.sectionflags	@""
	.align	4
.nv.constant0._Z35group_norm_nhwc_fwd_one_pass_kernelI11Fp16IOFp16WLi512ELi60ELi480EEv26Group_norm_nhwc_fwd_params:
	.zero		1056


//--------------------- .nv.constant0._Z35group_norm_nhwc_fwd_one_pass_kernelI11Fp32IOFp32WLi64ELi60ELi480EEv26Group_norm_nhwc_fwd_params --------------------------
	.section	.nv.constant0._Z35group_norm_nhwc_fwd_one_pass_kernelI11Fp32IOFp32WLi64ELi60ELi480EEv26Group_norm_nhwc_fwd_params,"a",@progbits
	.sectionflags	@""
	.align	4
.nv.constant0._Z35group_norm_nhwc_fwd_one_pass_kernelI11Fp32IOFp32WLi64ELi60ELi480EEv26Group_norm_nhwc_fwd_params:
	.zero		1056


//--------------------- .nv.constant0._Z35group_norm_nhwc_fwd_one_pass_kernelI11Fp32IOFp32WLi128ELi60ELi480EEv26Group_norm_nhwc_fwd_params --------------------------
	.section	.nv.constant0._Z35group_norm_nhwc_fwd_one_pass_kernelI11Fp32IOFp32WLi128ELi60ELi480EEv26Group_norm_nhwc_fwd_params,"a",@progbits
	.sectionflags	@""
	.align	4
.nv.constant0._Z35group_norm_nhwc_fwd_one_pass_kernelI11Fp32IOFp32WLi128ELi60ELi480EEv26Group_norm_nhwc_fwd_params:
	.zero		1056


//--------------------- .nv.constant0._Z35group_norm_nhwc_fwd_one_pass_kernelI11Fp32IOFp32WLi256ELi60ELi480EEv26Group_norm_nhwc_fwd_params --------------------------
	.section	.nv.constant0._Z35group_norm_nhwc_fwd_one_pass_kernelI11Fp32IOFp32WLi256ELi60ELi480EEv26Group_norm_nhwc_fwd_params,"a",@progbits
	.sectionflags	@""
	.align	4
.nv.constant0._Z35group_norm_nhwc_fwd_one_pass_kernelI11Fp32IOFp32WLi256ELi60ELi480EEv26Group_norm_nhwc_fwd_params:
	.zero		1056


//--------------------- .nv.constant0._Z35group_norm_nhwc_fwd_one_pass_kernelI11Fp32IOFp32WLi512ELi60ELi480EEv26Group_norm_nhwc_fwd_params --------------------------
	.section	.nv.constant0._Z35group_norm_nhwc_fwd_one_pass_kernelI11Fp32IOFp32WLi512ELi60ELi480EEv26Group_norm_nhwc_fwd_params,"a",@progbits
	.sectionflags	@""
	.align	4
.nv.constant0._Z35group_norm_nhwc_fwd_one_pass_kernelI11Fp32IOFp32WLi512ELi60ELi480EEv26Group_norm_nhwc_fwd_params:
	.zero		1056


//--------------------- .nv.constant0._Z35group_norm_nhwc_fwd_one_pass_kernelI11Fp32IOBf16WLi64ELi60ELi480EEv26Group_norm_nhwc_fwd_params --------------------------
	.section	.nv.constant0._Z35group_norm_nhwc_fwd_one_pass_kernelI11Fp32IOBf16WLi64ELi60ELi480EEv26Group_norm_nhwc_fwd_params,"a",@progbits
	.sectionflags	@""
	.align	4
.nv.constant0._Z35group_norm_nhwc_fwd_one_pass_kernelI11Fp32IOBf16WLi64ELi60ELi480EEv26Group_norm_nhwc_fwd_params:
	.zero		1056


//--------------------- .nv.constant0._Z35group_norm_nhwc_fwd_one_pass_kernelI11Fp32IOBf16WLi128ELi60ELi480EEv26Group_norm_nhwc_fwd_params --------------------------
	.section	.nv.constant0._Z35group_norm_nhwc_fwd_one_pass_kernelI11Fp32IOBf16WLi128ELi60ELi480EEv26Group_norm_nhwc_fwd_params,"a",@progbits
	.sectionflags	@""
	.align	4
.nv.constant0._Z35group_norm_nhwc_fwd_one_pass_kernelI11Fp32IOBf16WLi128ELi60ELi480EEv26Group_norm_nhwc_fwd_params:
	.zero		1056


//--------------------- .nv.constant0._Z35group_norm_nhwc_fwd_one_pass_kernelI11Fp32IOBf16WLi256ELi60ELi480EEv26Group_norm_nhwc_fwd_params --------------------------
	.section	.nv.constant0._Z35group_norm_nhwc_fwd_one_pass_kernelI11Fp32IOBf16WLi256ELi60ELi480EEv26Group_norm_nhwc_fwd_params,"a",@progbits
	.sectionflags	@""
	.align	4
.nv.constant0._Z35group_norm_nhwc_fwd_one_pass_kernelI11Fp32IOBf16WLi256ELi60ELi480EEv26Group_norm_nhwc_fwd_params:
	.zero		1056


//--------------------- .nv.constant0._Z35group_norm_nhwc_fwd_one_pass_kernelI11Fp32IOBf16WLi512ELi60ELi480EEv26Group_norm_nhwc_fwd_params --------------------------
	.section	.nv.constant0._Z35group_norm_nhwc_fwd_one_pass_kernelI11Fp32IOBf16WLi512ELi60ELi480EEv26Group_norm_nhwc_fwd_params,"a",@progbits
	.sectionflags	@""
	.align	4
.nv.constant0._Z35group_norm_nhwc_fwd_one_pass_kernelI11Fp32IOBf16WLi512ELi60ELi480EEv26Group_norm_nhwc_fwd_params:
	.zero		1056


//--------------------- .nv.constant0._Z35group_norm_nhwc_fwd_one_pass_kernelI11Fp32IOFp16WLi64ELi60ELi480EEv26Group_norm_nhwc_fwd_params --------------------------
	.section	.nv.constant0._Z35group_norm_nhwc_fwd_one_pass_kernelI11Fp32IOFp16WLi64ELi60ELi480EEv26Group_norm_nhwc_fwd_params,"a",@progbits
	.sectionflags	@""
	.align	4
.nv.constant0._Z35group_norm_nhwc_fwd_one_pass_kernelI11Fp32IOFp16WLi64ELi60ELi480EEv26Group_norm_nhwc_fwd_params:
	.zero		1056


//--------------------- .nv.constant0._Z35group_norm_nhwc_fwd_one_pass_kernelI11Fp32IOFp16WLi128ELi60ELi480EEv26Group_norm_nhwc_fwd_params --------------------------
	.section	.nv.constant0._Z35group_norm_nhwc_fwd_one_pass_kernelI11Fp32IOFp16WLi128ELi60ELi480EEv26Group_norm_nhwc_fwd_params,"a",@progbits
	.sectionflags	@""
	.align	4
.nv.constant0._Z35group_norm_nhwc_fwd_one_pass_kernelI11Fp32IOFp16WLi128ELi60ELi480EEv26Group_norm_nhwc_fwd_params:
	.zero		1056


//--------------------- .nv.constant0._Z35group_norm_nhwc_fwd_one_pass_kernelI11Fp32IOFp16WLi256ELi60ELi480EEv26Group_norm_nhwc_fwd_params --------------------------
	.section	.nv.constant0._Z35group_norm_nhwc_fwd_one_pass_kernelI11Fp32IOFp16WLi256ELi60ELi480EEv26Group_norm_nhwc_fwd_params,"a",@progbits
	.sectionflags	@""
	.align	4
.nv.constant0._Z35group_norm_nhwc_fwd_one_pass_kernelI11Fp32IOFp16WLi256ELi60ELi480EEv26Group_norm_nhwc_fwd_params:
	.zero		1056


//--------------------- .nv.constant0._Z35group_norm_nhwc_fwd_one_pass_kernelI11Fp32IOFp16WLi512ELi60ELi480EEv26Group_norm_nhwc_fwd_params --------------------------
	.section	.nv.constant0._Z35group_norm_nhwc_fwd_one_pass_kernelI11Fp32IOFp16WLi512ELi60ELi480EEv26Group_norm_nhwc_fwd_params,"a",@progbits
	.sectionflags	@""
	.align	4
.nv.constant0._Z35group_norm_nhwc_fwd_one_pass_kernelI11Fp32IOFp16WLi512ELi60ELi480EEv26Group_norm_nhwc_fwd_params:
	.zero		1056


//--------------------- SYMBOLS --------------------------

	.type		.nv.reservedSmem.offset0,@object
	.size		.nv.reservedSmem.offset0,0x4
	.type		.nv.reservedSmem.cap,@object
	.size		.nv.reservedSmem.cap,0x4
